	.target	sm_90a

	.elftype	@"ET_EXEC"


//--------------------- .note.nv.tkinfo           --------------------------
	.section	.note.nv.tkinfo,"",@"SHT_NOTE"
	.sectionflags	@"SHF_NOTE_NV_TKINFO"
	.tkinfo
        /*0018*/ 	.word	0x00000002
        /*0030*/ 	.string	""
        /*0030*/ 	.string	"ptxas"
        /*0030*/ 	.string	"Cuda compilation tools, release 13.0, V13.0.88"
        /*0030*/ 	.string	"Build cuda_13.0.r13.0/compiler.36424714_0"
        /*0030*/ 	.string	"-arch sm_90a -m 64 "



//--------------------- .note.nv.cuinfo           --------------------------
	.section	.note.nv.cuinfo,"",@"SHT_NOTE"
	.sectionflags	@"SHF_NOTE_NV_CUINFO"
        /*0018*/ 	.short	0x0002
        /*001a*/ 	.short	0x005a
        /*001c*/ 	.short	0x0082
	.zero		2


//--------------------- .nv.info                  --------------------------
	.section	.nv.info,"",@"SHT_CUDA_INFO"
	.align	4


	//----- nvinfo : EIATTR_REGCOUNT
	.align		4
        /*0000*/ 	.byte	0x04, 0x2f
        /*0002*/ 	.short	(.L_23 - .L_22)
	.align		4
.L_22:
        /*0004*/ 	.word	index@(_ZN7cutlass13device_kernelIN5flash11enable_sm90INS1_16FlashAttnFwdSm90INS1_25CollectiveMainloopFwdSm90ILi2EN4cute5tupleIJNS5_1CILi1EEES8_S8_EEENS6_IJNS7_ILi128EEENS7_ILi80EEENS7_ILi256EEEEEELi256ENS_6half_tEfNS_4arch4Sm90ELb1ELb0ELb0ELb1ELb1ELb1ELb0ELb1ELb1ELb1ELb1ELb0EEENS1_21CollectiveEpilogueFwdINS6_IJSA_SC_SB_EEES9_SE_SG_Li256ELb1ELb1ELb1ELb0EEENS1_36VarlenDynamicPersistentTileSchedulerILi128ELi80ELi256ELi128ELb1ELb1ELb1ELb1ELb1ELb1EEEEEEEEEvNT_6ParamsE)
        /*0008*/ 	.word	0x000000a8


	//----- nvinfo : EIATTR_FRAME_SIZE
	.align		4
.L_23:
        /*000c*/ 	.byte	0x04, 0x11
        /*000e*/ 	.short	(.L_25 - .L_24)
	.align		4
.L_24:
        /*0010*/ 	.word	index@(_ZN7cutlass13device_kernelIN5flash11enable_sm90INS1_16FlashAttnFwdSm90INS1_25CollectiveMainloopFwdSm90ILi2EN4cute5tupleIJNS5_1CILi1EEES8_S8_EEENS6_IJNS7_ILi128EEENS7_ILi80EEENS7_ILi256EEEEEELi256ENS_6half_tEfNS_4arch4Sm90ELb1ELb0ELb0ELb1ELb1ELb1ELb0ELb1ELb1ELb1ELb1ELb0EEENS1_21CollectiveEpilogueFwdINS6_IJSA_SC_SB_EEES9_SE_SG_Li256ELb1ELb1ELb1ELb0EEENS1_36VarlenDynamicPersistentTileSchedulerILi128ELi80ELi256ELi128ELb1ELb1ELb1ELb1ELb1ELb1EEEEEEEEEvNT_6ParamsE)
        /*0014*/ 	.word	0x000001c8


	//----- nvinfo : EIATTR_REGCOUNT
	.align		4
.L_25:
        /*0018*/ 	.byte	0x04, 0x2f
        /*001a*/ 	.short	(.L_27 - .L_26)
	.align		4
.L_26:
        /*001c*/ 	.word	index@(_ZN7cutlass13device_kernelIN5flash11enable_sm90INS1_16FlashAttnFwdSm90INS1_25CollectiveMainloopFwdSm90ILi2EN4cute5tupleIJNS5_1CILi1EEES8_S8_EEENS6_IJNS7_ILi128EEENS7_ILi80EEENS7_ILi256EEEEEELi256ENS_6half_tEfNS_4arch4Sm90ELb1ELb0ELb0ELb1ELb1ELb0ELb0ELb1ELb1ELb1ELb1ELb0EEENS1_21CollectiveEpilogueFwdINS6_IJSA_SC_SB_EEES9_SE_SG_Li256ELb1ELb1ELb1ELb0EEENS1_36VarlenDynamicPersistentTileSchedulerILi128ELi80ELi256ELi128ELb1ELb1ELb1ELb1ELb1ELb1EEEEEEEEEvNT_6ParamsE)
        /*0020*/ 	.word	0x000000a8


	//----- nvinfo : EIATTR_FRAME_SIZE
	.align		4
.L_27:
        /*0024*/ 	.byte	0x04, 0x11
        /*0026*/ 	.short	(.L_29 - .L_28)
	.align		4
.L_28:
        /*0028*/ 	.word	index@(_ZN7cutlass13device_kernelIN5flash11enable_sm90INS1_16FlashAttnFwdSm90INS1_25CollectiveMainloopFwdSm90ILi2EN4cute5tupleIJNS5_1CILi1EEES8_S8_EEENS6_IJNS7_ILi128EEENS7_ILi80EEENS7_ILi256EEEEEELi256ENS_6half_tEfNS_4arch4Sm90ELb1ELb0ELb0ELb1ELb1ELb0ELb0ELb1ELb1ELb1ELb1ELb0EEENS1_21CollectiveEpilogueFwdINS6_IJSA_SC_SB_EEES9_SE_SG_Li256ELb1ELb1ELb1ELb0EEENS1_36VarlenDynamicPersistentTileSchedulerILi128ELi80ELi256ELi128ELb1ELb1ELb1ELb1ELb1ELb1EEEEEEEEEvNT_6ParamsE)
        /*002c*/ 	.word	0x00000048


	//----- nvinfo : EIATTR_REGCOUNT
	.align		4
.L_29:
        /*0030*/ 	.byte	0x04, 0x2f
        /*0032*/ 	.short	(.L_31 - .L_30)
	.align		4
.L_30:
        /*0034*/ 	.word	index@(_ZN7cutlass13device_kernelIN5flash11enable_sm90INS1_16FlashAttnFwdSm90INS1_25CollectiveMainloopFwdSm90ILi2EN4cute5tupleIJNS5_1CILi1EEES8_S8_EEENS6_IJNS7_ILi128EEENS7_ILi80EEENS7_ILi256EEEEEELi256ENS_6half_tEfNS_4arch4Sm90ELb1ELb0ELb0ELb0ELb1ELb0ELb0ELb1ELb1ELb1ELb1ELb0EEENS1_21CollectiveEpilogueFwdINS6_IJSA_SC_SB_EEES9_SE_SG_Li256ELb0ELb1ELb1ELb0EEENS1_19SingleTileSchedulerILb0ELb1ELb1ELi128EEEEEEEEEvNT_6ParamsE)
        /*0038*/ 	.word	0x000000a8


	//----- nvinfo : EIATTR_FRAME_SIZE
	.align		4
.L_31:
        /*003c*/ 	.byte	0x04, 0x11
        /*003e*/ 	.short	(.L_33 - .L_32)
	.align		4
.L_32:
        /*0040*/ 	.word	index@(_ZN7cutlass13device_kernelIN5flash11enable_sm90INS1_16FlashAttnFwdSm90INS1_25CollectiveMainloopFwdSm90ILi2EN4cute5tupleIJNS5_1CILi1EEES8_S8_EEENS6_IJNS7_ILi128EEENS7_ILi80EEENS7_ILi256EEEEEELi256ENS_6half_tEfNS_4arch4Sm90ELb1ELb0ELb0ELb0ELb1ELb0ELb0ELb1ELb1ELb1ELb1ELb0EEENS1_21CollectiveEpilogueFwdINS6_IJSA_SC_SB_EEES9_SE_SG_Li256ELb0ELb1ELb1ELb0EEENS1_19SingleTileSchedulerILb0ELb1ELb1ELi128EEEEEEEEEvNT_6ParamsE)
        /*0044*/ 	.word	0x00000008


	//----- nvinfo : EIATTR_REGCOUNT
	.align		4
.L_33:
        /*0048*/ 	.byte	0x04, 0x2f
        /*004a*/ 	.short	(.L_35 - .L_34)
	.align		4
.L_34:
        /*004c*/ 	.word	index@(_ZN7cutlass13device_kernelIN5flash11enable_sm90INS1_16FlashAttnFwdSm90INS1_25CollectiveMainloopFwdSm90ILi2EN4cute5tupleIJNS5_1CILi1EEES8_S8_EEENS6_IJNS7_ILi128EEENS7_ILi64EEENS7_ILi256EEEEEELi256ENS_6half_tEfNS_4arch4Sm90ELb0ELb1ELb0ELb1ELb1ELb1ELb0ELb1ELb1ELb1ELb1ELb0EEENS1_21CollectiveEpilogueFwdINS6_IJSA_SC_SB_EEES9_SE_SG_Li256ELb1ELb1ELb1ELb0EEENS1_36VarlenDynamicPersistentTileSchedulerILi128ELi64ELi256ELi128ELb1ELb1ELb1ELb1ELb0ELb1EEEEEEEEEvNT_6ParamsE)
        /*0050*/ 	.word	0x000000a8


	//----- nvinfo : EIATTR_FRAME_SIZE
	.align		4
.L_35:
        /*0054*/ 	.byte	0x04, 0x11
        /*0056*/ 	.short	(.L_37 - .L_36)
	.align		4
.L_36:
        /*0058*/ 	.word	index@(_ZN7cutlass13device_kernelIN5flash11enable_sm90INS1_16FlashAttnFwdSm90INS1_25CollectiveMainloopFwdSm90ILi2EN4cute5tupleIJNS5_1CILi1EEES8_S8_EEENS6_IJNS7_ILi128EEENS7_ILi64EEENS7_ILi256EEEEEELi256ENS_6half_tEfNS_4arch4Sm90ELb0ELb1ELb0ELb1ELb1ELb1ELb0ELb1ELb1ELb1ELb1ELb0EEENS1_21CollectiveEpilogueFwdINS6_IJSA_SC_SB_EEES9_SE_SG_Li256ELb1ELb1ELb1ELb0EEENS1_36VarlenDynamicPersistentTileSchedulerILi128ELi64ELi256ELi128ELb1ELb1ELb1ELb1ELb0ELb1EEEEEEEEEvNT_6ParamsE)
        /*005c*/ 	.word	0x00000100


	//----- nvinfo : EIATTR_REGCOUNT
	.align		4
.L_37:
        /*0060*/ 	.byte	0x04, 0x2f
        /*0062*/ 	.short	(.L_39 - .L_38)
	.align		4
.L_38:
        /*0064*/ 	.word	index@(_ZN7cutlass13device_kernelIN5flash11enable_sm90INS1_16FlashAttnFwdSm90INS1_25CollectiveMainloopFwdSm90ILi2EN4cute5tupleIJNS5_1CILi1EEES8_S8_EEENS6_IJNS7_ILi128EEENS7_ILi64EEENS7_ILi256EEEEEELi256ENS_6half_tEfNS_4arch4Sm90ELb0ELb1ELb0ELb1ELb1ELb0ELb0ELb1ELb1ELb1ELb1ELb0EEENS1_21CollectiveEpilogueFwdINS6_IJSA_SC_SB_EEES9_SE_SG_Li256ELb1ELb1ELb1ELb0EEENS1_36VarlenDynamicPersistentTileSchedulerILi128ELi64ELi256ELi128ELb1ELb1ELb1ELb1ELb0ELb1EEEEEEEEEvNT_6ParamsE)
        /*0068*/ 	.word	0x000000a8


	//----- nvinfo : EIATTR_FRAME_SIZE
	.align		4
.L_39:
        /*006c*/ 	.byte	0x04, 0x11
        /*006e*/ 	.short	(.L_41 - .L_40)
	.align		4
.L_40:
        /*0070*/ 	.word	index@(_ZN7cutlass13device_kernelIN5flash11enable_sm90INS1_16FlashAttnFwdSm90INS1_25CollectiveMainloopFwdSm90ILi2EN4cute5tupleIJNS5_1CILi1EEES8_S8_EEENS6_IJNS7_ILi128EEENS7_ILi64EEENS7_ILi256EEEEEELi256ENS_6half_tEfNS_4arch4Sm90ELb0ELb1ELb0ELb1ELb1ELb0ELb0ELb1ELb1ELb1ELb1ELb0EEENS1_21CollectiveEpilogueFwdINS6_IJSA_SC_SB_EEES9_SE_SG_Li256ELb1ELb1ELb1ELb0EEENS1_36VarlenDynamicPersistentTileSchedulerILi128ELi64ELi256ELi128ELb1ELb1ELb1ELb1ELb0ELb1EEEEEEEEEvNT_6ParamsE)
        /*0074*/ 	.word	0x00000038


	//----- nvinfo : EIATTR_REGCOUNT
	.align		4
.L_41:
        /*0078*/ 	.byte	0x04, 0x2f
        /*007a*/ 	.short	(.L_43 - .L_42)
	.align		4
.L_42:
        /*007c*/ 	.word	index@(_ZN7cutlass13device_kernelIN5flash11enable_sm90INS1_16FlashAttnFwdSm90INS1_25CollectiveMainloopFwdSm90ILi2EN4cute5tupleIJNS5_1CILi1EEES8_S8_EEENS6_IJNS7_ILi128EEENS7_ILi64EEENS7_ILi256EEEEEELi256ENS_6half_tEfNS_4arch4Sm90ELb0ELb1ELb0ELb0ELb1ELb0ELb0ELb1ELb1ELb1ELb1ELb0EEENS1_21CollectiveEpilogueFwdINS6_IJSA_SC_SB_EEES9_SE_SG_Li256ELb0ELb1ELb1ELb0EEENS1_19SingleTileSchedulerILb0ELb1ELb1ELi128EEEEEEEEEvNT_6ParamsE)
        /*0080*/ 	.word	0x000000a8


	//----- nvinfo : EIATTR_FRAME_SIZE
	.align		4
.L_43:
        /*0084*/ 	.byte	0x04, 0x11
        /*0086*/ 	.short	(.L_45 - .L_44)
	.align		4
.L_44:
        /*0088*/ 	.word	index@(_ZN7cutlass13device_kernelIN5flash11enable_sm90INS1_16FlashAttnFwdSm90INS1_25CollectiveMainloopFwdSm90ILi2EN4cute5tupleIJNS5_1CILi1EEES8_S8_EEENS6_IJNS7_ILi128EEENS7_ILi64EEENS7_ILi256EEEEEELi256ENS_6half_tEfNS_4arch4Sm90ELb0ELb1ELb0ELb0ELb1ELb0ELb0ELb1ELb1ELb1ELb1ELb0EEENS1_21CollectiveEpilogueFwdINS6_IJSA_SC_SB_EEES9_SE_SG_Li256ELb0ELb1ELb1ELb0EEENS1_19SingleTileSchedulerILb0ELb1ELb1ELi128EEEEEEEEEvNT_6ParamsE)
        /*008c*/ 	.word	0x00000008


	//----- nvinfo : EIATTR_REGCOUNT
	.align		4
.L_45:
        /*0090*/ 	.byte	0x04, 0x2f
        /*0092*/ 	.short	(.L_47 - .L_46)
	.align		4
.L_46:
        /*0094*/ 	.word	index@(_ZN7cutlass13device_kernelIN5flash11enable_sm90INS1_16FlashAttnFwdSm90INS1_25CollectiveMainloopFwdSm90ILi2EN4cute5tupleIJNS5_1CILi1EEES8_S8_EEENS6_IJNS7_ILi128EEENS7_ILi80EEENS7_ILi256EEEEEELi256ENS_6half_tEfNS_4arch4Sm90ELb0ELb0ELb0ELb1ELb1ELb1ELb0ELb1ELb1ELb1ELb1ELb0EEENS1_21CollectiveEpilogueFwdINS6_IJSA_SC_SB_EEES9_SE_SG_Li256ELb1ELb1ELb1ELb0EEENS1_36VarlenDynamicPersistentTileSchedulerILi128ELi80ELi256ELi128ELb1ELb1ELb1ELb0ELb1ELb1EEEEEEEEEvNT_6ParamsE)
        /*0098*/ 	.word	0x000000a8


	//----- nvinfo : EIATTR_FRAME_SIZE
	.align		4
.L_47:
        /*009c*/ 	.byte	0x04, 0x11
        /*009e*/ 	.short	(.L_49 - .L_48)
	.align		4
.L_48:
        /*00a0*/ 	.word	index@(_ZN7cutlass13device_kernelIN5flash11enable_sm90INS1_16FlashAttnFwdSm90INS1_25CollectiveMainloopFwdSm90ILi2EN4cute5tupleIJNS5_1CILi1EEES8_S8_EEENS6_IJNS7_ILi128EEENS7_ILi80EEENS7_ILi256EEEEEELi256ENS_6half_tEfNS_4arch4Sm90ELb0ELb0ELb0ELb1ELb1ELb1ELb0ELb1ELb1ELb1ELb1ELb0EEENS1_21CollectiveEpilogueFwdINS6_IJSA_SC_SB_EEES9_SE_SG_Li256ELb1ELb1ELb1ELb0EEENS1_36VarlenDynamicPersistentTileSchedulerILi128ELi80ELi256ELi128ELb1ELb1ELb1ELb0ELb1ELb1EEEEEEEEEvNT_6ParamsE)
        /*00a4*/ 	.word	0x000001c8


	//----- nvinfo : EIATTR_REGCOUNT
	.align		4
.L_49:
        /*00a8*/ 	.byte	0x04, 0x2f
        /*00aa*/ 	.short	(.L_51 - .L_50)
	.align		4
.L_50:
        /*00ac*/ 	.word	index@(_ZN7cutlass13device_kernelIN5flash11enable_sm90INS1_16FlashAttnFwdSm90INS1_25CollectiveMainloopFwdSm90ILi2EN4cute5tupleIJNS5_1CILi1EEES8_S8_EEENS6_IJNS7_ILi128EEENS7_ILi80EEENS7_ILi256EEEEEELi256ENS_6half_tEfNS_4arch4Sm90ELb0ELb0ELb0ELb1ELb1ELb0ELb0ELb1ELb1ELb1ELb1ELb0EEENS1_21CollectiveEpilogueFwdINS6_IJSA_SC_SB_EEES9_SE_SG_Li256ELb1ELb1ELb1ELb0EEENS1_36VarlenDynamicPersistentTileSchedulerILi128ELi80ELi256ELi128ELb1ELb1ELb1ELb0ELb1ELb1EEEEEEEEEvNT_6ParamsE)
        /*00b0*/ 	.word	0x000000a8


	//----- nvinfo : EIATTR_FRAME_SIZE
	.align		4
.L_51:
        /*00b4*/ 	.byte	0x04, 0x11
        /*00b6*/ 	.short	(.L_53 - .L_52)
	.align		4
.L_52:
        /*00b8*/ 	.word	index@(_ZN7cutlass13device_kernelIN5flash11enable_sm90INS1_16FlashAttnFwdSm90INS1_25CollectiveMainloopFwdSm90ILi2EN4cute5tupleIJNS5_1CILi1EEES8_S8_EEENS6_IJNS7_ILi128EEENS7_ILi80EEENS7_ILi256EEEEEELi256ENS_6half_tEfNS_4arch4Sm90ELb0ELb0ELb0ELb1ELb1ELb0ELb0ELb1ELb1ELb1ELb1ELb0EEENS1_21CollectiveEpilogueFwdINS6_IJSA_SC_SB_EEES9_SE_SG_Li256ELb1ELb1ELb1ELb0EEENS1_36VarlenDynamicPersistentTileSchedulerILi128ELi80ELi256ELi128ELb1ELb1ELb1ELb0ELb1ELb1EEEEEEEEEvNT_6ParamsE)
        /*00bc*/ 	.word	0x00000058


	//----- nvinfo : EIATTR_REGCOUNT
	.align		4
.L_53:
        /*00c0*/ 	.byte	0x04, 0x2f
        /*00c2*/ 	.short	(.L_55 - .L_54)
	.align		4
.L_54:
        /*00c4*/ 	.word	index@(_ZN7cutlass13device_kernelIN5flash11enable_sm90INS1_16FlashAttnFwdSm90INS1_25CollectiveMainloopFwdSm90ILi2EN4cute5tupleIJNS5_1CILi1EEES8_S8_EEENS6_IJNS7_ILi128EEENS7_ILi80EEENS7_ILi256EEEEEELi256ENS_6half_tEfNS_4arch4Sm90ELb0ELb0ELb0ELb0ELb1ELb0ELb0ELb1ELb1ELb1ELb1ELb0EEENS1_21CollectiveEpilogueFwdINS6_IJSA_SC_SB_EEES9_SE_SG_Li256ELb0ELb1ELb1ELb0EEENS1_19SingleTileSchedulerILb0ELb1ELb1ELi128EEEEEEEEEvNT_6ParamsE)
        /*00c8*/ 	.word	0x000000a8


	//----- nvinfo : EIATTR_FRAME_SIZE
	.align		4
.L_55:
        /*00cc*/ 	.byte	0x04, 0x11
        /*00ce*/ 	.short	(.L_57 - .L_56)
	.align		4
.L_56:
        /*00d0*/ 	.word	index@(_ZN7cutlass13device_kernelIN5flash11enable_sm90INS1_16FlashAttnFwdSm90INS1_25CollectiveMainloopFwdSm90ILi2EN4cute5tupleIJNS5_1CILi1EEES8_S8_EEENS6_IJNS7_ILi128EEENS7_ILi80EEENS7_ILi256EEEEEELi256ENS_6half_tEfNS_4arch4Sm90ELb0ELb0ELb0ELb0ELb1ELb0ELb0ELb1ELb1ELb1ELb1ELb0EEENS1_21CollectiveEpilogueFwdINS6_IJSA_SC_SB_EEES9_SE_SG_Li256ELb0ELb1ELb1ELb0EEENS1_19SingleTileSchedulerILb0ELb1ELb1ELi128EEEEEEEEEvNT_6ParamsE)
        /*00d4*/ 	.word	0x00000008


	//----- nvinfo : EIATTR_MIN_STACK_SIZE
	.align		4
.L_57:
        /*00d8*/ 	.byte	0x04, 0x12
        /*00da*/ 	.short	(.L_59 - .L_58)
	.align		4
.L_58:
        /*00dc*/ 	.word	index@(_ZN7cutlass13device_kernelIN5flash11enable_sm90INS1_16FlashAttnFwdSm90INS1_25CollectiveMainloopFwdSm90ILi2EN4cute5tupleIJNS5_1CILi1EEES8_S8_EEENS6_IJNS7_ILi128EEENS7_ILi80EEENS7_ILi256EEEEEELi256ENS_6half_tEfNS_4arch4Sm90ELb0ELb0ELb0ELb0ELb1ELb0ELb0ELb1ELb1ELb1ELb1ELb0EEENS1_21CollectiveEpilogueFwdINS6_IJSA_SC_SB_EEES9_SE_SG_Li256ELb0ELb1ELb1ELb0EEENS1_19SingleTileSchedulerILb0ELb1ELb1ELi128EEEEEEEEEvNT_6ParamsE)
        /*00e0*/ 	.word	0x00000008


	//----- nvinfo : EIATTR_MIN_STACK_SIZE
	.align		4
.L_59:
        /*00e4*/ 	.byte	0x04, 0x12
        /*00e6*/ 	.short	(.L_61 - .L_60)
	.align		4
.L_60:
        /*00e8*/ 	.word	index@(_ZN7cutlass13device_kernelIN5flash11enable_sm90INS1_16FlashAttnFwdSm90INS1_25CollectiveMainloopFwdSm90ILi2EN4cute5tupleIJNS5_1CILi1EEES8_S8_EEENS6_IJNS7_ILi128EEENS7_ILi80EEENS7_ILi256EEEEEELi256ENS_6half_tEfNS_4arch4Sm90ELb0ELb0ELb0ELb1ELb1ELb0ELb0ELb1ELb1ELb1ELb1ELb0EEENS1_21CollectiveEpilogueFwdINS6_IJSA_SC_SB_EEES9_SE_SG_Li256ELb1ELb1ELb1ELb0EEENS1_36VarlenDynamicPersistentTileSchedulerILi128ELi80ELi256ELi128ELb1ELb1ELb1ELb0ELb1ELb1EEEEEEEEEvNT_6ParamsE)
        /*00ec*/ 	.word	0x00000058


	//----- nvinfo : EIATTR_MIN_STACK_SIZE
	.align		4
.L_61:
        /*00f0*/ 	.byte	0x04, 0x12
        /*00f2*/ 	.short	(.L_63 - .L_62)
	.align		4
.L_62:
        /*00f4*/ 	.word	index@(_ZN7cutlass13device_kernelIN5flash11enable_sm90INS1_16FlashAttnFwdSm90INS1_25CollectiveMainloopFwdSm90ILi2EN4cute5tupleIJNS5_1CILi1EEES8_S8_EEENS6_IJNS7_ILi128EEENS7_ILi80EEENS7_ILi256EEEEEELi256ENS_6half_tEfNS_4arch4Sm90ELb0ELb0ELb0ELb1ELb1ELb1ELb0ELb1ELb1ELb1ELb1ELb0EEENS1_21CollectiveEpilogueFwdINS6_IJSA_SC_SB_EEES9_SE_SG_Li256ELb1ELb1ELb1ELb0EEENS1_36VarlenDynamicPersistentTileSchedulerILi128ELi80ELi256ELi128ELb1ELb1ELb1ELb0ELb1ELb1EEEEEEEEEvNT_6ParamsE)
        /*00f8*/ 	.word	0x000001c8


	//----- nvinfo : EIATTR_MIN_STACK_SIZE
	.align		4
.L_63:
        /*00fc*/ 	.byte	0x04, 0x12
        /*00fe*/ 	.short	(.L_65 - .L_64)
	.align		4
.L_64:
        /*0100*/ 	.word	index@(_ZN7cutlass13device_kernelIN5flash11enable_sm90INS1_16FlashAttnFwdSm90INS1_25CollectiveMainloopFwdSm90ILi2EN4cute5tupleIJNS5_1CILi1EEES8_S8_EEENS6_IJNS7_ILi128EEENS7_ILi64EEENS7_ILi256EEEEEELi256ENS_6half_tEfNS_4arch4Sm90ELb0ELb1ELb0ELb0ELb1ELb0ELb0ELb1ELb1ELb1ELb1ELb0EEENS1_21CollectiveEpilogueFwdINS6_IJSA_SC_SB_EEES9_SE_SG_Li256ELb0ELb1ELb1ELb0EEENS1_19SingleTileSchedulerILb0ELb1ELb1ELi128EEEEEEEEEvNT_6ParamsE)
        /*0104*/ 	.word	0x00000008


	//----- nvinfo : EIATTR_MIN_STACK_SIZE
	.align		4
.L_65:
        /*0108*/ 	.byte	0x04, 0x12
        /*010a*/ 	.short	(.L_67 - .L_66)
	.align		4
.L_66:
        /*010c*/ 	.word	index@(_ZN7cutlass13device_kernelIN5flash11enable_sm90INS1_16FlashAttnFwdSm90INS1_25CollectiveMainloopFwdSm90ILi2EN4cute5tupleIJNS5_1CILi1EEES8_S8_EEENS6_IJNS7_ILi128EEENS7_ILi64EEENS7_ILi256EEEEEELi256ENS_6half_tEfNS_4arch4Sm90ELb0ELb1ELb0ELb1ELb1ELb0ELb0ELb1ELb1ELb1ELb1ELb0EEENS1_21CollectiveEpilogueFwdINS6_IJSA_SC_SB_EEES9_SE_SG_Li256ELb1ELb1ELb1ELb0EEENS1_36VarlenDynamicPersistentTileSchedulerILi128ELi64ELi256ELi128ELb1ELb1ELb1ELb1ELb0ELb1EEEEEEEEEvNT_6ParamsE)
        /*0110*/ 	.word	0x00000038


	//----- nvinfo : EIATTR_MIN_STACK_SIZE
	.align		4
.L_67:
        /*0114*/ 	.byte	0x04, 0x12
        /*0116*/ 	.short	(.L_69 - .L_68)
	.align		4
.L_68:
        /*0118*/ 	.word	index@(_ZN7cutlass13device_kernelIN5flash11enable_sm90INS1_16FlashAttnFwdSm90INS1_25CollectiveMainloopFwdSm90ILi2EN4cute5tupleIJNS5_1CILi1EEES8_S8_EEENS6_IJNS7_ILi128EEENS7_ILi64EEENS7_ILi256EEEEEELi256ENS_6half_tEfNS_4arch4Sm90ELb0ELb1ELb0ELb1ELb1ELb1ELb0ELb1ELb1ELb1ELb1ELb0EEENS1_21CollectiveEpilogueFwdINS6_IJSA_SC_SB_EEES9_SE_SG_Li256ELb1ELb1ELb1ELb0EEENS1_36VarlenDynamicPersistentTileSchedulerILi128ELi64ELi256ELi128ELb1ELb1ELb1ELb1ELb0ELb1EEEEEEEEEvNT_6ParamsE)
        /*011c*/ 	.word	0x00000100


	//----- nvinfo : EIATTR_MIN_STACK_SIZE
	.align		4
.L_69:
        /*0120*/ 	.byte	0x04, 0x12
        /*0122*/ 	.short	(.L_71 - .L_70)
	.align		4
.L_70:
        /*0124*/ 	.word	index@(_ZN7cutlass13device_kernelIN5flash11enable_sm90INS1_16FlashAttnFwdSm90INS1_25CollectiveMainloopFwdSm90ILi2EN4cute5tupleIJNS5_1CILi1EEES8_S8_EEENS6_IJNS7_ILi128EEENS7_ILi80EEENS7_ILi256EEEEEELi256ENS_6half_tEfNS_4arch4Sm90ELb1ELb0ELb0ELb0ELb1ELb0ELb0ELb1ELb1ELb1ELb1ELb0EEENS1_21CollectiveEpilogueFwdINS6_IJSA_SC_SB_EEES9_SE_SG_Li256ELb0ELb1ELb1ELb0EEENS1_19SingleTileSchedulerILb0ELb1ELb1ELi128EEEEEEEEEvNT_6ParamsE)
        /*0128*/ 	.word	0x00000008


	//----- nvinfo : EIATTR_MIN_STACK_SIZE
	.align		4
.L_71:
        /*012c*/ 	.byte	0x04, 0x12
        /*012e*/ 	.short	(.L_73 - .L_72)
	.align		4
.L_72:
        /*0130*/ 	.word	index@(_ZN7cutlass13device_kernelIN5flash11enable_sm90INS1_16FlashAttnFwdSm90INS1_25CollectiveMainloopFwdSm90ILi2EN4cute5tupleIJNS5_1CILi1EEES8_S8_EEENS6_IJNS7_ILi128EEENS7_ILi80EEENS7_ILi256EEEEEELi256ENS_6half_tEfNS_4arch4Sm90ELb1ELb0ELb0ELb1ELb1ELb0ELb0ELb1ELb1ELb1ELb1ELb0EEENS1_21CollectiveEpilogueFwdINS6_IJSA_SC_SB_EEES9_SE_SG_Li256ELb1ELb1ELb1ELb0EEENS1_36VarlenDynamicPersistentTileSchedulerILi128ELi80ELi256ELi128ELb1ELb1ELb1ELb1ELb1ELb1EEEEEEEEEvNT_6ParamsE)
        /*0134*/ 	.word	0x00000048


	//----- nvinfo : EIATTR_MIN_STACK_SIZE
	.align		4
.L_73:
        /*0138*/ 	.byte	0x04, 0x12
        /*013a*/ 	.short	(.L_75 - .L_74)
	.align		4
.L_74:
        /*013c*/ 	.word	index@(_ZN7cutlass13device_kernelIN5flash11enable_sm90INS1_16FlashAttnFwdSm90INS1_25CollectiveMainloopFwdSm90ILi2EN4cute5tupleIJNS5_1CILi1EEES8_S8_EEENS6_IJNS7_ILi128EEENS7_ILi80EEENS7_ILi256EEEEEELi256ENS_6half_tEfNS_4arch4Sm90ELb1ELb0ELb0ELb1ELb1ELb1ELb0ELb1ELb1ELb1ELb1ELb0EEENS1_21CollectiveEpilogueFwdINS6_IJSA_SC_SB_EEES9_SE_SG_Li256ELb1ELb1ELb1ELb0EEENS1_36VarlenDynamicPersistentTileSchedulerILi128ELi80ELi256ELi128ELb1ELb1ELb1ELb1ELb1ELb1EEEEEEEEEvNT_6ParamsE)
        /*0140*/ 	.word	0x000001c8
.L_75:


//--------------------- .nv.compat                --------------------------
	.section	.nv.compat,"",@"SHT_CUDA_COMPAT_INFO"
	.align	4
        /*0000*/ 	.byte	0x02, 0x09, 0x01, 0x00, 0x02, 0x02, 0x04, 0x00, 0x02, 0x05, 0x05, 0x00, 0x03, 0x07, 0x01, 0x01
        /*0010*/ 	.byte	0x02, 0x03, 0x01, 0x00, 0x02, 0x06, 0x01, 0x00, 0x04, 0x0b, 0x08, 0x00, 0x00, 0x00, 0x00, 0x00
        /*0020*/ 	.byte	0x00, 0x00, 0x00, 0x00


//--------------------- .nv.info._ZN7cutlass13device_kernelIN5flash11enable_sm90INS1_16FlashAttnFwdSm90INS1_25CollectiveMainloopFwdSm90ILi2EN4cute5tupleIJNS5_1CILi1EEES8_S8_EEENS6_IJNS7_ILi128EEENS7_ILi80EEENS7_ILi256EEEEEELi256ENS_6half_tEfNS_4arch4Sm90ELb0ELb0ELb0ELb0ELb1ELb0ELb0ELb1ELb1ELb1ELb1ELb0EEENS1_21CollectiveEpilogueFwdINS6_IJSA_SC_SB_EEES9_SE_SG_Li256ELb0ELb1ELb1ELb0EEENS1_19SingleTileSchedulerILb0ELb1ELb1ELi128EEEEEEEEEvNT_6ParamsE --------------------------
	.section	.nv.info._ZN7cutlass13device_kernelIN5flash11enable_sm90INS1_16FlashAttnFwdSm90INS1_25CollectiveMainloopFwdSm90ILi2EN4cute5tupleIJNS5_1CILi1EEES8_S8_EEENS6_IJNS7_ILi128EEENS7_ILi80EEENS7_ILi256EEEEEELi256ENS_6half_tEfNS_4arch4Sm90ELb0ELb0ELb0ELb0ELb1ELb0ELb0ELb1ELb1ELb1ELb1ELb0EEENS1_21CollectiveEpilogueFwdINS6_IJSA_SC_SB_EEES9_SE_SG_Li256ELb0ELb1ELb1ELb0EEENS1_19SingleTileSchedulerILb0ELb1ELb1ELi128EEEEEEEEEvNT_6ParamsE,"",@"SHT_CUDA_INFO"
	.sectionflags	@""
	.align	4


	//----- nvinfo : EIATTR_CUDA_API_VERSION
	.align		4
        /*0000*/ 	.byte	0x04, 0x37
        /*0002*/ 	.short	(.L_77 - .L_76)
.L_76:
        /*0004*/ 	.word	0x00000082


	//----- nvinfo : EIATTR_KPARAM_INFO
	.align		4
.L_77:
        /*0008*/ 	.byte	0x04, 0x17
        /*000a*/ 	.short	(.L_79 - .L_78)
.L_78:
        /*000c*/ 	.word	0x00000000
        /*0010*/ 	.short	0x0000
        /*0012*/ 	.short	0x0070
        /*0014*/ 	.byte	0x00, 0xf0, 0x01, 0x28


	//----- nvinfo : EIATTR_SPARSE_MMA_MASK
	.align		4
.L_79:
        /*0018*/ 	.byte	0x03, 0x50
        /*001a*/ 	.short	0x0000


	//----- nvinfo : EIATTR_MAXREG_COUNT
	.align		4
        /*001c*/ 	.byte	0x03, 0x1b
        /*001e*/ 	.short	0x00a8


	//----- nvinfo : EIATTR_NUM_BARRIERS
	.align		4
        /*0020*/ 	.byte	0x02, 0x4c
        /*0022*/ 	.byte	0x09
	.zero		1


	//----- nvinfo : EIATTR_EXTERNS
	.align		4
        /*0024*/ 	.byte	0x04, 0x0f
        /*0026*/ 	.short	(.L_81 - .L_80)


	//   ....[0]....
	.align		4
.L_80:
        /*0028*/ 	.word	index@(__assertfail)


	//----- nvinfo : EIATTR_ANNOTATIONS
	.align		4
.L_81:
        /*002c*/ 	.byte	0x04, 0x55
        /*002e*/ 	.short	(.L_83 - .L_82)


	//   ....[0]....
.L_82:
        /*0030*/ 	.word	0x00000001
        /*0034*/ 	.byte	0xa0, 0x08, 0x00, 0x00, 0x01, 0x00, 0x00, 0x00, 0x80, 0x14, 0x00, 0x00, 0x01, 0x00, 0x00, 0x00
        /*0044*/ 	.byte	0xf0, 0xd8, 0x00, 0x00, 0x01, 0x00, 0x00, 0x00, 0x60, 0xd9, 0x00, 0x00, 0x01, 0x00, 0x00, 0x00
        /*0054*/ 	.byte	0xc0, 0xf0, 0x00, 0x00, 0x01, 0x00, 0x00, 0x00, 0x60, 0x09, 0x01, 0x00


	//----- nvinfo : EIATTR_MERCURY_ISA_VERSION
	.align		4
.L_83:
        /*0060*/ 	.byte	0x03, 0x5f
        /*0062*/ 	.short	0x0101


	//----- nvinfo : EIATTR_INT_WARP_WIDE_INSTR_OFFSETS
	.align		4
        /*0064*/ 	.byte	0x04, 0x31
        /*0066*/ 	.short	(.L_85 - .L_84)


	//   ....[0]....
.L_84:
        /*0068*/ 	.word	0x000000c0


	//   ....[1]....
        /*006c*/ 	.word	0x000000d0


	//   ....[2]....
        /*0070*/ 	.word	0x00000170


	//----- nvinfo : EIATTR_COOP_GROUP_MASK_REGIDS
	.align		4
.L_85:
        /*0074*/ 	.byte	0x04, 0x29
        /*0076*/ 	.short	(.L_87 - .L_86)


	//   ....[0]....
.L_86:
        /*0078*/ 	.word	0xffffffff


	//   ....[1]....
        /*007c*/ 	.word	0xffffffff


	//   ....[2]....
        /*0080*/ 	.word	0xffffffff


	//   ....[3]....
        /*0084*/ 	.word	0xffffffff


	//   ....[4]....
        /*0088*/ 	.word	0xffffffff


	//   ....[5]....
        /*008c*/ 	.word	0xffffffff


	//   ....[6]....
        /*0090*/ 	.word	0xffffffff


	//   ....[7]....
        /*0094*/ 	.word	0xffffffff


	//   ....[8]....
        /*0098*/ 	.word	0xffffffff


	//   ....[9]....
        /*009c*/ 	.word	0xffffffff


	//   ....[10]....
        /*00a0*/ 	.word	0xffffffff


	//   ....[11]....
        /*00a4*/ 	.word	0xffffffff


	//   ....[12]....
        /*00a8*/ 	.word	0xffffffff


	//   ....[13]....
        /*00ac*/ 	.word	0xffffffff


	//   ....[14]....
        /*00b0*/ 	.word	0xffffffff


	//   ....[15]....
        /*00b4*/ 	.word	0xffffffff


	//   ....[16]....
        /*00b8*/ 	.word	0xffffffff


	//   ....[17]....
        /*00bc*/ 	.word	0xffffffff


	//   ....[18]....
        /*00c0*/ 	.word	0xffffffff


	//   ....[19]....
        /*00c4*/ 	.word	0xffffffff


	//   ....[20]....
        /*00c8*/ 	.word	0xffffffff


	//   ....[21]....
        /*00cc*/ 	.word	0xffffffff


	//   ....[22]....
        /*00d0*/ 	.word	0xffffffff


	//   ....[23]....
        /*00d4*/ 	.word	0xffffffff


	//   ....[24]....
        /*00d8*/ 	.word	0xffffffff


	//   ....[25]....
        /*00dc*/ 	.word	0xffffffff


	//   ....[26]....
        /*00e0*/ 	.word	0xffffffff


	//   ....[27]....
        /*00e4*/ 	.word	0xffffffff


	//   ....[28]....
        /*00e8*/ 	.word	0xffffffff


	//   ....[29]....
        /*00ec*/ 	.word	0xffffffff


	//   ....[30]....
        /*00f0*/ 	.word	0xffffffff


	//   ....[31]....
        /*00f4*/ 	.word	0xffffffff


	//   ....[32]....
        /*00f8*/ 	.word	0xffffffff


	//   ....[33]....
        /*00fc*/ 	.word	0xffffffff


	//   ....[34]....
        /*0100*/ 	.word	0xffffffff


	//   ....[35]....
        /*0104*/ 	.word	0xffffffff


	//   ....[36]....
        /*0108*/ 	.word	0xffffffff


	//   ....[37]....
        /*010c*/ 	.word	0xffffffff


	//   ....[38]....
        /*0110*/ 	.word	0xffffffff


	//   ....[39]....
        /*0114*/ 	.word	0xffffffff


	//   ....[40]....
        /*0118*/ 	.word	0xffffffff


	//   ....[41]....
        /*011c*/ 	.word	0xffffffff


	//   ....[42]....
        /*0120*/ 	.word	0xffffffff


	//   ....[43]....
        /*0124*/ 	.word	0xffffffff


	//   ....[44]....
        /*0128*/ 	.word	0xffffffff


	//   ....[45]....
        /*012c*/ 	.word	0xffffffff


	//   ....[46]....
        /*0130*/ 	.word	0xffffffff


	//   ....[47]....
        /*0134*/ 	.word	0xffffffff


	//   ....[48]....
        /*0138*/ 	.word	0xffffffff


	//   ....[49]....
        /*013c*/ 	.word	0xffffffff


	//   ....[50]....
        /*0140*/ 	.word	0xffffffff


	//   ....[51]....
        /*0144*/ 	.word	0xffffffff


	//   ....[52]....
        /*0148*/ 	.word	0xffffffff


	//   ....[53]....
        /*014c*/ 	.word	0xffffffff


	//   ....[54]....
        /*0150*/ 	.word	0xffffffff


	//   ....[55]....
        /*0154*/ 	.word	0xffffffff


	//   ....[56]....
        /*0158*/ 	.word	0xffffffff


	//   ....[57]....
        /*015c*/ 	.word	0xffffffff


	//   ....[58]....
        /*0160*/ 	.word	0xffffffff


	//   ....[59]....
        /*0164*/ 	.word	0xffffffff


	//   ....[60]....
        /*0168*/ 	.word	0xffffffff


	//   ....[61]....
        /*016c*/ 	.word	0xffffffff


	//   ....[62]....
        /*0170*/ 	.word	0xffffffff


	//   ....[63]....
        /*0174*/ 	.word	0xffffffff


	//   ....[64]....
        /*0178*/ 	.word	0xffffffff


	//   ....[65]....
        /*017c*/ 	.word	0xffffffff


	//   ....[66]....
        /*0180*/ 	.word	0xffffffff


	//   ....[67]....
        /*0184*/ 	.word	0xffffffff


	//   ....[68]....
        /*0188*/ 	.word	0xffffffff


	//   ....[69]....
        /*018c*/ 	.word	0xffffffff


	//   ....[70]....
        /*0190*/ 	.word	0xffffffff


	//   ....[71]....
        /*0194*/ 	.word	0xffffffff


	//   ....[72]....
        /*0198*/ 	.word	0xffffffff


	//   ....[73]....
        /*019c*/ 	.word	0xffffffff


	//   ....[74]....
        /*01a0*/ 	.word	0xffffffff


	//   ....[75]....
        /*01a4*/ 	.word	0xffffffff


	//   ....[76]....
        /*01a8*/ 	.word	0xffffffff


	//   ....[77]....
        /*01ac*/ 	.word	0xffffffff


	//   ....[78]....
        /*01b0*/ 	.word	0xffffffff


	//   ....[79]....
        /*01b4*/ 	.word	0xffffffff


	//   ....[80]....
        /*01b8*/ 	.word	0xffffffff


	//   ....[81]....
        /*01bc*/ 	.word	0xffffffff


	//   ....[82]....
        /*01c0*/ 	.word	0xffffffff


	//   ....[83]....
        /*01c4*/ 	.word	0xffffffff


	//   ....[84]....
        /*01c8*/ 	.word	0xffffffff


	//   ....[85]....
        /*01cc*/ 	.word	0x0500000f


	//   ....[86]....
        /*01d0*/ 	.word	0x0500000f


	//   ....[87]....
        /*01d4*/ 	.word	0x0500000f


	//   ....[88]....
        /*01d8*/ 	.word	0x0500000f


	//   ....[89]....
        /*01dc*/ 	.word	0x0500000f


	//   ....[90]....
        /*01e0*/ 	.word	0x0500000f


	//   ....[91]....
        /*01e4*/ 	.word	0x0500000f


	//   ....[92]....
        /*01e8*/ 	.word	0x0500000f


	//   ....[93]....
        /*01ec*/ 	.word	0x0500000f


	//   ....[94]....
        /*01f0*/ 	.word	0x0500000f


	//   ....[95]....
        /*01f4*/ 	.word	0x0500000f


	//   ....[96]....
        /*01f8*/ 	.word	0x0500000f


	//   ....[97]....
        /*01fc*/ 	.word	0x0500000f


	//   ....[98]....
        /*0200*/ 	.word	0x0500000f


	//   ....[99]....
        /*0204*/ 	.word	0x0500000f


	//   ....[100]....
        /*0208*/ 	.word	0x0500000f


	//   ....[101]....
        /*020c*/ 	.word	0x0500000f


	//   ....[102]....
        /*0210*/ 	.word	0x0500000f


	//   ....[103]....
        /*0214*/ 	.word	0x0500000f


	//   ....[104]....
        /*0218*/ 	.word	0x0500000f


	//   ....[105]....
        /*021c*/ 	.word	0x0500000f


	//   ....[106]....
        /*0220*/ 	.word	0x0500000f


	//   ....[107]....
        /*0224*/ 	.word	0x0500000f


	//   ....[108]....
        /*0228*/ 	.word	0x0500000f


	//   ....[109]....
        /*022c*/ 	.word	0x0500000f


	//   ....[110]....
        /*0230*/ 	.word	0x0500000f


	//   ....[111]....
        /*0234*/ 	.word	0x0500000f


	//   ....[112]....
        /*0238*/ 	.word	0x0500000f


	//   ....[113]....
        /*023c*/ 	.word	0x0500000f


	//   ....[114]....
        /*0240*/ 	.word	0x0500000f


	//   ....[115]....
        /*0244*/ 	.word	0x0500000f


	//   ....[116]....
        /*0248*/ 	.word	0x0500000f


	//   ....[117]....
        /*024c*/ 	.word	0x0500000f


	//   ....[118]....
        /*0250*/ 	.word	0x0500000f


	//   ....[119]....
        /*0254*/ 	.word	0x0500000f


	//   ....[120]....
        /*0258*/ 	.word	0x0500000f


	//   ....[121]....
        /*025c*/ 	.word	0x0500000f


	//   ....[122]....
        /*0260*/ 	.word	0x0500000f


	//   ....[123]....
        /*0264*/ 	.word	0x0500000f


	//   ....[124]....
        /*0268*/ 	.word	0x0500000f


	//   ....[125]....
        /*026c*/ 	.word	0x0500000f


	//   ....[126]....
        /*0270*/ 	.word	0x0500000f


	//   ....[127]....
        /*0274*/ 	.word	0x0500000f


	//   ....[128]....
        /*0278*/ 	.word	0x0500000f


	//   ....[129]....
        /*027c*/ 	.word	0x0500000f


	//   ....[130]....
        /*0280*/ 	.word	0x0500000f


	//   ....[131]....
        /*0284*/ 	.word	0x0500000f


	//   ....[132]....
        /*0288*/ 	.word	0x0500000f


	//   ....[133]....
        /*028c*/ 	.word	0x0500000f


	//   ....[134]....
        /*0290*/ 	.word	0x0500000f


	//   ....[135]....
        /*0294*/ 	.word	0x0500000f


	//   ....[136]....
        /*0298*/ 	.word	0x0500000f


	//   ....[137]....
        /*029c*/ 	.word	0x0500000f


	//   ....[138]....
        /*02a0*/ 	.word	0x0500000f


	//   ....[139]....
        /*02a4*/ 	.word	0x0500000f


	//   ....[140]....
        /*02a8*/ 	.word	0x0500000f


	//   ....[141]....
        /*02ac*/ 	.word	0x0500000f


	//   ....[142]....
        /*02b0*/ 	.word	0x0500000f


	//----- nvinfo : EIATTR_COOP_GROUP_INSTR_OFFSETS
	.align		4
.L_87:
        /*02b4*/ 	.byte	0x04, 0x28
        /*02b6*/ 	.short	(.L_89 - .L_88)


	//   ....[0]....
.L_88:
        /*02b8*/ 	.word	0x00000070


	//   ....[1]....
        /*02bc*/ 	.word	0x000000b0


	//   ....[2]....
        /*02c0*/ 	.word	0x000002d0


	//   ....[3]....
        /*02c4*/ 	.word	0x00000430


	//   ....[4]....
        /*02c8*/ 	.word	0x00000550


	//   ....[5]....
        /*02cc*/ 	.word	0x000006b0


	//   ....[6]....
        /*02d0*/ 	.word	0x00001260


	//   ....[7]....
        /*02d4*/ 	.word	0x000043d0


	//   ....[8]....
        /*02d8*/ 	.word	0x000044d0


	//   ....[9]....
        /*02dc*/ 	.word	0x000048e0


	//   ....[10]....
        /*02e0*/ 	.word	0x00004950


	//   ....[11]....
        /*02e4*/ 	.word	0x00008710


	//   ....[12]....
        /*02e8*/ 	.word	0x00008720


	//   ....[13]....
        /*02ec*/ 	.word	0x00008780


	//   ....[14]....
        /*02f0*/ 	.word	0x00008790


	//   ....[15]....
        /*02f4*/ 	.word	0x00009b60


	//   ....[16]....
        /*02f8*/ 	.word	0x00009b90


	//   ....[17]....
        /*02fc*/ 	.word	0x00009c30


	//   ....[18]....
        /*0300*/ 	.word	0x00009c90


	//   ....[19]....
        /*0304*/ 	.word	0x0000af60


	//   ....[20]....
        /*0308*/ 	.word	0x0000afc0


	//   ....[21]....
        /*030c*/ 	.word	0x0000b000


	//   ....[22]....
        /*0310*/ 	.word	0x0000b040


	//   ....[23]....
        /*0314*/ 	.word	0x0000b060


	//   ....[24]....
        /*0318*/ 	.word	0x0000b090


	//   ....[25]....
        /*031c*/ 	.word	0x0000bce0


	//   ....[26]....
        /*0320*/ 	.word	0x0000bcf0


	//   ....[27]....
        /*0324*/ 	.word	0x0000cd60


	//   ....[28]....
        /*0328*/ 	.word	0x0000df90


	//   ....[29]....
        /*032c*/ 	.word	0x0000dfd0


	//   ....[30]....
        /*0330*/ 	.word	0x0000e000


	//   ....[31]....
        /*0334*/ 	.word	0x0000e020


	//   ....[32]....
        /*0338*/ 	.word	0x0000e030


	//   ....[33]....
        /*033c*/ 	.word	0x0000e0a0


	//   ....[34]....
        /*0340*/ 	.word	0x0000e0d0


	//   ....[35]....
        /*0344*/ 	.word	0x0000e130


	//   ....[36]....
        /*0348*/ 	.word	0x0000e160


	//   ....[37]....
        /*034c*/ 	.word	0x0000e1c0


	//   ....[38]....
        /*0350*/ 	.word	0x0000e890


	//   ....[39]....
        /*0354*/ 	.word	0x0000e8d0


	//   ....[40]....
        /*0358*/ 	.word	0x0000e900


	//   ....[41]....
        /*035c*/ 	.word	0x0000e920


	//   ....[42]....
        /*0360*/ 	.word	0x0000e930


	//   ....[43]....
        /*0364*/ 	.word	0x0000e9c0


	//   ....[44]....
        /*0368*/ 	.word	0x0000ea00


	//   ....[45]....
        /*036c*/ 	.word	0x0000ea60


	//   ....[46]....
        /*0370*/ 	.word	0x0000ea90


	//   ....[47]....
        /*0374*/ 	.word	0x0000eb00


	//   ....[48]....
        /*0378*/ 	.word	0x0000eb40


	//   ....[49]....
        /*037c*/ 	.word	0x0000eba0


	//   ....[50]....
        /*0380*/ 	.word	0x0000ebd0


	//   ....[51]....
        /*0384*/ 	.word	0x0000ec30


	//   ....[52]....
        /*0388*/ 	.word	0x0000ec70


	//   ....[53]....
        /*038c*/ 	.word	0x0000ecd0


	//   ....[54]....
        /*0390*/ 	.word	0x0000f540


	//   ....[55]....
        /*0394*/ 	.word	0x0000f580


	//   ....[56]....
        /*0398*/ 	.word	0x0000f5b0


	//   ....[57]....
        /*039c*/ 	.word	0x0000f5d0


	//   ....[58]....
        /*03a0*/ 	.word	0x0000f5f0


	//   ....[59]....
        /*03a4*/ 	.word	0x0000f610


	//   ....[60]....
        /*03a8*/ 	.word	0x0000f640


	//   ....[61]....
        /*03ac*/ 	.word	0x0000f660


	//   ....[62]....
        /*03b0*/ 	.word	0x0000f670


	//   ....[63]....
        /*03b4*/ 	.word	0x0000f6f0


	//   ....[64]....
        /*03b8*/ 	.word	0x0000fa90


	//   ....[65]....
        /*03bc*/ 	.word	0x0000fac0


	//   ....[66]....
        /*03c0*/ 	.word	0x0000fae0


	//   ....[67]....
        /*03c4*/ 	.word	0x0000fb80


	//   ....[68]....
        /*03c8*/ 	.word	0x0000fba0


	//   ....[69]....
        /*03cc*/ 	.word	0x0000fc40


	//   ....[70]....
        /*03d0*/ 	.word	0x0000fc60


	//   ....[71]....
        /*03d4*/ 	.word	0x0000fd00


	//   ....[72]....
        /*03d8*/ 	.word	0x0000fd20


	//   ....[73]....
        /*03dc*/ 	.word	0x0000fd30


	//   ....[74]....
        /*03e0*/ 	.word	0x00010270


	//   ....[75]....
        /*03e4*/ 	.word	0x000102b0


	//   ....[76]....
        /*03e8*/ 	.word	0x000102e0


	//   ....[77]....
        /*03ec*/ 	.word	0x00010310


	//   ....[78]....
        /*03f0*/ 	.word	0x000103f0


	//   ....[79]....
        /*03f4*/ 	.word	0x00010410


	//   ....[80]....
        /*03f8*/ 	.word	0x000104c0


	//   ....[81]....
        /*03fc*/ 	.word	0x000104e0


	//   ....[82]....
        /*0400*/ 	.word	0x00010530


	//   ....[83]....
        /*0404*/ 	.word	0x000105a0


	//   ....[84]....
        /*0408*/ 	.word	0x000108f0


	//   ....[85]....
        /*040c*/ 	.word	0x00010de0


	//   ....[86]....
        /*0410*/ 	.word	0x00010ed0


	//   ....[87]....
        /*0414*/ 	.word	0x00010f90


	//   ....[88]....
        /*0418*/ 	.word	0x000110b0


	//   ....[89]....
        /*041c*/ 	.word	0x00011110


	//   ....[90]....
        /*0420*/ 	.word	0x00011210


	//   ....[91]....
        /*0424*/ 	.word	0x00011270


	//   ....[92]....
        /*0428*/ 	.word	0x00011370


	//   ....[93]....
        /*042c*/ 	.word	0x000113d0


	//   ....[94]....
        /*0430*/ 	.word	0x000114c0


	//   ....[95]....
        /*0434*/ 	.word	0x00011510


	//   ....[96]....
        /*0438*/ 	.word	0x000115a0


	//   ....[97]....
        /*043c*/ 	.word	0x00011600


	//   ....[98]....
        /*0440*/ 	.word	0x00011740


	//   ....[99]....
        /*0444*/ 	.word	0x000117b0


	//   ....[100]....
        /*0448*/ 	.word	0x000118b0


	//   ....[101]....
        /*044c*/ 	.word	0x00011920


	//   ....[102]....
        /*0450*/ 	.word	0x00011a20


	//   ....[103]....
        /*0454*/ 	.word	0x00011a90


	//   ....[104]....
        /*0458*/ 	.word	0x00011b90


	//   ....[105]....
        /*045c*/ 	.word	0x00011c00


	//   ....[106]....
        /*0460*/ 	.word	0x00011d00


	//   ....[107]....
        /*0464*/ 	.word	0x00011d70


	//   ....[108]....
        /*0468*/ 	.word	0x00011e70


	//   ....[109]....
        /*046c*/ 	.word	0x00011ed0


	//   ....[110]....
        /*0470*/ 	.word	0x00011fc0


	//   ....[111]....
        /*0474*/ 	.word	0x00012010


	//   ....[112]....
        /*0478*/ 	.word	0x00012150


	//   ....[113]....
        /*047c*/ 	.word	0x00012210


	//   ....[114]....
        /*0480*/ 	.word	0x00012350


	//   ....[115]....
        /*0484*/ 	.word	0x000123a0


	//   ....[116]....
        /*0488*/ 	.word	0x000124b0


	//   ....[117]....
        /*048c*/ 	.word	0x00012500


	//   ....[118]....
        /*0490*/ 	.word	0x00012620


	//   ....[119]....
        /*0494*/ 	.word	0x00012670


	//   ....[120]....
        /*0498*/ 	.word	0x000127a0


	//   ....[121]....
        /*049c*/ 	.word	0x000127f0


	//   ....[122]....
        /*04a0*/ 	.word	0x000128d0


	//   ....[123]....
        /*04a4*/ 	.word	0x00012970


	//   ....[124]....
        /*04a8*/ 	.word	0x00012aa0


	//   ....[125]....
        /*04ac*/ 	.word	0x00012af0


	//   ....[126]....
        /*04b0*/ 	.word	0x00012c20


	//   ....[127]....
        /*04b4*/ 	.word	0x00012c70


	//   ....[128]....
        /*04b8*/ 	.word	0x00012da0


	//   ....[129]....
        /*04bc*/ 	.word	0x00012df0


	//   ....[130]....
        /*04c0*/ 	.word	0x00012f20


	//   ....[131]....
        /*04c4*/ 	.word	0x00012f70


	//   ....[132]....
        /*04c8*/ 	.word	0x00013050


	//   ....[133]....
        /*04cc*/ 	.word	0x000130f0


	//   ....[134]....
        /*04d0*/ 	.word	0x00013290


	//   ....[135]....
        /*04d4*/ 	.word	0x000132e0


	//   ....[136]....
        /*04d8*/ 	.word	0x00013420


	//   ....[137]....
        /*04dc*/ 	.word	0x00013470


	//   ....[138]....
        /*04e0*/ 	.word	0x000135b0


	//   ....[139]....
        /*04e4*/ 	.word	0x00013600


	//   ....[140]....
        /*04e8*/ 	.word	0x00013730


	//   ....[141]....
        /*04ec*/ 	.word	0x00013780


	//   ....[142]....
        /*04f0*/ 	.word	0x00013890


	//----- nvinfo : EIATTR_REG_RECONFIG
	.align		4
.L_89:
        /*04f4*/ 	.byte	0x01, 0x54
	.zero		2


	//----- nvinfo : EIATTR_SYSCALL_OFFSETS
	.align		4
        /*04f8*/ 	.byte	0x04, 0x46
        /*04fa*/ 	.short	(.L_91 - .L_90)


	//   ....[0]....
.L_90:
        /*04fc*/ 	.word	0x00001430


	//   ....[1]....
        /*0500*/ 	.word	0x0000d4b0


	//   ....[2]....
        /*0504*/ 	.word	0x0000d5f0


	//   ....[3]....
        /*0508*/ 	.word	0x0000d6e0


	//   ....[4]....
        /*050c*/ 	.word	0x0000e5b0


	//----- nvinfo : EIATTR_MBARRIER_INSTR_OFFSETS
	.align		4
.L_91:
        /*0510*/ 	.byte	0x04, 0x39
        /*0512*/ 	.short	(.L_93 - .L_92)


	//   ....[0]....
.L_92:
        /*0514*/ 	.word	0x00000180
        /*0518*/ 	.word	0x000000ff
        /*051c*/ 	.word	0x00038800
        /*0520*/ 	.short	0x0100
        /*0522*/ 	.byte	0x08
	.zero		1


	//   ....[1]....
        /*0524*/ 	.word	0x00000190
        /*0528*/ 	.word	0x000000ff
        /*052c*/ 	.word	0x00038820
        /*0530*/ 	.short	0x0100
        /*0532*/ 	.byte	0x08
	.zero		1


	//   ....[2]....
        /*0534*/ 	.word	0x00000280
        /*0538*/ 	.word	0x000000ff
        /*053c*/ 	.word	0x00038830
        /*0540*/ 	.short	0x0100
        /*0542*/ 	.byte	0x08
	.zero		1


	//   ....[3]....
        /*0544*/ 	.word	0x00000290
        /*0548*/ 	.word	0x000000ff
        /*054c*/ 	.word	0x00038840
        /*0550*/ 	.short	0x0100
        /*0552*/ 	.byte	0x08
	.zero		1


	//   ....[4]....
        /*0554*/ 	.word	0x000002a0
        /*0558*/ 	.word	0x000000ff
        /*055c*/ 	.word	0x00038838
        /*0560*/ 	.short	0x0100
        /*0562*/ 	.byte	0x08
	.zero		1


	//   ....[5]....
        /*0564*/ 	.word	0x000002b0
        /*0568*/ 	.word	0x000000ff
        /*056c*/ 	.word	0x00038848
        /*0570*/ 	.short	0x0100
        /*0572*/ 	.byte	0x08
	.zero		1


	//   ....[6]....
        /*0574*/ 	.word	0x000003e0
        /*0578*/ 	.word	0x000000ff
        /*057c*/ 	.word	0x00038850
        /*0580*/ 	.short	0x0100
        /*0582*/ 	.byte	0x08
	.zero		1


	//   ....[7]....
        /*0584*/ 	.word	0x000003f0
        /*0588*/ 	.word	0x000000ff
        /*058c*/ 	.word	0x00038860
        /*0590*/ 	.short	0x0100
        /*0592*/ 	.byte	0x08
	.zero		1


	//   ....[8]....
        /*0594*/ 	.word	0x00000400
        /*0598*/ 	.word	0x000000ff
        /*059c*/ 	.word	0x00038858
        /*05a0*/ 	.short	0x0100
        /*05a2*/ 	.byte	0x08
	.zero		1


	//   ....[9]....
        /*05a4*/ 	.word	0x00000410
        /*05a8*/ 	.word	0x000000ff
        /*05ac*/ 	.word	0x00038868
        /*05b0*/ 	.short	0x0100
        /*05b2*/ 	.byte	0x08
	.zero		1


	//   ....[10]....
        /*05b4*/ 	.word	0x00000500
        /*05b8*/ 	.word	0x000000ff
        /*05bc*/ 	.word	0x00038870
        /*05c0*/ 	.short	0x0100
        /*05c2*/ 	.byte	0x06
	.zero		1


	//   ....[11]....
        /*05c4*/ 	.word	0x00000510
        /*05c8*/ 	.word	0x000000ff
        /*05cc*/ 	.word	0x00038880
        /*05d0*/ 	.short	0x0100
        /*05d2*/ 	.byte	0x06
	.zero		1


	//   ....[12]....
        /*05d4*/ 	.word	0x00000520
        /*05d8*/ 	.word	0x000000ff
        /*05dc*/ 	.word	0x00038878
        /*05e0*/ 	.short	0x0100
        /*05e2*/ 	.byte	0x06
	.zero		1


	//   ....[13]....
        /*05e4*/ 	.word	0x00000530
        /*05e8*/ 	.word	0x000000ff
        /*05ec*/ 	.word	0x00038888
        /*05f0*/ 	.short	0x0100
        /*05f2*/ 	.byte	0x06
	.zero		1


	//   ....[14]....
        /*05f4*/ 	.word	0x00000660
        /*05f8*/ 	.word	0x000000ff
        /*05fc*/ 	.word	0x00038890
        /*0600*/ 	.short	0x0100
        /*0602*/ 	.byte	0x08
	.zero		1


	//   ....[15]....
        /*0604*/ 	.word	0x00000670
        /*0608*/ 	.word	0x000000ff
        /*060c*/ 	.word	0x000388a0
        /*0610*/ 	.short	0x0100
        /*0612*/ 	.byte	0x08
	.zero		1


	//   ....[16]....
        /*0614*/ 	.word	0x00000680
        /*0618*/ 	.word	0x000000ff
        /*061c*/ 	.word	0x00038898
        /*0620*/ 	.short	0x0100
        /*0622*/ 	.byte	0x08
	.zero		1


	//   ....[17]....
        /*0624*/ 	.word	0x00000690
        /*0628*/ 	.word	0x000000ff
        /*062c*/ 	.word	0x000388a8
        /*0630*/ 	.short	0x0100
        /*0632*/ 	.byte	0x08
	.zero		1


	//   ....[18]....
        /*0634*/ 	.word	0x000007d0
        /*0638*/ 	.word	0x000000ff
        /*063c*/ 	.word	0x000388b0
        /*0640*/ 	.short	0x0100
        /*0642*/ 	.byte	0x08
	.zero		1


	//   ....[19]....
        /*0644*/ 	.word	0x000007e0
        /*0648*/ 	.word	0x000000ff
        /*064c*/ 	.word	0x000388c0
        /*0650*/ 	.short	0x0100
        /*0652*/ 	.byte	0x08
	.zero		1


	//   ....[20]....
        /*0654*/ 	.word	0x000007f0
        /*0658*/ 	.word	0x000000ff
        /*065c*/ 	.word	0x000388b8
        /*0660*/ 	.short	0x0100
        /*0662*/ 	.byte	0x08
	.zero		1


	//   ....[21]....
        /*0664*/ 	.word	0x00000800
        /*0668*/ 	.word	0x000000ff
        /*066c*/ 	.word	0x000388c8
        /*0670*/ 	.short	0x0100
        /*0672*/ 	.byte	0x08
	.zero		1


	//   ....[22]....
        /*0674*/ 	.word	0x00001460
        /*0678*/ 	.word	0x000000ff
        /*067c*/ 	.word	0x00038800
        /*0680*/ 	.short	0x010a
        /*0682*/ 	.byte	0x04
	.zero		1


	//   ....[23]....
        /*0684*/ 	.word	0x00001500
        /*0688*/ 	.word	0x000000ff
        /*068c*/ 	.word	0x00038830
        /*0690*/ 	.short	0x010a
        /*0692*/ 	.byte	0x04
	.zero		1


	//   ....[24]....
        /*0694*/ 	.word	0x00001570
        /*0698*/ 	.word	0x000000ff
        /*069c*/ 	.word	0x00038830
        /*06a0*/ 	.short	0x010a
        /*06a2*/ 	.byte	0x04
	.zero		1


	//   ....[25]....
        /*06a4*/ 	.word	0x00003b90
        /*06a8*/ 	.word	0x000000ff
        /*06ac*/ 	.word	0x00000000
        /*06b0*/ 	.short	0x0101
        /*06b2*/ 	.byte	0x07
	.zero		1


	//   ....[26]....
        /*06b4*/ 	.word	0x00005830
        /*06b8*/ 	.word	0x000000ff
        /*06bc*/ 	.word	0x00038830
        /*06c0*/ 	.short	0x010a
        /*06c2*/ 	.byte	0x07
	.zero		1


	//   ....[27]....
        /*06c4*/ 	.word	0x00005880
        /*06c8*/ 	.word	0x000000ff
        /*06cc*/ 	.word	0x00038830
        /*06d0*/ 	.short	0x010a
        /*06d2*/ 	.byte	0x06
	.zero		1


	//   ....[28]....
        /*06d4*/ 	.word	0x00008190
        /*06d8*/ 	.word	0x000000ff
        /*06dc*/ 	.word	0x00038850
        /*06e0*/ 	.short	0x010a
        /*06e2*/ 	.byte	0x07
	.zero		1


	//   ....[29]....
        /*06e4*/ 	.word	0x000081d0
        /*06e8*/ 	.word	0x000000ff
        /*06ec*/ 	.word	0x00038850
        /*06f0*/ 	.short	0x010a
        /*06f2*/ 	.byte	0x07
	.zero		1


	//   ....[30]....
        /*06f4*/ 	.word	0x00008760
        /*06f8*/ 	.word	0x000000ff
        /*06fc*/ 	.word	0x00000000
        /*0700*/ 	.short	0x0101
        /*0702*/ 	.byte	0x0a
	.zero		1


	//   ....[31]....
        /*0704*/ 	.word	0x00009130
        /*0708*/ 	.word	0x000000ff
        /*070c*/ 	.word	0x00000000
        /*0710*/ 	.short	0x0101
        /*0712*/ 	.byte	0x07
	.zero		1


	//   ....[32]....
        /*0714*/ 	.word	0x00009ac0
        /*0718*/ 	.word	0x000000ff
        /*071c*/ 	.word	0x00038850
        /*0720*/ 	.short	0x010a
        /*0722*/ 	.byte	0x05
	.zero		1


	//   ....[33]....
        /*0724*/ 	.word	0x00009b00
        /*0728*/ 	.word	0x000000ff
        /*072c*/ 	.word	0x00038850
        /*0730*/ 	.short	0x010a
        /*0732*/ 	.byte	0x05
	.zero		1


	//   ....[34]....
        /*0734*/ 	.word	0x0000a160
        /*0738*/ 	.word	0x000000ff
        /*073c*/ 	.word	0x00000000
        /*0740*/ 	.short	0x0101
        /*0742*/ 	.byte	0x04
	.zero		1


	//   ....[35]....
        /*0744*/ 	.word	0x0000b080
        /*0748*/ 	.word	0x000000ff
        /*074c*/ 	.word	0x00000000
        /*0750*/ 	.short	0x0101
        /*0752*/ 	.byte	0x04
	.zero		1


	//   ....[36]....
        /*0754*/ 	.word	0x0000dd70
        /*0758*/ 	.word	0x000000ff
        /*075c*/ 	.word	0x00038840
        /*0760*/ 	.short	0x010a
        /*0762*/ 	.byte	0x2a
	.zero		1


	//   ....[37]....
        /*0764*/ 	.word	0x0000e370
        /*0768*/ 	.word	0x000000ff
        /*076c*/ 	.word	0x00038830
        /*0770*/ 	.short	0x0107
        /*0772*/ 	.byte	0x2a
	.zero		1


	//   ....[38]....
        /*0774*/ 	.word	0x0000e3e0
        /*0778*/ 	.word	0x000000ff
        /*077c*/ 	.word	0x00038830
        /*0780*/ 	.short	0x0101
        /*0782*/ 	.byte	0x2a
	.zero		1


	//   ....[39]....
        /*0784*/ 	.word	0x0000ee50
        /*0788*/ 	.word	0x000000ff
        /*078c*/ 	.word	0x00038800
        /*0790*/ 	.short	0x0107
        /*0792*/ 	.byte	0x2a
	.zero		1


	//   ....[40]....
        /*0794*/ 	.word	0x0000eeb0
        /*0798*/ 	.word	0x000000ff
        /*079c*/ 	.word	0x00038800
        /*07a0*/ 	.short	0x0101
        /*07a2*/ 	.byte	0x2a
	.zero		1


	//   ....[41]....
        /*07a4*/ 	.word	0x0000eec0
        /*07a8*/ 	.word	0x000000ff
        /*07ac*/ 	.word	0x00038820
        /*07b0*/ 	.short	0x010a
        /*07b2*/ 	.byte	0x2a
	.zero		1


	//   ....[42]....
        /*07b4*/ 	.word	0x0000f340
        /*07b8*/ 	.word	0x00000013
        /*07bc*/ 	.word	0x00038840
        /*07c0*/ 	.short	0x010a
        /*07c2*/ 	.byte	0x3f
	.zero		1


	//   ....[43]....
        /*07c4*/ 	.word	0x0000f910
        /*07c8*/ 	.word	0x00000013
        /*07cc*/ 	.word	0x00038830
        /*07d0*/ 	.short	0x0107
        /*07d2*/ 	.byte	0x3f
	.zero		1


	//   ....[44]....
        /*07d4*/ 	.word	0x0000f9c0
        /*07d8*/ 	.word	0x00000013
        /*07dc*/ 	.word	0x00038830
        /*07e0*/ 	.short	0x0101
        /*07e2*/ 	.byte	0x3f
	.zero		1


	//   ....[45]....
        /*07e4*/ 	.word	0x0000fa20
        /*07e8*/ 	.word	0x00000004
        /*07ec*/ 	.word	0x00038860
        /*07f0*/ 	.short	0x010a
        /*07f2*/ 	.byte	0x3f
	.zero		1


	//   ....[46]....
        /*07f4*/ 	.word	0x0000fee0
        /*07f8*/ 	.word	0x00000004
        /*07fc*/ 	.word	0x00038850
        /*0800*/ 	.short	0x0107
        /*0802*/ 	.byte	0x3f
	.zero		1


	//   ....[47]....
        /*0804*/ 	.word	0x00010060
        /*0808*/ 	.word	0x00000004
        /*080c*/ 	.word	0x00038850
        /*0810*/ 	.short	0x0101
        /*0812*/ 	.byte	0x3f
	.zero		1


	//   ....[48]....
        /*0814*/ 	.word	0x000101e0
        /*0818*/ 	.word	0x00000000
        /*081c*/ 	.word	0x00038860
        /*0820*/ 	.short	0x010a
        /*0822*/ 	.byte	0x3f
	.zero		1


	//   ....[49]....
        /*0824*/ 	.word	0x00010730
        /*0828*/ 	.word	0x00000000
        /*082c*/ 	.word	0x00038850
        /*0830*/ 	.short	0x0107
        /*0832*/ 	.byte	0x3f
	.zero		1


	//   ....[50]....
        /*0834*/ 	.word	0x000107f0
        /*0838*/ 	.word	0x00000000
        /*083c*/ 	.word	0x00038850
        /*0840*/ 	.short	0x0101
        /*0842*/ 	.byte	0x3f
	.zero		1


	//   ....[51]....
        /*0844*/ 	.word	0x00010880
        /*0848*/ 	.word	0x00000007
        /*084c*/ 	.word	0x00038820
        /*0850*/ 	.short	0x010a
        /*0852*/ 	.byte	0x3f
	.zero		1


	//   ....[52]....
        /*0854*/ 	.word	0x00010a00
        /*0858*/ 	.word	0x00000005
        /*085c*/ 	.word	0x00038840
        /*0860*/ 	.short	0x010a
        /*0862*/ 	.byte	0x3f
	.zero		1


	//   ....[53]....
        /*0864*/ 	.word	0x00010aa0
        /*0868*/ 	.word	0x00000003
        /*086c*/ 	.word	0x00038840
        /*0870*/ 	.short	0x010a
        /*0872*/ 	.byte	0x3f
	.zero		1


	//   ....[54]....
        /*0874*/ 	.word	0x00010ae0
        /*0878*/ 	.word	0x00000005
        /*087c*/ 	.word	0x00038860
        /*0880*/ 	.short	0x010a
        /*0882*/ 	.byte	0x3f
	.zero		1


	//   ....[55]....
        /*0884*/ 	.word	0x00010b20
        /*0888*/ 	.word	0x00000003
        /*088c*/ 	.word	0x00038860
        /*0890*/ 	.short	0x010a
        /*0892*/ 	.byte	0x3f
	.zero		1


	//   ....[56]....
        /*0894*/ 	.word	0x00010ba0
        /*0898*/ 	.word	0x00000003
        /*089c*/ 	.word	0x00038800
        /*08a0*/ 	.short	0x010a
        /*08a2*/ 	.byte	0x3f
	.zero		1


	//   ....[57]....
        /*08a4*/ 	.word	0x00010c10
        /*08a8*/ 	.word	0x00000003
        /*08ac*/ 	.word	0x00038830
        /*08b0*/ 	.short	0x010a
        /*08b2*/ 	.byte	0x3f
	.zero		1


	//   ....[58]....
        /*08b4*/ 	.word	0x00010c80
        /*08b8*/ 	.word	0x00000006
        /*08bc*/ 	.word	0x00038830
        /*08c0*/ 	.short	0x010a
        /*08c2*/ 	.byte	0x3f
	.zero		1


	//   ....[59]....
        /*08c4*/ 	.word	0x00010ce0
        /*08c8*/ 	.word	0x00000003
        /*08cc*/ 	.word	0x00038850
        /*08d0*/ 	.short	0x010a
        /*08d2*/ 	.byte	0x3f
	.zero		1


	//   ....[60]....
        /*08d4*/ 	.word	0x00010d40
        /*08d8*/ 	.word	0x00000005
        /*08dc*/ 	.word	0x00038850
        /*08e0*/ 	.short	0x010a
        /*08e2*/ 	.byte	0x3f
	.zero		1


	//   ....[61]....
        /*08e4*/ 	.word	0x00010e20
        /*08e8*/ 	.word	0x00000003
        /*08ec*/ 	.word	0x00038840
        /*08f0*/ 	.short	0x010a
        /*08f2*/ 	.byte	0x3f
	.zero		1


	//   ....[62]....
        /*08f4*/ 	.word	0x00012050
        /*08f8*/ 	.word	0x00000003
        /*08fc*/ 	.word	0x00038820
        /*0900*/ 	.short	0x010a
        /*0902*/ 	.byte	0x3f
	.zero		1


	//   ....[63]....
        /*0904*/ 	.word	0x000120a0
        /*0908*/ 	.word	0x00000013
        /*090c*/ 	.word	0x00038840
        /*0910*/ 	.short	0x010a
        /*0912*/ 	.byte	0x3f
	.zero		1


	//   ....[64]....
        /*0914*/ 	.word	0x00012820
        /*0918*/ 	.word	0x00000004
        /*091c*/ 	.word	0x00038860
        /*0920*/ 	.short	0x010a
        /*0922*/ 	.byte	0x3f
	.zero		1


	//   ....[65]....
        /*0924*/ 	.word	0x00012fa0
        /*0928*/ 	.word	0x00000000
        /*092c*/ 	.word	0x00038860
        /*0930*/ 	.short	0x010a
        /*0932*/ 	.byte	0x3f
	.zero		1


	//   ....[66]....
        /*0934*/ 	.word	0x000137b0
        /*0938*/ 	.word	0x00000007
        /*093c*/ 	.word	0x00038820
        /*0940*/ 	.short	0x010a
        /*0942*/ 	.byte	0x3f
	.zero		1


	//   ....[67]....
        /*0944*/ 	.word	0x00013950
        /*0948*/ 	.word	0x00000005
        /*094c*/ 	.word	0x00038840
        /*0950*/ 	.short	0x010a
        /*0952*/ 	.byte	0x3f
	.zero		1


	//   ....[68]....
        /*0954*/ 	.word	0x000139a0
        /*0958*/ 	.word	0x00000003
        /*095c*/ 	.word	0x00038840
        /*0960*/ 	.short	0x010a
        /*0962*/ 	.byte	0x3f
	.zero		1


	//   ....[69]....
        /*0964*/ 	.word	0x000139f0
        /*0968*/ 	.word	0x00000005
        /*096c*/ 	.word	0x00038860
        /*0970*/ 	.short	0x010a
        /*0972*/ 	.byte	0x3f
	.zero		1


	//----- nvinfo : EIATTR_NUM_MBARRIERS
	.align		4
.L_93:
        /*0974*/ 	.byte	0x03, 0x38
        /*0976*/ 	.short	0x0016


	//----- nvinfo : EIATTR_EXIT_INSTR_OFFSETS
	.align		4
        /*0978*/ 	.byte	0x04, 0x1c
        /*097a*/ 	.short	(.L_95 - .L_94)


	//   ....[0]....
.L_94:
        /*097c*/ 	.word	0x00010b70


	//----- nvinfo : EIATTR_MAX_THREADS
	.align		4
.L_95:
        /*0980*/ 	.byte	0x04, 0x05
        /*0982*/ 	.short	(.L_97 - .L_96)
.L_96:
        /*0984*/ 	.word	0x00000180
        /*0988*/ 	.word	0x00000001
        /*098c*/ 	.word	0x00000001


	//----- nvinfo : EIATTR_CRS_STACK_SIZE
	.align		4
.L_97:
        /*0990*/ 	.byte	0x04, 0x1e
        /*0992*/ 	.short	(.L_99 - .L_98)
.L_98:
        /*0994*/ 	.word	0x00000000


	//----- nvinfo : EIATTR_CBANK_PARAM_SIZE
	.align		4
.L_99:
        /*0998*/ 	.byte	0x03, 0x19
        /*099a*/ 	.short	0x0a70


	//----- nvinfo : EIATTR_PARAM_CBANK
	.align		4
        /*099c*/ 	.byte	0x04, 0x0a
        /*099e*/ 	.short	(.L_101 - .L_100)
	.align		4
.L_100:
        /*09a0*/ 	.word	index@(.nv.constant0._ZN7cutlass13device_kernelIN5flash11enable_sm90INS1_16FlashAttnFwdSm90INS1_25CollectiveMainloopFwdSm90ILi2EN4cute5tupleIJNS5_1CILi1EEES8_S8_EEENS6_IJNS7_ILi128EEENS7_ILi80EEENS7_ILi256EEEEEELi256ENS_6half_tEfNS_4arch4Sm90ELb0ELb0ELb0ELb0ELb1ELb0ELb0ELb1ELb1ELb1ELb1ELb0EEENS1_21CollectiveEpilogueFwdINS6_IJSA_SC_SB_EEES9_SE_SG_Li256ELb0ELb1ELb1ELb0EEENS1_19SingleTileSchedulerILb0ELb1ELb1ELi128EEEEEEEEEvNT_6ParamsE)
        /*09a4*/ 	.short	0x0210
        /*09a6*/ 	.short	0x0a70


	//----- nvinfo : EIATTR_SW_WAR
	.align		4
.L_101:
        /*09a8*/ 	.byte	0x04, 0x36
        /*09aa*/ 	.short	(.L_103 - .L_102)
.L_102:
        /*09ac*/ 	.word	0x00000008
.L_103:


//--------------------- .nv.info._ZN7cutlass13device_kernelIN5flash11enable_sm90INS1_16FlashAttnFwdSm90INS1_25CollectiveMainloopFwdSm90ILi2EN4cute5tupleIJNS5_1CILi1EEES8_S8_EEENS6_IJNS7_ILi128EEENS7_ILi80EEENS7_ILi256EEEEEELi256ENS_6half_tEfNS_4arch4Sm90ELb0ELb0ELb0ELb1ELb1ELb0ELb0ELb1ELb1ELb1ELb1ELb0EEENS1_21CollectiveEpilogueFwdINS6_IJSA_SC_SB_EEES9_SE_SG_Li256ELb1ELb1ELb1ELb0EEENS1_36VarlenDynamicPersistentTileSchedulerILi128ELi80ELi256ELi128ELb1ELb1ELb1ELb0ELb1ELb1EEEEEEEEEvNT_6ParamsE --------------------------
	.section	.nv.info._ZN7cutlass13device_kernelIN5flash11enable_sm90INS1_16FlashAttnFwdSm90INS1_25CollectiveMainloopFwdSm90ILi2EN4cute5tupleIJNS5_1CILi1EEES8_S8_EEENS6_IJNS7_ILi128EEENS7_ILi80EEENS7_ILi256EEEEEELi256ENS_6half_tEfNS_4arch4Sm90ELb0ELb0ELb0ELb1ELb1ELb0ELb0ELb1ELb1ELb1ELb1ELb0EEENS1_21CollectiveEpilogueFwdINS6_IJSA_SC_SB_EEES9_SE_SG_Li256ELb1ELb1ELb1ELb0EEENS1_36VarlenDynamicPersistentTileSchedulerILi128ELi80ELi256ELi128ELb1ELb1ELb1ELb0ELb1ELb1EEEEEEEEEvNT_6ParamsE,"",@"SHT_CUDA_INFO"
	.sectionflags	@""
	.align	4


	//----- nvinfo : EIATTR_CUDA_API_VERSION
	.align		4
        /*0000*/ 	.byte	0x04, 0x37
        /*0002*/ 	.short	(.L_105 - .L_104)
.L_104:
        /*0004*/ 	.word	0x00000082


	//----- nvinfo : EIATTR_KPARAM_INFO
	.align		4
.L_105:
        /*0008*/ 	.byte	0x04, 0x17
        /*000a*/ 	.short	(.L_107 - .L_106)
.L_106:
        /*000c*/ 	.word	0x00000000
        /*0010*/ 	.short	0x0000
        /*0012*/ 	.short	0x0070
        /*0014*/ 	.byte	0x00, 0xf0, 0x01, 0x2a


	//----- nvinfo : EIATTR_SPARSE_MMA_MASK
	.align		4
.L_107:
        /*0018*/ 	.byte	0x03, 0x50
        /*001a*/ 	.short	0x0000


	//----- nvinfo : EIATTR_MAXREG_COUNT
	.align		4
        /*001c*/ 	.byte	0x03, 0x1b
        /*001e*/ 	.short	0x00a8


	//----- nvinfo : EIATTR_NUM_BARRIERS
	.align		4
        /*0020*/ 	.byte	0x02, 0x4c
        /*0022*/ 	.byte	0x09
	.zero		1


	//----- nvinfo : EIATTR_EXTERNS
	.align		4
        /*0024*/ 	.byte	0x04, 0x0f
        /*0026*/ 	.short	(.L_109 - .L_108)


	//   ....[0]....
	.align		4
.L_108:
        /*0028*/ 	.word	index@(__assertfail)


	//----- nvinfo : EIATTR_ANNOTATIONS
	.align		4
.L_109:
        /*002c*/ 	.byte	0x04, 0x55
        /*002e*/ 	.short	(.L_111 - .L_110)


	//   ....[0]....
.L_110:
        /*0030*/ 	.word	0x00000001
        /*0034*/ 	.byte	0xa0, 0x08, 0x00, 0x00, 0x01, 0x00, 0x00, 0x00, 0xa0, 0x09, 0x00, 0x00, 0x01, 0x00, 0x00, 0x00
        /* <DEDUP_REMOVED lines=28> */
        /*0204*/ 	.byte	0x60, 0x59, 0x01, 0x00


	//----- nvinfo : EIATTR_MERCURY_ISA_VERSION
	.align		4
.L_111:
        /*0208*/ 	.byte	0x03, 0x5f
        /*020a*/ 	.short	0x0101


	//----- nvinfo : EIATTR_UNUSED_LOAD_BYTE_OFFSET
	.align		4
        /*020c*/ 	.byte	0x04, 0x44
        /*020e*/ 	.short	(.L_113 - .L_112)


	//   ....[0]....
.L_112:
        /*0210*/ 	.word	0x00000950
        /*0214*/ 	.word	0x0000fff0


	//   ....[1]....
        /*0218*/ 	.word	0x0000b370
        /*021c*/ 	.word	0x0000fff0


	//----- nvinfo : EIATTR_INT_WARP_WIDE_INSTR_OFFSETS
	.align		4
.L_113:
        /*0220*/ 	.byte	0x04, 0x31
        /*0222*/ 	.short	(.L_115 - .L_114)


	//   ....[0]....
.L_114:
        /*0224*/ 	.word	0x000000c0


	//   ....[1]....
        /*0228*/ 	.word	0x000000d0


	//   ....[2]....
        /*022c*/ 	.word	0x00000170


	//   ....[3]....
        /*0230*/ 	.word	0x000114b0


	//   ....[4]....
        /*0234*/ 	.word	0x00011540


	//   ....[5]....
        /*0238*/ 	.word	0x00014420


	//   ....[6]....
        /*023c*/ 	.word	0x000144b0


	//----- nvinfo : EIATTR_COOP_GROUP_MASK_REGIDS
	.align		4
.L_115:
        /*0240*/ 	.byte	0x04, 0x29
        /*0242*/ 	.short	(.L_117 - .L_116)


	//   ....[0]....
.L_116:
        /*0244*/ 	.word	0xffffffff


	//   ....[1]....
        /*0248*/ 	.word	0xffffffff


	//   ....[2]....
        /*024c*/ 	.word	0xffffffff


	//   ....[3]....
        /*0250*/ 	.word	0xffffffff


	//   ....[4]....
        /*0254*/ 	.word	0xffffffff


	//   ....[5]....
        /*0258*/ 	.word	0xffffffff


	//   ....[6]....
        /*025c*/ 	.word	0xffffffff


	//   ....[7]....
        /*0260*/ 	.word	0xffffffff


	//   ....[8]....
        /*0264*/ 	.word	0xffffffff


	//   ....[9]....
        /*0268*/ 	.word	0xffffffff


	//   ....[10]....
        /*026c*/ 	.word	0xffffffff


	//   ....[11]....
        /*0270*/ 	.word	0xffffffff


	//   ....[12]....
        /*0274*/ 	.word	0xffffffff


	//   ....[13]....
        /*0278*/ 	.word	0xffffffff


	//   ....[14]....
        /*027c*/ 	.word	0xffffffff


	//   ....[15]....
        /*0280*/ 	.word	0xffffffff


	//   ....[16]....
        /*0284*/ 	.word	0xffffffff


	//   ....[17]....
        /*0288*/ 	.word	0xffffffff


	//   ....[18]....
        /*028c*/ 	.word	0xffffffff


	//   ....[19]....
        /*0290*/ 	.word	0xffffffff


	//   ....[20]....
        /*0294*/ 	.word	0xffffffff


	//   ....[21]....
        /*0298*/ 	.word	0xffffffff


	//   ....[22]....
        /*029c*/ 	.word	0xffffffff


	//   ....[23]....
        /*02a0*/ 	.word	0xffffffff


	//   ....[24]....
        /*02a4*/ 	.word	0xffffffff


	//   ....[25]....
        /*02a8*/ 	.word	0xffffffff


	//   ....[26]....
        /*02ac*/ 	.word	0xffffffff


	//   ....[27]....
        /*02b0*/ 	.word	0xffffffff


	//   ....[28]....
        /*02b4*/ 	.word	0xffffffff


	//   ....[29]....
        /*02b8*/ 	.word	0xffffffff


	//   ....[30]....
        /*02bc*/ 	.word	0xffffffff


	//   ....[31]....
        /*02c0*/ 	.word	0xffffffff


	//   ....[32]....
        /*02c4*/ 	.word	0xffffffff


	//   ....[33]....
        /*02c8*/ 	.word	0xffffffff


	//   ....[34]....
        /*02cc*/ 	.word	0xffffffff


	//   ....[35]....
        /*02d0*/ 	.word	0xffffffff


	//   ....[36]....
        /*02d4*/ 	.word	0xffffffff


	//   ....[37]....
        /*02d8*/ 	.word	0xffffffff


	//   ....[38]....
        /*02dc*/ 	.word	0xffffffff


	//   ....[39]....
        /*02e0*/ 	.word	0xffffffff


	//   ....[40]....
        /*02e4*/ 	.word	0xffffffff


	//   ....[41]....
        /*02e8*/ 	.word	0xffffffff


	//   ....[42]....
        /*02ec*/ 	.word	0xffffffff


	//   ....[43]....
        /*02f0*/ 	.word	0xffffffff


	//   ....[44]....
        /*02f4*/ 	.word	0xffffffff


	//   ....[45]....
        /*02f8*/ 	.word	0xffffffff


	//   ....[46]....
        /*02fc*/ 	.word	0xffffffff


	//   ....[47]....
        /*0300*/ 	.word	0xffffffff


	//   ....[48]....
        /*0304*/ 	.word	0xffffffff


	//   ....[49]....
        /*0308*/ 	.word	0xffffffff


	//   ....[50]....
        /*030c*/ 	.word	0xffffffff


	//   ....[51]....
        /*0310*/ 	.word	0xffffffff


	//   ....[52]....
        /*0314*/ 	.word	0xffffffff


	//   ....[53]....
        /*0318*/ 	.word	0xffffffff


	//   ....[54]....
        /*031c*/ 	.word	0xffffffff


	//   ....[55]....
        /*0320*/ 	.word	0xffffffff


	//   ....[56]....
        /*0324*/ 	.word	0xffffffff


	//   ....[57]....
        /*0328*/ 	.word	0xffffffff


	//   ....[58]....
        /*032c*/ 	.word	0xffffffff


	//   ....[59]....
        /*0330*/ 	.word	0xffffffff


	//   ....[60]....
        /*0334*/ 	.word	0xffffffff


	//   ....[61]....
        /*0338*/ 	.word	0xffffffff


	//   ....[62]....
        /*033c*/ 	.word	0xffffffff


	//   ....[63]....
        /*0340*/ 	.word	0xffffffff


	//   ....[64]....
        /*0344*/ 	.word	0xffffffff


	//   ....[65]....
        /*0348*/ 	.word	0xffffffff


	//   ....[66]....
        /*034c*/ 	.word	0xffffffff


	//   ....[67]....
        /*0350*/ 	.word	0xffffffff


	//   ....[68]....
        /*0354*/ 	.word	0xffffffff


	//   ....[69]....
        /*0358*/ 	.word	0xffffffff


	//   ....[70]....
        /*035c*/ 	.word	0xffffffff


	//   ....[71]....
        /*0360*/ 	.word	0xffffffff


	//   ....[72]....
        /*0364*/ 	.word	0xffffffff


	//   ....[73]....
        /*0368*/ 	.word	0xffffffff


	//   ....[74]....
        /*036c*/ 	.word	0xffffffff


	//   ....[75]....
        /*0370*/ 	.word	0xffffffff


	//   ....[76]....
        /*0374*/ 	.word	0xffffffff


	//   ....[77]....
        /*0378*/ 	.word	0xffffffff


	//   ....[78]....
        /*037c*/ 	.word	0xffffffff


	//   ....[79]....
        /*0380*/ 	.word	0xffffffff


	//   ....[80]....
        /*0384*/ 	.word	0xffffffff


	//   ....[81]....
        /*0388*/ 	.word	0xffffffff


	//   ....[82]....
        /*038c*/ 	.word	0xffffffff


	//   ....[83]....
        /*0390*/ 	.word	0xffffffff


	//   ....[84]....
        /*0394*/ 	.word	0xffffffff


	//   ....[85]....
        /*0398*/ 	.word	0xffffffff


	//   ....[86]....
        /*039c*/ 	.word	0xffffffff


	//   ....[87]....
        /*03a0*/ 	.word	0xffffffff


	//   ....[88]....
        /*03a4*/ 	.word	0xffffffff


	//   ....[89]....
        /*03a8*/ 	.word	0xffffffff


	//   ....[90]....
        /*03ac*/ 	.word	0xffffffff


	//   ....[91]....
        /*03b0*/ 	.word	0xffffffff


	//   ....[92]....
        /*03b4*/ 	.word	0xffffffff


	//   ....[93]....
        /*03b8*/ 	.word	0xffffffff


	//   ....[94]....
        /*03bc*/ 	.word	0xffffffff


	//   ....[95]....
        /*03c0*/ 	.word	0xffffffff


	//   ....[96]....
        /*03c4*/ 	.word	0xffffffff


	//   ....[97]....
        /*03c8*/ 	.word	0xffffffff


	//   ....[98]....
        /*03cc*/ 	.word	0xffffffff


	//   ....[99]....
        /*03d0*/ 	.word	0xffffffff


	//   ....[100]....
        /*03d4*/ 	.word	0xffffffff


	//   ....[101]....
        /*03d8*/ 	.word	0xffffffff


	//   ....[102]....
        /*03dc*/ 	.word	0xffffffff


	//   ....[103]....
        /*03e0*/ 	.word	0xffffffff


	//   ....[104]....
        /*03e4*/ 	.word	0xffffffff


	//   ....[105]....
        /*03e8*/ 	.word	0xffffffff


	//   ....[106]....
        /*03ec*/ 	.word	0xffffffff


	//   ....[107]....
        /*03f0*/ 	.word	0xffffffff


	//   ....[108]....
        /*03f4*/ 	.word	0xffffffff


	//   ....[109]....
        /*03f8*/ 	.word	0xffffffff


	//   ....[110]....
        /*03fc*/ 	.word	0xffffffff


	//   ....[111]....
        /*0400*/ 	.word	0xffffffff


	//   ....[112]....
        /*0404*/ 	.word	0xffffffff


	//   ....[113]....
        /*0408*/ 	.word	0xffffffff


	//   ....[114]....
        /*040c*/ 	.word	0xffffffff


	//   ....[115]....
        /*0410*/ 	.word	0xffffffff


	//   ....[116]....
        /*0414*/ 	.word	0xffffffff


	//   ....[117]....
        /*0418*/ 	.word	0xffffffff


	//   ....[118]....
        /*041c*/ 	.word	0xffffffff


	//   ....[119]....
        /*0420*/ 	.word	0xffffffff


	//   ....[120]....
        /*0424*/ 	.word	0xffffffff


	//   ....[121]....
        /*0428*/ 	.word	0xffffffff


	//   ....[122]....
        /*042c*/ 	.word	0xffffffff


	//   ....[123]....
        /*0430*/ 	.word	0xffffffff


	//   ....[124]....
        /*0434*/ 	.word	0xffffffff


	//   ....[125]....
        /*0438*/ 	.word	0xffffffff


	//   ....[126]....
        /*043c*/ 	.word	0xffffffff


	//   ....[127]....
        /*0440*/ 	.word	0xffffffff


	//   ....[128]....
        /*0444*/ 	.word	0xffffffff


	//   ....[129]....
        /*0448*/ 	.word	0xffffffff


	//   ....[130]....
        /*044c*/ 	.word	0xffffffff


	//   ....[131]....
        /*0450*/ 	.word	0xffffffff


	//   ....[132]....
        /*0454*/ 	.word	0xffffffff


	//   ....[133]....
        /*0458*/ 	.word	0xffffffff


	//   ....[134]....
        /*045c*/ 	.word	0xffffffff


	//   ....[135]....
        /*0460*/ 	.word	0x0500000f


	//   ....[136]....
        /*0464*/ 	.word	0x0500000f


	//   ....[137]....
        /*0468*/ 	.word	0x0500000f


	//   ....[138]....
        /*046c*/ 	.word	0x0500000f


	//   ....[139]....
        /*0470*/ 	.word	0x0500000f


	//   ....[140]....
        /*0474*/ 	.word	0x0500000f


	//   ....[141]....
        /*0478*/ 	.word	0x0500000f


	//   ....[142]....
        /*047c*/ 	.word	0x0500000f


	//   ....[143]....
        /*0480*/ 	.word	0x0500000f


	//   ....[144]....
        /*0484*/ 	.word	0x0500000f


	//   ....[145]....
        /*0488*/ 	.word	0x0500000f


	//   ....[146]....
        /*048c*/ 	.word	0x0500000f


	//   ....[147]....
        /*0490*/ 	.word	0x0500000f


	//   ....[148]....
        /*0494*/ 	.word	0x0500000f


	//   ....[149]....
        /*0498*/ 	.word	0x0500000f


	//   ....[150]....
        /*049c*/ 	.word	0x0500000f


	//   ....[151]....
        /*04a0*/ 	.word	0x0500000f


	//   ....[152]....
        /*04a4*/ 	.word	0x0500000f


	//   ....[153]....
        /*04a8*/ 	.word	0x0500000f


	//   ....[154]....
        /*04ac*/ 	.word	0x0500000f


	//   ....[155]....
        /*04b0*/ 	.word	0x0500000f


	//   ....[156]....
        /*04b4*/ 	.word	0x0500000f


	//   ....[157]....
        /*04b8*/ 	.word	0x0500000f


	//   ....[158]....
        /*04bc*/ 	.word	0x0500000f


	//   ....[159]....
        /*04c0*/ 	.word	0x0500000f


	//   ....[160]....
        /*04c4*/ 	.word	0x0500000f


	//   ....[161]....
        /*04c8*/ 	.word	0x0500000f


	//   ....[162]....
        /*04cc*/ 	.word	0x0500000f


	//   ....[163]....
        /*04d0*/ 	.word	0x0500000f


	//   ....[164]....
        /*04d4*/ 	.word	0x0500000f


	//   ....[165]....
        /*04d8*/ 	.word	0x0500000f


	//   ....[166]....
        /*04dc*/ 	.word	0x0500000f


	//   ....[167]....
        /*04e0*/ 	.word	0x0500000f


	//   ....[168]....
        /*04e4*/ 	.word	0x0500000f


	//   ....[169]....
        /*04e8*/ 	.word	0x0500000f


	//   ....[170]....
        /*04ec*/ 	.word	0x0500000f


	//   ....[171]....
        /*04f0*/ 	.word	0x0500000f


	//   ....[172]....
        /*04f4*/ 	.word	0x0500000f


	//   ....[173]....
        /*04f8*/ 	.word	0x0500000f


	//   ....[174]....
        /*04fc*/ 	.word	0x0500000f


	//   ....[175]....
        /*0500*/ 	.word	0x0500000f


	//   ....[176]....
        /*0504*/ 	.word	0x0500000f


	//   ....[177]....
        /*0508*/ 	.word	0x0500000f


	//   ....[178]....
        /*050c*/ 	.word	0x0500000f


	//   ....[179]....
        /*0510*/ 	.word	0x0500000f


	//   ....[180]....
        /*0514*/ 	.word	0x0500000f


	//   ....[181]....
        /*0518*/ 	.word	0x0500000f


	//   ....[182]....
        /*051c*/ 	.word	0x0500000f


	//   ....[183]....
        /*0520*/ 	.word	0x0500000f


	//   ....[184]....
        /*0524*/ 	.word	0x0500000f


	//   ....[185]....
        /*0528*/ 	.word	0x0500000f


	//   ....[186]....
        /*052c*/ 	.word	0x0500000f


	//   ....[187]....
        /*0530*/ 	.word	0x0500000f


	//   ....[188]....
        /*0534*/ 	.word	0x0500000f


	//   ....[189]....
        /*0538*/ 	.word	0x0500000f


	//   ....[190]....
        /*053c*/ 	.word	0x0500000f


	//   ....[191]....
        /*0540*/ 	.word	0x0500000f


	//   ....[192]....
        /*0544*/ 	.word	0x0500000f


	//   ....[193]....
        /*0548*/ 	.word	0x0500000f


	//   ....[194]....
        /*054c*/ 	.word	0x0500000f


	//   ....[195]....
        /*0550*/ 	.word	0x0500000f


	//   ....[196]....
        /*0554*/ 	.word	0x0500000f


	//   ....[197]....
        /*0558*/ 	.word	0x0500000f


	//   ....[198]....
        /*055c*/ 	.word	0x0500000f


	//   ....[199]....
        /*0560*/ 	.word	0x0500000f


	//   ....[200]....
        /*0564*/ 	.word	0x0500000f


	//   ....[201]....
        /*0568*/ 	.word	0x0500000f


	//   ....[202]....
        /*056c*/ 	.word	0x0500000f


	//   ....[203]....
        /*0570*/ 	.word	0x0500000f


	//   ....[204]....
        /*0574*/ 	.word	0x0500000f


	//   ....[205]....
        /*0578*/ 	.word	0x0500000f


	//   ....[206]....
        /*057c*/ 	.word	0x0500000f


	//   ....[207]....
        /*0580*/ 	.word	0x0500000f


	//   ....[208]....
        /*0584*/ 	.word	0x0500000f


	//   ....[209]....
        /*0588*/ 	.word	0x0500000f


	//   ....[210]....
        /*058c*/ 	.word	0x0500000f


	//----- nvinfo : EIATTR_COOP_GROUP_INSTR_OFFSETS
	.align		4
.L_117:
        /*0590*/ 	.byte	0x04, 0x28
        /*0592*/ 	.short	(.L_119 - .L_118)


	//   ....[0]....
.L_118:
        /*0594*/ 	.word	0x00000070


	//   ....[1]....
        /*0598*/ 	.word	0x000000b0


	//   ....[2]....
        /*059c*/ 	.word	0x000002d0


	//   ....[3]....
        /*05a0*/ 	.word	0x00000430


	//   ....[4]....
        /*05a4*/ 	.word	0x00000550


	//   ....[5]....
        /*05a8*/ 	.word	0x000006b0


	//   ....[6]....
        /*05ac*/ 	.word	0x00001d10


	//   ....[7]....
        /*05b0*/ 	.word	0x00004f10


	//   ....[8]....
        /*05b4*/ 	.word	0x00004fe0


	//   ....[9]....
        /*05b8*/ 	.word	0x00005370


	//   ....[10]....
        /*05bc*/ 	.word	0x000053d0


	//   ....[11]....
        /*05c0*/ 	.word	0x000090d0


	//   ....[12]....
        /*05c4*/ 	.word	0x00009100


	//   ....[13]....
        /*05c8*/ 	.word	0x000093f0


	//   ....[14]....
        /*05cc*/ 	.word	0x00009460


	//   ....[15]....
        /*05d0*/ 	.word	0x0000a650


	//   ....[16]....
        /*05d4*/ 	.word	0x0000a6b0


	//   ....[17]....
        /*05d8*/ 	.word	0x0000a730


	//   ....[18]....
        /*05dc*/ 	.word	0x0000a8f0


	//   ....[19]....
        /*05e0*/ 	.word	0x0000c580


	//   ....[20]....
        /*05e4*/ 	.word	0x0000c590


	//   ....[21]....
        /*05e8*/ 	.word	0x0000c5a0


	//   ....[22]....
        /*05ec*/ 	.word	0x0000c5c0


	//   ....[23]....
        /*05f0*/ 	.word	0x0000d0d0


	//   ....[24]....
        /*05f4*/ 	.word	0x0000d0f0


	//   ....[25]....
        /*05f8*/ 	.word	0x0000d290


	//   ....[26]....
        /*05fc*/ 	.word	0x0000d2b0


	//   ....[27]....
        /*0600*/ 	.word	0x0000d3f0


	//   ....[28]....
        /*0604*/ 	.word	0x0000d410


	//   ....[29]....
        /*0608*/ 	.word	0x0000d560


	//   ....[30]....
        /*060c*/ 	.word	0x0000d580


	//   ....[31]....
        /*0610*/ 	.word	0x0000db50


	//   ....[32]....
        /*0614*/ 	.word	0x0000db90


	//   ....[33]....
        /*0618*/ 	.word	0x0000e600


	//   ....[34]....
        /*061c*/ 	.word	0x0000e610


	//   ....[35]....
        /*0620*/ 	.word	0x0000f9a0


	//   ....[36]....
        /*0624*/ 	.word	0x0000f9d0


	//   ....[37]....
        /*0628*/ 	.word	0x0000fb40


	//   ....[38]....
        /*062c*/ 	.word	0x0000fb60


	//   ....[39]....
        /*0630*/ 	.word	0x0000fca0


	//   ....[40]....
        /*0634*/ 	.word	0x0000fcc0


	//   ....[41]....
        /*0638*/ 	.word	0x0000fe10


	//   ....[42]....
        /*063c*/ 	.word	0x0000fe30


	//   ....[43]....
        /*0640*/ 	.word	0x00010010


	//   ....[44]....
        /*0644*/ 	.word	0x00010200


	//   ....[45]....
        /*0648*/ 	.word	0x00010230


	//   ....[46]....
        /*064c*/ 	.word	0x00010260


	//   ....[47]....
        /*0650*/ 	.word	0x00010290


	//   ....[48]....
        /*0654*/ 	.word	0x000102c0


	//   ....[49]....
        /*0658*/ 	.word	0x000102f0


	//   ....[50]....
        /*065c*/ 	.word	0x00010460


	//   ....[51]....
        /*0660*/ 	.word	0x00010490


	//   ....[52]....
        /*0664*/ 	.word	0x000104c0


	//   ....[53]....
        /*0668*/ 	.word	0x000104f0


	//   ....[54]....
        /*066c*/ 	.word	0x00010520


	//   ....[55]....
        /*0670*/ 	.word	0x00010550


	//   ....[56]....
        /*0674*/ 	.word	0x000105e0


	//   ....[57]....
        /*0678*/ 	.word	0x00010610


	//   ....[58]....
        /*067c*/ 	.word	0x00010620


	//   ....[59]....
        /*0680*/ 	.word	0x000106b0


	//   ....[60]....
        /*0684*/ 	.word	0x00012070


	//   ....[61]....
        /*0688*/ 	.word	0x000120b0


	//   ....[62]....
        /*068c*/ 	.word	0x000120e0


	//   ....[63]....
        /*0690*/ 	.word	0x00012190


	//   ....[64]....
        /*0694*/ 	.word	0x000121d0


	//   ....[65]....
        /*0698*/ 	.word	0x00012230


	//   ....[66]....
        /*069c*/ 	.word	0x00012270


	//   ....[67]....
        /*06a0*/ 	.word	0x000122d0


	//   ....[68]....
        /*06a4*/ 	.word	0x000122f0


	//   ....[69]....
        /*06a8*/ 	.word	0x00012320


	//   ....[70]....
        /*06ac*/ 	.word	0x00012af0


	//   ....[71]....
        /*06b0*/ 	.word	0x00012b20


	//   ....[72]....
        /*06b4*/ 	.word	0x00012b80


	//   ....[73]....
        /*06b8*/ 	.word	0x00012be0


	//   ....[74]....
        /*06bc*/ 	.word	0x00012c30


	//   ....[75]....
        /*06c0*/ 	.word	0x00012ca0


	//   ....[76]....
        /*06c4*/ 	.word	0x00012cf0


	//   ....[77]....
        /*06c8*/ 	.word	0x00012d60


	//   ....[78]....
        /*06cc*/ 	.word	0x00012db0


	//   ....[79]....
        /*06d0*/ 	.word	0x00012e20


	//   ....[80]....
        /*06d4*/ 	.word	0x00012e70


	//   ....[81]....
        /*06d8*/ 	.word	0x00012ee0


	//   ....[82]....
        /*06dc*/ 	.word	0x00012f30


	//   ....[83]....
        /*06e0*/ 	.word	0x00012fa0


	//   ....[84]....
        /*06e4*/ 	.word	0x00012ff0


	//   ....[85]....
        /*06e8*/ 	.word	0x00013040


	//   ....[86]....
        /*06ec*/ 	.word	0x000137d0


	//   ....[87]....
        /*06f0*/ 	.word	0x00013800


	//   ....[88]....
        /*06f4*/ 	.word	0x00013830


	//   ....[89]....
        /*06f8*/ 	.word	0x000138f0


	//   ....[90]....
        /*06fc*/ 	.word	0x00013920


	//   ....[91]....
        /*0700*/ 	.word	0x00013970


	//   ....[92]....
        /*0704*/ 	.word	0x000139a0


	//   ....[93]....
        /*0708*/ 	.word	0x000139f0


	//   ....[94]....
        /*070c*/ 	.word	0x00013a20


	//   ....[95]....
        /*0710*/ 	.word	0x00013a90


	//   ....[96]....
        /*0714*/ 	.word	0x00013d70


	//   ....[97]....
        /*0718*/ 	.word	0x00013d90


	//   ....[98]....
        /*071c*/ 	.word	0x00013da0


	//   ....[99]....
        /*0720*/ 	.word	0x00013e50


	//   ....[100]....
        /*0724*/ 	.word	0x00013e60


	//   ....[101]....
        /*0728*/ 	.word	0x00013f10


	//   ....[102]....
        /*072c*/ 	.word	0x00013f20


	//   ....[103]....
        /*0730*/ 	.word	0x00013fd0


	//   ....[104]....
        /*0734*/ 	.word	0x00013fe0


	//   ....[105]....
        /*0738*/ 	.word	0x00013ff0


	//   ....[106]....
        /*073c*/ 	.word	0x00014600


	//   ....[107]....
        /*0740*/ 	.word	0x00014640


	//   ....[108]....
        /*0744*/ 	.word	0x00014680


	//   ....[109]....
        /*0748*/ 	.word	0x000146a0


	//   ....[110]....
        /*074c*/ 	.word	0x000146c0


	//   ....[111]....
        /*0750*/ 	.word	0x00014770


	//   ....[112]....
        /*0754*/ 	.word	0x00014820


	//   ....[113]....
        /*0758*/ 	.word	0x00014850


	//   ....[114]....
        /*075c*/ 	.word	0x00014860


	//   ....[115]....
        /*0760*/ 	.word	0x000148f0


	//   ....[116]....
        /*0764*/ 	.word	0x00014d60


	//   ....[117]....
        /*0768*/ 	.word	0x00014d90


	//   ....[118]....
        /*076c*/ 	.word	0x00014df0


	//   ....[119]....
        /*0770*/ 	.word	0x00014e20


	//   ....[120]....
        /*0774*/ 	.word	0x00014e50


	//   ....[121]....
        /*0778*/ 	.word	0x00014e80


	//   ....[122]....
        /*077c*/ 	.word	0x00014eb0


	//   ....[123]....
        /*0780*/ 	.word	0x00014ee0


	//   ....[124]....
        /*0784*/ 	.word	0x00015080


	//   ....[125]....
        /*0788*/ 	.word	0x000150b0


	//   ....[126]....
        /*078c*/ 	.word	0x000150e0


	//   ....[127]....
        /*0790*/ 	.word	0x00015110


	//   ....[128]....
        /*0794*/ 	.word	0x00015140


	//   ....[129]....
        /*0798*/ 	.word	0x00015170


	//   ....[130]....
        /*079c*/ 	.word	0x00015230


	//   ....[131]....
        /*07a0*/ 	.word	0x00015250


	//   ....[132]....
        /*07a4*/ 	.word	0x00015260


	//   ....[133]....
        /*07a8*/ 	.word	0x000152c0


	//   ....[134]....
        /*07ac*/ 	.word	0x000158e0


	//   ....[135]....
        /*07b0*/ 	.word	0x00015db0


	//   ....[136]....
        /*07b4*/ 	.word	0x00015ea0


	//   ....[137]....
        /*07b8*/ 	.word	0x00015f70


	//   ....[138]....
        /*07bc*/ 	.word	0x00015fe0


	//   ....[139]....
        /*07c0*/ 	.word	0x00016080


	//   ....[140]....
        /*07c4*/ 	.word	0x00016160


	//   ....[141]....
        /*07c8*/ 	.word	0x00016260


	//   ....[142]....
        /*07cc*/ 	.word	0x000162d0


	//   ....[143]....
        /*07d0*/ 	.word	0x000163c0


	//   ....[144]....
        /*07d4*/ 	.word	0x00016430


	//   ....[145]....
        /*07d8*/ 	.word	0x00016510


	//   ....[146]....
        /*07dc*/ 	.word	0x000165c0


	//   ....[147]....
        /*07e0*/ 	.word	0x00016630


	//   ....[148]....
        /*07e4*/ 	.word	0x000166b0


	//   ....[149]....
        /*07e8*/ 	.word	0x00016780


	//   ....[150]....
        /*07ec*/ 	.word	0x00016800


	//   ....[151]....
        /*07f0*/ 	.word	0x000168f0


	//   ....[152]....
        /*07f4*/ 	.word	0x00016970


	//   ....[153]....
        /*07f8*/ 	.word	0x00016a60


	//   ....[154]....
        /*07fc*/ 	.word	0x00016ae0


	//   ....[155]....
        /*0800*/ 	.word	0x00016bd0


	//   ....[156]....
        /*0804*/ 	.word	0x00016c50


	//   ....[157]....
        /*0808*/ 	.word	0x00016d40


	//   ....[158]....
        /*080c*/ 	.word	0x00016dc0


	//   ....[159]....
        /*0810*/ 	.word	0x00016eb0


	//   ....[160]....
        /*0814*/ 	.word	0x00016f30


	//   ....[161]....
        /*0818*/ 	.word	0x00017000


	//   ....[162]....
        /*081c*/ 	.word	0x00017130


	//   ....[163]....
        /*0820*/ 	.word	0x00017200


	//   ....[164]....
        /*0824*/ 	.word	0x000172d0


	//   ....[165]....
        /*0828*/ 	.word	0x000173b0


	//   ....[166]....
        /*082c*/ 	.word	0x00017410


	//   ....[167]....
        /*0830*/ 	.word	0x000174f0


	//   ....[168]....
        /*0834*/ 	.word	0x00017550


	//   ....[169]....
        /*0838*/ 	.word	0x00017630


	//   ....[170]....
        /*083c*/ 	.word	0x00017690


	//   ....[171]....
        /*0840*/ 	.word	0x000177a0


	//   ....[172]....
        /*0844*/ 	.word	0x00017890


	//   ....[173]....
        /*0848*/ 	.word	0x00017930


	//   ....[174]....
        /*084c*/ 	.word	0x00017990


	//   ....[175]....
        /*0850*/ 	.word	0x00017ab0


	//   ....[176]....
        /*0854*/ 	.word	0x00017b10


	//   ....[177]....
        /*0858*/ 	.word	0x00017c30


	//   ....[178]....
        /*085c*/ 	.word	0x00017c90


	//   ....[179]....
        /*0860*/ 	.word	0x00017db0


	//   ....[180]....
        /*0864*/ 	.word	0x00017e10


	//   ....[181]....
        /*0868*/ 	.word	0x00017ee0


	//   ....[182]....
        /*086c*/ 	.word	0x00018040


	//   ....[183]....
        /*0870*/ 	.word	0x000180e0


	//   ....[184]....
        /*0874*/ 	.word	0x00018230


	//   ....[185]....
        /*0878*/ 	.word	0x000182e0


	//   ....[186]....
        /*087c*/ 	.word	0x00018340


	//   ....[187]....
        /*0880*/ 	.word	0x00018400


	//   ....[188]....
        /*0884*/ 	.word	0x000184e0


	//   ....[189]....
        /*0888*/ 	.word	0x000185a0


	//   ....[190]....
        /*088c*/ 	.word	0x00018680


	//   ....[191]....
        /*0890*/ 	.word	0x00018740


	//   ....[192]....
        /*0894*/ 	.word	0x00018850


	//   ....[193]....
        /*0898*/ 	.word	0x000188f0


	//   ....[194]....
        /*089c*/ 	.word	0x00018a70


	//   ....[195]....
        /*08a0*/ 	.word	0x00018ae0


	//   ....[196]....
        /*08a4*/ 	.word	0x00018b50


	//   ....[197]....
        /*08a8*/ 	.word	0x00018bc0


	//   ....[198]....
        /*08ac*/ 	.word	0x00018c30


	//   ....[199]....
        /*08b0*/ 	.word	0x00018cb0


	//   ....[200]....
        /*08b4*/ 	.word	0x00018d30


	//   ....[201]....
        /*08b8*/ 	.word	0x00018dc0


	//   ....[202]....
        /*08bc*/ 	.word	0x00018e30


	//   ....[203]....
        /*08c0*/ 	.word	0x00018ea0


	//   ....[204]....
        /*08c4*/ 	.word	0x00018f10


	//   ....[205]....
        /*08c8*/ 	.word	0x00018f90


	//   ....[206]....
        /*08cc*/ 	.word	0x00019000


	//   ....[207]....
        /*08d0*/ 	.word	0x000190a0


	//   ....[208]....
        /*08d4*/ 	.word	0x000190f0


	//   ....[209]....
        /*08d8*/ 	.word	0x00019180


	//   ....[210]....
        /*08dc*/ 	.word	0x000192b0


	//----- nvinfo : EIATTR_REG_RECONFIG
	.align		4
.L_119:
        /*08e0*/ 	.byte	0x01, 0x54
	.zero		2


	//----- nvinfo : EIATTR_SYSCALL_OFFSETS
	.align		4
        /*08e4*/ 	.byte	0x04, 0x46
        /*08e6*/ 	.short	(.L_121 - .L_120)


	//   ....[0]....
.L_120:
        /*08e8*/ 	.word	0x00001e90


	//   ....[1]....
        /*08ec*/ 	.word	0x000116a0


	//   ....[2]....
        /*08f0*/ 	.word	0x000117f0


	//   ....[3]....
        /*08f4*/ 	.word	0x000118e0


	//   ....[4]....
        /*08f8*/ 	.word	0x00012770


	//----- nvinfo : EIATTR_MBARRIER_INSTR_OFFSETS
	.align		4
.L_121:
        /*08fc*/ 	.byte	0x04, 0x39
        /*08fe*/ 	.short	(.L_123 - .L_122)


	//   ....[0]....
.L_122:
        /*0900*/ 	.word	0x00000180
        /*0904*/ 	.word	0x000000ff
        /*0908*/ 	.word	0x00038800
        /*090c*/ 	.short	0x0100
        /*090e*/ 	.byte	0x08
	.zero		1


	//   ....[1]....
        /*0910*/ 	.word	0x00000190
        /*0914*/ 	.word	0x000000ff
        /*0918*/ 	.word	0x00038820
        /*091c*/ 	.short	0x0100
        /*091e*/ 	.byte	0x08
	.zero		1


	//   ....[2]....
        /*0920*/ 	.word	0x00000280
        /*0924*/ 	.word	0x000000ff
        /*0928*/ 	.word	0x00038830
        /*092c*/ 	.short	0x0100
        /*092e*/ 	.byte	0x08
	.zero		1


	//   ....[3]....
        /*0930*/ 	.word	0x00000290
        /*0934*/ 	.word	0x000000ff
        /*0938*/ 	.word	0x00038840
        /*093c*/ 	.short	0x0100
        /*093e*/ 	.byte	0x08
	.zero		1


	//   ....[4]....
        /*0940*/ 	.word	0x000002a0
        /*0944*/ 	.word	0x000000ff
        /*0948*/ 	.word	0x00038838
        /*094c*/ 	.short	0x0100
        /*094e*/ 	.byte	0x08
	.zero		1


	//   ....[5]....
        /*0950*/ 	.word	0x000002b0
        /*0954*/ 	.word	0x000000ff
        /*0958*/ 	.word	0x00038848
        /*095c*/ 	.short	0x0100
        /*095e*/ 	.byte	0x08
	.zero		1


	//   ....[6]....
        /*0960*/ 	.word	0x000003e0
        /*0964*/ 	.word	0x000000ff
        /*0968*/ 	.word	0x00038850
        /*096c*/ 	.short	0x0100
        /*096e*/ 	.byte	0x08
	.zero		1


	//   ....[7]....
        /*0970*/ 	.word	0x000003f0
        /*0974*/ 	.word	0x000000ff
        /*0978*/ 	.word	0x00038860
        /*097c*/ 	.short	0x0100
        /*097e*/ 	.byte	0x08
	.zero		1


	//   ....[8]....
        /*0980*/ 	.word	0x00000400
        /*0984*/ 	.word	0x000000ff
        /*0988*/ 	.word	0x00038858
        /*098c*/ 	.short	0x0100
        /*098e*/ 	.byte	0x08
	.zero		1


	//   ....[9]....
        /*0990*/ 	.word	0x00000410
        /*0994*/ 	.word	0x000000ff
        /*0998*/ 	.word	0x00038868
        /*099c*/ 	.short	0x0100
        /*099e*/ 	.byte	0x08
	.zero		1


	//   ....[10]....
        /*09a0*/ 	.word	0x00000500
        /*09a4*/ 	.word	0x000000ff
        /*09a8*/ 	.word	0x00038870
        /*09ac*/ 	.short	0x0100
        /*09ae*/ 	.byte	0x06
	.zero		1


	//   ....[11]....
        /*09b0*/ 	.word	0x00000510
        /*09b4*/ 	.word	0x000000ff
        /*09b8*/ 	.word	0x00038880
        /*09bc*/ 	.short	0x0100
        /*09be*/ 	.byte	0x06
	.zero		1


	//   ....[12]....
        /*09c0*/ 	.word	0x00000520
        /*09c4*/ 	.word	0x000000ff
        /*09c8*/ 	.word	0x00038878
        /*09cc*/ 	.short	0x0100
        /*09ce*/ 	.byte	0x06
	.zero		1


	//   ....[13]....
        /*09d0*/ 	.word	0x00000530
        /*09d4*/ 	.word	0x000000ff
        /*09d8*/ 	.word	0x00038888
        /*09dc*/ 	.short	0x0100
        /*09de*/ 	.byte	0x06
	.zero		1


	//   ....[14]....
        /*09e0*/ 	.word	0x00000660
        /*09e4*/ 	.word	0x000000ff
        /*09e8*/ 	.word	0x00038890
        /*09ec*/ 	.short	0x0100
        /*09ee*/ 	.byte	0x08
	.zero		1


	//   ....[15]....
        /*09f0*/ 	.word	0x00000670
        /*09f4*/ 	.word	0x000000ff
        /*09f8*/ 	.word	0x000388a0
        /*09fc*/ 	.short	0x0100
        /*09fe*/ 	.byte	0x08
	.zero		1


	//   ....[16]....
        /*0a00*/ 	.word	0x00000680
        /*0a04*/ 	.word	0x000000ff
        /*0a08*/ 	.word	0x00038898
        /*0a0c*/ 	.short	0x0100
        /*0a0e*/ 	.byte	0x08
	.zero		1


	//   ....[17]....
        /*0a10*/ 	.word	0x00000690
        /*0a14*/ 	.word	0x000000ff
        /*0a18*/ 	.word	0x000388a8
        /*0a1c*/ 	.short	0x0100
        /*0a1e*/ 	.byte	0x08
	.zero		1


	//   ....[18]....
        /*0a20*/ 	.word	0x000007d0
        /*0a24*/ 	.word	0x000000ff
        /*0a28*/ 	.word	0x000388b0
        /*0a2c*/ 	.short	0x0100
        /*0a2e*/ 	.byte	0x08
	.zero		1


	//   ....[19]....
        /*0a30*/ 	.word	0x000007e0
        /*0a34*/ 	.word	0x000000ff
        /*0a38*/ 	.word	0x000388c0
        /*0a3c*/ 	.short	0x0100
        /*0a3e*/ 	.byte	0x08
	.zero		1


	//   ....[20]....
        /*0a40*/ 	.word	0x000007f0
        /*0a44*/ 	.word	0x000000ff
        /*0a48*/ 	.word	0x000388b8
        /*0a4c*/ 	.short	0x0100
        /*0a4e*/ 	.byte	0x08
	.zero		1


	//   ....[21]....
        /*0a50*/ 	.word	0x00000800
        /*0a54*/ 	.word	0x000000ff
        /*0a58*/ 	.word	0x000388c8
        /*0a5c*/ 	.short	0x0100
        /*0a5e*/ 	.byte	0x08
	.zero		1


	//   ....[22]....
        /*0a60*/ 	.word	0x00001f90
        /*0a64*/ 	.word	0x00000005
        /*0a68*/ 	.word	0x00038800
        /*0a6c*/ 	.short	0x010a
        /*0a6e*/ 	.byte	0x3f
	.zero		1


	//   ....[23]....
        /*0a70*/ 	.word	0x00002020
        /*0a74*/ 	.word	0x00000000
        /*0a78*/ 	.word	0x00038830
        /*0a7c*/ 	.short	0x010a
        /*0a7e*/ 	.byte	0x3f
	.zero		1


	//   ....[24]....
        /*0a80*/ 	.word	0x00002070
        /*0a84*/ 	.word	0x00000000
        /*0a88*/ 	.word	0x00038830
        /*0a8c*/ 	.short	0x010a
        /*0a8e*/ 	.byte	0x3f
	.zero		1


	//   ....[25]....
        /*0a90*/ 	.word	0x00005840
        /*0a94*/ 	.word	0x00000015
        /*0a98*/ 	.word	0x00000000
        /*0a9c*/ 	.short	0x0101
        /*0a9e*/ 	.byte	0x3f
	.zero		1


	//   ....[26]....
        /*0aa0*/ 	.word	0x00006300
        /*0aa4*/ 	.word	0x000000ff
        /*0aa8*/ 	.word	0x00038830
        /*0aac*/ 	.short	0x010a
        /*0aae*/ 	.byte	0x3d
	.zero		1


	//   ....[27]....
        /*0ab0*/ 	.word	0x00006340
        /*0ab4*/ 	.word	0x000000ff
        /*0ab8*/ 	.word	0x00038830
        /*0abc*/ 	.short	0x010a
        /*0abe*/ 	.byte	0x3d
	.zero		1


	//   ....[28]....
        /*0ac0*/ 	.word	0x00008c90
        /*0ac4*/ 	.word	0x000000e5
        /*0ac8*/ 	.word	0x00038850
        /*0acc*/ 	.short	0x010a
        /*0ace*/ 	.byte	0x3f
	.zero		1


	//   ....[29]....
        /*0ad0*/ 	.word	0x00008cd0
        /*0ad4*/ 	.word	0x000000e5
        /*0ad8*/ 	.word	0x00038850
        /*0adc*/ 	.short	0x010a
        /*0ade*/ 	.byte	0x3f
	.zero		1


	//   ....[30]....
        /*0ae0*/ 	.word	0x00008ff0
        /*0ae4*/ 	.word	0x000000ff
        /*0ae8*/ 	.word	0x00000000
        /*0aec*/ 	.short	0x0101
        /*0aee*/ 	.byte	0x3d
	.zero		1


	//   ....[31]....
        /*0af0*/ 	.word	0x00009b40
        /*0af4*/ 	.word	0x000000e5
        /*0af8*/ 	.word	0x00000000
        /*0afc*/ 	.short	0x0101
        /*0afe*/ 	.byte	0x3f
	.zero		1


	//   ....[32]....
        /*0b00*/ 	.word	0x0000a560
        /*0b04*/ 	.word	0x0000000c
        /*0b08*/ 	.word	0x00038850
        /*0b0c*/ 	.short	0x010a
        /*0b0e*/ 	.byte	0x3f
	.zero		1


	//   ....[33]....
        /*0b10*/ 	.word	0x0000a5d0
        /*0b14*/ 	.word	0x0000000c
        /*0b18*/ 	.word	0x00038850
        /*0b1c*/ 	.short	0x010a
        /*0b1e*/ 	.byte	0x3f
	.zero		1


	//   ....[34]....
        /*0b20*/ 	.word	0x0000b2b0
        /*0b24*/ 	.word	0x00000003
        /*0b28*/ 	.word	0x00000000
        /*0b2c*/ 	.short	0x0101
        /*0b2e*/ 	.byte	0x3f
	.zero		1


	//   ....[35]....
        /*0b30*/ 	.word	0x0000d0c0
        /*0b34*/ 	.word	0x000000ff
        /*0b38*/ 	.word	0x00000000
        /*0b3c*/ 	.short	0x0101
        /*0b3e*/ 	.byte	0x08
	.zero		1


	//   ....[36]....
        /*0b40*/ 	.word	0x0000d970
        /*0b44*/ 	.word	0x000000ff
        /*0b48*/ 	.word	0x00000000
        /*0b4c*/ 	.short	0x0101
        /*0b4e*/ 	.byte	0x08
	.zero		1


	//   ....[37]....
        /*0b50*/ 	.word	0x00011ea0
        /*0b54*/ 	.word	0x00000005
        /*0b58*/ 	.word	0x00038840
        /*0b5c*/ 	.short	0x010a
        /*0b5e*/ 	.byte	0x3f
	.zero		1


	//   ....[38]....
        /*0b60*/ 	.word	0x00012490
        /*0b64*/ 	.word	0x00000005
        /*0b68*/ 	.word	0x00038830
        /*0b6c*/ 	.short	0x0107
        /*0b6e*/ 	.byte	0x3f
	.zero		1


	//   ....[39]....
        /*0b70*/ 	.word	0x00012570
        /*0b74*/ 	.word	0x00000005
        /*0b78*/ 	.word	0x00038830
        /*0b7c*/ 	.short	0x0101
        /*0b7e*/ 	.byte	0x3f
	.zero		1


	//   ....[40]....
        /*0b80*/ 	.word	0x00013130
        /*0b84*/ 	.word	0x00000016
        /*0b88*/ 	.word	0x00038800
        /*0b8c*/ 	.short	0x0107
        /*0b8e*/ 	.byte	0x3f
	.zero		1


	//   ....[41]....
        /*0b90*/ 	.word	0x00013250
        /*0b94*/ 	.word	0x00000016
        /*0b98*/ 	.word	0x00038800
        /*0b9c*/ 	.short	0x0101
        /*0b9e*/ 	.byte	0x3f
	.zero		1


	//   ....[42]....
        /*0ba0*/ 	.word	0x00013270
        /*0ba4*/ 	.word	0x00000016
        /*0ba8*/ 	.word	0x00038820
        /*0bac*/ 	.short	0x010a
        /*0bae*/ 	.byte	0x3f
	.zero		1


	//   ....[43]....
        /*0bb0*/ 	.word	0x00013640
        /*0bb4*/ 	.word	0x00000006
        /*0bb8*/ 	.word	0x00038840
        /*0bbc*/ 	.short	0x010a
        /*0bbe*/ 	.byte	0x3f
	.zero		1


	//   ....[44]....
        /*0bc0*/ 	.word	0x00013ba0
        /*0bc4*/ 	.word	0x00000006
        /*0bc8*/ 	.word	0x00038830
        /*0bcc*/ 	.short	0x0107
        /*0bce*/ 	.byte	0x3f
	.zero		1


	//   ....[45]....
        /*0bd0*/ 	.word	0x00013c50
        /*0bd4*/ 	.word	0x00000006
        /*0bd8*/ 	.word	0x00038830
        /*0bdc*/ 	.short	0x0101
        /*0bde*/ 	.byte	0x3f
	.zero		1


	//   ....[46]....
        /*0be0*/ 	.word	0x00013cb0
        /*0be4*/ 	.word	0x00000006
        /*0be8*/ 	.word	0x00038860
        /*0bec*/ 	.short	0x010a
        /*0bee*/ 	.byte	0x3f
	.zero		1


	//   ....[47]....
        /*0bf0*/ 	.word	0x000141b0
        /*0bf4*/ 	.word	0x00000006
        /*0bf8*/ 	.word	0x00038850
        /*0bfc*/ 	.short	0x0107
        /*0bfe*/ 	.byte	0x3f
	.zero		1


	//   ....[48]....
        /*0c00*/ 	.word	0x00014340
        /*0c04*/ 	.word	0x00000006
        /*0c08*/ 	.word	0x00038850
        /*0c0c*/ 	.short	0x0101
        /*0c0e*/ 	.byte	0x3f
	.zero		1


	//   ....[49]....
        /*0c10*/ 	.word	0x00014550
        /*0c14*/ 	.word	0x00000004
        /*0c18*/ 	.word	0x00038860
        /*0c1c*/ 	.short	0x010a
        /*0c1e*/ 	.byte	0x3f
	.zero		1


	//   ....[50]....
        /*0c20*/ 	.word	0x00014a70
        /*0c24*/ 	.word	0x00000004
        /*0c28*/ 	.word	0x00038850
        /*0c2c*/ 	.short	0x0107
        /*0c2e*/ 	.byte	0x3f
	.zero		1


	//   ....[51]....
        /*0c30*/ 	.word	0x00014b20
        /*0c34*/ 	.word	0x00000004
        /*0c38*/ 	.word	0x00038850
        /*0c3c*/ 	.short	0x0101
        /*0c3e*/ 	.byte	0x3f
	.zero		1


	//   ....[52]....
        /*0c40*/ 	.word	0x00015860
        /*0c44*/ 	.word	0x00000004
        /*0c48*/ 	.word	0x00038820
        /*0c4c*/ 	.short	0x010a
        /*0c4e*/ 	.byte	0x3f
	.zero		1


	//   ....[53]....
        /*0c50*/ 	.word	0x00015a00
        /*0c54*/ 	.word	0x00000005
        /*0c58*/ 	.word	0x00038840
        /*0c5c*/ 	.short	0x010a
        /*0c5e*/ 	.byte	0x3f
	.zero		1


	//   ....[54]....
        /*0c60*/ 	.word	0x00015aa0
        /*0c64*/ 	.word	0x0000001b
        /*0c68*/ 	.word	0x00038840
        /*0c6c*/ 	.short	0x010a
        /*0c6e*/ 	.byte	0x3f
	.zero		1


	//   ....[55]....
        /*0c70*/ 	.word	0x00015ae0
        /*0c74*/ 	.word	0x00000005
        /*0c78*/ 	.word	0x00038860
        /*0c7c*/ 	.short	0x010a
        /*0c7e*/ 	.byte	0x3f
	.zero		1


	//   ....[56]....
        /*0c80*/ 	.word	0x00015b20
        /*0c84*/ 	.word	0x0000001b
        /*0c88*/ 	.word	0x00038860
        /*0c8c*/ 	.short	0x010a
        /*0c8e*/ 	.byte	0x3f
	.zero		1


	//   ....[57]....
        /*0c90*/ 	.word	0x00015b80
        /*0c94*/ 	.word	0x00000005
        /*0c98*/ 	.word	0x00038800
        /*0c9c*/ 	.short	0x010a
        /*0c9e*/ 	.byte	0x3f
	.zero		1


	//   ....[58]....
        /*0ca0*/ 	.word	0x00015bd0
        /*0ca4*/ 	.word	0x00000000
        /*0ca8*/ 	.word	0x00038830
        /*0cac*/ 	.short	0x010a
        /*0cae*/ 	.byte	0x3f
	.zero		1


	//   ....[59]....
        /*0cb0*/ 	.word	0x00015c30
        /*0cb4*/ 	.word	0x00000004
        /*0cb8*/ 	.word	0x00038830
        /*0cbc*/ 	.short	0x010a
        /*0cbe*/ 	.byte	0x3f
	.zero		1


	//   ....[60]....
        /*0cc0*/ 	.word	0x00015c80
        /*0cc4*/ 	.word	0x000000e5
        /*0cc8*/ 	.word	0x00038850
        /*0ccc*/ 	.short	0x010a
        /*0cce*/ 	.byte	0x3f
	.zero		1


	//   ....[61]....
        /*0cd0*/ 	.word	0x00015cd0
        /*0cd4*/ 	.word	0x0000000c
        /*0cd8*/ 	.word	0x00038850
        /*0cdc*/ 	.short	0x010a
        /*0cde*/ 	.byte	0x3f
	.zero		1


	//   ....[62]....
        /*0ce0*/ 	.word	0x00015df0
        /*0ce4*/ 	.word	0x00000005
        /*0ce8*/ 	.word	0x00038840
        /*0cec*/ 	.short	0x010a
        /*0cee*/ 	.byte	0x3f
	.zero		1


	//   ....[63]....
        /*0cf0*/ 	.word	0x00017030
        /*0cf4*/ 	.word	0x00000016
        /*0cf8*/ 	.word	0x00038820
        /*0cfc*/ 	.short	0x010a
        /*0cfe*/ 	.byte	0x3f
	.zero		1


	//   ....[64]....
        /*0d00*/ 	.word	0x00017080
        /*0d04*/ 	.word	0x00000006
        /*0d08*/ 	.word	0x00038840
        /*0d0c*/ 	.short	0x010a
        /*0d0e*/ 	.byte	0x3f
	.zero		1


	//   ....[65]....
        /*0d10*/ 	.word	0x000177e0
        /*0d14*/ 	.word	0x00000006
        /*0d18*/ 	.word	0x00038860
        /*0d1c*/ 	.short	0x010a
        /*0d1e*/ 	.byte	0x3f
	.zero		1


	//   ....[66]....
        /*0d20*/ 	.word	0x00017f90
        /*0d24*/ 	.word	0x00000004
        /*0d28*/ 	.word	0x00038860
        /*0d2c*/ 	.short	0x010a
        /*0d2e*/ 	.byte	0x3f
	.zero		1


	//   ....[67]....
        /*0d30*/ 	.word	0x000191d0
        /*0d34*/ 	.word	0x00000004
        /*0d38*/ 	.word	0x00038820
        /*0d3c*/ 	.short	0x010a
        /*0d3e*/ 	.byte	0x3f
	.zero		1


	//   ....[68]....
        /*0d40*/ 	.word	0x00019370
        /*0d44*/ 	.word	0x00000005
        /*0d48*/ 	.word	0x00038840
        /*0d4c*/ 	.short	0x010a
        /*0d4e*/ 	.byte	0x3f
	.zero		1


	//   ....[69]....
        /*0d50*/ 	.word	0x000193c0
        /*0d54*/ 	.word	0x0000001b
        /*0d58*/ 	.word	0x00038840
        /*0d5c*/ 	.short	0x010a
        /*0d5e*/ 	.byte	0x3f
	.zero		1


	//   ....[70]....
        /*0d60*/ 	.word	0x00019410
        /*0d64*/ 	.word	0x00000005
        /*0d68*/ 	.word	0x00038860
        /*0d6c*/ 	.short	0x010a
        /*0d6e*/ 	.byte	0x3f
	.zero		1


	//----- nvinfo : EIATTR_NUM_MBARRIERS
	.align		4
.L_123:
        /*0d70*/ 	.byte	0x03, 0x38
        /*0d72*/ 	.short	0x0016


	//----- nvinfo : EIATTR_EXIT_INSTR_OFFSETS
	.align		4
        /*0d74*/ 	.byte	0x04, 0x1c
        /*0d76*/ 	.short	(.L_125 - .L_124)


	//   ....[0]....
.L_124:
        /*0d78*/ 	.word	0x00000990


	//   ....[1]....
        /*0d7c*/ 	.word	0x0000ffb0


	//   ....[2]....
        /*0d80*/ 	.word	0x00015b70


	//----- nvinfo : EIATTR_MAX_THREADS
	.align		4
.L_125:
        /*0d84*/ 	.byte	0x04, 0x05
        /*0d86*/ 	.short	(.L_127 - .L_126)
.L_126:
        /*0d88*/ 	.word	0x00000180
        /*0d8c*/ 	.word	0x00000001
        /*0d90*/ 	.word	0x00000001


	//----- nvinfo : EIATTR_CRS_STACK_SIZE
	.align		4
.L_127:
        /*0d94*/ 	.byte	0x04, 0x1e
        /*0d96*/ 	.short	(.L_129 - .L_128)
.L_128:
        /*0d98*/ 	.word	0x00000000


	//----- nvinfo : EIATTR_CBANK_PARAM_SIZE
	.align		4
.L_129:
        /*0d9c*/ 	.byte	0x03, 0x19
        /*0d9e*/ 	.short	0x0af0


	//----- nvinfo : EIATTR_PARAM_CBANK
	.align		4
        /*0da0*/ 	.byte	0x04, 0x0a
        /*0da2*/ 	.short	(.L_131 - .L_130)
	.align		4
.L_130:
        /*0da4*/ 	.word	index@(.nv.constant0._ZN7cutlass13device_kernelIN5flash11enable_sm90INS1_16FlashAttnFwdSm90INS1_25CollectiveMainloopFwdSm90ILi2EN4cute5tupleIJNS5_1CILi1EEES8_S8_EEENS6_IJNS7_ILi128EEENS7_ILi80EEENS7_ILi256EEEEEELi256ENS_6half_tEfNS_4arch4Sm90ELb0ELb0ELb0ELb1ELb1ELb0ELb0ELb1ELb1ELb1ELb1ELb0EEENS1_21CollectiveEpilogueFwdINS6_IJSA_SC_SB_EEES9_SE_SG_Li256ELb1ELb1ELb1ELb0EEENS1_36VarlenDynamicPersistentTileSchedulerILi128ELi80ELi256ELi128ELb1ELb1ELb1ELb0ELb1ELb1EEEEEEEEEvNT_6ParamsE)
        /*0da8*/ 	.short	0x0210
        /*0daa*/ 	.short	0x0af0


	//----- nvinfo : EIATTR_SW_WAR
	.align		4
.L_131:
        /*0dac*/ 	.byte	0x04, 0x36
        /*0dae*/ 	.short	(.L_133 - .L_132)
.L_132:
        /*0db0*/ 	.word	0x00000008
.L_133:


//--------------------- .nv.info._ZN7cutlass13device_kernelIN5flash11enable_sm90INS1_16FlashAttnFwdSm90INS1_25CollectiveMainloopFwdSm90ILi2EN4cute5tupleIJNS5_1CILi1EEES8_S8_EEENS6_IJNS7_ILi128EEENS7_ILi80EEENS7_ILi256EEEEEELi256ENS_6half_tEfNS_4arch4Sm90ELb0ELb0ELb0ELb1ELb1ELb1ELb0ELb1ELb1ELb1ELb1ELb0EEENS1_21CollectiveEpilogueFwdINS6_IJSA_SC_SB_EEES9_SE_SG_Li256ELb1ELb1ELb1ELb0EEENS1_36VarlenDynamicPersistentTileSchedulerILi128ELi80ELi256ELi128ELb1ELb1ELb1ELb0ELb1ELb1EEEEEEEEEvNT_6ParamsE --------------------------
	.section	.nv.info._ZN7cutlass13device_kernelIN5flash11enable_sm90INS1_16FlashAttnFwdSm90INS1_25CollectiveMainloopFwdSm90ILi2EN4cute5tupleIJNS5_1CILi1EEES8_S8_EEENS6_IJNS7_ILi128EEENS7_ILi80EEENS7_ILi256EEEEEELi256ENS_6half_tEfNS_4arch4Sm90ELb0ELb0ELb0ELb1ELb1ELb1ELb0ELb1ELb1ELb1ELb1ELb0EEENS1_21CollectiveEpilogueFwdINS6_IJSA_SC_SB_EEES9_SE_SG_Li256ELb1ELb1ELb1ELb0EEENS1_36VarlenDynamicPersistentTileSchedulerILi128ELi80ELi256ELi128ELb1ELb1ELb1ELb0ELb1ELb1EEEEEEEEEvNT_6ParamsE,"",@"SHT_CUDA_INFO"
	.sectionflags	@""
	.align	4


	//----- nvinfo : EIATTR_CUDA_API_VERSION
	.align		4
        /*0000*/ 	.byte	0x04, 0x37
        /*0002*/ 	.short	(.L_135 - .L_134)
.L_134:
        /*0004*/ 	.word	0x00000082


	//----- nvinfo : EIATTR_KPARAM_INFO
	.align		4
.L_135:
        /*0008*/ 	.byte	0x04, 0x17
        /*000a*/ 	.short	(.L_137 - .L_136)
.L_136:
        /*000c*/ 	.word	0x00000000
        /*0010*/ 	.short	0x0000
        /*0012*/ 	.short	0x0070
        /*0014*/ 	.byte	0x00, 0xf0, 0x01, 0x2a


	//----- nvinfo : EIATTR_SPARSE_MMA_MASK
	.align		4
.L_137:
        /*0018*/ 	.byte	0x03, 0x50
        /*001a*/ 	.short	0x0000


	//----- nvinfo : EIATTR_MAXREG_COUNT
	.align		4
        /*001c*/ 	.byte	0x03, 0x1b
        /*001e*/ 	.short	0x00a8


	//----- nvinfo : EIATTR_NUM_BARRIERS
	.align		4
        /*0020*/ 	.byte	0x02, 0x4c
        /*0022*/ 	.byte	0x10
	.zero		1


	//----- nvinfo : EIATTR_EXTERNS
	.align		4
        /*0024*/ 	.byte	0x04, 0x0f
        /*0026*/ 	.short	(.L_139 - .L_138)


	//   ....[0]....
	.align		4
.L_138:
        /*0028*/ 	.word	index@(__assertfail)


	//----- nvinfo : EIATTR_ANNOTATIONS
	.align		4
.L_139:
        /*002c*/ 	.byte	0x04, 0x55
        /*002e*/ 	.short	(.L_141 - .L_140)


	//   ....[0]....
.L_140:
        /* <DEDUP_REMOVED lines=142> */


	//----- nvinfo : EIATTR_MERCURY_ISA_VERSION
	.align		4
.L_141:
        /*08f8*/ 	.byte	0x03, 0x5f
        /*08fa*/ 	.short	0x0101


	//----- nvinfo : EIATTR_UNUSED_LOAD_BYTE_OFFSET
	.align		4
        /*08fc*/ 	.byte	0x04, 0x44
        /*08fe*/ 	.short	(.L_143 - .L_142)


	//   ....[0]....
.L_142:
        /*0900*/ 	.word	0x00000a30
        /*0904*/ 	.word	0x0000fff0


	//   ....[1]....
        /*0908*/ 	.word	0x0001def0
        /*090c*/ 	.word	0x0000fff0


	//----- nvinfo : EIATTR_INT_WARP_WIDE_INSTR_OFFSETS
	.align		4
.L_143:
        /*0910*/ 	.byte	0x04, 0x31
        /*0912*/ 	.short	(.L_145 - .L_144)


	//   ....[0]....
.L_144:
        /*0914*/ 	.word	0x00000130


	//   ....[1]....
        /*0918*/ 	.word	0x00000170


	//   ....[2]....
        /*091c*/ 	.word	0x000001e0


	//   ....[3]....
        /*0920*/ 	.word	0x00025830


	//   ....[4]....
        /*0924*/ 	.word	0x000258d0


	//   ....[5]....
        /*0928*/ 	.word	0x000288e0


	//   ....[6]....
        /*092c*/ 	.word	0x00028980


	//----- nvinfo : EIATTR_COOP_GROUP_MASK_REGIDS
	.align		4
.L_145:
        /*0930*/ 	.byte	0x04, 0x29
        /*0932*/ 	.short	(.L_147 - .L_146)


	//   ....[0]....
.L_146:
        /*0934*/ 	.word	0xffffffff


	//   ....[1]....
        /*0938*/ 	.word	0xffffffff


	//   ....[2]....
        /*093c*/ 	.word	0xffffffff


	//   ....[3]....
        /*0940*/ 	.word	0xffffffff


	//   ....[4]....
        /*0944*/ 	.word	0xffffffff


	//   ....[5]....
        /*0948*/ 	.word	0xffffffff


	//   ....[6]....
        /*094c*/ 	.word	0xffffffff


	//   ....[7]....
        /*0950*/ 	.word	0xffffffff


	//   ....[8]....
        /*0954*/ 	.word	0xffffffff


	//   ....[9]....
        /*0958*/ 	.word	0xffffffff


	//   ....[10]....
        /*095c*/ 	.word	0xffffffff


	//   ....[11]....
        /*0960*/ 	.word	0xffffffff


	//   ....[12]....
        /*0964*/ 	.word	0xffffffff


	//   ....[13]....
        /*0968*/ 	.word	0xffffffff


	//   ....[14]....
        /*096c*/ 	.word	0xffffffff


	//   ....[15]....
        /*0970*/ 	.word	0xffffffff


	//   ....[16]....
        /*0974*/ 	.word	0xffffffff


	//   ....[17]....
        /*0978*/ 	.word	0xffffffff


	//   ....[18]....
        /*097c*/ 	.word	0xffffffff


	//   ....[19]....
        /*0980*/ 	.word	0xffffffff


	//   ....[20]....
        /*0984*/ 	.word	0xffffffff


	//   ....[21]....
        /*0988*/ 	.word	0xffffffff


	//   ....[22]....
        /*098c*/ 	.word	0xffffffff


	//   ....[23]....
        /*0990*/ 	.word	0xffffffff


	//   ....[24]....
        /*0994*/ 	.word	0xffffffff


	//   ....[25]....
        /*0998*/ 	.word	0xffffffff


	//   ....[26]....
        /*099c*/ 	.word	0xffffffff


	//   ....[27]....
        /*09a0*/ 	.word	0xffffffff


	//   ....[28]....
        /*09a4*/ 	.word	0xffffffff


	//   ....[29]....
        /*09a8*/ 	.word	0xffffffff


	//   ....[30]....
        /*09ac*/ 	.word	0xffffffff


	//   ....[31]....
        /*09b0*/ 	.word	0xffffffff


	//   ....[32]....
        /*09b4*/ 	.word	0xffffffff


	//   ....[33]....
        /*09b8*/ 	.word	0xffffffff


	//   ....[34]....
        /*09bc*/ 	.word	0xffffffff


	//   ....[35]....
        /*09c0*/ 	.word	0xffffffff


	//   ....[36]....
        /*09c4*/ 	.word	0xffffffff


	//   ....[37]....
        /*09c8*/ 	.word	0xffffffff


	//   ....[38]....
        /*09cc*/ 	.word	0xffffffff


	//   ....[39]....
        /*09d0*/ 	.word	0xffffffff


	//   ....[40]....
        /*09d4*/ 	.word	0xffffffff


	//   ....[41]....
        /*09d8*/ 	.word	0xffffffff


	//   ....[42]....
        /*09dc*/ 	.word	0xffffffff


	//   ....[43]....
        /*09e0*/ 	.word	0xffffffff


	//   ....[44]....
        /*09e4*/ 	.word	0xffffffff


	//   ....[45]....
        /*09e8*/ 	.word	0xffffffff


	//   ....[46]....
        /*09ec*/ 	.word	0xffffffff


	//   ....[47]....
        /*09f0*/ 	.word	0xffffffff


	//   ....[48]....
        /*09f4*/ 	.word	0xffffffff


	//   ....[49]....
        /*09f8*/ 	.word	0xffffffff


	//   ....[50]....
        /*09fc*/ 	.word	0xffffffff


	//   ....[51]....
        /*0a00*/ 	.word	0xffffffff


	//   ....[52]....
        /*0a04*/ 	.word	0xffffffff


	//   ....[53]....
        /*0a08*/ 	.word	0xffffffff


	//   ....[54]....
        /*0a0c*/ 	.word	0xffffffff


	//   ....[55]....
        /*0a10*/ 	.word	0xffffffff


	//   ....[56]....
        /*0a14*/ 	.word	0xffffffff


	//   ....[57]....
        /*0a18*/ 	.word	0xffffffff


	//   ....[58]....
        /*0a1c*/ 	.word	0xffffffff


	//   ....[59]....
        /*0a20*/ 	.word	0xffffffff


	//   ....[60]....
        /*0a24*/ 	.word	0xffffffff


	//   ....[61]....
        /*0a28*/ 	.word	0xffffffff


	//   ....[62]....
        /*0a2c*/ 	.word	0xffffffff


	//   ....[63]....
        /*0a30*/ 	.word	0xffffffff


	//   ....[64]....
        /*0a34*/ 	.word	0xffffffff


	//   ....[65]....
        /*0a38*/ 	.word	0xffffffff


	//   ....[66]....
        /*0a3c*/ 	.word	0xffffffff


	//   ....[67]....
        /*0a40*/ 	.word	0xffffffff


	//   ....[68]....
        /*0a44*/ 	.word	0xffffffff


	//   ....[69]....
        /*0a48*/ 	.word	0xffffffff


	//   ....[70]....
        /*0a4c*/ 	.word	0xffffffff


	//   ....[71]....
        /*0a50*/ 	.word	0xffffffff


	//   ....[72]....
        /*0a54*/ 	.word	0xffffffff


	//   ....[73]....
        /*0a58*/ 	.word	0xffffffff


	//   ....[74]....
        /*0a5c*/ 	.word	0xffffffff


	//   ....[75]....
        /*0a60*/ 	.word	0xffffffff


	//   ....[76]....
        /*0a64*/ 	.word	0xffffffff


	//   ....[77]....
        /*0a68*/ 	.word	0xffffffff


	//   ....[78]....
        /*0a6c*/ 	.word	0xffffffff


	//   ....[79]....
        /*0a70*/ 	.word	0xffffffff


	//   ....[80]....
        /*0a74*/ 	.word	0xffffffff


	//   ....[81]....
        /*0a78*/ 	.word	0xffffffff


	//   ....[82]....
        /*0a7c*/ 	.word	0xffffffff


	//   ....[83]....
        /*0a80*/ 	.word	0xffffffff


	//   ....[84]....
        /*0a84*/ 	.word	0xffffffff


	//   ....[85]....
        /*0a88*/ 	.word	0xffffffff


	//   ....[86]....
        /*0a8c*/ 	.word	0xffffffff


	//   ....[87]....
        /*0a90*/ 	.word	0xffffffff


	//   ....[88]....
        /*0a94*/ 	.word	0xffffffff


	//   ....[89]....
        /*0a98*/ 	.word	0xffffffff


	//   ....[90]....
        /*0a9c*/ 	.word	0xffffffff


	//   ....[91]....
        /*0aa0*/ 	.word	0xffffffff


	//   ....[92]....
        /*0aa4*/ 	.word	0xffffffff


	//   ....[93]....
        /*0aa8*/ 	.word	0xffffffff


	//   ....[94]....
        /*0aac*/ 	.word	0xffffffff


	//   ....[95]....
        /*0ab0*/ 	.word	0xffffffff


	//   ....[96]....
        /*0ab4*/ 	.word	0xffffffff


	//   ....[97]....
        /*0ab8*/ 	.word	0xffffffff


	//   ....[98]....
        /*0abc*/ 	.word	0xffffffff


	//   ....[99]....
        /*0ac0*/ 	.word	0xffffffff


	//   ....[100]....
        /*0ac4*/ 	.word	0xffffffff


	//   ....[101]....
        /*0ac8*/ 	.word	0xffffffff


	//   ....[102]....
        /*0acc*/ 	.word	0xffffffff


	//   ....[103]....
        /*0ad0*/ 	.word	0xffffffff


	//   ....[104]....
        /*0ad4*/ 	.word	0xffffffff


	//   ....[105]....
        /*0ad8*/ 	.word	0xffffffff


	//   ....[106]....
        /*0adc*/ 	.word	0xffffffff


	//   ....[107]....
        /*0ae0*/ 	.word	0xffffffff


	//   ....[108]....
        /*0ae4*/ 	.word	0xffffffff


	//   ....[109]....
        /*0ae8*/ 	.word	0xffffffff


	//   ....[110]....
        /*0aec*/ 	.word	0xffffffff


	//   ....[111]....
        /*0af0*/ 	.word	0xffffffff


	//   ....[112]....
        /*0af4*/ 	.word	0xffffffff


	//   ....[113]....
        /*0af8*/ 	.word	0xffffffff


	//   ....[114]....
        /*0afc*/ 	.word	0xffffffff


	//   ....[115]....
        /*0b00*/ 	.word	0xffffffff


	//   ....[116]....
        /*0b04*/ 	.word	0xffffffff


	//   ....[117]....
        /*0b08*/ 	.word	0xffffffff


	//   ....[118]....
        /*0b0c*/ 	.word	0xffffffff


	//   ....[119]....
        /*0b10*/ 	.word	0xffffffff


	//   ....[120]....
        /*0b14*/ 	.word	0xffffffff


	//   ....[121]....
        /*0b18*/ 	.word	0xffffffff


	//   ....[122]....
        /*0b1c*/ 	.word	0xffffffff


	//   ....[123]....
        /*0b20*/ 	.word	0xffffffff


	//   ....[124]....
        /*0b24*/ 	.word	0xffffffff


	//   ....[125]....
        /*0b28*/ 	.word	0xffffffff


	//   ....[126]....
        /*0b2c*/ 	.word	0xffffffff


	//   ....[127]....
        /*0b30*/ 	.word	0xffffffff


	//   ....[128]....
        /*0b34*/ 	.word	0xffffffff


	//   ....[129]....
        /*0b38*/ 	.word	0xffffffff


	//   ....[130]....
        /*0b3c*/ 	.word	0xffffffff


	//   ....[131]....
        /*0b40*/ 	.word	0xffffffff


	//   ....[132]....
        /*0b44*/ 	.word	0xffffffff


	//   ....[133]....
        /*0b48*/ 	.word	0xffffffff


	//   ....[134]....
        /*0b4c*/ 	.word	0xffffffff


	//   ....[135]....
        /*0b50*/ 	.word	0xffffffff


	//   ....[136]....
        /*0b54*/ 	.word	0xffffffff


	//   ....[137]....
        /*0b58*/ 	.word	0xffffffff


	//   ....[138]....
        /*0b5c*/ 	.word	0xffffffff


	//   ....[139]....
        /*0b60*/ 	.word	0xffffffff


	//   ....[140]....
        /*0b64*/ 	.word	0xffffffff


	//   ....[141]....
        /*0b68*/ 	.word	0xffffffff


	//   ....[142]....
        /*0b6c*/ 	.word	0xffffffff


	//   ....[143]....
        /*0b70*/ 	.word	0xffffffff


	//   ....[144]....
        /*0b74*/ 	.word	0xffffffff


	//   ....[145]....
        /*0b78*/ 	.word	0xffffffff


	//   ....[146]....
        /*0b7c*/ 	.word	0xffffffff


	//   ....[147]....
        /*0b80*/ 	.word	0xffffffff


	//   ....[148]....
        /*0b84*/ 	.word	0xffffffff


	//   ....[149]....
        /*0b88*/ 	.word	0xffffffff


	//   ....[150]....
        /*0b8c*/ 	.word	0xffffffff


	//   ....[151]....
        /*0b90*/ 	.word	0xffffffff


	//   ....[152]....
        /*0b94*/ 	.word	0xffffffff


	//   ....[153]....
        /*0b98*/ 	.word	0xffffffff


	//   ....[154]....
        /*0b9c*/ 	.word	0xffffffff


	//   ....[155]....
        /*0ba0*/ 	.word	0xffffffff


	//   ....[156]....
        /*0ba4*/ 	.word	0xffffffff


	//   ....[157]....
        /*0ba8*/ 	.word	0xffffffff


	//   ....[158]....
        /*0bac*/ 	.word	0xffffffff


	//   ....[159]....
        /*0bb0*/ 	.word	0xffffffff


	//   ....[160]....
        /*0bb4*/ 	.word	0xffffffff


	//   ....[161]....
        /*0bb8*/ 	.word	0xffffffff


	//   ....[162]....
        /*0bbc*/ 	.word	0xffffffff


	//   ....[163]....
        /*0bc0*/ 	.word	0xffffffff


	//   ....[164]....
        /*0bc4*/ 	.word	0xffffffff


	//   ....[165]....
        /*0bc8*/ 	.word	0xffffffff


	//   ....[166]....
        /*0bcc*/ 	.word	0xffffffff


	//   ....[167]....
        /*0bd0*/ 	.word	0xffffffff


	//   ....[168]....
        /*0bd4*/ 	.word	0xffffffff


	//   ....[169]....
        /*0bd8*/ 	.word	0x0500000f


	//   ....[170]....
        /*0bdc*/ 	.word	0x0500000f


	//   ....[171]....
        /*0be0*/ 	.word	0x0500000f


	//   ....[172]....
        /*0be4*/ 	.word	0x0500000f


	//   ....[173]....
        /*0be8*/ 	.word	0x0500000f


	//   ....[174]....
        /*0bec*/ 	.word	0x0500000f


	//   ....[175]....
        /*0bf0*/ 	.word	0x0500000f


	//   ....[176]....
        /*0bf4*/ 	.word	0x0500000f


	//   ....[177]....
        /*0bf8*/ 	.word	0x0500000f


	//   ....[178]....
        /*0bfc*/ 	.word	0x0500000f


	//   ....[179]....
        /*0c00*/ 	.word	0x0500000f


	//   ....[180]....
        /*0c04*/ 	.word	0x0500000f


	//   ....[181]....
        /*0c08*/ 	.word	0x0500000f


	//   ....[182]....
        /*0c0c*/ 	.word	0x0500000f


	//   ....[183]....
        /*0c10*/ 	.word	0x0500000f


	//   ....[184]....
        /*0c14*/ 	.word	0x0500000f


	//   ....[185]....
        /*0c18*/ 	.word	0x0500000f


	//   ....[186]....
        /*0c1c*/ 	.word	0x0500000f


	//   ....[187]....
        /*0c20*/ 	.word	0x0500000f


	//   ....[188]....
        /*0c24*/ 	.word	0x0500000f


	//   ....[189]....
        /*0c28*/ 	.word	0x0500000f


	//   ....[190]....
        /*0c2c*/ 	.word	0x0500000f


	//   ....[191]....
        /*0c30*/ 	.word	0x0500000f


	//   ....[192]....
        /*0c34*/ 	.word	0x0500000f


	//   ....[193]....
        /*0c38*/ 	.word	0x0500000f


	//   ....[194]....
        /*0c3c*/ 	.word	0x0500000f


	//   ....[195]....
        /*0c40*/ 	.word	0x0500000f


	//   ....[196]....
        /*0c44*/ 	.word	0x0500000f


	//   ....[197]....
        /*0c48*/ 	.word	0x0500000f


	//   ....[198]....
        /*0c4c*/ 	.word	0x0500000f


	//   ....[199]....
        /*0c50*/ 	.word	0x0500000f


	//   ....[200]....
        /*0c54*/ 	.word	0x0500000f


	//   ....[201]....
        /*0c58*/ 	.word	0x0500000f


	//   ....[202]....
        /*0c5c*/ 	.word	0x0500000f


	//   ....[203]....
        /*0c60*/ 	.word	0x0500000f


	//   ....[204]....
        /*0c64*/ 	.word	0x0500000f


	//   ....[205]....
        /*0c68*/ 	.word	0x0500000f


	//   ....[206]....
        /*0c6c*/ 	.word	0x0500000f


	//   ....[207]....
        /*0c70*/ 	.word	0x0500000f


	//   ....[208]....
        /*0c74*/ 	.word	0x0500000f


	//   ....[209]....
        /*0c78*/ 	.word	0x0500000f


	//   ....[210]....
        /*0c7c*/ 	.word	0x0500000f


	//   ....[211]....
        /*0c80*/ 	.word	0x0500000f


	//   ....[212]....
        /*0c84*/ 	.word	0x0500000f


	//   ....[213]....
        /*0c88*/ 	.word	0x0500000f


	//   ....[214]....
        /*0c8c*/ 	.word	0x0500000f


	//   ....[215]....
        /*0c90*/ 	.word	0x0500000f


	//   ....[216]....
        /*0c94*/ 	.word	0x0500000f


	//   ....[217]....
        /*0c98*/ 	.word	0x0500000f


	//   ....[218]....
        /*0c9c*/ 	.word	0x0500000f


	//   ....[219]....
        /*0ca0*/ 	.word	0x0500000f


	//   ....[220]....
        /*0ca4*/ 	.word	0x0500000f


	//   ....[221]....
        /*0ca8*/ 	.word	0x0500000f


	//   ....[222]....
        /*0cac*/ 	.word	0x0500000f


	//   ....[223]....
        /*0cb0*/ 	.word	0x0500000f


	//   ....[224]....
        /*0cb4*/ 	.word	0x0500000f


	//   ....[225]....
        /*0cb8*/ 	.word	0x0500000f


	//   ....[226]....
        /*0cbc*/ 	.word	0x0500000f


	//   ....[227]....
        /*0cc0*/ 	.word	0x0500000f


	//   ....[228]....
        /*0cc4*/ 	.word	0x0500000f


	//   ....[229]....
        /*0cc8*/ 	.word	0x0500000f


	//   ....[230]....
        /*0ccc*/ 	.word	0x0500000f


	//   ....[231]....
        /*0cd0*/ 	.word	0x0500000f


	//   ....[232]....
        /*0cd4*/ 	.word	0x0500000f


	//   ....[233]....
        /*0cd8*/ 	.word	0x0500000f


	//   ....[234]....
        /*0cdc*/ 	.word	0x0500000f


	//   ....[235]....
        /*0ce0*/ 	.word	0x0500000f


	//   ....[236]....
        /*0ce4*/ 	.word	0x0500000f


	//   ....[237]....
        /*0ce8*/ 	.word	0x0500000f


	//   ....[238]....
        /*0cec*/ 	.word	0x0500000f


	//   ....[239]....
        /*0cf0*/ 	.word	0x0500000f


	//   ....[240]....
        /*0cf4*/ 	.word	0x0500000f


	//   ....[241]....
        /*0cf8*/ 	.word	0x0500000f


	//   ....[242]....
        /*0cfc*/ 	.word	0x0500000f


	//   ....[243]....
        /*0d00*/ 	.word	0x0500000f


	//   ....[244]....
        /*0d04*/ 	.word	0x0500000f


	//   ....[245]....
        /*0d08*/ 	.word	0x0500000f


	//   ....[246]....
        /*0d0c*/ 	.word	0x0500000f


	//   ....[247]....
        /*0d10*/ 	.word	0x0500000f


	//   ....[248]....
        /*0d14*/ 	.word	0x0500000f


	//   ....[249]....
        /*0d18*/ 	.word	0x0500000f


	//   ....[250]....
        /*0d1c*/ 	.word	0x0500000f


	//   ....[251]....
        /*0d20*/ 	.word	0x0500000f


	//   ....[252]....
        /*0d24*/ 	.word	0x0500000f


	//   ....[253]....
        /*0d28*/ 	.word	0x0500000f


	//   ....[254]....
        /*0d2c*/ 	.word	0x0500000f


	//   ....[255]....
        /*0d30*/ 	.word	0x0500000f


	//   ....[0]....
        /*0d34*/ 	.word	0x0500000f


	//   ....[1]....
        /*0d38*/ 	.word	0x0500000f


	//   ....[2]....
        /*0d3c*/ 	.word	0x0500000f


	//   ....[3]....
        /*0d40*/ 	.word	0x0500000f


	//   ....[4]....
        /*0d44*/ 	.word	0x0500000f


	//   ....[5]....
        /*0d48*/ 	.word	0x0500000f


	//   ....[6]....
        /*0d4c*/ 	.word	0x0500000f


	//   ....[7]....
        /*0d50*/ 	.word	0x0500000f


	//   ....[8]....
        /*0d54*/ 	.word	0x0500000f


	//   ....[9]....
        /*0d58*/ 	.word	0x0500000f


	//   ....[10]....
        /*0d5c*/ 	.word	0x0500000f


	//   ....[11]....
        /*0d60*/ 	.word	0x0500000f


	//   ....[12]....
        /*0d64*/ 	.word	0x0500000f


	//   ....[13]....
        /*0d68*/ 	.word	0x0500000f


	//   ....[14]....
        /*0d6c*/ 	.word	0x0500000f


	//   ....[15]....
        /*0d70*/ 	.word	0x0500000f


	//----- nvinfo : EIATTR_COOP_GROUP_INSTR_OFFSETS
	.align		4
.L_147:
        /*0d74*/ 	.byte	0x04, 0x28
        /*0d76*/ 	.short	(.L_149 - .L_148)


	//   ....[0]....
.L_148:
        /*0d78*/ 	.word	0x00000060


	//   ....[1]....
        /*0d7c*/ 	.word	0x00000140


	//   ....[2]....
        /*0d80*/ 	.word	0x00000190


	//   ....[3]....
        /*0d84*/ 	.word	0x000003c0


	//   ....[4]....
        /*0d88*/ 	.word	0x00000520


	//   ....[5]....
        /*0d8c*/ 	.word	0x00000640


	//   ....[6]....
        /*0d90*/ 	.word	0x000007a0


	//   ....[7]....
        /*0d94*/ 	.word	0x00004240


	//   ....[8]....
        /*0d98*/ 	.word	0x00004250


	//   ....[9]....
        /*0d9c*/ 	.word	0x00005060


	//   ....[10]....
        /*0da0*/ 	.word	0x00005070


	//   ....[11]....
        /*0da4*/ 	.word	0x00005f00


	//   ....[12]....
        /*0da8*/ 	.word	0x00005f10


	//   ....[13]....
        /*0dac*/ 	.word	0x00007a30


	//   ....[14]....
        /*0db0*/ 	.word	0x00007a40


	//   ....[15]....
        /*0db4*/ 	.word	0x00008a90


	//   ....[16]....
        /*0db8*/ 	.word	0x00008aa0


	//   ....[17]....
        /*0dbc*/ 	.word	0x00009a50


	//   ....[18]....
        /*0dc0*/ 	.word	0x00009a60


	//   ....[19]....
        /*0dc4*/ 	.word	0x0000ac10


	//   ....[20]....
        /*0dc8*/ 	.word	0x0000ac20


	//   ....[21]....
        /*0dcc*/ 	.word	0x0000ade0


	//   ....[22]....
        /*0dd0*/ 	.word	0x0000adf0


	//   ....[23]....
        /*0dd4*/ 	.word	0x0000afc0


	//   ....[24]....
        /*0dd8*/ 	.word	0x0000afd0


	//   ....[25]....
        /*0ddc*/ 	.word	0x0000b410


	//   ....[26]....
        /*0de0*/ 	.word	0x0000b420


	//   ....[27]....
        /*0de4*/ 	.word	0x0000b5b0


	//   ....[28]....
        /*0de8*/ 	.word	0x0000b5d0


	//   ....[29]....
        /*0dec*/ 	.word	0x0000b760


	//   ....[30]....
        /*0df0*/ 	.word	0x0000b780


	//   ....[31]....
        /*0df4*/ 	.word	0x0000c1b0


	//   ....[32]....
        /*0df8*/ 	.word	0x0000c730


	//   ....[33]....
        /*0dfc*/ 	.word	0x0000c740


	//   ....[34]....
        /*0e00*/ 	.word	0x0000c750


	//   ....[35]....
        /*0e04*/ 	.word	0x0000c760


	//   ....[36]....
        /*0e08*/ 	.word	0x0000fa50


	//   ....[37]....
        /*0e0c*/ 	.word	0x0000fa60


	//   ....[38]....
        /*0e10*/ 	.word	0x0000fa70


	//   ....[39]....
        /*0e14*/ 	.word	0x0000fa80


	//   ....[40]....
        /*0e18*/ 	.word	0x000167c0


	//   ....[41]....
        /*0e1c*/ 	.word	0x000167e0


	//   ....[42]....
        /*0e20*/ 	.word	0x00016a30


	//   ....[43]....
        /*0e24*/ 	.word	0x00016a50


	//   ....[44]....
        /*0e28*/ 	.word	0x0001bca0


	//   ....[45]....
        /*0e2c*/ 	.word	0x0001bcd0


	//   ....[46]....
        /*0e30*/ 	.word	0x0001bfc0


	//   ....[47]....
        /*0e34*/ 	.word	0x0001c030


	//   ....[48]....
        /*0e38*/ 	.word	0x0001d1b0


	//   ....[49]....
        /*0e3c*/ 	.word	0x0001d420


	//   ....[50]....
        /*0e40*/ 	.word	0x0001d430


	//   ....[51]....
        /*0e44*/ 	.word	0x0001d460


	//   ....[52]....
        /*0e48*/ 	.word	0x0001efd0


	//   ....[53]....
        /*0e4c*/ 	.word	0x0001eff0


	//   ....[54]....
        /*0e50*/ 	.word	0x0001f000


	//   ....[55]....
        /*0e54*/ 	.word	0x0001f010


	//   ....[56]....
        /*0e58*/ 	.word	0x0001fa20


	//   ....[57]....
        /*0e5c*/ 	.word	0x0001fa30


	//   ....[58]....
        /*0e60*/ 	.word	0x0001fb90


	//   ....[59]....
        /*0e64*/ 	.word	0x0001fbb0


	//   ....[60]....
        /*0e68*/ 	.word	0x0001fd00


	//   ....[61]....
        /*0e6c*/ 	.word	0x0001fd20


	//   ....[62]....
        /*0e70*/ 	.word	0x0001fe80


	//   ....[63]....
        /*0e74*/ 	.word	0x0001fea0


	//   ....[64]....
        /*0e78*/ 	.word	0x000206a0


	//   ....[65]....
        /*0e7c*/ 	.word	0x000206d0


	//   ....[66]....
        /*0e80*/ 	.word	0x00020f20


	//   ....[67]....
        /*0e84*/ 	.word	0x00020f30


	//   ....[68]....
        /*0e88*/ 	.word	0x00022070


	//   ....[69]....
        /*0e8c*/ 	.word	0x00022090


	//   ....[70]....
        /*0e90*/ 	.word	0x000221e0


	//   ....[71]....
        /*0e94*/ 	.word	0x00022200


	//   ....[72]....
        /*0e98*/ 	.word	0x00022350


	//   ....[73]....
        /*0e9c*/ 	.word	0x00022370


	//   ....[74]....
        /*0ea0*/ 	.word	0x000224d0


	//   ....[75]....
        /*0ea4*/ 	.word	0x000224f0


	//   ....[76]....
        /*0ea8*/ 	.word	0x000226d0


	//   ....[77]....
        /*0eac*/ 	.word	0x000228d0


	//   ....[78]....
        /*0eb0*/ 	.word	0x00022900


	//   ....[79]....
        /*0eb4*/ 	.word	0x00022930


	//   ....[80]....
        /*0eb8*/ 	.word	0x00022960


	//   ....[81]....
        /*0ebc*/ 	.word	0x00022990


	//   ....[82]....
        /*0ec0*/ 	.word	0x000229c0


	//   ....[83]....
        /*0ec4*/ 	.word	0x00022b60


	//   ....[84]....
        /*0ec8*/ 	.word	0x00022b90


	//   ....[85]....
        /*0ecc*/ 	.word	0x00022bc0


	//   ....[86]....
        /*0ed0*/ 	.word	0x00022bf0


	//   ....[87]....
        /*0ed4*/ 	.word	0x00022c20


	//   ....[88]....
        /*0ed8*/ 	.word	0x00022c50


	//   ....[89]....
        /*0edc*/ 	.word	0x00022ce0


	//   ....[90]....
        /*0ee0*/ 	.word	0x00022d10


	//   ....[91]....
        /*0ee4*/ 	.word	0x00022d20


	//   ....[92]....
        /*0ee8*/ 	.word	0x00022db0


	//   ....[93]....
        /*0eec*/ 	.word	0x00023da0


	//   ....[94]....
        /*0ef0*/ 	.word	0x00026400


	//   ....[95]....
        /*0ef4*/ 	.word	0x00026440


	//   ....[96]....
        /*0ef8*/ 	.word	0x00026480


	//   ....[97]....
        /*0efc*/ 	.word	0x00026540


	//   ....[98]....
        /*0f00*/ 	.word	0x00026570


	//   ....[99]....
        /*0f04*/ 	.word	0x000265d0


	//   ....[100]....
        /*0f08*/ 	.word	0x00026610


	//   ....[101]....
        /*0f0c*/ 	.word	0x00026670


	//   ....[102]....
        /*0f10*/ 	.word	0x00026690


	//   ....[103]....
        /*0f14*/ 	.word	0x000266c0


	//   ....[104]....
        /*0f18*/ 	.word	0x00026ef0


	//   ....[105]....
        /*0f1c*/ 	.word	0x00026f30


	//   ....[106]....
        /*0f20*/ 	.word	0x00026f50


	//   ....[107]....
        /*0f24*/ 	.word	0x00026ff0


	//   ....[108]....
        /*0f28*/ 	.word	0x00027000


	//   ....[109]....
        /*0f2c*/ 	.word	0x000270b0


	//   ....[110]....
        /*0f30*/ 	.word	0x000270c0


	//   ....[111]....
        /*0f34*/ 	.word	0x00027170


	//   ....[112]....
        /*0f38*/ 	.word	0x00027180


	//   ....[113]....
        /*0f3c*/ 	.word	0x00027230


	//   ....[114]....
        /*0f40*/ 	.word	0x00027240


	//   ....[115]....
        /*0f44*/ 	.word	0x000272f0


	//   ....[116]....
        /*0f48*/ 	.word	0x00027300


	//   ....[117]....
        /*0f4c*/ 	.word	0x000273b0


	//   ....[118]....
        /*0f50*/ 	.word	0x000273c0


	//   ....[119]....
        /*0f54*/ 	.word	0x00027400


	//   ....[120]....
        /*0f58*/ 	.word	0x00027c20


	//   ....[121]....
        /*0f5c*/ 	.word	0x00027c60


	//   ....[122]....
        /*0f60*/ 	.word	0x00027c90


	//   ....[123]....
        /*0f64*/ 	.word	0x00027d50


	//   ....[124]....
        /*0f68*/ 	.word	0x00027d80


	//   ....[125]....
        /*0f6c*/ 	.word	0x00027dd0


	//   ....[126]....
        /*0f70*/ 	.word	0x00027e00


	//   ....[127]....
        /*0f74*/ 	.word	0x00027e50


	//   ....[128]....
        /*0f78*/ 	.word	0x00027e80


	//   ....[129]....
        /*0f7c*/ 	.word	0x00027ef0


	//   ....[130]....
        /*0f80*/ 	.word	0x000281f0


	//   ....[131]....
        /*0f84*/ 	.word	0x00028220


	//   ....[132]....
        /*0f88*/ 	.word	0x000282e0


	//   ....[133]....
        /*0f8c*/ 	.word	0x000282f0


	//   ....[134]....
        /*0f90*/ 	.word	0x000283a0


	//   ....[135]....
        /*0f94*/ 	.word	0x000283b0


	//   ....[136]....
        /*0f98*/ 	.word	0x00028460


	//   ....[137]....
        /*0f9c*/ 	.word	0x00028470


	//   ....[138]....
        /*0fa0*/ 	.word	0x00028480


	//   ....[139]....
        /*0fa4*/ 	.word	0x00028530


	//   ....[140]....
        /*0fa8*/ 	.word	0x00028ae0


	//   ....[141]....
        /*0fac*/ 	.word	0x00028b20


	//   ....[142]....
        /*0fb0*/ 	.word	0x00028bb0


	//   ....[143]....
        /*0fb4*/ 	.word	0x00028be0


	//   ....[144]....
        /*0fb8*/ 	.word	0x00028c70


	//   ....[145]....
        /*0fbc*/ 	.word	0x00028ca0


	//   ....[146]....
        /*0fc0*/ 	.word	0x00028d30


	//   ....[147]....
        /*0fc4*/ 	.word	0x00028d60


	//   ....[148]....
        /*0fc8*/ 	.word	0x00028d70


	//   ....[149]....
        /*0fcc*/ 	.word	0x00028e00


	//   ....[150]....
        /*0fd0*/ 	.word	0x00029290


	//   ....[151]....
        /*0fd4*/ 	.word	0x000292c0


	//   ....[152]....
        /*0fd8*/ 	.word	0x00029330


	//   ....[153]....
        /*0fdc*/ 	.word	0x00029360


	//   ....[154]....
        /*0fe0*/ 	.word	0x00029390


	//   ....[155]....
        /*0fe4*/ 	.word	0x000293c0


	//   ....[156]....
        /*0fe8*/ 	.word	0x000293f0


	//   ....[157]....
        /*0fec*/ 	.word	0x00029420


	//   ....[158]....
        /*0ff0*/ 	.word	0x000295d0


	//   ....[159]....
        /*0ff4*/ 	.word	0x00029600


	//   ....[160]....
        /*0ff8*/ 	.word	0x00029630


	//   ....[161]....
        /*0ffc*/ 	.word	0x00029660


	//   ....[162]....
        /*1000*/ 	.word	0x00029690


	//   ....[163]....
        /*1004*/ 	.word	0x000296c0


	//   ....[164]....
        /*1008*/ 	.word	0x00029780


	//   ....[165]....
        /*100c*/ 	.word	0x000297a0


	//   ....[166]....
        /*1010*/ 	.word	0x000297b0


	//   ....[167]....
        /*1014*/ 	.word	0x00029810


	//   ....[168]....
        /*1018*/ 	.word	0x00029e30


	//   ....[169]....
        /*101c*/ 	.word	0x0002a150


	//   ....[170]....
        /*1020*/ 	.word	0x0002a1e0


	//   ....[171]....
        /*1024*/ 	.word	0x0002a280


	//   ....[172]....
        /*1028*/ 	.word	0x0002a310


	//   ....[173]....
        /*102c*/ 	.word	0x0002a3b0


	//   ....[174]....
        /*1030*/ 	.word	0x0002a440


	//   ....[175]....
        /*1034*/ 	.word	0x0002a530


	//   ....[176]....
        /*1038*/ 	.word	0x0002a5c0


	//   ....[177]....
        /*103c*/ 	.word	0x0002a660


	//   ....[178]....
        /*1040*/ 	.word	0x0002a6f0


	//   ....[179]....
        /*1044*/ 	.word	0x0002a790


	//   ....[180]....
        /*1048*/ 	.word	0x0002a820


	//   ....[181]....
        /*104c*/ 	.word	0x0002a910


	//   ....[182]....
        /*1050*/ 	.word	0x0002a9a0


	//   ....[183]....
        /*1054*/ 	.word	0x0002aa40


	//   ....[184]....
        /*1058*/ 	.word	0x0002aad0


	//   ....[185]....
        /*105c*/ 	.word	0x0002ab70


	//   ....[186]....
        /*1060*/ 	.word	0x0002ac00


	//   ....[187]....
        /*1064*/ 	.word	0x0002acf0


	//   ....[188]....
        /*1068*/ 	.word	0x0002ad80


	//   ....[189]....
        /*106c*/ 	.word	0x0002add0


	//   ....[190]....
        /*1070*/ 	.word	0x0002ae20


	//   ....[191]....
        /*1074*/ 	.word	0x0002af10


	//   ....[192]....
        /*1078*/ 	.word	0x0002afa0


	//   ....[193]....
        /*107c*/ 	.word	0x0002aff0


	//   ....[194]....
        /*1080*/ 	.word	0x0002b040


	//   ....[195]....
        /*1084*/ 	.word	0x0002b2a0


	//   ....[196]....
        /*1088*/ 	.word	0x0002b580


	//   ....[197]....
        /*108c*/ 	.word	0x0002b670


	//   ....[198]....
        /*1090*/ 	.word	0x0002b730


	//   ....[199]....
        /*1094*/ 	.word	0x0002b8a0


	//   ....[200]....
        /*1098*/ 	.word	0x0002b8f0


	//   ....[201]....
        /*109c*/ 	.word	0x0002ba00


	//   ....[202]....
        /*10a0*/ 	.word	0x0002ba60


	//   ....[203]....
        /*10a4*/ 	.word	0x0002bb70


	//   ....[204]....
        /*10a8*/ 	.word	0x0002bbd0


	//   ....[205]....
        /*10ac*/ 	.word	0x0002bcd0


	//   ....[206]....
        /*10b0*/ 	.word	0x0002bd20


	//   ....[207]....
        /*10b4*/ 	.word	0x0002bdd0


	//   ....[208]....
        /*10b8*/ 	.word	0x0002be30


	//   ....[209]....
        /*10bc*/ 	.word	0x0002bf60


	//   ....[210]....
        /*10c0*/ 	.word	0x0002bfb0


	//   ....[211]....
        /*10c4*/ 	.word	0x0002c0f0


	//   ....[212]....
        /*10c8*/ 	.word	0x0002c140


	//   ....[213]....
        /*10cc*/ 	.word	0x0002c280


	//   ....[214]....
        /*10d0*/ 	.word	0x0002c2d0


	//   ....[215]....
        /*10d4*/ 	.word	0x0002c410


	//   ....[216]....
        /*10d8*/ 	.word	0x0002c460


	//   ....[217]....
        /*10dc*/ 	.word	0x0002c5a0


	//   ....[218]....
        /*10e0*/ 	.word	0x0002c5f0


	//   ....[219]....
        /*10e4*/ 	.word	0x0002c730


	//   ....[220]....
        /*10e8*/ 	.word	0x0002c780


	//   ....[221]....
        /*10ec*/ 	.word	0x0002c8a0


	//   ....[222]....
        /*10f0*/ 	.word	0x0002c8f0


	//   ....[223]....
        /*10f4*/ 	.word	0x0002ca20


	//   ....[224]....
        /*10f8*/ 	.word	0x0002caf0


	//   ....[225]....
        /*10fc*/ 	.word	0x0002cc60


	//   ....[226]....
        /*1100*/ 	.word	0x0002ccb0


	//   ....[227]....
        /*1104*/ 	.word	0x0002cdb0


	//   ....[228]....
        /*1108*/ 	.word	0x0002ce00


	//   ....[229]....
        /*110c*/ 	.word	0x0002cf00


	//   ....[230]....
        /*1110*/ 	.word	0x0002cf50


	//   ....[231]....
        /*1114*/ 	.word	0x0002d080


	//   ....[232]....
        /*1118*/ 	.word	0x0002d0d0


	//   ....[233]....
        /*111c*/ 	.word	0x0002d1c0


	//   ....[234]....
        /*1120*/ 	.word	0x0002d260


	//   ....[235]....
        /*1124*/ 	.word	0x0002d3a0


	//   ....[236]....
        /*1128*/ 	.word	0x0002d3f0


	//   ....[237]....
        /*112c*/ 	.word	0x0002d530


	//   ....[238]....
        /*1130*/ 	.word	0x0002d580


	//   ....[239]....
        /*1134*/ 	.word	0x0002d6c0


	//   ....[240]....
        /*1138*/ 	.word	0x0002d710


	//   ....[241]....
        /*113c*/ 	.word	0x0002d850


	//   ....[242]....
        /*1140*/ 	.word	0x0002d8a0


	//   ....[243]....
        /*1144*/ 	.word	0x0002d990


	//   ....[244]....
        /*1148*/ 	.word	0x0002da50


	//   ....[245]....
        /*114c*/ 	.word	0x0002dbe0


	//   ....[246]....
        /*1150*/ 	.word	0x0002dc30


	//   ....[247]....
        /*1154*/ 	.word	0x0002dd60


	//   ....[248]....
        /*1158*/ 	.word	0x0002ddb0


	//   ....[249]....
        /*115c*/ 	.word	0x0002dee0


	//   ....[250]....
        /*1160*/ 	.word	0x0002df30


	//   ....[251]....
        /*1164*/ 	.word	0x0002e060


	//   ....[252]....
        /*1168*/ 	.word	0x0002e0b0


	//   ....[253]....
        /*116c*/ 	.word	0x0002e140


	//   ....[254]....
        /*1170*/ 	.word	0x0002e1e0


	//   ....[255]....
        /*1174*/ 	.word	0x0002e370


	//   ....[0]....
        /*1178*/ 	.word	0x0002e3e0


	//   ....[1]....
        /*117c*/ 	.word	0x0002e450


	//   ....[2]....
        /*1180*/ 	.word	0x0002e4c0


	//   ....[3]....
        /*1184*/ 	.word	0x0002e530


	//   ....[4]....
        /*1188*/ 	.word	0x0002e5b0


	//   ....[5]....
        /*118c*/ 	.word	0x0002e630


	//   ....[6]....
        /*1190*/ 	.word	0x0002e6c0


	//   ....[7]....
        /*1194*/ 	.word	0x0002e730


	//   ....[8]....
        /*1198*/ 	.word	0x0002e7a0


	//   ....[9]....
        /*119c*/ 	.word	0x0002e810


	//   ....[10]....
        /*11a0*/ 	.word	0x0002e890


	//   ....[11]....
        /*11a4*/ 	.word	0x0002e900


	//   ....[12]....
        /*11a8*/ 	.word	0x0002e9a0


	//   ....[13]....
        /*11ac*/ 	.word	0x0002e9f0


	//   ....[14]....
        /*11b0*/ 	.word	0x0002ea80


	//   ....[15]....
        /*11b4*/ 	.word	0x0002ebb0


	//----- nvinfo : EIATTR_REG_RECONFIG
	.align		4
.L_149:
        /*11b8*/ 	.byte	0x01, 0x54
	.zero		2


	//----- nvinfo : EIATTR_SYSCALL_OFFSETS
	.align		4
        /*11bc*/ 	.byte	0x04, 0x46
        /*11be*/ 	.short	(.L_151 - .L_150)


	//   ....[0]....
.L_150:
        /*11c0*/ 	.word	0x00002630


	//   ....[1]....
        /*11c4*/ 	.word	0x00002780


	//   ....[2]....
        /*11c8*/ 	.word	0x0000c320


	//   ....[3]....
        /*11cc*/ 	.word	0x0000c6b0


	//   ....[4]....
        /*11d0*/ 	.word	0x00025a30


	//   ....[5]....
        /*11d4*/ 	.word	0x00025b80


	//   ....[6]....
        /*11d8*/ 	.word	0x00025c70


	//   ....[7]....
        /*11dc*/ 	.word	0x00026b50


	//----- nvinfo : EIATTR_MBARRIER_INSTR_OFFSETS
	.align		4
.L_151:
        /*11e0*/ 	.byte	0x04, 0x39
        /*11e2*/ 	.short	(.L_153 - .L_152)


	//   ....[0]....
.L_152:
        /*11e4*/ 	.word	0x00000270
        /*11e8*/ 	.word	0x000000ff
        /*11ec*/ 	.word	0x00038800
        /*11f0*/ 	.short	0x0100
        /*11f2*/ 	.byte	0x08
	.zero		1


	//   ....[1]....
        /*11f4*/ 	.word	0x00000280
        /*11f8*/ 	.word	0x000000ff
        /*11fc*/ 	.word	0x00038820
        /*1200*/ 	.short	0x0100
        /*1202*/ 	.byte	0x08
	.zero		1


	//   ....[2]....
        /*1204*/ 	.word	0x00000370
        /*1208*/ 	.word	0x000000ff
        /*120c*/ 	.word	0x00038830
        /*1210*/ 	.short	0x0100
        /*1212*/ 	.byte	0x08
	.zero		1


	//   ....[3]....
        /*1214*/ 	.word	0x00000380
        /*1218*/ 	.word	0x000000ff
        /*121c*/ 	.word	0x00038840
        /*1220*/ 	.short	0x0100
        /*1222*/ 	.byte	0x08
	.zero		1


	//   ....[4]....
        /*1224*/ 	.word	0x00000390
        /*1228*/ 	.word	0x000000ff
        /*122c*/ 	.word	0x00038838
        /*1230*/ 	.short	0x0100
        /*1232*/ 	.byte	0x08
	.zero		1


	//   ....[5]....
        /*1234*/ 	.word	0x000003a0
        /*1238*/ 	.word	0x000000ff
        /*123c*/ 	.word	0x00038848
        /*1240*/ 	.short	0x0100
        /*1242*/ 	.byte	0x08
	.zero		1


	//   ....[6]....
        /*1244*/ 	.word	0x000004d0
        /*1248*/ 	.word	0x000000ff
        /*124c*/ 	.word	0x00038850
        /*1250*/ 	.short	0x0100
        /*1252*/ 	.byte	0x08
	.zero		1


	//   ....[7]....
        /*1254*/ 	.word	0x000004e0
        /*1258*/ 	.word	0x000000ff
        /*125c*/ 	.word	0x00038860
        /*1260*/ 	.short	0x0100
        /*1262*/ 	.byte	0x08
	.zero		1


	//   ....[8]....
        /*1264*/ 	.word	0x000004f0
        /*1268*/ 	.word	0x000000ff
        /*126c*/ 	.word	0x00038858
        /*1270*/ 	.short	0x0100
        /*1272*/ 	.byte	0x08
	.zero		1


	//   ....[9]....
        /*1274*/ 	.word	0x00000500
        /*1278*/ 	.word	0x000000ff
        /*127c*/ 	.word	0x00038868
        /*1280*/ 	.short	0x0100
        /*1282*/ 	.byte	0x08
	.zero		1


	//   ....[10]....
        /*1284*/ 	.word	0x000005f0
        /*1288*/ 	.word	0x000000ff
        /*128c*/ 	.word	0x00038870
        /*1290*/ 	.short	0x0100
        /*1292*/ 	.byte	0x06
	.zero		1


	//   ....[11]....
        /*1294*/ 	.word	0x00000600
        /*1298*/ 	.word	0x000000ff
        /*129c*/ 	.word	0x00038880
        /*12a0*/ 	.short	0x0100
        /*12a2*/ 	.byte	0x06
	.zero		1


	//   ....[12]....
        /*12a4*/ 	.word	0x00000610
        /*12a8*/ 	.word	0x000000ff
        /*12ac*/ 	.word	0x00038878
        /*12b0*/ 	.short	0x0100
        /*12b2*/ 	.byte	0x06
	.zero		1


	//   ....[13]....
        /*12b4*/ 	.word	0x00000620
        /*12b8*/ 	.word	0x000000ff
        /*12bc*/ 	.word	0x00038888
        /*12c0*/ 	.short	0x0100
        /*12c2*/ 	.byte	0x06
	.zero		1


	//   ....[14]....
        /*12c4*/ 	.word	0x00000750
        /*12c8*/ 	.word	0x000000ff
        /*12cc*/ 	.word	0x00038890
        /*12d0*/ 	.short	0x0100
        /*12d2*/ 	.byte	0x08
	.zero		1


	//   ....[15]....
        /*12d4*/ 	.word	0x00000760
        /*12d8*/ 	.word	0x000000ff
        /*12dc*/ 	.word	0x000388a0
        /*12e0*/ 	.short	0x0100
        /*12e2*/ 	.byte	0x08
	.zero		1


	//   ....[16]....
        /*12e4*/ 	.word	0x00000770
        /*12e8*/ 	.word	0x000000ff
        /*12ec*/ 	.word	0x00038898
        /*12f0*/ 	.short	0x0100
        /*12f2*/ 	.byte	0x08
	.zero		1


	//   ....[17]....
        /*12f4*/ 	.word	0x00000780
        /*12f8*/ 	.word	0x000000ff
        /*12fc*/ 	.word	0x000388a8
        /*1300*/ 	.short	0x0100
        /*1302*/ 	.byte	0x08
	.zero		1


	//   ....[18]....
        /*1304*/ 	.word	0x000008b0
        /*1308*/ 	.word	0x000000ff
        /*130c*/ 	.word	0x000388b0
        /*1310*/ 	.short	0x0100
        /*1312*/ 	.byte	0x08
	.zero		1


	//   ....[19]....
        /*1314*/ 	.word	0x000008c0
        /*1318*/ 	.word	0x000000ff
        /*131c*/ 	.word	0x000388c0
        /*1320*/ 	.short	0x0100
        /*1322*/ 	.byte	0x08
	.zero		1


	//   ....[20]....
        /*1324*/ 	.word	0x000008d0
        /*1328*/ 	.word	0x000000ff
        /*132c*/ 	.word	0x000388b8
        /*1330*/ 	.short	0x0100
        /*1332*/ 	.byte	0x08
	.zero		1


	//   ....[21]....
        /*1334*/ 	.word	0x000008e0
        /*1338*/ 	.word	0x000000ff
        /*133c*/ 	.word	0x000388c8
        /*1340*/ 	.short	0x0100
        /*1342*/ 	.byte	0x08
	.zero		1


	//   ....[22]....
        /*1344*/ 	.word	0x000041f0
        /*1348*/ 	.word	0x00000057
        /*134c*/ 	.word	0x00038890
        /*1350*/ 	.short	0x010a
        /*1352*/ 	.byte	0x3f
	.zero		1


	//   ....[23]....
        /*1354*/ 	.word	0x000079c0
        /*1358*/ 	.word	0x00000057
        /*135c*/ 	.word	0x00038890
        /*1360*/ 	.short	0x010a
        /*1362*/ 	.byte	0x3f
	.zero		1


	//   ....[24]....
        /*1364*/ 	.word	0x0000aa70
        /*1368*/ 	.word	0x00000057
        /*136c*/ 	.word	0x00038890
        /*1370*/ 	.short	0x010a
        /*1372*/ 	.byte	0x3f
	.zero		1


	//   ....[25]....
        /*1374*/ 	.word	0x0000b250
        /*1378*/ 	.word	0x0000000b
        /*137c*/ 	.word	0x00000000
        /*1380*/ 	.short	0x0101
        /*1382*/ 	.byte	0x3f
	.zero		1


	//   ....[26]....
        /*1384*/ 	.word	0x0000b290
        /*1388*/ 	.word	0x00000057
        /*138c*/ 	.word	0x000388b0
        /*1390*/ 	.short	0x010a
        /*1392*/ 	.byte	0x3f
	.zero		1


	//   ....[27]....
        /*1394*/ 	.word	0x0000b9c0
        /*1398*/ 	.word	0x00000057
        /*139c*/ 	.word	0x00000000
        /*13a0*/ 	.short	0x0101
        /*13a2*/ 	.byte	0x3f
	.zero		1


	//   ....[28]....
        /*13a4*/ 	.word	0x0000c3b0
        /*13a8*/ 	.word	0x00000017
        /*13ac*/ 	.word	0x00038800
        /*13b0*/ 	.short	0x010a
        /*13b2*/ 	.byte	0x3f
	.zero		1


	//   ....[29]....
        /*13b4*/ 	.word	0x0000c400
        /*13b8*/ 	.word	0x00000017
        /*13bc*/ 	.word	0x00038800
        /*13c0*/ 	.short	0x010a
        /*13c2*/ 	.byte	0x3f
	.zero		1


	//   ....[30]....
        /*13c4*/ 	.word	0x0000ceb0
        /*13c8*/ 	.word	0x00000017
        /*13cc*/ 	.word	0x00038800
        /*13d0*/ 	.short	0x010a
        /*13d2*/ 	.byte	0x3f
	.zero		1


	//   ....[31]....
        /*13d4*/ 	.word	0x00010070
        /*13d8*/ 	.word	0x00000017
        /*13dc*/ 	.word	0x00038800
        /*13e0*/ 	.short	0x010a
        /*13e2*/ 	.byte	0x3f
	.zero		1


	//   ....[32]....
        /*13e4*/ 	.word	0x00013250
        /*13e8*/ 	.word	0x00000000
        /*13ec*/ 	.word	0x00038830
        /*13f0*/ 	.short	0x010a
        /*13f2*/ 	.byte	0x3f
	.zero		1


	//   ....[33]....
        /*13f4*/ 	.word	0x000132a0
        /*13f8*/ 	.word	0x00000000
        /*13fc*/ 	.word	0x00038830
        /*1400*/ 	.short	0x010a
        /*1402*/ 	.byte	0x3f
	.zero		1


	//   ....[34]....
        /*1404*/ 	.word	0x00016fc0
        /*1408*/ 	.word	0x00000000
        /*140c*/ 	.word	0x00000000
        /*1410*/ 	.short	0x0101
        /*1412*/ 	.byte	0x3f
	.zero		1


	//   ....[35]....
        /*1414*/ 	.word	0x00018060
        /*1418*/ 	.word	0x00000009
        /*141c*/ 	.word	0x00038830
        /*1420*/ 	.short	0x010a
        /*1422*/ 	.byte	0x3f
	.zero		1


	//   ....[36]....
        /*1424*/ 	.word	0x000180f0
        /*1428*/ 	.word	0x00000009
        /*142c*/ 	.word	0x00038830
        /*1430*/ 	.short	0x010a
        /*1432*/ 	.byte	0x3f
	.zero		1


	//   ....[37]....
        /*1434*/ 	.word	0x0001b7e0
        /*1438*/ 	.word	0x00000006
        /*143c*/ 	.word	0x00038850
        /*1440*/ 	.short	0x010a
        /*1442*/ 	.byte	0x3f
	.zero		1


	//   ....[38]....
        /*1444*/ 	.word	0x0001b830
        /*1448*/ 	.word	0x00000006
        /*144c*/ 	.word	0x00038850
        /*1450*/ 	.short	0x010a
        /*1452*/ 	.byte	0x3f
	.zero		1


	//   ....[39]....
        /*1454*/ 	.word	0x0001c350
        /*1458*/ 	.word	0x00000009
        /*145c*/ 	.word	0x00000000
        /*1460*/ 	.short	0x0101
        /*1462*/ 	.byte	0x3f
	.zero		1


	//   ....[40]....
        /*1464*/ 	.word	0x0001c720
        /*1468*/ 	.word	0x00000006
        /*146c*/ 	.word	0x00000000
        /*1470*/ 	.short	0x0101
        /*1472*/ 	.byte	0x3f
	.zero		1


	//   ....[41]....
        /*1474*/ 	.word	0x0001d0f0
        /*1478*/ 	.word	0x00000002
        /*147c*/ 	.word	0x00038850
        /*1480*/ 	.short	0x010a
        /*1482*/ 	.byte	0x3f
	.zero		1


	//   ....[42]....
        /*1484*/ 	.word	0x0001d140
        /*1488*/ 	.word	0x00000002
        /*148c*/ 	.word	0x00038850
        /*1490*/ 	.short	0x010a
        /*1492*/ 	.byte	0x3f
	.zero		1


	//   ....[43]....
        /*1494*/ 	.word	0x0001dde0
        /*1498*/ 	.word	0x00000002
        /*149c*/ 	.word	0x00000000
        /*14a0*/ 	.short	0x0101
        /*14a2*/ 	.byte	0x3f
	.zero		1


	//   ....[44]....
        /*14a4*/ 	.word	0x0001fa10
        /*14a8*/ 	.word	0x00000014
        /*14ac*/ 	.word	0x00000000
        /*14b0*/ 	.short	0x0101
        /*14b2*/ 	.byte	0x3f
	.zero		1


	//   ....[45]....
        /*14b4*/ 	.word	0x000206c0
        /*14b8*/ 	.word	0x00000038
        /*14bc*/ 	.word	0x00000000
        /*14c0*/ 	.short	0x0101
        /*14c2*/ 	.byte	0x3f
	.zero		1


	//   ....[46]....
        /*14c4*/ 	.word	0x00023e80
        /*14c8*/ 	.word	0x00000010
        /*14cc*/ 	.word	0x00038820
        /*14d0*/ 	.short	0x010a
        /*14d2*/ 	.byte	0x3f
	.zero		1


	//   ....[47]....
        /*14d4*/ 	.word	0x00023f10
        /*14d8*/ 	.word	0x0000000c
        /*14dc*/ 	.word	0x000388a0
        /*14e0*/ 	.short	0x010a
        /*14e2*/ 	.byte	0x3f
	.zero		1


	//   ....[48]....
        /*14e4*/ 	.word	0x00024460
        /*14e8*/ 	.word	0x0000000c
        /*14ec*/ 	.word	0x000388c0
        /*14f0*/ 	.short	0x010a
        /*14f2*/ 	.byte	0x3f
	.zero		1


	//   ....[49]....
        /*14f4*/ 	.word	0x00024a70
        /*14f8*/ 	.word	0x0000000b
        /*14fc*/ 	.word	0x000388a0
        /*1500*/ 	.short	0x010a
        /*1502*/ 	.byte	0x3f
	.zero		1


	//   ....[50]....
        /*1504*/ 	.word	0x00024fb0
        /*1508*/ 	.word	0x0000000b
        /*150c*/ 	.word	0x000388c0
        /*1510*/ 	.short	0x010a
        /*1512*/ 	.byte	0x3f
	.zero		1


	//   ....[51]....
        /*1514*/ 	.word	0x00026230
        /*1518*/ 	.word	0x00000005
        /*151c*/ 	.word	0x00038840
        /*1520*/ 	.short	0x010a
        /*1522*/ 	.byte	0x3f
	.zero		1


	//   ....[52]....
        /*1524*/ 	.word	0x00026840
        /*1528*/ 	.word	0x00000005
        /*152c*/ 	.word	0x00038830
        /*1530*/ 	.short	0x0107
        /*1532*/ 	.byte	0x3f
	.zero		1


	//   ....[53]....
        /*1534*/ 	.word	0x00026920
        /*1538*/ 	.word	0x00000005
        /*153c*/ 	.word	0x00038830
        /*1540*/ 	.short	0x0101
        /*1542*/ 	.byte	0x3f
	.zero		1


	//   ....[54]....
        /*1544*/ 	.word	0x00027550
        /*1548*/ 	.word	0x00000010
        /*154c*/ 	.word	0x00038800
        /*1550*/ 	.short	0x0107
        /*1552*/ 	.byte	0x3f
	.zero		1


	//   ....[55]....
        /*1554*/ 	.word	0x00027670
        /*1558*/ 	.word	0x00000010
        /*155c*/ 	.word	0x00038800
        /*1560*/ 	.short	0x0101
        /*1562*/ 	.byte	0x3f
	.zero		1


	//   ....[56]....
        /*1564*/ 	.word	0x00027690
        /*1568*/ 	.word	0x00000010
        /*156c*/ 	.word	0x00038820
        /*1570*/ 	.short	0x010a
        /*1572*/ 	.byte	0x3f
	.zero		1


	//   ....[57]....
        /*1574*/ 	.word	0x00027a90
        /*1578*/ 	.word	0x00000006
        /*157c*/ 	.word	0x00038840
        /*1580*/ 	.short	0x010a
        /*1582*/ 	.byte	0x3f
	.zero		1


	//   ....[58]....
        /*1584*/ 	.word	0x00028010
        /*1588*/ 	.word	0x00000006
        /*158c*/ 	.word	0x00038830
        /*1590*/ 	.short	0x0107
        /*1592*/ 	.byte	0x3f
	.zero		1


	//   ....[59]....
        /*1594*/ 	.word	0x000280d0
        /*1598*/ 	.word	0x00000006
        /*159c*/ 	.word	0x00038830
        /*15a0*/ 	.short	0x0101
        /*15a2*/ 	.byte	0x3f
	.zero		1


	//   ....[60]....
        /*15a4*/ 	.word	0x00028130
        /*15a8*/ 	.word	0x00000006
        /*15ac*/ 	.word	0x00038860
        /*15b0*/ 	.short	0x010a
        /*15b2*/ 	.byte	0x3f
	.zero		1


	//   ....[61]....
        /*15b4*/ 	.word	0x00028660
        /*15b8*/ 	.word	0x00000006
        /*15bc*/ 	.word	0x00038850
        /*15c0*/ 	.short	0x0107
        /*15c2*/ 	.byte	0x3f
	.zero		1


	//   ....[62]....
        /*15c4*/ 	.word	0x00028800
        /*15c8*/ 	.word	0x00000006
        /*15cc*/ 	.word	0x00038850
        /*15d0*/ 	.short	0x0101
        /*15d2*/ 	.byte	0x3f
	.zero		1


	//   ....[63]....
        /*15d4*/ 	.word	0x00028a30
        /*15d8*/ 	.word	0x00000004
        /*15dc*/ 	.word	0x00038860
        /*15e0*/ 	.short	0x010a
        /*15e2*/ 	.byte	0x3f
	.zero		1


	//   ....[64]....
        /*15e4*/ 	.word	0x00028f90
        /*15e8*/ 	.word	0x00000004
        /*15ec*/ 	.word	0x00038850
        /*15f0*/ 	.short	0x0107
        /*15f2*/ 	.byte	0x3f
	.zero		1


	//   ....[65]....
        /*15f4*/ 	.word	0x00029050
        /*15f8*/ 	.word	0x00000004
        /*15fc*/ 	.word	0x00038850
        /*1600*/ 	.short	0x0101
        /*1602*/ 	.byte	0x3f
	.zero		1


	//   ....[66]....
        /*1604*/ 	.word	0x00029db0
        /*1608*/ 	.word	0x00000005
        /*160c*/ 	.word	0x00038820
        /*1610*/ 	.short	0x010a
        /*1612*/ 	.byte	0x3f
	.zero		1


	//   ....[67]....
        /*1614*/ 	.word	0x00029f20
        /*1618*/ 	.word	0x00000003
        /*161c*/ 	.word	0x00038840
        /*1620*/ 	.short	0x010a
        /*1622*/ 	.byte	0x3f
	.zero		1


	//   ....[68]....
        /*1624*/ 	.word	0x00029fc0
        /*1628*/ 	.word	0x00000017
        /*162c*/ 	.word	0x00038840
        /*1630*/ 	.short	0x010a
        /*1632*/ 	.byte	0x3f
	.zero		1


	//   ....[69]....
        /*1634*/ 	.word	0x0002a000
        /*1638*/ 	.word	0x00000003
        /*163c*/ 	.word	0x00038860
        /*1640*/ 	.short	0x010a
        /*1642*/ 	.byte	0x3f
	.zero		1


	//   ....[70]....
        /*1644*/ 	.word	0x0002a040
        /*1648*/ 	.word	0x00000017
        /*164c*/ 	.word	0x00038860
        /*1650*/ 	.short	0x010a
        /*1652*/ 	.byte	0x3f
	.zero		1


	//   ....[71]....
        /*1654*/ 	.word	0x0002a0a0
        /*1658*/ 	.word	0x00000057
        /*165c*/ 	.word	0x00038890
        /*1660*/ 	.short	0x010a
        /*1662*/ 	.byte	0x3f
	.zero		1


	//   ....[72]....
        /*1664*/ 	.word	0x0002a480
        /*1668*/ 	.word	0x00000057
        /*166c*/ 	.word	0x00038890
        /*1670*/ 	.short	0x010a
        /*1672*/ 	.byte	0x3f
	.zero		1


	//   ....[73]....
        /*1674*/ 	.word	0x0002a860
        /*1678*/ 	.word	0x00000057
        /*167c*/ 	.word	0x00038890
        /*1680*/ 	.short	0x010a
        /*1682*/ 	.byte	0x3f
	.zero		1


	//   ....[74]....
        /*1684*/ 	.word	0x0002ac40
        /*1688*/ 	.word	0x00000057
        /*168c*/ 	.word	0x000388b0
        /*1690*/ 	.short	0x010a
        /*1692*/ 	.byte	0x3f
	.zero		1


	//   ....[75]....
        /*1694*/ 	.word	0x0002ae60
        /*1698*/ 	.word	0x00000017
        /*169c*/ 	.word	0x00038800
        /*16a0*/ 	.short	0x010a
        /*16a2*/ 	.byte	0x3f
	.zero		1


	//   ....[76]....
        /*16a4*/ 	.word	0x0002b080
        /*16a8*/ 	.word	0x00000017
        /*16ac*/ 	.word	0x00038800
        /*16b0*/ 	.short	0x010a
        /*16b2*/ 	.byte	0x3f
	.zero		1


	//   ....[77]....
        /*16b4*/ 	.word	0x0002b0d0
        /*16b8*/ 	.word	0x00000000
        /*16bc*/ 	.word	0x00038830
        /*16c0*/ 	.short	0x010a
        /*16c2*/ 	.byte	0x3f
	.zero		1


	//   ....[78]....
        /*16c4*/ 	.word	0x0002b120
        /*16c8*/ 	.word	0x00000009
        /*16cc*/ 	.word	0x00038830
        /*16d0*/ 	.short	0x010a
        /*16d2*/ 	.byte	0x3f
	.zero		1


	//   ....[79]....
        /*16d4*/ 	.word	0x0002b170
        /*16d8*/ 	.word	0x00000006
        /*16dc*/ 	.word	0x00038850
        /*16e0*/ 	.short	0x010a
        /*16e2*/ 	.byte	0x3f
	.zero		1


	//   ....[80]....
        /*16e4*/ 	.word	0x0002b1c0
        /*16e8*/ 	.word	0x00000002
        /*16ec*/ 	.word	0x00038850
        /*16f0*/ 	.short	0x010a
        /*16f2*/ 	.byte	0x3f
	.zero		1


	//   ....[81]....
        /*16f4*/ 	.word	0x0002b360
        /*16f8*/ 	.word	0x00000010
        /*16fc*/ 	.word	0x00038820
        /*1700*/ 	.short	0x010a
        /*1702*/ 	.byte	0x3f
	.zero		1


	//   ....[82]....
        /*1704*/ 	.word	0x0002b3b0
        /*1708*/ 	.word	0x0000000c
        /*170c*/ 	.word	0x000388a0
        /*1710*/ 	.short	0x010a
        /*1712*/ 	.byte	0x3f
	.zero		1


	//   ....[83]....
        /*1714*/ 	.word	0x0002b400
        /*1718*/ 	.word	0x0000000c
        /*171c*/ 	.word	0x000388c0
        /*1720*/ 	.short	0x010a
        /*1722*/ 	.byte	0x3f
	.zero		1


	//   ....[84]....
        /*1724*/ 	.word	0x0002b450
        /*1728*/ 	.word	0x0000000b
        /*172c*/ 	.word	0x000388a0
        /*1730*/ 	.short	0x010a
        /*1732*/ 	.byte	0x3f
	.zero		1


	//   ....[85]....
        /*1734*/ 	.word	0x0002b4a0
        /*1738*/ 	.word	0x0000000b
        /*173c*/ 	.word	0x000388c0
        /*1740*/ 	.short	0x010a
        /*1742*/ 	.byte	0x3f
	.zero		1


	//   ....[86]....
        /*1744*/ 	.word	0x0002b5c0
        /*1748*/ 	.word	0x00000005
        /*174c*/ 	.word	0x00038840
        /*1750*/ 	.short	0x010a
        /*1752*/ 	.byte	0x3f
	.zero		1


	//   ....[87]....
        /*1754*/ 	.word	0x0002c920
        /*1758*/ 	.word	0x00000010
        /*175c*/ 	.word	0x00038820
        /*1760*/ 	.short	0x010a
        /*1762*/ 	.byte	0x3f
	.zero		1


	//   ....[88]....
        /*1764*/ 	.word	0x0002c970
        /*1768*/ 	.word	0x00000006
        /*176c*/ 	.word	0x00038840
        /*1770*/ 	.short	0x010a
        /*1772*/ 	.byte	0x3f
	.zero		1


	//   ....[89]....
        /*1774*/ 	.word	0x0002d110
        /*1778*/ 	.word	0x00000006
        /*177c*/ 	.word	0x00038860
        /*1780*/ 	.short	0x010a
        /*1782*/ 	.byte	0x3f
	.zero		1


	//   ....[90]....
        /*1784*/ 	.word	0x0002d8e0
        /*1788*/ 	.word	0x00000004
        /*178c*/ 	.word	0x00038860
        /*1790*/ 	.short	0x010a
        /*1792*/ 	.byte	0x3f
	.zero		1


	//   ....[91]....
        /*1794*/ 	.word	0x0002ead0
        /*1798*/ 	.word	0x00000005
        /*179c*/ 	.word	0x00038820
        /*17a0*/ 	.short	0x010a
        /*17a2*/ 	.byte	0x3f
	.zero		1


	//   ....[92]....
        /*17a4*/ 	.word	0x0002ec70
        /*17a8*/ 	.word	0x00000003
        /*17ac*/ 	.word	0x00038840
        /*17b0*/ 	.short	0x010a
        /*17b2*/ 	.byte	0x3f
	.zero		1


	//   ....[93]....
        /*17b4*/ 	.word	0x0002ecc0
        /*17b8*/ 	.word	0x00000017
        /*17bc*/ 	.word	0x00038840
        /*17c0*/ 	.short	0x010a
        /*17c2*/ 	.byte	0x3f
	.zero		1


	//   ....[94]....
        /*17c4*/ 	.word	0x0002ed10
        /*17c8*/ 	.word	0x00000003
        /*17cc*/ 	.word	0x00038860
        /*17d0*/ 	.short	0x010a
        /*17d2*/ 	.byte	0x3f
	.zero		1


	//----- nvinfo : EIATTR_NUM_MBARRIERS
	.align		4
.L_153:
        /*17d4*/ 	.byte	0x03, 0x38
        /*17d6*/ 	.short	0x0016


	//----- nvinfo : EIATTR_EXIT_INSTR_OFFSETS
	.align		4
        /*17d8*/ 	.byte	0x04, 0x1c
        /*17da*/ 	.short	(.L_155 - .L_154)


	//   ....[0]....
.L_154:
        /*17dc*/ 	.word	0x0002a090


	//----- nvinfo : EIATTR_MAX_THREADS
	.align		4
.L_155:
        /*17e0*/ 	.byte	0x04, 0x05
        /*17e2*/ 	.short	(.L_157 - .L_156)
.L_156:
        /*17e4*/ 	.word	0x00000180
        /*17e8*/ 	.word	0x00000001
        /*17ec*/ 	.word	0x00000001


	//----- nvinfo : EIATTR_CRS_STACK_SIZE
	.align		4
.L_157:
        /*17f0*/ 	.byte	0x04, 0x1e
        /*17f2*/ 	.short	(.L_159 - .L_158)
.L_158:
        /*17f4*/ 	.word	0x00000000


	//----- nvinfo : EIATTR_CBANK_PARAM_SIZE
	.align		4
.L_159:
        /*17f8*/ 	.byte	0x03, 0x19
        /*17fa*/ 	.short	0x0af0


	//----- nvinfo : EIATTR_PARAM_CBANK
	.align		4
        /*17fc*/ 	.byte	0x04, 0x0a
        /*17fe*/ 	.short	(.L_161 - .L_160)
	.align		4
.L_160:
        /*1800*/ 	.word	index@(.nv.constant0._ZN7cutlass13device_kernelIN5flash11enable_sm90INS1_16FlashAttnFwdSm90INS1_25CollectiveMainloopFwdSm90ILi2EN4cute5tupleIJNS5_1CILi1EEES8_S8_EEENS6_IJNS7_ILi128EEENS7_ILi80EEENS7_ILi256EEEEEELi256ENS_6half_tEfNS_4arch4Sm90ELb0ELb0ELb0ELb1ELb1ELb1ELb0ELb1ELb1ELb1ELb1ELb0EEENS1_21CollectiveEpilogueFwdINS6_IJSA_SC_SB_EEES9_SE_SG_Li256ELb1ELb1ELb1ELb0EEENS1_36VarlenDynamicPersistentTileSchedulerILi128ELi80ELi256ELi128ELb1ELb1ELb1ELb0ELb1ELb1EEEEEEEEEvNT_6ParamsE)
        /*1804*/ 	.short	0x0210
        /*1806*/ 	.short	0x0af0


	//----- nvinfo : EIATTR_SW_WAR
	.align		4
.L_161:
        /*1808*/ 	.byte	0x04, 0x36
        /*180a*/ 	.short	(.L_163 - .L_162)
.L_162:
        /*180c*/ 	.word	0x00000008
.L_163:


//--------------------- .nv.info._ZN7cutlass13device_kernelIN5flash11enable_sm90INS1_16FlashAttnFwdSm90INS1_25CollectiveMainloopFwdSm90ILi2EN4cute5tupleIJNS5_1CILi1EEES8_S8_EEENS6_IJNS7_ILi128EEENS7_ILi64EEENS7_ILi256EEEEEELi256ENS_6half_tEfNS_4arch4Sm90ELb0ELb1ELb0ELb0ELb1ELb0ELb0ELb1ELb1ELb1ELb1ELb0EEENS1_21CollectiveEpilogueFwdINS6_IJSA_SC_SB_EEES9_SE_SG_Li256ELb0ELb1ELb1ELb0EEENS1_19SingleTileSchedulerILb0ELb1ELb1ELi128EEEEEEEEEvNT_6ParamsE --------------------------
	.section	.nv.info._ZN7cutlass13device_kernelIN5flash11enable_sm90INS1_16FlashAttnFwdSm90INS1_25CollectiveMainloopFwdSm90ILi2EN4cute5tupleIJNS5_1CILi1EEES8_S8_EEENS6_IJNS7_ILi128EEENS7_ILi64EEENS7_ILi256EEEEEELi256ENS_6half_tEfNS_4arch4Sm90ELb0ELb1ELb0ELb0ELb1ELb0ELb0ELb1ELb1ELb1ELb1ELb0EEENS1_21CollectiveEpilogueFwdINS6_IJSA_SC_SB_EEES9_SE_SG_Li256ELb0ELb1ELb1ELb0EEENS1_19SingleTileSchedulerILb0ELb1ELb1ELi128EEEEEEEEEvNT_6ParamsE,"",@"SHT_CUDA_INFO"
	.sectionflags	@""
	.align	4


	//----- nvinfo : EIATTR_CUDA_API_VERSION
	.align		4
        /*0000*/ 	.byte	0x04, 0x37
        /*0002*/ 	.short	(.L_165 - .L_164)
.L_164:
        /*0004*/ 	.word	0x00000082


	//----- nvinfo : EIATTR_KPARAM_INFO
	.align		4
.L_165:
        /*0008*/ 	.byte	0x04, 0x17
        /*000a*/ 	.short	(.L_167 - .L_166)
.L_166:
        /*000c*/ 	.word	0x00000000
        /*0010*/ 	.short	0x0000
        /*0012*/ 	.short	0x0070
        /*0014*/ 	.byte	0x00, 0xf0, 0x01, 0x28


	//----- nvinfo : EIATTR_SPARSE_MMA_MASK
	.align		4
.L_167:
        /*0018*/ 	.byte	0x03, 0x50
        /*001a*/ 	.short	0x0000


	//----- nvinfo : EIATTR_MAXREG_COUNT
	.align		4
        /*001c*/ 	.byte	0x03, 0x1b
        /*001e*/ 	.short	0x00a8


	//----- nvinfo : EIATTR_NUM_BARRIERS
	.align		4
        /*0020*/ 	.byte	0x02, 0x4c
        /*0022*/ 	.byte	0x09
	.zero		1


	//----- nvinfo : EIATTR_EXTERNS
	.align		4
        /*0024*/ 	.byte	0x04, 0x0f
        /*0026*/ 	.short	(.L_169 - .L_168)


	//   ....[0]....
	.align		4
.L_168:
        /*0028*/ 	.word	index@(__assertfail)


	//----- nvinfo : EIATTR_ANNOTATIONS
	.align		4
.L_169:
        /*002c*/ 	.byte	0x04, 0x55
        /*002e*/ 	.short	(.L_171 - .L_170)


	//   ....[0]....
.L_170:
        /*0030*/ 	.word	0x00000001
        /*0034*/ 	.byte	0xb0, 0x08, 0x00, 0x00, 0x01, 0x00, 0x00, 0x00, 0xe0, 0x09, 0x00, 0x00, 0x01, 0x00, 0x00, 0x00
        /*0044*/ 	.byte	0x90, 0x19, 0x00, 0x00, 0x01, 0x00, 0x00, 0x00, 0x30, 0xcd, 0x00, 0x00, 0x01, 0x00, 0x00, 0x00
        /*0054*/ 	.byte	0x40, 0xef, 0x00, 0x00, 0x01, 0x00, 0x00, 0x00, 0xd0, 0x02, 0x01, 0x00, 0x01, 0x00, 0x00, 0x00
        /*0064*/ 	.byte	0x70, 0x04, 0x01, 0x00, 0x01, 0x00, 0x00, 0x00, 0x00, 0x19, 0x01, 0x00, 0x01, 0x00, 0x00, 0x00
        /*0074*/ 	.byte	0xa0, 0x2e, 0x01, 0x00


	//----- nvinfo : EIATTR_MERCURY_ISA_VERSION
	.align		4
.L_171:
        /*0078*/ 	.byte	0x03, 0x5f
        /*007a*/ 	.short	0x0101


	//----- nvinfo : EIATTR_INT_WARP_WIDE_INSTR_OFFSETS
	.align		4
        /*007c*/ 	.byte	0x04, 0x31
        /*007e*/ 	.short	(.L_173 - .L_172)


	//   ....[0]....
.L_172:
        /*0080*/ 	.word	0x000000c0


	//   ....[1]....
        /*0084*/ 	.word	0x000000d0


	//   ....[2]....
        /*0088*/ 	.word	0x00000170


	//----- nvinfo : EIATTR_COOP_GROUP_MASK_REGIDS
	.align		4
.L_173:
        /*008c*/ 	.byte	0x04, 0x29
        /*008e*/ 	.short	(.L_175 - .L_174)


	//   ....[0]....
.L_174:
        /*0090*/ 	.word	0xffffffff


	//   ....[1]....
        /*0094*/ 	.word	0xffffffff


	//   ....[2]....
        /*0098*/ 	.word	0xffffffff


	//   ....[3]....
        /*009c*/ 	.word	0xffffffff


	//   ....[4]....
        /*00a0*/ 	.word	0xffffffff


	//   ....[5]....
        /*00a4*/ 	.word	0xffffffff


	//   ....[6]....
        /*00a8*/ 	.word	0xffffffff


	//   ....[7]....
        /*00ac*/ 	.word	0xffffffff


	//   ....[8]....
        /*00b0*/ 	.word	0xffffffff


	//   ....[9]....
        /*00b4*/ 	.word	0xffffffff


	//   ....[10]....
        /*00b8*/ 	.word	0xffffffff


	//   ....[11]....
        /*00bc*/ 	.word	0xffffffff


	//   ....[12]....
        /*00c0*/ 	.word	0xffffffff


	//   ....[13]....
        /*00c4*/ 	.word	0xffffffff


	//   ....[14]....
        /*00c8*/ 	.word	0xffffffff


	//   ....[15]....
        /*00cc*/ 	.word	0xffffffff


	//   ....[16]....
        /*00d0*/ 	.word	0xffffffff


	//   ....[17]....
        /*00d4*/ 	.word	0xffffffff


	//   ....[18]....
        /*00d8*/ 	.word	0xffffffff


	//   ....[19]....
        /*00dc*/ 	.word	0xffffffff


	//   ....[20]....
        /*00e0*/ 	.word	0xffffffff


	//   ....[21]....
        /*00e4*/ 	.word	0xffffffff


	//   ....[22]....
        /*00e8*/ 	.word	0xffffffff


	//   ....[23]....
        /*00ec*/ 	.word	0xffffffff


	//   ....[24]....
        /*00f0*/ 	.word	0xffffffff


	//   ....[25]....
        /*00f4*/ 	.word	0xffffffff


	//   ....[26]....
        /*00f8*/ 	.word	0xffffffff


	//   ....[27]....
        /*00fc*/ 	.word	0xffffffff


	//   ....[28]....
        /*0100*/ 	.word	0xffffffff


	//   ....[29]....
        /*0104*/ 	.word	0xffffffff


	//   ....[30]....
        /*0108*/ 	.word	0xffffffff


	//   ....[31]....
        /*010c*/ 	.word	0xffffffff


	//   ....[32]....
        /*0110*/ 	.word	0xffffffff


	//   ....[33]....
        /*0114*/ 	.word	0xffffffff


	//   ....[34]....
        /*0118*/ 	.word	0xffffffff


	//   ....[35]....
        /*011c*/ 	.word	0xffffffff


	//   ....[36]....
        /*0120*/ 	.word	0xffffffff


	//   ....[37]....
        /*0124*/ 	.word	0xffffffff


	//   ....[38]....
        /*0128*/ 	.word	0xffffffff


	//   ....[39]....
        /*012c*/ 	.word	0xffffffff


	//   ....[40]....
        /*0130*/ 	.word	0xffffffff


	//   ....[41]....
        /*0134*/ 	.word	0xffffffff


	//   ....[42]....
        /*0138*/ 	.word	0xffffffff


	//   ....[43]....
        /*013c*/ 	.word	0xffffffff


	//   ....[44]....
        /*0140*/ 	.word	0xffffffff


	//   ....[45]....
        /*0144*/ 	.word	0xffffffff


	//   ....[46]....
        /*0148*/ 	.word	0xffffffff


	//   ....[47]....
        /*014c*/ 	.word	0xffffffff


	//   ....[48]....
        /*0150*/ 	.word	0xffffffff


	//   ....[49]....
        /*0154*/ 	.word	0xffffffff


	//   ....[50]....
        /*0158*/ 	.word	0xffffffff


	//   ....[51]....
        /*015c*/ 	.word	0xffffffff


	//   ....[52]....
        /*0160*/ 	.word	0xffffffff


	//   ....[53]....
        /*0164*/ 	.word	0xffffffff


	//   ....[54]....
        /*0168*/ 	.word	0xffffffff


	//   ....[55]....
        /*016c*/ 	.word	0xffffffff


	//   ....[56]....
        /*0170*/ 	.word	0xffffffff


	//   ....[57]....
        /*0174*/ 	.word	0xffffffff


	//   ....[58]....
        /*0178*/ 	.word	0xffffffff


	//   ....[59]....
        /*017c*/ 	.word	0xffffffff


	//   ....[60]....
        /*0180*/ 	.word	0xffffffff


	//   ....[61]....
        /*0184*/ 	.word	0xffffffff


	//   ....[62]....
        /*0188*/ 	.word	0xffffffff


	//   ....[63]....
        /*018c*/ 	.word	0xffffffff


	//   ....[64]....
        /*0190*/ 	.word	0xffffffff


	//   ....[65]....
        /*0194*/ 	.word	0xffffffff


	//   ....[66]....
        /*0198*/ 	.word	0xffffffff


	//   ....[67]....
        /*019c*/ 	.word	0xffffffff


	//   ....[68]....
        /*01a0*/ 	.word	0xffffffff


	//   ....[69]....
        /*01a4*/ 	.word	0xffffffff


	//   ....[70]....
        /*01a8*/ 	.word	0xffffffff


	//   ....[71]....
        /*01ac*/ 	.word	0xffffffff


	//   ....[72]....
        /*01b0*/ 	.word	0xffffffff


	//   ....[73]....
        /*01b4*/ 	.word	0xffffffff


	//   ....[74]....
        /*01b8*/ 	.word	0xffffffff


	//   ....[75]....
        /*01bc*/ 	.word	0xffffffff


	//   ....[76]....
        /*01c0*/ 	.word	0xffffffff


	//   ....[77]....
        /*01c4*/ 	.word	0xffffffff


	//   ....[78]....
        /*01c8*/ 	.word	0xffffffff


	//   ....[79]....
        /*01cc*/ 	.word	0xffffffff


	//   ....[80]....
        /*01d0*/ 	.word	0xffffffff


	//   ....[81]....
        /*01d4*/ 	.word	0xffffffff


	//   ....[82]....
        /*01d8*/ 	.word	0xffffffff


	//   ....[83]....
        /*01dc*/ 	.word	0xffffffff


	//   ....[84]....
        /*01e0*/ 	.word	0xffffffff


	//   ....[85]....
        /*01e4*/ 	.word	0xffffffff


	//   ....[86]....
        /*01e8*/ 	.word	0xffffffff


	//   ....[87]....
        /*01ec*/ 	.word	0xffffffff


	//   ....[88]....
        /*01f0*/ 	.word	0xffffffff


	//   ....[89]....
        /*01f4*/ 	.word	0xffffffff


	//   ....[90]....
        /*01f8*/ 	.word	0xffffffff


	//   ....[91]....
        /*01fc*/ 	.word	0x0500000f


	//   ....[92]....
        /*0200*/ 	.word	0x0500000f


	//   ....[93]....
        /*0204*/ 	.word	0x0500000f


	//   ....[94]....
        /*0208*/ 	.word	0x0500000f


	//   ....[95]....
        /*020c*/ 	.word	0x0500000f


	//   ....[96]....
        /*0210*/ 	.word	0x0500000f


	//   ....[97]....
        /*0214*/ 	.word	0x0500000f


	//   ....[98]....
        /*0218*/ 	.word	0x0500000f


	//   ....[99]....
        /*021c*/ 	.word	0x0500000f


	//   ....[100]....
        /*0220*/ 	.word	0x0500000f


	//   ....[101]....
        /*0224*/ 	.word	0x0500000f


	//   ....[102]....
        /*0228*/ 	.word	0x0500000f


	//   ....[103]....
        /*022c*/ 	.word	0x0500000f


	//   ....[104]....
        /*0230*/ 	.word	0x0500000f


	//   ....[105]....
        /*0234*/ 	.word	0x0500000f


	//   ....[106]....
        /*0238*/ 	.word	0x0500000f


	//   ....[107]....
        /*023c*/ 	.word	0x0500000f


	//   ....[108]....
        /*0240*/ 	.word	0x0500000f


	//   ....[109]....
        /*0244*/ 	.word	0x0500000f


	//   ....[110]....
        /*0248*/ 	.word	0x0500000f


	//   ....[111]....
        /*024c*/ 	.word	0x0500000f


	//   ....[112]....
        /*0250*/ 	.word	0x0500000f


	//   ....[113]....
        /*0254*/ 	.word	0x0500000f


	//   ....[114]....
        /*0258*/ 	.word	0x0500000f


	//   ....[115]....
        /*025c*/ 	.word	0x0500000f


	//   ....[116]....
        /*0260*/ 	.word	0x0500000f


	//   ....[117]....
        /*0264*/ 	.word	0x0500000f


	//   ....[118]....
        /*0268*/ 	.word	0x0500000f


	//   ....[119]....
        /*026c*/ 	.word	0x0500000f


	//   ....[120]....
        /*0270*/ 	.word	0x0500000f


	//   ....[121]....
        /*0274*/ 	.word	0x0500000f


	//   ....[122]....
        /*0278*/ 	.word	0x0500000f


	//   ....[123]....
        /*027c*/ 	.word	0x0500000f


	//   ....[124]....
        /*0280*/ 	.word	0x0500000f


	//   ....[125]....
        /*0284*/ 	.word	0x0500000f


	//   ....[126]....
        /*0288*/ 	.word	0x0500000f


	//   ....[127]....
        /*028c*/ 	.word	0x0500000f


	//   ....[128]....
        /*0290*/ 	.word	0x0500000f


	//   ....[129]....
        /*0294*/ 	.word	0x0500000f


	//   ....[130]....
        /*0298*/ 	.word	0x0500000f


	//   ....[131]....
        /*029c*/ 	.word	0x0500000f


	//   ....[132]....
        /*02a0*/ 	.word	0x0500000f


	//   ....[133]....
        /*02a4*/ 	.word	0x0500000f


	//   ....[134]....
        /*02a8*/ 	.word	0x0500000f


	//   ....[135]....
        /*02ac*/ 	.word	0x0500000f


	//   ....[136]....
        /*02b0*/ 	.word	0x0500000f


	//   ....[137]....
        /*02b4*/ 	.word	0x0500000f


	//   ....[138]....
        /*02b8*/ 	.word	0x0500000f


	//   ....[139]....
        /*02bc*/ 	.word	0x0500000f


	//   ....[140]....
        /*02c0*/ 	.word	0x0500000f


	//----- nvinfo : EIATTR_COOP_GROUP_INSTR_OFFSETS
	.align		4
.L_175:
        /*02c4*/ 	.byte	0x04, 0x28
        /*02c6*/ 	.short	(.L_177 - .L_176)


	//   ....[0]....
.L_176:
        /*02c8*/ 	.word	0x00000070


	//   ....[1]....
        /*02cc*/ 	.word	0x000000b0


	//   ....[2]....
        /*02d0*/ 	.word	0x000002d0


	//   ....[3]....
        /*02d4*/ 	.word	0x00000430


	//   ....[4]....
        /*02d8*/ 	.word	0x00000550


	//   ....[5]....
        /*02dc*/ 	.word	0x000006b0


	//   ....[6]....
        /*02e0*/ 	.word	0x00001770


	//   ....[7]....
        /*02e4*/ 	.word	0x00002770


	//   ....[8]....
        /*02e8*/ 	.word	0x00002a20


	//   ....[9]....
        /*02ec*/ 	.word	0x00003350


	//   ....[10]....
        /*02f0*/ 	.word	0x00003470


	//   ....[11]....
        /*02f4*/ 	.word	0x00003820


	//   ....[12]....
        /*02f8*/ 	.word	0x00003930


	//   ....[13]....
        /*02fc*/ 	.word	0x00005930


	//   ....[14]....
        /*0300*/ 	.word	0x00005b50


	//   ....[15]....
        /*0304*/ 	.word	0x00006280


	//   ....[16]....
        /*0308*/ 	.word	0x00006380


	//   ....[17]....
        /*030c*/ 	.word	0x00006700


	//   ....[18]....
        /*0310*/ 	.word	0x00006760


	//   ....[19]....
        /*0314*/ 	.word	0x000085d0


	//   ....[20]....
        /*0318*/ 	.word	0x000085e0


	//   ....[21]....
        /*031c*/ 	.word	0x00008640


	//   ....[22]....
        /*0320*/ 	.word	0x00008660


	//   ....[23]....
        /*0324*/ 	.word	0x0000a270


	//   ....[24]....
        /*0328*/ 	.word	0x0000a4d0


	//   ....[25]....
        /*032c*/ 	.word	0x0000ac20


	//   ....[26]....
        /*0330*/ 	.word	0x0000ad20


	//   ....[27]....
        /*0334*/ 	.word	0x0000b0a0


	//   ....[28]....
        /*0338*/ 	.word	0x0000b100


	//   ....[29]....
        /*033c*/ 	.word	0x0000c170


	//   ....[30]....
        /*0340*/ 	.word	0x0000c190


	//   ....[31]....
        /*0344*/ 	.word	0x0000c210


	//   ....[32]....
        /*0348*/ 	.word	0x0000c240


	//   ....[33]....
        /*034c*/ 	.word	0x0000d4d0


	//   ....[34]....
        /*0350*/ 	.word	0x0000d530


	//   ....[35]....
        /*0354*/ 	.word	0x0000d570


	//   ....[36]....
        /*0358*/ 	.word	0x0000d5b0


	//   ....[37]....
        /*035c*/ 	.word	0x0000d5e0


	//   ....[38]....
        /*0360*/ 	.word	0x0000d610


	//   ....[39]....
        /*0364*/ 	.word	0x0000e250


	//   ....[40]....
        /*0368*/ 	.word	0x0000e260


	//   ....[41]....
        /*036c*/ 	.word	0x0000f2b0


	//   ....[42]....
        /*0370*/ 	.word	0x00010960


	//   ....[43]....
        /*0374*/ 	.word	0x00010980


	//   ....[44]....
        /*0378*/ 	.word	0x00010990


	//   ....[45]....
        /*037c*/ 	.word	0x000109a0


	//   ....[46]....
        /*0380*/ 	.word	0x000109b0


	//   ....[47]....
        /*0384*/ 	.word	0x00010a20


	//   ....[48]....
        /*0388*/ 	.word	0x00010a50


	//   ....[49]....
        /*038c*/ 	.word	0x00010ab0


	//   ....[50]....
        /*0390*/ 	.word	0x000110e0


	//   ....[51]....
        /*0394*/ 	.word	0x00011110


	//   ....[52]....
        /*0398*/ 	.word	0x00011140


	//   ....[53]....
        /*039c*/ 	.word	0x00011160


	//   ....[54]....
        /*03a0*/ 	.word	0x00011170


	//   ....[55]....
        /*03a4*/ 	.word	0x00011200


	//   ....[56]....
        /*03a8*/ 	.word	0x00011230


	//   ....[57]....
        /*03ac*/ 	.word	0x000112a0


	//   ....[58]....
        /*03b0*/ 	.word	0x000112d0


	//   ....[59]....
        /*03b4*/ 	.word	0x00011340


	//   ....[60]....
        /*03b8*/ 	.word	0x00011370


	//   ....[61]....
        /*03bc*/ 	.word	0x000113e0


	//   ....[62]....
        /*03c0*/ 	.word	0x00011410


	//   ....[63]....
        /*03c4*/ 	.word	0x00011480


	//   ....[64]....
        /*03c8*/ 	.word	0x000114b0


	//   ....[65]....
        /*03cc*/ 	.word	0x00011510


	//   ....[66]....
        /*03d0*/ 	.word	0x00011d00


	//   ....[67]....
        /*03d4*/ 	.word	0x00011d30


	//   ....[68]....
        /*03d8*/ 	.word	0x00011d60


	//   ....[69]....
        /*03dc*/ 	.word	0x00011da0


	//   ....[70]....
        /*03e0*/ 	.word	0x00011dc0


	//   ....[71]....
        /*03e4*/ 	.word	0x00011de0


	//   ....[72]....
        /*03e8*/ 	.word	0x00011e10


	//   ....[73]....
        /*03ec*/ 	.word	0x00011e30


	//   ....[74]....
        /*03f0*/ 	.word	0x000121a0


	//   ....[75]....
        /*03f4*/ 	.word	0x000121c0


	//   ....[76]....
        /*03f8*/ 	.word	0x000121e0


	//   ....[77]....
        /*03fc*/ 	.word	0x00012280


	//   ....[78]....
        /*0400*/ 	.word	0x000122a0


	//   ....[79]....
        /*0404*/ 	.word	0x00012340


	//   ....[80]....
        /*0408*/ 	.word	0x00012360


	//   ....[81]....
        /*040c*/ 	.word	0x00012370


	//   ....[82]....
        /*0410*/ 	.word	0x000128a0


	//   ....[83]....
        /*0414*/ 	.word	0x000128d0


	//   ....[84]....
        /*0418*/ 	.word	0x00012900


	//   ....[85]....
        /*041c*/ 	.word	0x00012930


	//   ....[86]....
        /*0420*/ 	.word	0x00012a10


	//   ....[87]....
        /*0424*/ 	.word	0x00012a30


	//   ....[88]....
        /*0428*/ 	.word	0x00012a80


	//   ....[89]....
        /*042c*/ 	.word	0x00012af0


	//   ....[90]....
        /*0430*/ 	.word	0x00012e30


	//   ....[91]....
        /*0434*/ 	.word	0x00013490


	//   ....[92]....
        /*0438*/ 	.word	0x00013580


	//   ....[93]....
        /*043c*/ 	.word	0x00013620


	//   ....[94]....
        /*0440*/ 	.word	0x00013680


	//   ....[95]....
        /*0444*/ 	.word	0x00013760


	//   ....[96]....
        /*0448*/ 	.word	0x000137d0


	//   ....[97]....
        /*044c*/ 	.word	0x000138b0


	//   ....[98]....
        /*0450*/ 	.word	0x00013920


	//   ....[99]....
        /*0454*/ 	.word	0x000139f0


	//   ....[100]....
        /*0458*/ 	.word	0x00013a80


	//   ....[101]....
        /*045c*/ 	.word	0x00013ae0


	//   ....[102]....
        /*0460*/ 	.word	0x00013b80


	//   ....[103]....
        /*0464*/ 	.word	0x00013c60


	//   ....[104]....
        /*0468*/ 	.word	0x00013ce0


	//   ....[105]....
        /*046c*/ 	.word	0x00013dc0


	//   ....[106]....
        /*0470*/ 	.word	0x00013e40


	//   ....[107]....
        /*0474*/ 	.word	0x00013f20


	//   ....[108]....
        /*0478*/ 	.word	0x00013fa0


	//   ....[109]....
        /*047c*/ 	.word	0x00014080


	//   ....[110]....
        /*0480*/ 	.word	0x00014100


	//   ....[111]....
        /*0484*/ 	.word	0x000141e0


	//   ....[112]....
        /*0488*/ 	.word	0x00014260


	//   ....[113]....
        /*048c*/ 	.word	0x00014340


	//   ....[114]....
        /*0490*/ 	.word	0x000143b0


	//   ....[115]....
        /*0494*/ 	.word	0x00014480


	//   ....[116]....
        /*0498*/ 	.word	0x000145c0


	//   ....[117]....
        /*049c*/ 	.word	0x00014680


	//   ....[118]....
        /*04a0*/ 	.word	0x00014730


	//   ....[119]....
        /*04a4*/ 	.word	0x00014800


	//   ....[120]....
        /*04a8*/ 	.word	0x00014860


	//   ....[121]....
        /*04ac*/ 	.word	0x00014940


	//   ....[122]....
        /*04b0*/ 	.word	0x000149a0


	//   ....[123]....
        /*04b4*/ 	.word	0x00014ab0


	//   ....[124]....
        /*04b8*/ 	.word	0x00014b90


	//   ....[125]....
        /*04bc*/ 	.word	0x00014c30


	//   ....[126]....
        /*04c0*/ 	.word	0x00014c90


	//   ....[127]....
        /*04c4*/ 	.word	0x00014da0


	//   ....[128]....
        /*04c8*/ 	.word	0x00014e00


	//   ....[129]....
        /*04cc*/ 	.word	0x00014f10


	//   ....[130]....
        /*04d0*/ 	.word	0x00014f70


	//   ....[131]....
        /*04d4*/ 	.word	0x00015030


	//   ....[132]....
        /*04d8*/ 	.word	0x00015190


	//   ....[133]....
        /*04dc*/ 	.word	0x00015230


	//   ....[134]....
        /*04e0*/ 	.word	0x00015300


	//   ....[135]....
        /*04e4*/ 	.word	0x00015410


	//   ....[136]....
        /*04e8*/ 	.word	0x00015480


	//   ....[137]....
        /*04ec*/ 	.word	0x00015590


	//   ....[138]....
        /*04f0*/ 	.word	0x00015610


	//   ....[139]....
        /*04f4*/ 	.word	0x00015700


	//   ....[140]....
        /*04f8*/ 	.word	0x00015810


	//----- nvinfo : EIATTR_REG_RECONFIG
	.align		4
.L_177:
        /*04fc*/ 	.byte	0x01, 0x54
	.zero		2


	//----- nvinfo : EIATTR_SYSCALL_OFFSETS
	.align		4
        /*0500*/ 	.byte	0x04, 0x46
        /*0502*/ 	.short	(.L_179 - .L_178)


	//   ....[0]....
.L_178:
        /*0504*/ 	.word	0x00001940


	//   ....[1]....
        /*0508*/ 	.word	0x0000fe70


	//   ....[2]....
        /*050c*/ 	.word	0x0000ffb0


	//   ....[3]....
        /*0510*/ 	.word	0x000100a0


	//   ....[4]....
        /*0514*/ 	.word	0x00010e20


	//----- nvinfo : EIATTR_MBARRIER_INSTR_OFFSETS
	.align		4
.L_179:
        /*0518*/ 	.byte	0x04, 0x39
        /*051a*/ 	.short	(.L_181 - .L_180)


	//   ....[0]....
.L_180:
        /*051c*/ 	.word	0x00000180
        /*0520*/ 	.word	0x000000ff
        /*0524*/ 	.word	0x00030800
        /*0528*/ 	.short	0x0100
        /*052a*/ 	.byte	0x08
	.zero		1


	//   ....[1]....
        /*052c*/ 	.word	0x00000190
        /*0530*/ 	.word	0x000000ff
        /*0534*/ 	.word	0x00030820
        /*0538*/ 	.short	0x0100
        /*053a*/ 	.byte	0x08
	.zero		1


	//   ....[2]....
        /*053c*/ 	.word	0x00000280
        /*0540*/ 	.word	0x000000ff
        /*0544*/ 	.word	0x00030830
        /*0548*/ 	.short	0x0100
        /*054a*/ 	.byte	0x08
	.zero		1


	//   ....[3]....
        /*054c*/ 	.word	0x00000290
        /*0550*/ 	.word	0x000000ff
        /*0554*/ 	.word	0x00030840
        /*0558*/ 	.short	0x0100
        /*055a*/ 	.byte	0x08
	.zero		1


	//   ....[4]....
        /*055c*/ 	.word	0x000002a0
        /*0560*/ 	.word	0x000000ff
        /*0564*/ 	.word	0x00030838
        /*0568*/ 	.short	0x0100
        /*056a*/ 	.byte	0x08
	.zero		1


	//   ....[5]....
        /*056c*/ 	.word	0x000002b0
        /*0570*/ 	.word	0x000000ff
        /*0574*/ 	.word	0x00030848
        /*0578*/ 	.short	0x0100
        /*057a*/ 	.byte	0x08
	.zero		1


	//   ....[6]....
        /*057c*/ 	.word	0x000003e0
        /*0580*/ 	.word	0x000000ff
        /*0584*/ 	.word	0x00030850
        /*0588*/ 	.short	0x0100
        /*058a*/ 	.byte	0x08
	.zero		1


	//   ....[7]....
        /*058c*/ 	.word	0x000003f0
        /*0590*/ 	.word	0x000000ff
        /*0594*/ 	.word	0x00030860
        /*0598*/ 	.short	0x0100
        /*059a*/ 	.byte	0x08
	.zero		1


	//   ....[8]....
        /*059c*/ 	.word	0x00000400
        /*05a0*/ 	.word	0x000000ff
        /*05a4*/ 	.word	0x00030858
        /*05a8*/ 	.short	0x0100
        /*05aa*/ 	.byte	0x08
	.zero		1


	//   ....[9]....
        /*05ac*/ 	.word	0x00000410
        /*05b0*/ 	.word	0x000000ff
        /*05b4*/ 	.word	0x00030868
        /*05b8*/ 	.short	0x0100
        /*05ba*/ 	.byte	0x08
	.zero		1


	//   ....[10]....
        /*05bc*/ 	.word	0x00000500
        /*05c0*/ 	.word	0x000000ff
        /*05c4*/ 	.word	0x00030870
        /*05c8*/ 	.short	0x0100
        /*05ca*/ 	.byte	0x06
	.zero		1


	//   ....[11]....
        /*05cc*/ 	.word	0x00000510
        /*05d0*/ 	.word	0x000000ff
        /*05d4*/ 	.word	0x00030880
        /*05d8*/ 	.short	0x0100
        /*05da*/ 	.byte	0x06
	.zero		1


	//   ....[12]....
        /*05dc*/ 	.word	0x00000520
        /*05e0*/ 	.word	0x000000ff
        /*05e4*/ 	.word	0x00030878
        /*05e8*/ 	.short	0x0100
        /*05ea*/ 	.byte	0x06
	.zero		1


	//   ....[13]....
        /*05ec*/ 	.word	0x00000530
        /*05f0*/ 	.word	0x000000ff
        /*05f4*/ 	.word	0x00030888
        /*05f8*/ 	.short	0x0100
        /*05fa*/ 	.byte	0x06
	.zero		1


	//   ....[14]....
        /*05fc*/ 	.word	0x00000660
        /*0600*/ 	.word	0x000000ff
        /*0604*/ 	.word	0x00030890
        /*0608*/ 	.short	0x0100
        /*060a*/ 	.byte	0x08
	.zero		1


	//   ....[15]....
        /*060c*/ 	.word	0x00000670
        /*0610*/ 	.word	0x000000ff
        /*0614*/ 	.word	0x000308a0
        /*0618*/ 	.short	0x0100
        /*061a*/ 	.byte	0x08
	.zero		1


	//   ....[16]....
        /*061c*/ 	.word	0x00000680
        /*0620*/ 	.word	0x000000ff
        /*0624*/ 	.word	0x00030898
        /*0628*/ 	.short	0x0100
        /*062a*/ 	.byte	0x08
	.zero		1


	//   ....[17]....
        /*062c*/ 	.word	0x00000690
        /*0630*/ 	.word	0x000000ff
        /*0634*/ 	.word	0x000308a8
        /*0638*/ 	.short	0x0100
        /*063a*/ 	.byte	0x08
	.zero		1


	//   ....[18]....
        /*063c*/ 	.word	0x000007d0
        /*0640*/ 	.word	0x000000ff
        /*0644*/ 	.word	0x000308b0
        /*0648*/ 	.short	0x0100
        /*064a*/ 	.byte	0x08
	.zero		1


	//   ....[19]....
        /*064c*/ 	.word	0x000007e0
        /*0650*/ 	.word	0x000000ff
        /*0654*/ 	.word	0x000308c0
        /*0658*/ 	.short	0x0100
        /*065a*/ 	.byte	0x08
	.zero		1


	//   ....[20]....
        /*065c*/ 	.word	0x000007f0
        /*0660*/ 	.word	0x000000ff
        /*0664*/ 	.word	0x000308b8
        /*0668*/ 	.short	0x0100
        /*066a*/ 	.byte	0x08
	.zero		1


	//   ....[21]....
        /*066c*/ 	.word	0x00000800
        /*0670*/ 	.word	0x000000ff
        /*0674*/ 	.word	0x000308c8
        /*0678*/ 	.short	0x0100
        /*067a*/ 	.byte	0x08
	.zero		1


	//   ....[22]....
        /*067c*/ 	.word	0x00001970
        /*0680*/ 	.word	0x000000ff
        /*0684*/ 	.word	0x00030800
        /*0688*/ 	.short	0x010a
        /*068a*/ 	.byte	0x04
	.zero		1


	//   ....[23]....
        /*068c*/ 	.word	0x00001a10
        /*0690*/ 	.word	0x000000ff
        /*0694*/ 	.word	0x00030830
        /*0698*/ 	.short	0x010a
        /*069a*/ 	.byte	0x04
	.zero		1


	//   ....[24]....
        /*069c*/ 	.word	0x00001a80
        /*06a0*/ 	.word	0x000000ff
        /*06a4*/ 	.word	0x00030830
        /*06a8*/ 	.short	0x010a
        /*06aa*/ 	.byte	0x04
	.zero		1


	//   ....[25]....
        /*06ac*/ 	.word	0x00002800
        /*06b0*/ 	.word	0x000000ff
        /*06b4*/ 	.word	0x00000000
        /*06b8*/ 	.short	0x0101
        /*06ba*/ 	.byte	0x04
	.zero		1


	//   ....[26]....
        /*06bc*/ 	.word	0x00004680
        /*06c0*/ 	.word	0x000000ff
        /*06c4*/ 	.word	0x00030830
        /*06c8*/ 	.short	0x010a
        /*06ca*/ 	.byte	0x07
	.zero		1


	//   ....[27]....
        /*06cc*/ 	.word	0x000046c0
        /*06d0*/ 	.word	0x000000ff
        /*06d4*/ 	.word	0x00030830
        /*06d8*/ 	.short	0x010a
        /*06da*/ 	.byte	0x07
	.zero		1


	//   ....[28]....
        /*06dc*/ 	.word	0x00005560
        /*06e0*/ 	.word	0x000000ff
        /*06e4*/ 	.word	0x00030850
        /*06e8*/ 	.short	0x010a
        /*06ea*/ 	.byte	0x06
	.zero		1


	//   ....[29]....
        /*06ec*/ 	.word	0x000055a0
        /*06f0*/ 	.word	0x000000ff
        /*06f4*/ 	.word	0x00030850
        /*06f8*/ 	.short	0x010a
        /*06fa*/ 	.byte	0x06
	.zero		1


	//   ....[30]....
        /*06fc*/ 	.word	0x000058e0
        /*0700*/ 	.word	0x000000ff
        /*0704*/ 	.word	0x00000000
        /*0708*/ 	.short	0x0101
        /*070a*/ 	.byte	0x07
	.zero		1


	//   ....[31]....
        /*070c*/ 	.word	0x00006e40
        /*0710*/ 	.word	0x000000ff
        /*0714*/ 	.word	0x00000000
        /*0718*/ 	.short	0x0101
        /*071a*/ 	.byte	0x06
	.zero		1


	//   ....[32]....
        /*071c*/ 	.word	0x000072e0
        /*0720*/ 	.word	0x000000ff
        /*0724*/ 	.word	0x00030830
        /*0728*/ 	.short	0x010a
        /*072a*/ 	.byte	0x05
	.zero		1


	//   ....[33]....
        /*072c*/ 	.word	0x00007320
        /*0730*/ 	.word	0x000000ff
        /*0734*/ 	.word	0x00030830
        /*0738*/ 	.short	0x010a
        /*073a*/ 	.byte	0x05
	.zero		1


	//   ....[34]....
        /*073c*/ 	.word	0x00008140
        /*0740*/ 	.word	0x000000ff
        /*0744*/ 	.word	0x00030850
        /*0748*/ 	.short	0x010a
        /*074a*/ 	.byte	0x05
	.zero		1


	//   ....[35]....
        /*074c*/ 	.word	0x00008180
        /*0750*/ 	.word	0x000000ff
        /*0754*/ 	.word	0x00030850
        /*0758*/ 	.short	0x010a
        /*075a*/ 	.byte	0x05
	.zero		1


	//   ....[36]....
        /*075c*/ 	.word	0x00008650
        /*0760*/ 	.word	0x000000ff
        /*0764*/ 	.word	0x00000000
        /*0768*/ 	.short	0x0101
        /*076a*/ 	.byte	0x06
	.zero		1


	//   ....[37]....
        /*076c*/ 	.word	0x00008e90
        /*0770*/ 	.word	0x000000ff
        /*0774*/ 	.word	0x00000000
        /*0778*/ 	.short	0x0101
        /*077a*/ 	.byte	0x05
	.zero		1


	//   ....[38]....
        /*077c*/ 	.word	0x00009060
        /*0780*/ 	.word	0x000000ff
        /*0784*/ 	.word	0x00030830
        /*0788*/ 	.short	0x010a
        /*078a*/ 	.byte	0x07
	.zero		1


	//   ....[39]....
        /*078c*/ 	.word	0x000090a0
        /*0790*/ 	.word	0x000000ff
        /*0794*/ 	.word	0x00030830
        /*0798*/ 	.short	0x010a
        /*079a*/ 	.byte	0x07
	.zero		1


	//   ....[40]....
        /*079c*/ 	.word	0x00009ed0
        /*07a0*/ 	.word	0x000000ff
        /*07a4*/ 	.word	0x00030850
        /*07a8*/ 	.short	0x010a
        /*07aa*/ 	.byte	0x05
	.zero		1


	//   ....[41]....
        /*07ac*/ 	.word	0x00009f10
        /*07b0*/ 	.word	0x000000ff
        /*07b4*/ 	.word	0x00030850
        /*07b8*/ 	.short	0x010a
        /*07ba*/ 	.byte	0x05
	.zero		1


	//   ....[42]....
        /*07bc*/ 	.word	0x0000a2b0
        /*07c0*/ 	.word	0x000000ff
        /*07c4*/ 	.word	0x00000000
        /*07c8*/ 	.short	0x0101
        /*07ca*/ 	.byte	0x07
	.zero		1


	//   ....[43]....
        /*07cc*/ 	.word	0x0000b7f0
        /*07d0*/ 	.word	0x000000ff
        /*07d4*/ 	.word	0x00000000
        /*07d8*/ 	.short	0x0101
        /*07da*/ 	.byte	0x05
	.zero		1


	//   ....[44]....
        /*07dc*/ 	.word	0x0000c0e0
        /*07e0*/ 	.word	0x000000ff
        /*07e4*/ 	.word	0x00030850
        /*07e8*/ 	.short	0x010a
        /*07ea*/ 	.byte	0x05
	.zero		1


	//   ....[45]....
        /*07ec*/ 	.word	0x0000c120
        /*07f0*/ 	.word	0x000000ff
        /*07f4*/ 	.word	0x00030850
        /*07f8*/ 	.short	0x010a
        /*07fa*/ 	.byte	0x05
	.zero		1


	//   ....[46]....
        /*07fc*/ 	.word	0x0000c6e0
        /*0800*/ 	.word	0x000000ff
        /*0804*/ 	.word	0x00000000
        /*0808*/ 	.short	0x0101
        /*080a*/ 	.byte	0x04
	.zero		1


	//   ....[47]....
        /*080c*/ 	.word	0x0000d600
        /*0810*/ 	.word	0x000000ff
        /*0814*/ 	.word	0x00000000
        /*0818*/ 	.short	0x0101
        /*081a*/ 	.byte	0x04
	.zero		1


	//   ....[48]....
        /*081c*/ 	.word	0x00010700
        /*0820*/ 	.word	0x000000ff
        /*0824*/ 	.word	0x00030840
        /*0828*/ 	.short	0x010a
        /*082a*/ 	.byte	0x2d
	.zero		1


	//   ....[49]....
        /*082c*/ 	.word	0x00010be0
        /*0830*/ 	.word	0x000000ff
        /*0834*/ 	.word	0x00030830
        /*0838*/ 	.short	0x0107
        /*083a*/ 	.byte	0x2d
	.zero		1


	//   ....[50]....
        /*083c*/ 	.word	0x00010c50
        /*0840*/ 	.word	0x000000ff
        /*0844*/ 	.word	0x00030830
        /*0848*/ 	.short	0x0101
        /*084a*/ 	.byte	0x2d
	.zero		1


	//   ....[51]....
        /*084c*/ 	.word	0x00011680
        /*0850*/ 	.word	0x000000ff
        /*0854*/ 	.word	0x00030800
        /*0858*/ 	.short	0x0107
        /*085a*/ 	.byte	0x2d
	.zero		1


	//   ....[52]....
        /*085c*/ 	.word	0x00011700
        /*0860*/ 	.word	0x000000ff
        /*0864*/ 	.word	0x00030800
        /*0868*/ 	.short	0x0101
        /*086a*/ 	.byte	0x2d
	.zero		1


	//   ....[53]....
        /*086c*/ 	.word	0x00011710
        /*0870*/ 	.word	0x000000ff
        /*0874*/ 	.word	0x00030820
        /*0878*/ 	.short	0x010a
        /*087a*/ 	.byte	0x2d
	.zero		1


	//   ....[54]....
        /*087c*/ 	.word	0x00011b00
        /*0880*/ 	.word	0x00000015
        /*0884*/ 	.word	0x00030840
        /*0888*/ 	.short	0x010a
        /*088a*/ 	.byte	0x3f
	.zero		1


	//   ....[55]....
        /*088c*/ 	.word	0x00012020
        /*0890*/ 	.word	0x00000015
        /*0894*/ 	.word	0x00030830
        /*0898*/ 	.short	0x0107
        /*089a*/ 	.byte	0x3f
	.zero		1


	//   ....[56]....
        /*089c*/ 	.word	0x000120d0
        /*08a0*/ 	.word	0x00000015
        /*08a4*/ 	.word	0x00030830
        /*08a8*/ 	.short	0x0101
        /*08aa*/ 	.byte	0x3f
	.zero		1


	//   ....[57]....
        /*08ac*/ 	.word	0x00012130
        /*08b0*/ 	.word	0x00000004
        /*08b4*/ 	.word	0x00030860
        /*08b8*/ 	.short	0x010a
        /*08ba*/ 	.byte	0x3f
	.zero		1


	//   ....[58]....
        /*08bc*/ 	.word	0x00012520
        /*08c0*/ 	.word	0x00000004
        /*08c4*/ 	.word	0x00030850
        /*08c8*/ 	.short	0x0107
        /*08ca*/ 	.byte	0x3f
	.zero		1


	//   ....[59]....
        /*08cc*/ 	.word	0x00012690
        /*08d0*/ 	.word	0x00000004
        /*08d4*/ 	.word	0x00030850
        /*08d8*/ 	.short	0x0101
        /*08da*/ 	.byte	0x3f
	.zero		1


	//   ....[60]....
        /*08dc*/ 	.word	0x00012810
        /*08e0*/ 	.word	0x00000000
        /*08e4*/ 	.word	0x00030860
        /*08e8*/ 	.short	0x010a
        /*08ea*/ 	.byte	0x3f
	.zero		1


	//   ....[61]....
        /*08ec*/ 	.word	0x00012c70
        /*08f0*/ 	.word	0x00000000
        /*08f4*/ 	.word	0x00030850
        /*08f8*/ 	.short	0x0107
        /*08fa*/ 	.byte	0x3f
	.zero		1


	//   ....[62]....
        /*08fc*/ 	.word	0x00012d30
        /*0900*/ 	.word	0x00000000
        /*0904*/ 	.word	0x00030850
        /*0908*/ 	.short	0x0101
        /*090a*/ 	.byte	0x3f
	.zero		1


	//   ....[63]....
        /*090c*/ 	.word	0x00012dc0
        /*0910*/ 	.word	0x00000007
        /*0914*/ 	.word	0x00030820
        /*0918*/ 	.short	0x010a
        /*091a*/ 	.byte	0x3f
	.zero		1


	//   ....[64]....
        /*091c*/ 	.word	0x00012f40
        /*0920*/ 	.word	0x00000005
        /*0924*/ 	.word	0x00030840
        /*0928*/ 	.short	0x010a
        /*092a*/ 	.byte	0x3f
	.zero		1


	//   ....[65]....
        /*092c*/ 	.word	0x00012fe0
        /*0930*/ 	.word	0x00000003
        /*0934*/ 	.word	0x00030840
        /*0938*/ 	.short	0x010a
        /*093a*/ 	.byte	0x3f
	.zero		1


	//   ....[66]....
        /*093c*/ 	.word	0x00013020
        /*0940*/ 	.word	0x00000005
        /*0944*/ 	.word	0x00030860
        /*0948*/ 	.short	0x010a
        /*094a*/ 	.byte	0x3f
	.zero		1


	//   ....[67]....
        /*094c*/ 	.word	0x00013060
        /*0950*/ 	.word	0x00000003
        /*0954*/ 	.word	0x00030860
        /*0958*/ 	.short	0x010a
        /*095a*/ 	.byte	0x3f
	.zero		1


	//   ....[68]....
        /*095c*/ 	.word	0x000130e0
        /*0960*/ 	.word	0x00000003
        /*0964*/ 	.word	0x00030800
        /*0968*/ 	.short	0x010a
        /*096a*/ 	.byte	0x3f
	.zero		1


	//   ....[69]....
        /*096c*/ 	.word	0x00013150
        /*0970*/ 	.word	0x00000003
        /*0974*/ 	.word	0x00030830
        /*0978*/ 	.short	0x010a
        /*097a*/ 	.byte	0x3f
	.zero		1


	//   ....[70]....
        /*097c*/ 	.word	0x000131b0
        /*0980*/ 	.word	0x00000004
        /*0984*/ 	.word	0x00030830
        /*0988*/ 	.short	0x010a
        /*098a*/ 	.byte	0x3f
	.zero		1


	//   ....[71]....
        /*098c*/ 	.word	0x00013210
        /*0990*/ 	.word	0x00000003
        /*0994*/ 	.word	0x00030850
        /*0998*/ 	.short	0x010a
        /*099a*/ 	.byte	0x3f
	.zero		1


	//   ....[72]....
        /*099c*/ 	.word	0x00013270
        /*09a0*/ 	.word	0x00000004
        /*09a4*/ 	.word	0x00030830
        /*09a8*/ 	.short	0x010a
        /*09aa*/ 	.byte	0x3f
	.zero		1


	//   ....[73]....
        /*09ac*/ 	.word	0x000132d0
        /*09b0*/ 	.word	0x00000003
        /*09b4*/ 	.word	0x00030850
        /*09b8*/ 	.short	0x010a
        /*09ba*/ 	.byte	0x3f
	.zero		1


	//   ....[74]....
        /*09bc*/ 	.word	0x00013330
        /*09c0*/ 	.word	0x00000004
        /*09c4*/ 	.word	0x00030830
        /*09c8*/ 	.short	0x010a
        /*09ca*/ 	.byte	0x3f
	.zero		1


	//   ....[75]....
        /*09cc*/ 	.word	0x00013390
        /*09d0*/ 	.word	0x00000003
        /*09d4*/ 	.word	0x00030850
        /*09d8*/ 	.short	0x010a
        /*09da*/ 	.byte	0x3f
	.zero		1


	//   ....[76]....
        /*09dc*/ 	.word	0x000133f0
        /*09e0*/ 	.word	0x00000005
        /*09e4*/ 	.word	0x00030850
        /*09e8*/ 	.short	0x010a
        /*09ea*/ 	.byte	0x3f
	.zero		1


	//   ....[77]....
        /*09ec*/ 	.word	0x000134d0
        /*09f0*/ 	.word	0x00000003
        /*09f4*/ 	.word	0x00030840
        /*09f8*/ 	.short	0x010a
        /*09fa*/ 	.byte	0x3f
	.zero		1


	//   ....[78]....
        /*09fc*/ 	.word	0x000144c0
        /*0a00*/ 	.word	0x00000003
        /*0a04*/ 	.word	0x00030820
        /*0a08*/ 	.short	0x010a
        /*0a0a*/ 	.byte	0x3f
	.zero		1


	//   ....[79]....
        /*0a0c*/ 	.word	0x00014510
        /*0a10*/ 	.word	0x00000015
        /*0a14*/ 	.word	0x00030840
        /*0a18*/ 	.short	0x010a
        /*0a1a*/ 	.byte	0x3f
	.zero		1


	//   ....[80]....
        /*0a1c*/ 	.word	0x00014ae0
        /*0a20*/ 	.word	0x00000004
        /*0a24*/ 	.word	0x00030860
        /*0a28*/ 	.short	0x010a
        /*0a2a*/ 	.byte	0x3f
	.zero		1


	//   ....[81]....
        /*0a2c*/ 	.word	0x000150e0
        /*0a30*/ 	.word	0x00000000
        /*0a34*/ 	.word	0x00030860
        /*0a38*/ 	.short	0x010a
        /*0a3a*/ 	.byte	0x3f
	.zero		1


	//   ....[82]....
        /*0a3c*/ 	.word	0x00015730
        /*0a40*/ 	.word	0x00000007
        /*0a44*/ 	.word	0x00030820
        /*0a48*/ 	.short	0x010a
        /*0a4a*/ 	.byte	0x3f
	.zero		1


	//   ....[83]....
        /*0a4c*/ 	.word	0x000158d0
        /*0a50*/ 	.word	0x00000005
        /*0a54*/ 	.word	0x00030840
        /*0a58*/ 	.short	0x010a
        /*0a5a*/ 	.byte	0x3f
	.zero		1


	//   ....[84]....
        /*0a5c*/ 	.word	0x00015920
        /*0a60*/ 	.word	0x00000003
        /*0a64*/ 	.word	0x00030840
        /*0a68*/ 	.short	0x010a
        /*0a6a*/ 	.byte	0x3f
	.zero		1


	//   ....[85]....
        /*0a6c*/ 	.word	0x00015970
        /*0a70*/ 	.word	0x00000005
        /*0a74*/ 	.word	0x00030860
        /*0a78*/ 	.short	0x010a
        /*0a7a*/ 	.byte	0x3f
	.zero		1


	//----- nvinfo : EIATTR_NUM_MBARRIERS
	.align		4
.L_181:
        /*0a7c*/ 	.byte	0x03, 0x38
        /*0a7e*/ 	.short	0x0016


	//----- nvinfo : EIATTR_EXIT_INSTR_OFFSETS
	.align		4
        /*0a80*/ 	.byte	0x04, 0x1c
        /*0a82*/ 	.short	(.L_183 - .L_182)


	//   ....[0]....
.L_182:
        /*0a84*/ 	.word	0x000130b0


	//----- nvinfo : EIATTR_MAX_THREADS
	.align		4
.L_183:
        /*0a88*/ 	.byte	0x04, 0x05
        /*0a8a*/ 	.short	(.L_185 - .L_184)
.L_184:
        /*0a8c*/ 	.word	0x00000180
        /*0a90*/ 	.word	0x00000001
        /*0a94*/ 	.word	0x00000001


	//----- nvinfo : EIATTR_CRS_STACK_SIZE
	.align		4
.L_185:
        /*0a98*/ 	.byte	0x04, 0x1e
        /*0a9a*/ 	.short	(.L_187 - .L_186)
.L_186:
        /*0a9c*/ 	.word	0x00000000


	//----- nvinfo : EIATTR_CBANK_PARAM_SIZE
	.align		4
.L_187:
        /*0aa0*/ 	.byte	0x03, 0x19
        /*0aa2*/ 	.short	0x0a70


	//----- nvinfo : EIATTR_PARAM_CBANK
	.align		4
        /*0aa4*/ 	.byte	0x04, 0x0a
        /*0aa6*/ 	.short	(.L_189 - .L_188)
	.align		4
.L_188:
        /*0aa8*/ 	.word	index@(.nv.constant0._ZN7cutlass13device_kernelIN5flash11enable_sm90INS1_16FlashAttnFwdSm90INS1_25CollectiveMainloopFwdSm90ILi2EN4cute5tupleIJNS5_1CILi1EEES8_S8_EEENS6_IJNS7_ILi128EEENS7_ILi64EEENS7_ILi256EEEEEELi256ENS_6half_tEfNS_4arch4Sm90ELb0ELb1ELb0ELb0ELb1ELb0ELb0ELb1ELb1ELb1ELb1ELb0EEENS1_21CollectiveEpilogueFwdINS6_IJSA_SC_SB_EEES9_SE_SG_Li256ELb0ELb1ELb1ELb0EEENS1_19SingleTileSchedulerILb0ELb1ELb1ELi128EEEEEEEEEvNT_6ParamsE)
        /*0aac*/ 	.short	0x0210
        /*0aae*/ 	.short	0x0a70


	//----- nvinfo : EIATTR_SW_WAR
	.align		4
.L_189:
        /*0ab0*/ 	.byte	0x04, 0x36
        /*0ab2*/ 	.short	(.L_191 - .L_190)
.L_190:
        /*0ab4*/ 	.word	0x00000008
.L_191:


//--------------------- .nv.info._ZN7cutlass13device_kernelIN5flash11enable_sm90INS1_16FlashAttnFwdSm90INS1_25CollectiveMainloopFwdSm90ILi2EN4cute5tupleIJNS5_1CILi1EEES8_S8_EEENS6_IJNS7_ILi128EEENS7_ILi64EEENS7_ILi256EEEEEELi256ENS_6half_tEfNS_4arch4Sm90ELb0ELb1ELb0ELb1ELb1ELb0ELb0ELb1ELb1ELb1ELb1ELb0EEENS1_21CollectiveEpilogueFwdINS6_IJSA_SC_SB_EEES9_SE_SG_Li256ELb1ELb1ELb1ELb0EEENS1_36VarlenDynamicPersistentTileSchedulerILi128ELi64ELi256ELi128ELb1ELb1ELb1ELb1ELb0ELb1EEEEEEEEEvNT_6ParamsE --------------------------
	.section	.nv.info._ZN7cutlass13device_kernelIN5flash11enable_sm90INS1_16FlashAttnFwdSm90INS1_25CollectiveMainloopFwdSm90ILi2EN4cute5tupleIJNS5_1CILi1EEES8_S8_EEENS6_IJNS7_ILi128EEENS7_ILi64EEENS7_ILi256EEEEEELi256ENS_6half_tEfNS_4arch4Sm90ELb0ELb1ELb0ELb1ELb1ELb0ELb0ELb1ELb1ELb1ELb1ELb0EEENS1_21CollectiveEpilogueFwdINS6_IJSA_SC_SB_EEES9_SE_SG_Li256ELb1ELb1ELb1ELb0EEENS1_36VarlenDynamicPersistentTileSchedulerILi128ELi64ELi256ELi128ELb1ELb1ELb1ELb1ELb0ELb1EEEEEEEEEvNT_6ParamsE,"",@"SHT_CUDA_INFO"
	.sectionflags	@""
	.align	4


	//----- nvinfo : EIATTR_CUDA_API_VERSION
	.align		4
        /*0000*/ 	.byte	0x04, 0x37
        /*0002*/ 	.short	(.L_193 - .L_192)
.L_192:
        /*0004*/ 	.word	0x00000082


	//----- nvinfo : EIATTR_KPARAM_INFO
	.align		4
.L_193:
        /*0008*/ 	.byte	0x04, 0x17
        /*000a*/ 	.short	(.L_195 - .L_194)
.L_194:
        /*000c*/ 	.word	0x00000000
        /*0010*/ 	.short	0x0000
        /*0012*/ 	.short	0x0070
        /*0014*/ 	.byte	0x00, 0xf0, 0x01, 0x2a


	//----- nvinfo : EIATTR_SPARSE_MMA_MASK
	.align		4
.L_195:
        /*0018*/ 	.byte	0x03, 0x50
        /*001a*/ 	.short	0x0000


	//----- nvinfo : EIATTR_MAXREG_COUNT
	.align		4
        /*001c*/ 	.byte	0x03, 0x1b
        /*001e*/ 	.short	0x00a8


	//----- nvinfo : EIATTR_NUM_BARRIERS
	.align		4
        /*0020*/ 	.byte	0x02, 0x4c
        /*0022*/ 	.byte	0x09
	.zero		1


	//----- nvinfo : EIATTR_EXTERNS
	.align		4
        /*0024*/ 	.byte	0x04, 0x0f
        /*0026*/ 	.short	(.L_197 - .L_196)


	//   ....[0]....
	.align		4
.L_196:
        /*0028*/ 	.word	index@(__assertfail)


	//----- nvinfo : EIATTR_ANNOTATIONS
	.align		4
.L_197:
        /*002c*/ 	.byte	0x04, 0x55
        /*002e*/ 	.short	(.L_199 - .L_198)


	//   ....[0]....
.L_198:
        /* <DEDUP_REMOVED lines=21> */
        /*0174*/ 	.byte	0xb0, 0x82, 0x01, 0x00, 0x01, 0x00, 0x00, 0x00, 0x50, 0x84, 0x01, 0x00


	//----- nvinfo : EIATTR_MERCURY_ISA_VERSION
	.align		4
.L_199:
        /*0180*/ 	.byte	0x03, 0x5f
        /*0182*/ 	.short	0x0101


	//----- nvinfo : EIATTR_UNUSED_LOAD_BYTE_OFFSET
	.align		4
        /*0184*/ 	.byte	0x04, 0x44
        /*0186*/ 	.short	(.L_201 - .L_200)


	//   ....[0]....
.L_200:
        /*0188*/ 	.word	0x00000950
        /*018c*/ 	.word	0x0000fff0


	//   ....[1]....
        /*0190*/ 	.word	0x0000d870
        /*0194*/ 	.word	0x0000fff0


	//----- nvinfo : EIATTR_INT_WARP_WIDE_INSTR_OFFSETS
	.align		4
.L_201:
        /*0198*/ 	.byte	0x04, 0x31
        /*019a*/ 	.short	(.L_203 - .L_202)


	//   ....[0]....
.L_202:
        /*019c*/ 	.word	0x000000c0


	//   ....[1]....
        /*01a0*/ 	.word	0x000000d0


	//   ....[2]....
        /*01a4*/ 	.word	0x00000170


	//   ....[3]....
        /*01a8*/ 	.word	0x00013eb0


	//   ....[4]....
        /*01ac*/ 	.word	0x00013f40


	//   ....[5]....
        /*01b0*/ 	.word	0x00016bc0


	//   ....[6]....
        /*01b4*/ 	.word	0x00016c50


	//----- nvinfo : EIATTR_COOP_GROUP_MASK_REGIDS
	.align		4
.L_203:
        /*01b8*/ 	.byte	0x04, 0x29
        /*01ba*/ 	.short	(.L_205 - .L_204)


	//   ....[0]....
.L_204:
        /*01bc*/ 	.word	0xffffffff


	//   ....[1]....
        /*01c0*/ 	.word	0xffffffff


	//   ....[2]....
        /*01c4*/ 	.word	0xffffffff


	//   ....[3]....
        /*01c8*/ 	.word	0xffffffff


	//   ....[4]....
        /*01cc*/ 	.word	0xffffffff


	//   ....[5]....
        /*01d0*/ 	.word	0xffffffff


	//   ....[6]....
        /*01d4*/ 	.word	0xffffffff


	//   ....[7]....
        /*01d8*/ 	.word	0xffffffff


	//   ....[8]....
        /*01dc*/ 	.word	0xffffffff


	//   ....[9]....
        /*01e0*/ 	.word	0xffffffff


	//   ....[10]....
        /*01e4*/ 	.word	0xffffffff


	//   ....[11]....
        /*01e8*/ 	.word	0xffffffff


	//   ....[12]....
        /*01ec*/ 	.word	0xffffffff


	//   ....[13]....
        /*01f0*/ 	.word	0xffffffff


	//   ....[14]....
        /*01f4*/ 	.word	0xffffffff


	//   ....[15]....
        /*01f8*/ 	.word	0xffffffff


	//   ....[16]....
        /*01fc*/ 	.word	0xffffffff


	//   ....[17]....
        /*0200*/ 	.word	0xffffffff


	//   ....[18]....
        /*0204*/ 	.word	0xffffffff


	//   ....[19]....
        /*0208*/ 	.word	0xffffffff


	//   ....[20]....
        /*020c*/ 	.word	0xffffffff


	//   ....[21]....
        /*0210*/ 	.word	0xffffffff


	//   ....[22]....
        /*0214*/ 	.word	0xffffffff


	//   ....[23]....
        /*0218*/ 	.word	0xffffffff


	//   ....[24]....
        /*021c*/ 	.word	0xffffffff


	//   ....[25]....
        /*0220*/ 	.word	0xffffffff


	//   ....[26]....
        /*0224*/ 	.word	0xffffffff


	//   ....[27]....
        /*0228*/ 	.word	0xffffffff


	//   ....[28]....
        /*022c*/ 	.word	0xffffffff


	//   ....[29]....
        /*0230*/ 	.word	0xffffffff


	//   ....[30]....
        /*0234*/ 	.word	0xffffffff


	//   ....[31]....
        /*0238*/ 	.word	0xffffffff


	//   ....[32]....
        /*023c*/ 	.word	0xffffffff


	//   ....[33]....
        /*0240*/ 	.word	0xffffffff


	//   ....[34]....
        /*0244*/ 	.word	0xffffffff


	//   ....[35]....
        /*0248*/ 	.word	0xffffffff


	//   ....[36]....
        /*024c*/ 	.word	0xffffffff


	//   ....[37]....
        /*0250*/ 	.word	0xffffffff


	//   ....[38]....
        /*0254*/ 	.word	0xffffffff


	//   ....[39]....
        /*0258*/ 	.word	0xffffffff


	//   ....[40]....
        /*025c*/ 	.word	0xffffffff


	//   ....[41]....
        /*0260*/ 	.word	0xffffffff


	//   ....[42]....
        /*0264*/ 	.word	0xffffffff


	//   ....[43]....
        /*0268*/ 	.word	0xffffffff


	//   ....[44]....
        /*026c*/ 	.word	0xffffffff


	//   ....[45]....
        /*0270*/ 	.word	0xffffffff


	//   ....[46]....
        /*0274*/ 	.word	0xffffffff


	//   ....[47]....
        /*0278*/ 	.word	0xffffffff


	//   ....[48]....
        /*027c*/ 	.word	0xffffffff


	//   ....[49]....
        /*0280*/ 	.word	0xffffffff


	//   ....[50]....
        /*0284*/ 	.word	0xffffffff


	//   ....[51]....
        /*0288*/ 	.word	0xffffffff


	//   ....[52]....
        /*028c*/ 	.word	0xffffffff


	//   ....[53]....
        /*0290*/ 	.word	0xffffffff


	//   ....[54]....
        /*0294*/ 	.word	0xffffffff


	//   ....[55]....
        /*0298*/ 	.word	0xffffffff


	//   ....[56]....
        /*029c*/ 	.word	0xffffffff


	//   ....[57]....
        /*02a0*/ 	.word	0xffffffff


	//   ....[58]....
        /*02a4*/ 	.word	0xffffffff


	//   ....[59]....
        /*02a8*/ 	.word	0xffffffff


	//   ....[60]....
        /*02ac*/ 	.word	0xffffffff


	//   ....[61]....
        /*02b0*/ 	.word	0xffffffff


	//   ....[62]....
        /*02b4*/ 	.word	0xffffffff


	//   ....[63]....
        /*02b8*/ 	.word	0xffffffff


	//   ....[64]....
        /*02bc*/ 	.word	0xffffffff


	//   ....[65]....
        /*02c0*/ 	.word	0xffffffff


	//   ....[66]....
        /*02c4*/ 	.word	0xffffffff


	//   ....[67]....
        /*02c8*/ 	.word	0xffffffff


	//   ....[68]....
        /*02cc*/ 	.word	0xffffffff


	//   ....[69]....
        /*02d0*/ 	.word	0xffffffff


	//   ....[70]....
        /*02d4*/ 	.word	0xffffffff


	//   ....[71]....
        /*02d8*/ 	.word	0xffffffff


	//   ....[72]....
        /*02dc*/ 	.word	0xffffffff


	//   ....[73]....
        /*02e0*/ 	.word	0xffffffff


	//   ....[74]....
        /*02e4*/ 	.word	0xffffffff


	//   ....[75]....
        /*02e8*/ 	.word	0xffffffff


	//   ....[76]....
        /*02ec*/ 	.word	0xffffffff


	//   ....[77]....
        /*02f0*/ 	.word	0xffffffff


	//   ....[78]....
        /*02f4*/ 	.word	0xffffffff


	//   ....[79]....
        /*02f8*/ 	.word	0xffffffff


	//   ....[80]....
        /*02fc*/ 	.word	0xffffffff


	//   ....[81]....
        /*0300*/ 	.word	0xffffffff


	//   ....[82]....
        /*0304*/ 	.word	0xffffffff


	//   ....[83]....
        /*0308*/ 	.word	0xffffffff


	//   ....[84]....
        /*030c*/ 	.word	0xffffffff


	//   ....[85]....
        /*0310*/ 	.word	0xffffffff


	//   ....[86]....
        /*0314*/ 	.word	0xffffffff


	//   ....[87]....
        /*0318*/ 	.word	0xffffffff


	//   ....[88]....
        /*031c*/ 	.word	0xffffffff


	//   ....[89]....
        /*0320*/ 	.word	0xffffffff


	//   ....[90]....
        /*0324*/ 	.word	0xffffffff


	//   ....[91]....
        /*0328*/ 	.word	0xffffffff


	//   ....[92]....
        /*032c*/ 	.word	0xffffffff


	//   ....[93]....
        /*0330*/ 	.word	0xffffffff


	//   ....[94]....
        /*0334*/ 	.word	0xffffffff


	//   ....[95]....
        /*0338*/ 	.word	0xffffffff


	//   ....[96]....
        /*033c*/ 	.word	0xffffffff


	//   ....[97]....
        /*0340*/ 	.word	0xffffffff


	//   ....[98]....
        /*0344*/ 	.word	0xffffffff


	//   ....[99]....
        /*0348*/ 	.word	0xffffffff


	//   ....[100]....
        /*034c*/ 	.word	0xffffffff


	//   ....[101]....
        /*0350*/ 	.word	0xffffffff


	//   ....[102]....
        /*0354*/ 	.word	0xffffffff


	//   ....[103]....
        /*0358*/ 	.word	0xffffffff


	//   ....[104]....
        /*035c*/ 	.word	0xffffffff


	//   ....[105]....
        /*0360*/ 	.word	0xffffffff


	//   ....[106]....
        /*0364*/ 	.word	0xffffffff


	//   ....[107]....
        /*0368*/ 	.word	0xffffffff


	//   ....[108]....
        /*036c*/ 	.word	0xffffffff


	//   ....[109]....
        /*0370*/ 	.word	0xffffffff


	//   ....[110]....
        /*0374*/ 	.word	0xffffffff


	//   ....[111]....
        /*0378*/ 	.word	0xffffffff


	//   ....[112]....
        /*037c*/ 	.word	0xffffffff


	//   ....[113]....
        /*0380*/ 	.word	0xffffffff


	//   ....[114]....
        /*0384*/ 	.word	0xffffffff


	//   ....[115]....
        /*0388*/ 	.word	0xffffffff


	//   ....[116]....
        /*038c*/ 	.word	0xffffffff


	//   ....[117]....
        /*0390*/ 	.word	0xffffffff


	//   ....[118]....
        /*0394*/ 	.word	0xffffffff


	//   ....[119]....
        /*0398*/ 	.word	0xffffffff


	//   ....[120]....
        /*039c*/ 	.word	0xffffffff


	//   ....[121]....
        /*03a0*/ 	.word	0xffffffff


	//   ....[122]....
        /*03a4*/ 	.word	0xffffffff


	//   ....[123]....
        /*03a8*/ 	.word	0xffffffff


	//   ....[124]....
        /*03ac*/ 	.word	0xffffffff


	//   ....[125]....
        /*03b0*/ 	.word	0xffffffff


	//   ....[126]....
        /*03b4*/ 	.word	0xffffffff


	//   ....[127]....
        /*03b8*/ 	.word	0xffffffff


	//   ....[128]....
        /*03bc*/ 	.word	0xffffffff


	//   ....[129]....
        /*03c0*/ 	.word	0xffffffff


	//   ....[130]....
        /*03c4*/ 	.word	0xffffffff


	//   ....[131]....
        /*03c8*/ 	.word	0xffffffff


	//   ....[132]....
        /*03cc*/ 	.word	0xffffffff


	//   ....[133]....
        /*03d0*/ 	.word	0xffffffff


	//   ....[134]....
        /*03d4*/ 	.word	0xffffffff


	//   ....[135]....
        /*03d8*/ 	.word	0xffffffff


	//   ....[136]....
        /*03dc*/ 	.word	0xffffffff


	//   ....[137]....
        /*03e0*/ 	.word	0xffffffff


	//   ....[138]....
        /*03e4*/ 	.word	0xffffffff


	//   ....[139]....
        /*03e8*/ 	.word	0xffffffff


	//   ....[140]....
        /*03ec*/ 	.word	0xffffffff


	//   ....[141]....
        /*03f0*/ 	.word	0x0500000f


	//   ....[142]....
        /*03f4*/ 	.word	0x0500000f


	//   ....[143]....
        /*03f8*/ 	.word	0x0500000f


	//   ....[144]....
        /*03fc*/ 	.word	0x0500000f


	//   ....[145]....
        /*0400*/ 	.word	0x0500000f


	//   ....[146]....
        /*0404*/ 	.word	0x0500000f


	//   ....[147]....
        /*0408*/ 	.word	0x0500000f


	//   ....[148]....
        /*040c*/ 	.word	0x0500000f


	//   ....[149]....
        /*0410*/ 	.word	0x0500000f


	//   ....[150]....
        /*0414*/ 	.word	0x0500000f


	//   ....[151]....
        /*0418*/ 	.word	0x0500000f


	//   ....[152]....
        /*041c*/ 	.word	0x0500000f


	//   ....[153]....
        /*0420*/ 	.word	0x0500000f


	//   ....[154]....
        /*0424*/ 	.word	0x0500000f


	//   ....[155]....
        /*0428*/ 	.word	0x0500000f


	//   ....[156]....
        /*042c*/ 	.word	0x0500000f


	//   ....[157]....
        /*0430*/ 	.word	0x0500000f


	//   ....[158]....
        /*0434*/ 	.word	0x0500000f


	//   ....[159]....
        /*0438*/ 	.word	0x0500000f


	//   ....[160]....
        /*043c*/ 	.word	0x0500000f


	//   ....[161]....
        /*0440*/ 	.word	0x0500000f


	//   ....[162]....
        /*0444*/ 	.word	0x0500000f


	//   ....[163]....
        /*0448*/ 	.word	0x0500000f


	//   ....[164]....
        /*044c*/ 	.word	0x0500000f


	//   ....[165]....
        /*0450*/ 	.word	0x0500000f


	//   ....[166]....
        /*0454*/ 	.word	0x0500000f


	//   ....[167]....
        /*0458*/ 	.word	0x0500000f


	//   ....[168]....
        /*045c*/ 	.word	0x0500000f


	//   ....[169]....
        /*0460*/ 	.word	0x0500000f


	//   ....[170]....
        /*0464*/ 	.word	0x0500000f


	//   ....[171]....
        /*0468*/ 	.word	0x0500000f


	//   ....[172]....
        /*046c*/ 	.word	0x0500000f


	//   ....[173]....
        /*0470*/ 	.word	0x0500000f


	//   ....[174]....
        /*0474*/ 	.word	0x0500000f


	//   ....[175]....
        /*0478*/ 	.word	0x0500000f


	//   ....[176]....
        /*047c*/ 	.word	0x0500000f


	//   ....[177]....
        /*0480*/ 	.word	0x0500000f


	//   ....[178]....
        /*0484*/ 	.word	0x0500000f


	//   ....[179]....
        /*0488*/ 	.word	0x0500000f


	//   ....[180]....
        /*048c*/ 	.word	0x0500000f


	//   ....[181]....
        /*0490*/ 	.word	0x0500000f


	//   ....[182]....
        /*0494*/ 	.word	0x0500000f


	//   ....[183]....
        /*0498*/ 	.word	0x0500000f


	//   ....[184]....
        /*049c*/ 	.word	0x0500000f


	//   ....[185]....
        /*04a0*/ 	.word	0x0500000f


	//   ....[186]....
        /*04a4*/ 	.word	0x0500000f


	//   ....[187]....
        /*04a8*/ 	.word	0x0500000f


	//   ....[188]....
        /*04ac*/ 	.word	0x0500000f


	//   ....[189]....
        /*04b0*/ 	.word	0x0500000f


	//   ....[190]....
        /*04b4*/ 	.word	0x0500000f


	//   ....[191]....
        /*04b8*/ 	.word	0x0500000f


	//   ....[192]....
        /*04bc*/ 	.word	0x0500000f


	//   ....[193]....
        /*04c0*/ 	.word	0x0500000f


	//   ....[194]....
        /*04c4*/ 	.word	0x0500000f


	//   ....[195]....
        /*04c8*/ 	.word	0x0500000f


	//   ....[196]....
        /*04cc*/ 	.word	0x0500000f


	//   ....[197]....
        /*04d0*/ 	.word	0x0500000f


	//   ....[198]....
        /*04d4*/ 	.word	0x0500000f


	//   ....[199]....
        /*04d8*/ 	.word	0x0500000f


	//   ....[200]....
        /*04dc*/ 	.word	0x0500000f


	//   ....[201]....
        /*04e0*/ 	.word	0x0500000f


	//   ....[202]....
        /*04e4*/ 	.word	0x0500000f


	//   ....[203]....
        /*04e8*/ 	.word	0x0500000f


	//   ....[204]....
        /*04ec*/ 	.word	0x0500000f


	//   ....[205]....
        /*04f0*/ 	.word	0x0500000f


	//   ....[206]....
        /*04f4*/ 	.word	0x0500000f


	//   ....[207]....
        /*04f8*/ 	.word	0x0500000f


	//   ....[208]....
        /*04fc*/ 	.word	0x0500000f


	//----- nvinfo : EIATTR_COOP_GROUP_INSTR_OFFSETS
	.align		4
.L_205:
        /*0500*/ 	.byte	0x04, 0x28
        /*0502*/ 	.short	(.L_207 - .L_206)


	//   ....[0]....
.L_206:
        /*0504*/ 	.word	0x00000070


	//   ....[1]....
        /*0508*/ 	.word	0x000000b0


	//   ....[2]....
        /*050c*/ 	.word	0x000002d0


	//   ....[3]....
        /*0510*/ 	.word	0x00000430


	//   ....[4]....
        /*0514*/ 	.word	0x00000550


	//   ....[5]....
        /*0518*/ 	.word	0x000006b0


	//   ....[6]....
        /*051c*/ 	.word	0x000022e0


	//   ....[7]....
        /*0520*/ 	.word	0x00003080


	//   ....[8]....
        /*0524*/ 	.word	0x00003290


	//   ....[9]....
        /*0528*/ 	.word	0x00003bf0


	//   ....[10]....
        /*052c*/ 	.word	0x00003cf0


	//   ....[11]....
        /*0530*/ 	.word	0x00004040


	//   ....[12]....
        /*0534*/ 	.word	0x00004120


	//   ....[13]....
        /*0538*/ 	.word	0x000060b0


	//   ....[14]....
        /*053c*/ 	.word	0x000062b0


	//   ....[15]....
        /*0540*/ 	.word	0x00006c50


	//   ....[16]....
        /*0544*/ 	.word	0x00006d50


	//   ....[17]....
        /*0548*/ 	.word	0x000070c0


	//   ....[18]....
        /*054c*/ 	.word	0x00007110


	//   ....[19]....
        /*0550*/ 	.word	0x00008e10


	//   ....[20]....
        /*0554*/ 	.word	0x00008e40


	//   ....[21]....
        /*0558*/ 	.word	0x00008f50


	//   ....[22]....
        /*055c*/ 	.word	0x00008f70


	//   ....[23]....
        /*0560*/ 	.word	0x0000ab20


	//   ....[24]....
        /*0564*/ 	.word	0x0000ad60


	//   ....[25]....
        /*0568*/ 	.word	0x0000b700


	//   ....[26]....
        /*056c*/ 	.word	0x0000b800


	//   ....[27]....
        /*0570*/ 	.word	0x0000bb60


	//   ....[28]....
        /*0574*/ 	.word	0x0000bbc0


	//   ....[29]....
        /*0578*/ 	.word	0x0000cbe0


	//   ....[30]....
        /*057c*/ 	.word	0x0000cc10


	//   ....[31]....
        /*0580*/ 	.word	0x0000ccd0


	//   ....[32]....
        /*0584*/ 	.word	0x0000cce0


	//   ....[33]....
        /*0588*/ 	.word	0x0000ea40


	//   ....[34]....
        /*058c*/ 	.word	0x0000ea50


	//   ....[35]....
        /*0590*/ 	.word	0x0000ea60


	//   ....[36]....
        /*0594*/ 	.word	0x0000ea70


	//   ....[37]....
        /*0598*/ 	.word	0x0000f530


	//   ....[38]....
        /*059c*/ 	.word	0x0000f540


	//   ....[39]....
        /*05a0*/ 	.word	0x0000f6b0


	//   ....[40]....
        /*05a4*/ 	.word	0x0000f6d0


	//   ....[41]....
        /*05a8*/ 	.word	0x0000f810


	//   ....[42]....
        /*05ac*/ 	.word	0x0000f830


	//   ....[43]....
        /*05b0*/ 	.word	0x0000f980


	//   ....[44]....
        /*05b4*/ 	.word	0x0000f9a0


	//   ....[45]....
        /*05b8*/ 	.word	0x0000ff80


	//   ....[46]....
        /*05bc*/ 	.word	0x0000ffb0


	//   ....[47]....
        /*05c0*/ 	.word	0x000108f0


	//   ....[48]....
        /*05c4*/ 	.word	0x00010900


	//   ....[49]....
        /*05c8*/ 	.word	0x00011be0


	//   ....[50]....
        /*05cc*/ 	.word	0x00011c10


	//   ....[51]....
        /*05d0*/ 	.word	0x00011d80


	//   ....[52]....
        /*05d4*/ 	.word	0x00011da0


	//   ....[53]....
        /*05d8*/ 	.word	0x00011ee0


	//   ....[54]....
        /*05dc*/ 	.word	0x00011f00


	//   ....[55]....
        /*05e0*/ 	.word	0x00012050


	//   ....[56]....
        /*05e4*/ 	.word	0x00012070


	//   ....[57]....
        /*05e8*/ 	.word	0x00012250


	//   ....[58]....
        /*05ec*/ 	.word	0x00012440


	//   ....[59]....
        /*05f0*/ 	.word	0x00012470


	//   ....[60]....
        /*05f4*/ 	.word	0x000124a0


	//   ....[61]....
        /*05f8*/ 	.word	0x000124d0


	//   ....[62]....
        /*05fc*/ 	.word	0x00012500


	//   ....[63]....
        /*0600*/ 	.word	0x00012530


	//   ....[64]....
        /*0604*/ 	.word	0x000126a0


	//   ....[65]....
        /*0608*/ 	.word	0x000126d0


	//   ....[66]....
        /*060c*/ 	.word	0x00012700


	//   ....[67]....
        /*0610*/ 	.word	0x00012730


	//   ....[68]....
        /*0614*/ 	.word	0x00012760


	//   ....[69]....
        /*0618*/ 	.word	0x00012790


	//   ....[70]....
        /*061c*/ 	.word	0x00012820


	//   ....[71]....
        /*0620*/ 	.word	0x00012850


	//   ....[72]....
        /*0624*/ 	.word	0x00012860


	//   ....[73]....
        /*0628*/ 	.word	0x000128a0


	//   ....[74]....
        /*062c*/ 	.word	0x00014ac0


	//   ....[75]....
        /*0630*/ 	.word	0x00014ae0


	//   ....[76]....
        /*0634*/ 	.word	0x00014af0


	//   ....[77]....
        /*0638*/ 	.word	0x00014ba0


	//   ....[78]....
        /*063c*/ 	.word	0x00014be0


	//   ....[79]....
        /*0640*/ 	.word	0x00014c40


	//   ....[80]....
        /*0644*/ 	.word	0x00014c60


	//   ....[81]....
        /*0648*/ 	.word	0x00014c90


	//   ....[82]....
        /*064c*/ 	.word	0x000153d0


	//   ....[83]....
        /*0650*/ 	.word	0x00015400


	//   ....[84]....
        /*0654*/ 	.word	0x00015460


	//   ....[85]....
        /*0658*/ 	.word	0x000154d0


	//   ....[86]....
        /*065c*/ 	.word	0x00015520


	//   ....[87]....
        /*0660*/ 	.word	0x00015590


	//   ....[88]....
        /*0664*/ 	.word	0x000155e0


	//   ....[89]....
        /*0668*/ 	.word	0x00015650


	//   ....[90]....
        /*066c*/ 	.word	0x000156a0


	//   ....[91]....
        /*0670*/ 	.word	0x00015710


	//   ....[92]....
        /*0674*/ 	.word	0x00015760


	//   ....[93]....
        /*0678*/ 	.word	0x000157d0


	//   ....[94]....
        /*067c*/ 	.word	0x00015820


	//   ....[95]....
        /*0680*/ 	.word	0x00015880


	//   ....[96]....
        /*0684*/ 	.word	0x00015890


	//   ....[97]....
        /*0688*/ 	.word	0x000158e0


	//   ....[98]....
        /*068c*/ 	.word	0x000160b0


	//   ....[99]....
        /*0690*/ 	.word	0x000160e0


	//   ....[100]....
        /*0694*/ 	.word	0x00016110


	//   ....[101]....
        /*0698*/ 	.word	0x000161d0


	//   ....[102]....
        /*069c*/ 	.word	0x00016200


	//   ....[103]....
        /*06a0*/ 	.word	0x00016250


	//   ....[104]....
        /*06a4*/ 	.word	0x00016280


	//   ....[105]....
        /*06a8*/ 	.word	0x000162f0


	//   ....[106]....
        /*06ac*/ 	.word	0x000165d0


	//   ....[107]....
        /*06b0*/ 	.word	0x000165f0


	//   ....[108]....
        /*06b4*/ 	.word	0x00016600


	//   ....[109]....
        /*06b8*/ 	.word	0x000166b0


	//   ....[110]....
        /*06bc*/ 	.word	0x000166c0


	//   ....[111]....
        /*06c0*/ 	.word	0x00016770


	//   ....[112]....
        /*06c4*/ 	.word	0x00016780


	//   ....[113]....
        /*06c8*/ 	.word	0x00016790


	//   ....[114]....
        /*06cc*/ 	.word	0x00016da0


	//   ....[115]....
        /*06d0*/ 	.word	0x00016de0


	//   ....[116]....
        /*06d4*/ 	.word	0x00016e20


	//   ....[117]....
        /*06d8*/ 	.word	0x00016e50


	//   ....[118]....
        /*06dc*/ 	.word	0x00016f00


	//   ....[119]....
        /*06e0*/ 	.word	0x00016f30


	//   ....[120]....
        /*06e4*/ 	.word	0x00016f40


	//   ....[121]....
        /*06e8*/ 	.word	0x00016fd0


	//   ....[122]....
        /*06ec*/ 	.word	0x00017440


	//   ....[123]....
        /*06f0*/ 	.word	0x00017470


	//   ....[124]....
        /*06f4*/ 	.word	0x000174d0


	//   ....[125]....
        /*06f8*/ 	.word	0x00017500


	//   ....[126]....
        /*06fc*/ 	.word	0x00017530


	//   ....[127]....
        /*0700*/ 	.word	0x00017560


	//   ....[128]....
        /*0704*/ 	.word	0x00017590


	//   ....[129]....
        /*0708*/ 	.word	0x000175c0


	//   ....[130]....
        /*070c*/ 	.word	0x00017760


	//   ....[131]....
        /*0710*/ 	.word	0x00017790


	//   ....[132]....
        /*0714*/ 	.word	0x000177c0


	//   ....[133]....
        /*0718*/ 	.word	0x000177f0


	//   ....[134]....
        /*071c*/ 	.word	0x00017820


	//   ....[135]....
        /*0720*/ 	.word	0x00017850


	//   ....[136]....
        /*0724*/ 	.word	0x00017910


	//   ....[137]....
        /*0728*/ 	.word	0x00017930


	//   ....[138]....
        /*072c*/ 	.word	0x00017950


	//   ....[139]....
        /*0730*/ 	.word	0x000179b0


	//   ....[140]....
        /*0734*/ 	.word	0x000183d0


	//   ....[141]....
        /*0738*/ 	.word	0x00018a50


	//   ....[142]....
        /*073c*/ 	.word	0x00018b40


	//   ....[143]....
        /*0740*/ 	.word	0x00018be0


	//   ....[144]....
        /*0744*/ 	.word	0x00018c40


	//   ....[145]....
        /*0748*/ 	.word	0x00018ce0


	//   ....[146]....
        /*074c*/ 	.word	0x00018dc0


	//   ....[147]....
        /*0750*/ 	.word	0x00018ec0


	//   ....[148]....
        /*0754*/ 	.word	0x00018f30


	//   ....[149]....
        /*0758*/ 	.word	0x00019010


	//   ....[150]....
        /*075c*/ 	.word	0x000190c0


	//   ....[151]....
        /*0760*/ 	.word	0x00019130


	//   ....[152]....
        /*0764*/ 	.word	0x000191b0


	//   ....[153]....
        /*0768*/ 	.word	0x00019290


	//   ....[154]....
        /*076c*/ 	.word	0x00019310


	//   ....[155]....
        /*0770*/ 	.word	0x00019400


	//   ....[156]....
        /*0774*/ 	.word	0x00019480


	//   ....[157]....
        /*0778*/ 	.word	0x00019570


	//   ....[158]....
        /*077c*/ 	.word	0x000195f0


	//   ....[159]....
        /*0780*/ 	.word	0x000196e0


	//   ....[160]....
        /*0784*/ 	.word	0x00019760


	//   ....[161]....
        /*0788*/ 	.word	0x00019850


	//   ....[162]....
        /*078c*/ 	.word	0x000198d0


	//   ....[163]....
        /*0790*/ 	.word	0x000199b0


	//   ....[164]....
        /*0794*/ 	.word	0x00019a30


	//   ....[165]....
        /*0798*/ 	.word	0x00019b00


	//   ....[166]....
        /*079c*/ 	.word	0x00019c30


	//   ....[167]....
        /*07a0*/ 	.word	0x00019d00


	//   ....[168]....
        /*07a4*/ 	.word	0x00019dd0


	//   ....[169]....
        /*07a8*/ 	.word	0x00019eb0


	//   ....[170]....
        /*07ac*/ 	.word	0x00019f10


	//   ....[171]....
        /*07b0*/ 	.word	0x00019ff0


	//   ....[172]....
        /*07b4*/ 	.word	0x0001a050


	//   ....[173]....
        /*07b8*/ 	.word	0x0001a160


	//   ....[174]....
        /*07bc*/ 	.word	0x0001a250


	//   ....[175]....
        /*07c0*/ 	.word	0x0001a2f0


	//   ....[176]....
        /*07c4*/ 	.word	0x0001a350


	//   ....[177]....
        /*07c8*/ 	.word	0x0001a470


	//   ....[178]....
        /*07cc*/ 	.word	0x0001a4d0


	//   ....[179]....
        /*07d0*/ 	.word	0x0001a5f0


	//   ....[180]....
        /*07d4*/ 	.word	0x0001a650


	//   ....[181]....
        /*07d8*/ 	.word	0x0001a720


	//   ....[182]....
        /*07dc*/ 	.word	0x0001a880


	//   ....[183]....
        /*07e0*/ 	.word	0x0001a920


	//   ....[184]....
        /*07e4*/ 	.word	0x0001aa70


	//   ....[185]....
        /*07e8*/ 	.word	0x0001ab20


	//   ....[186]....
        /*07ec*/ 	.word	0x0001ab80


	//   ....[187]....
        /*07f0*/ 	.word	0x0001ac40


	//   ....[188]....
        /*07f4*/ 	.word	0x0001ad20


	//   ....[189]....
        /*07f8*/ 	.word	0x0001ade0


	//   ....[190]....
        /*07fc*/ 	.word	0x0001aef0


	//   ....[191]....
        /*0800*/ 	.word	0x0001af90


	//   ....[192]....
        /*0804*/ 	.word	0x0001b110


	//   ....[193]....
        /*0808*/ 	.word	0x0001b180


	//   ....[194]....
        /*080c*/ 	.word	0x0001b1f0


	//   ....[195]....
        /*0810*/ 	.word	0x0001b260


	//   ....[196]....
        /*0814*/ 	.word	0x0001b2d0


	//   ....[197]....
        /*0818*/ 	.word	0x0001b350


	//   ....[198]....
        /*081c*/ 	.word	0x0001b3d0


	//   ....[199]....
        /*0820*/ 	.word	0x0001b460


	//   ....[200]....
        /*0824*/ 	.word	0x0001b4d0


	//   ....[201]....
        /*0828*/ 	.word	0x0001b540


	//   ....[202]....
        /*082c*/ 	.word	0x0001b5b0


	//   ....[203]....
        /*0830*/ 	.word	0x0001b630


	//   ....[204]....
        /*0834*/ 	.word	0x0001b6a0


	//   ....[205]....
        /*0838*/ 	.word	0x0001b730


	//   ....[206]....
        /*083c*/ 	.word	0x0001b790


	//   ....[207]....
        /*0840*/ 	.word	0x0001b820


	//   ....[208]....
        /*0844*/ 	.word	0x0001b950


	//----- nvinfo : EIATTR_REG_RECONFIG
	.align		4
.L_207:
        /*0848*/ 	.byte	0x01, 0x54
	.zero		2


	//----- nvinfo : EIATTR_SYSCALL_OFFSETS
	.align		4
        /*084c*/ 	.byte	0x04, 0x46
        /*084e*/ 	.short	(.L_209 - .L_208)


	//   ....[0]....
.L_208:
        /*0850*/ 	.word	0x00002460


	//   ....[1]....
        /*0854*/ 	.word	0x000140a0


	//   ....[2]....
        /*0858*/ 	.word	0x000141f0


	//   ....[3]....
        /*085c*/ 	.word	0x000142e0


	//   ....[4]....
        /*0860*/ 	.word	0x00015020


	//----- nvinfo : EIATTR_MBARRIER_INSTR_OFFSETS
	.align		4
.L_209:
        /*0864*/ 	.byte	0x04, 0x39
        /*0866*/ 	.short	(.L_211 - .L_210)


	//   ....[0]....
.L_210:
        /*0868*/ 	.word	0x00000180
        /*086c*/ 	.word	0x000000ff
        /*0870*/ 	.word	0x00030800
        /*0874*/ 	.short	0x0100
        /*0876*/ 	.byte	0x08
	.zero		1


	//   ....[1]....
        /*0878*/ 	.word	0x00000190
        /*087c*/ 	.word	0x000000ff
        /*0880*/ 	.word	0x00030820
        /*0884*/ 	.short	0x0100
        /*0886*/ 	.byte	0x08
	.zero		1


	//   ....[2]....
        /*0888*/ 	.word	0x00000280
        /*088c*/ 	.word	0x000000ff
        /*0890*/ 	.word	0x00030830
        /*0894*/ 	.short	0x0100
        /*0896*/ 	.byte	0x08
	.zero		1


	//   ....[3]....
        /*0898*/ 	.word	0x00000290
        /*089c*/ 	.word	0x000000ff
        /*08a0*/ 	.word	0x00030840
        /*08a4*/ 	.short	0x0100
        /*08a6*/ 	.byte	0x08
	.zero		1


	//   ....[4]....
        /*08a8*/ 	.word	0x000002a0
        /*08ac*/ 	.word	0x000000ff
        /*08b0*/ 	.word	0x00030838
        /*08b4*/ 	.short	0x0100
        /*08b6*/ 	.byte	0x08
	.zero		1


	//   ....[5]....
        /*08b8*/ 	.word	0x000002b0
        /*08bc*/ 	.word	0x000000ff
        /*08c0*/ 	.word	0x00030848
        /*08c4*/ 	.short	0x0100
        /*08c6*/ 	.byte	0x08
	.zero		1


	//   ....[6]....
        /*08c8*/ 	.word	0x000003e0
        /*08cc*/ 	.word	0x000000ff
        /*08d0*/ 	.word	0x00030850
        /*08d4*/ 	.short	0x0100
        /*08d6*/ 	.byte	0x08
	.zero		1


	//   ....[7]....
        /*08d8*/ 	.word	0x000003f0
        /*08dc*/ 	.word	0x000000ff
        /*08e0*/ 	.word	0x00030860
        /*08e4*/ 	.short	0x0100
        /*08e6*/ 	.byte	0x08
	.zero		1


	//   ....[8]....
        /*08e8*/ 	.word	0x00000400
        /*08ec*/ 	.word	0x000000ff
        /*08f0*/ 	.word	0x00030858
        /*08f4*/ 	.short	0x0100
        /*08f6*/ 	.byte	0x08
	.zero		1


	//   ....[9]....
        /*08f8*/ 	.word	0x00000410
        /*08fc*/ 	.word	0x000000ff
        /*0900*/ 	.word	0x00030868
        /*0904*/ 	.short	0x0100
        /*0906*/ 	.byte	0x08
	.zero		1


	//   ....[10]....
        /*0908*/ 	.word	0x00000500
        /*090c*/ 	.word	0x000000ff
        /*0910*/ 	.word	0x00030870
        /*0914*/ 	.short	0x0100
        /*0916*/ 	.byte	0x06
	.zero		1


	//   ....[11]....
        /*0918*/ 	.word	0x00000510
        /*091c*/ 	.word	0x000000ff
        /*0920*/ 	.word	0x00030880
        /*0924*/ 	.short	0x0100
        /*0926*/ 	.byte	0x06
	.zero		1


	//   ....[12]....
        /*0928*/ 	.word	0x00000520
        /*092c*/ 	.word	0x000000ff
        /*0930*/ 	.word	0x00030878
        /*0934*/ 	.short	0x0100
        /*0936*/ 	.byte	0x06
	.zero		1


	//   ....[13]....
        /*0938*/ 	.word	0x00000530
        /*093c*/ 	.word	0x000000ff
        /*0940*/ 	.word	0x00030888
        /*0944*/ 	.short	0x0100
        /*0946*/ 	.byte	0x06
	.zero		1


	//   ....[14]....
        /*0948*/ 	.word	0x00000660
        /*094c*/ 	.word	0x000000ff
        /*0950*/ 	.word	0x00030890
        /*0954*/ 	.short	0x0100
        /*0956*/ 	.byte	0x08
	.zero		1


	//   ....[15]....
        /*0958*/ 	.word	0x00000670
        /*095c*/ 	.word	0x000000ff
        /*0960*/ 	.word	0x000308a0
        /*0964*/ 	.short	0x0100
        /*0966*/ 	.byte	0x08
	.zero		1


	//   ....[16]....
        /*0968*/ 	.word	0x00000680
        /*096c*/ 	.word	0x000000ff
        /*0970*/ 	.word	0x00030898
        /*0974*/ 	.short	0x0100
        /*0976*/ 	.byte	0x08
	.zero		1


	//   ....[17]....
        /*0978*/ 	.word	0x00000690
        /*097c*/ 	.word	0x000000ff
        /*0980*/ 	.word	0x000308a8
        /*0984*/ 	.short	0x0100
        /*0986*/ 	.byte	0x08
	.zero		1


	//   ....[18]....
        /*0988*/ 	.word	0x000007d0
        /*098c*/ 	.word	0x000000ff
        /*0990*/ 	.word	0x000308b0
        /*0994*/ 	.short	0x0100
        /*0996*/ 	.byte	0x08
	.zero		1


	//   ....[19]....
        /*0998*/ 	.word	0x000007e0
        /*099c*/ 	.word	0x000000ff
        /*09a0*/ 	.word	0x000308c0
        /*09a4*/ 	.short	0x0100
        /*09a6*/ 	.byte	0x08
	.zero		1


	//   ....[20]....
        /*09a8*/ 	.word	0x000007f0
        /*09ac*/ 	.word	0x000000ff
        /*09b0*/ 	.word	0x000308b8
        /*09b4*/ 	.short	0x0100
        /*09b6*/ 	.byte	0x08
	.zero		1


	//   ....[21]....
        /*09b8*/ 	.word	0x00000800
        /*09bc*/ 	.word	0x000000ff
        /*09c0*/ 	.word	0x000308c8
        /*09c4*/ 	.short	0x0100
        /*09c6*/ 	.byte	0x08
	.zero		1


	//   ....[22]....
        /*09c8*/ 	.word	0x00002520
        /*09cc*/ 	.word	0x000000ff
        /*09d0*/ 	.word	0x00030800
        /*09d4*/ 	.short	0x010a
        /*09d6*/ 	.byte	0x28
	.zero		1


	//   ....[23]....
        /*09d8*/ 	.word	0x000025a0
        /*09dc*/ 	.word	0x00000003
        /*09e0*/ 	.word	0x00030830
        /*09e4*/ 	.short	0x010a
        /*09e6*/ 	.byte	0x3f
	.zero		1


	//   ....[24]....
        /*09e8*/ 	.word	0x000025e0
        /*09ec*/ 	.word	0x00000003
        /*09f0*/ 	.word	0x00030830
        /*09f4*/ 	.short	0x010a
        /*09f6*/ 	.byte	0x3f
	.zero		1


	//   ....[25]....
        /*09f8*/ 	.word	0x00003060
        /*09fc*/ 	.word	0x000000ff
        /*0a00*/ 	.word	0x00000000
        /*0a04*/ 	.short	0x0101
        /*0a06*/ 	.byte	0x04
	.zero		1


	//   ....[26]....
        /*0a08*/ 	.word	0x00004e70
        /*0a0c*/ 	.word	0x000000ff
        /*0a10*/ 	.word	0x00030830
        /*0a14*/ 	.short	0x010a
        /*0a16*/ 	.byte	0x06
	.zero		1


	//   ....[27]....
        /*0a18*/ 	.word	0x00004ed0
        /*0a1c*/ 	.word	0x000000ff
        /*0a20*/ 	.word	0x00030830
        /*0a24*/ 	.short	0x010a
        /*0a26*/ 	.byte	0x06
	.zero		1


	//   ....[28]....
        /*0a28*/ 	.word	0x00005d30
        /*0a2c*/ 	.word	0x000000ff
        /*0a30*/ 	.word	0x00030850
        /*0a34*/ 	.short	0x010a
        /*0a36*/ 	.byte	0x05
	.zero		1


	//   ....[29]....
        /*0a38*/ 	.word	0x00005d70
        /*0a3c*/ 	.word	0x000000ff
        /*0a40*/ 	.word	0x00030850
        /*0a44*/ 	.short	0x010a
        /*0a46*/ 	.byte	0x05
	.zero		1


	//   ....[30]....
        /*0a48*/ 	.word	0x00006060
        /*0a4c*/ 	.word	0x000000ff
        /*0a50*/ 	.word	0x00000000
        /*0a54*/ 	.short	0x0101
        /*0a56*/ 	.byte	0x06
	.zero		1


	//   ....[31]....
        /*0a58*/ 	.word	0x000077f0
        /*0a5c*/ 	.word	0x000000ff
        /*0a60*/ 	.word	0x00000000
        /*0a64*/ 	.short	0x0101
        /*0a66*/ 	.byte	0x05
	.zero		1


	//   ....[32]....
        /*0a68*/ 	.word	0x00007bc0
        /*0a6c*/ 	.word	0x000000ff
        /*0a70*/ 	.word	0x00030830
        /*0a74*/ 	.short	0x010a
        /*0a76*/ 	.byte	0x06
	.zero		1


	//   ....[33]....
        /*0a78*/ 	.word	0x00007c20
        /*0a7c*/ 	.word	0x000000ff
        /*0a80*/ 	.word	0x00030830
        /*0a84*/ 	.short	0x010a
        /*0a86*/ 	.byte	0x06
	.zero		1


	//   ....[34]....
        /*0a88*/ 	.word	0x00008a80
        /*0a8c*/ 	.word	0x000000ff
        /*0a90*/ 	.word	0x00030850
        /*0a94*/ 	.short	0x010a
        /*0a96*/ 	.byte	0x05
	.zero		1


	//   ....[35]....
        /*0a98*/ 	.word	0x00008ac0
        /*0a9c*/ 	.word	0x000000ff
        /*0aa0*/ 	.word	0x00030850
        /*0aa4*/ 	.short	0x010a
        /*0aa6*/ 	.byte	0x05
	.zero		1


	//   ....[36]....
        /*0aa8*/ 	.word	0x00008d90
        /*0aac*/ 	.word	0x000000ff
        /*0ab0*/ 	.word	0x00000000
        /*0ab4*/ 	.short	0x0101
        /*0ab6*/ 	.byte	0x06
	.zero		1


	//   ....[37]....
        /*0ab8*/ 	.word	0x000097a0
        /*0abc*/ 	.word	0x000000ff
        /*0ac0*/ 	.word	0x00000000
        /*0ac4*/ 	.short	0x0101
        /*0ac6*/ 	.byte	0x05
	.zero		1


	//   ....[38]....
        /*0ac8*/ 	.word	0x00009920
        /*0acc*/ 	.word	0x000000ff
        /*0ad0*/ 	.word	0x00030830
        /*0ad4*/ 	.short	0x010a
        /*0ad6*/ 	.byte	0x05
	.zero		1


	//   ....[39]....
        /*0ad8*/ 	.word	0x00009980
        /*0adc*/ 	.word	0x000000ff
        /*0ae0*/ 	.word	0x00030830
        /*0ae4*/ 	.short	0x010a
        /*0ae6*/ 	.byte	0x05
	.zero		1


	//   ....[40]....
        /*0ae8*/ 	.word	0x0000a7e0
        /*0aec*/ 	.word	0x000000ff
        /*0af0*/ 	.word	0x00030850
        /*0af4*/ 	.short	0x010a
        /*0af6*/ 	.byte	0x05
	.zero		1


	//   ....[41]....
        /*0af8*/ 	.word	0x0000a820
        /*0afc*/ 	.word	0x000000ff
        /*0b00*/ 	.word	0x00030850
        /*0b04*/ 	.short	0x010a
        /*0b06*/ 	.byte	0x05
	.zero		1


	//   ....[42]....
        /*0b08*/ 	.word	0x0000ab80
        /*0b0c*/ 	.word	0x000000ff
        /*0b10*/ 	.word	0x00000000
        /*0b14*/ 	.short	0x0101
        /*0b16*/ 	.byte	0x04
	.zero		1


	//   ....[43]....
        /*0b18*/ 	.word	0x0000c2b0
        /*0b1c*/ 	.word	0x000000ff
        /*0b20*/ 	.word	0x00000000
        /*0b24*/ 	.short	0x0101
        /*0b26*/ 	.byte	0x05
	.zero		1


	//   ....[44]....
        /*0b28*/ 	.word	0x0000cb50
        /*0b2c*/ 	.word	0x000000ff
        /*0b30*/ 	.word	0x00030850
        /*0b34*/ 	.short	0x010a
        /*0b36*/ 	.byte	0x05
	.zero		1


	//   ....[45]....
        /*0b38*/ 	.word	0x0000cb90
        /*0b3c*/ 	.word	0x000000ff
        /*0b40*/ 	.word	0x00030850
        /*0b44*/ 	.short	0x010a
        /*0b46*/ 	.byte	0x05
	.zero		1


	//   ....[46]....
        /*0b48*/ 	.word	0x0000d160
        /*0b4c*/ 	.word	0x000000ff
        /*0b50*/ 	.word	0x00000000
        /*0b54*/ 	.short	0x0101
        /*0b56*/ 	.byte	0x04
	.zero		1


	//   ....[47]....
        /*0b58*/ 	.word	0x0000f550
        /*0b5c*/ 	.word	0x000000ff
        /*0b60*/ 	.word	0x00000000
        /*0b64*/ 	.short	0x0101
        /*0b66*/ 	.byte	0x08
	.zero		1


	//   ....[48]....
        /*0b68*/ 	.word	0x0000fd80
        /*0b6c*/ 	.word	0x000000ff
        /*0b70*/ 	.word	0x00000000
        /*0b74*/ 	.short	0x0101
        /*0b76*/ 	.byte	0x08
	.zero		1


	//   ....[49]....
        /*0b78*/ 	.word	0x000148b0
        /*0b7c*/ 	.word	0x00000004
        /*0b80*/ 	.word	0x00030840
        /*0b84*/ 	.short	0x010a
        /*0b86*/ 	.byte	0x3f
	.zero		1


	//   ....[50]....
        /*0b88*/ 	.word	0x00014da0
        /*0b8c*/ 	.word	0x00000004
        /*0b90*/ 	.word	0x00030830
        /*0b94*/ 	.short	0x0107
        /*0b96*/ 	.byte	0x3f
	.zero		1


	//   ....[51]....
        /*0b98*/ 	.word	0x00014e50
        /*0b9c*/ 	.word	0x00000004
        /*0ba0*/ 	.word	0x00030830
        /*0ba4*/ 	.short	0x0101
        /*0ba6*/ 	.byte	0x3f
	.zero		1


	//   ....[52]....
        /*0ba8*/ 	.word	0x00015a10
        /*0bac*/ 	.word	0x00000011
        /*0bb0*/ 	.word	0x00030800
        /*0bb4*/ 	.short	0x0107
        /*0bb6*/ 	.byte	0x3f
	.zero		1


	//   ....[53]....
        /*0bb8*/ 	.word	0x00015b30
        /*0bbc*/ 	.word	0x00000011
        /*0bc0*/ 	.word	0x00030800
        /*0bc4*/ 	.short	0x0101
        /*0bc6*/ 	.byte	0x3f
	.zero		1


	//   ....[54]....
        /*0bc8*/ 	.word	0x00015b50
        /*0bcc*/ 	.word	0x00000011
        /*0bd0*/ 	.word	0x00030820
        /*0bd4*/ 	.short	0x010a
        /*0bd6*/ 	.byte	0x3f
	.zero		1


	//   ....[55]....
        /*0bd8*/ 	.word	0x00015f20
        /*0bdc*/ 	.word	0x00000007
        /*0be0*/ 	.word	0x00030840
        /*0be4*/ 	.short	0x010a
        /*0be6*/ 	.byte	0x3f
	.zero		1


	//   ....[56]....
        /*0be8*/ 	.word	0x00016400
        /*0bec*/ 	.word	0x00000007
        /*0bf0*/ 	.word	0x00030830
        /*0bf4*/ 	.short	0x0107
        /*0bf6*/ 	.byte	0x3f
	.zero		1


	//   ....[57]....
        /*0bf8*/ 	.word	0x000164b0
        /*0bfc*/ 	.word	0x00000007
        /*0c00*/ 	.word	0x00030830
        /*0c04*/ 	.short	0x0101
        /*0c06*/ 	.byte	0x3f
	.zero		1


	//   ....[58]....
        /*0c08*/ 	.word	0x00016510
        /*0c0c*/ 	.word	0x00000007
        /*0c10*/ 	.word	0x00030860
        /*0c14*/ 	.short	0x010a
        /*0c16*/ 	.byte	0x3f
	.zero		1


	//   ....[59]....
        /*0c18*/ 	.word	0x000169c0
        /*0c1c*/ 	.word	0x00000007
        /*0c20*/ 	.word	0x00030850
        /*0c24*/ 	.short	0x0107
        /*0c26*/ 	.byte	0x3f
	.zero		1


	//   ....[60]....
        /*0c28*/ 	.word	0x00016ae0
        /*0c2c*/ 	.word	0x00000007
        /*0c30*/ 	.word	0x00030850
        /*0c34*/ 	.short	0x0101
        /*0c36*/ 	.byte	0x3f
	.zero		1


	//   ....[61]....
        /*0c38*/ 	.word	0x00016cf0
        /*0c3c*/ 	.word	0x00000000
        /*0c40*/ 	.word	0x00030860
        /*0c44*/ 	.short	0x010a
        /*0c46*/ 	.byte	0x3f
	.zero		1


	//   ....[62]....
        /*0c48*/ 	.word	0x00017150
        /*0c4c*/ 	.word	0x00000000
        /*0c50*/ 	.word	0x00030850
        /*0c54*/ 	.short	0x0107
        /*0c56*/ 	.byte	0x3f
	.zero		1


	//   ....[63]....
        /*0c58*/ 	.word	0x00017200
        /*0c5c*/ 	.word	0x00000000
        /*0c60*/ 	.word	0x00030850
        /*0c64*/ 	.short	0x0101
        /*0c66*/ 	.byte	0x3f
	.zero		1


	//   ....[64]....
        /*0c68*/ 	.word	0x00018350
        /*0c6c*/ 	.word	0x00000007
        /*0c70*/ 	.word	0x00030820
        /*0c74*/ 	.short	0x010a
        /*0c76*/ 	.byte	0x3f
	.zero		1


	//   ....[65]....
        /*0c78*/ 	.word	0x000184f0
        /*0c7c*/ 	.word	0x00000005
        /*0c80*/ 	.word	0x00030840
        /*0c84*/ 	.short	0x010a
        /*0c86*/ 	.byte	0x3f
	.zero		1


	//   ....[66]....
        /*0c88*/ 	.word	0x00018590
        /*0c8c*/ 	.word	0x00000003
        /*0c90*/ 	.word	0x00030840
        /*0c94*/ 	.short	0x010a
        /*0c96*/ 	.byte	0x3f
	.zero		1


	//   ....[67]....
        /*0c98*/ 	.word	0x000185d0
        /*0c9c*/ 	.word	0x00000005
        /*0ca0*/ 	.word	0x00030860
        /*0ca4*/ 	.short	0x010a
        /*0ca6*/ 	.byte	0x3f
	.zero		1


	//   ....[68]....
        /*0ca8*/ 	.word	0x00018610
        /*0cac*/ 	.word	0x00000003
        /*0cb0*/ 	.word	0x00030860
        /*0cb4*/ 	.short	0x010a
        /*0cb6*/ 	.byte	0x3f
	.zero		1


	//   ....[69]....
        /*0cb8*/ 	.word	0x00018680
        /*0cbc*/ 	.word	0x00000003
        /*0cc0*/ 	.word	0x00030800
        /*0cc4*/ 	.short	0x010a
        /*0cc6*/ 	.byte	0x3f
	.zero		1


	//   ....[70]....
        /*0cc8*/ 	.word	0x000186d0
        /*0ccc*/ 	.word	0x00000003
        /*0cd0*/ 	.word	0x00030830
        /*0cd4*/ 	.short	0x010a
        /*0cd6*/ 	.byte	0x3f
	.zero		1


	//   ....[71]....
        /*0cd8*/ 	.word	0x00018730
        /*0cdc*/ 	.word	0x00000004
        /*0ce0*/ 	.word	0x00030830
        /*0ce4*/ 	.short	0x010a
        /*0ce6*/ 	.byte	0x3f
	.zero		1


	//   ....[72]....
        /*0ce8*/ 	.word	0x00018790
        /*0cec*/ 	.word	0x00000002
        /*0cf0*/ 	.word	0x00030850
        /*0cf4*/ 	.short	0x010a
        /*0cf6*/ 	.byte	0x3f
	.zero		1


	//   ....[73]....
        /*0cf8*/ 	.word	0x000187f0
        /*0cfc*/ 	.word	0x00000004
        /*0d00*/ 	.word	0x00030830
        /*0d04*/ 	.short	0x010a
        /*0d06*/ 	.byte	0x3f
	.zero		1


	//   ....[74]....
        /*0d08*/ 	.word	0x00018850
        /*0d0c*/ 	.word	0x00000002
        /*0d10*/ 	.word	0x00030850
        /*0d14*/ 	.short	0x010a
        /*0d16*/ 	.byte	0x3f
	.zero		1


	//   ....[75]....
        /*0d18*/ 	.word	0x000188b0
        /*0d1c*/ 	.word	0x00000004
        /*0d20*/ 	.word	0x00030830
        /*0d24*/ 	.short	0x010a
        /*0d26*/ 	.byte	0x3f
	.zero		1


	//   ....[76]....
        /*0d28*/ 	.word	0x00018910
        /*0d2c*/ 	.word	0x00000002
        /*0d30*/ 	.word	0x00030850
        /*0d34*/ 	.short	0x010a
        /*0d36*/ 	.byte	0x3f
	.zero		1


	//   ....[77]....
        /*0d38*/ 	.word	0x00018970
        /*0d3c*/ 	.word	0x00000007
        /*0d40*/ 	.word	0x00030850
        /*0d44*/ 	.short	0x010a
        /*0d46*/ 	.byte	0x3f
	.zero		1


	//   ....[78]....
        /*0d48*/ 	.word	0x00018a90
        /*0d4c*/ 	.word	0x00000004
        /*0d50*/ 	.word	0x00030840
        /*0d54*/ 	.short	0x010a
        /*0d56*/ 	.byte	0x3f
	.zero		1


	//   ....[79]....
        /*0d58*/ 	.word	0x00019b30
        /*0d5c*/ 	.word	0x00000011
        /*0d60*/ 	.word	0x00030820
        /*0d64*/ 	.short	0x010a
        /*0d66*/ 	.byte	0x3f
	.zero		1


	//   ....[80]....
        /*0d68*/ 	.word	0x00019b80
        /*0d6c*/ 	.word	0x00000007
        /*0d70*/ 	.word	0x00030840
        /*0d74*/ 	.short	0x010a
        /*0d76*/ 	.byte	0x3f
	.zero		1


	//   ....[81]....
        /*0d78*/ 	.word	0x0001a1a0
        /*0d7c*/ 	.word	0x00000007
        /*0d80*/ 	.word	0x00030860
        /*0d84*/ 	.short	0x010a
        /*0d86*/ 	.byte	0x3f
	.zero		1


	//   ....[82]....
        /*0d88*/ 	.word	0x0001a7d0
        /*0d8c*/ 	.word	0x00000000
        /*0d90*/ 	.word	0x00030860
        /*0d94*/ 	.short	0x010a
        /*0d96*/ 	.byte	0x3f
	.zero		1


	//   ....[83]....
        /*0d98*/ 	.word	0x0001b870
        /*0d9c*/ 	.word	0x00000007
        /*0da0*/ 	.word	0x00030820
        /*0da4*/ 	.short	0x010a
        /*0da6*/ 	.byte	0x3f
	.zero		1


	//   ....[84]....
        /*0da8*/ 	.word	0x0001ba10
        /*0dac*/ 	.word	0x00000005
        /*0db0*/ 	.word	0x00030840
        /*0db4*/ 	.short	0x010a
        /*0db6*/ 	.byte	0x3f
	.zero		1


	//   ....[85]....
        /*0db8*/ 	.word	0x0001ba60
        /*0dbc*/ 	.word	0x00000003
        /*0dc0*/ 	.word	0x00030840
        /*0dc4*/ 	.short	0x010a
        /*0dc6*/ 	.byte	0x3f
	.zero		1


	//   ....[86]....
        /*0dc8*/ 	.word	0x0001bab0
        /*0dcc*/ 	.word	0x00000005
        /*0dd0*/ 	.word	0x00030860
        /*0dd4*/ 	.short	0x010a
        /*0dd6*/ 	.byte	0x3f
	.zero		1


	//----- nvinfo : EIATTR_NUM_MBARRIERS
	.align		4
.L_211:
        /*0dd8*/ 	.byte	0x03, 0x38
        /*0dda*/ 	.short	0x0016


	//----- nvinfo : EIATTR_EXIT_INSTR_OFFSETS
	.align		4
        /*0ddc*/ 	.byte	0x04, 0x1c
        /*0dde*/ 	.short	(.L_213 - .L_212)


	//   ....[0]....
.L_212:
        /*0de0*/ 	.word	0x00000990


	//   ....[1]....
        /*0de4*/ 	.word	0x000121f0


	//   ....[2]....
        /*0de8*/ 	.word	0x00018660


	//----- nvinfo : EIATTR_MAX_THREADS
	.align		4
.L_213:
        /*0dec*/ 	.byte	0x04, 0x05
        /*0dee*/ 	.short	(.L_215 - .L_214)
.L_214:
        /*0df0*/ 	.word	0x00000180
        /*0df4*/ 	.word	0x00000001
        /*0df8*/ 	.word	0x00000001


	//----- nvinfo : EIATTR_CRS_STACK_SIZE
	.align		4
.L_215:
        /*0dfc*/ 	.byte	0x04, 0x1e
        /*0dfe*/ 	.short	(.L_217 - .L_216)
.L_216:
        /*0e00*/ 	.word	0x00000000


	//----- nvinfo : EIATTR_CBANK_PARAM_SIZE
	.align		4
.L_217:
        /*0e04*/ 	.byte	0x03, 0x19
        /*0e06*/ 	.short	0x0af0


	//----- nvinfo : EIATTR_PARAM_CBANK
	.align		4
        /*0e08*/ 	.byte	0x04, 0x0a
        /*0e0a*/ 	.short	(.L_219 - .L_218)
	.align		4
.L_218:
        /*0e0c*/ 	.word	index@(.nv.constant0._ZN7cutlass13device_kernelIN5flash11enable_sm90INS1_16FlashAttnFwdSm90INS1_25CollectiveMainloopFwdSm90ILi2EN4cute5tupleIJNS5_1CILi1EEES8_S8_EEENS6_IJNS7_ILi128EEENS7_ILi64EEENS7_ILi256EEEEEELi256ENS_6half_tEfNS_4arch4Sm90ELb0ELb1ELb0ELb1ELb1ELb0ELb0ELb1ELb1ELb1ELb1ELb0EEENS1_21CollectiveEpilogueFwdINS6_IJSA_SC_SB_EEES9_SE_SG_Li256ELb1ELb1ELb1ELb0EEENS1_36VarlenDynamicPersistentTileSchedulerILi128ELi64ELi256ELi128ELb1ELb1ELb1ELb1ELb0ELb1EEEEEEEEEvNT_6ParamsE)
        /*0e10*/ 	.short	0x0210
        /*0e12*/ 	.short	0x0af0


	//----- nvinfo : EIATTR_SW_WAR
	.align		4
.L_219:
        /*0e14*/ 	.byte	0x04, 0x36
        /*0e16*/ 	.short	(.L_221 - .L_220)
.L_220:
        /*0e18*/ 	.word	0x00000008
.L_221:


//--------------------- .nv.info._ZN7cutlass13device_kernelIN5flash11enable_sm90INS1_16FlashAttnFwdSm90INS1_25CollectiveMainloopFwdSm90ILi2EN4cute5tupleIJNS5_1CILi1EEES8_S8_EEENS6_IJNS7_ILi128EEENS7_ILi64EEENS7_ILi256EEEEEELi256ENS_6half_tEfNS_4arch4Sm90ELb0ELb1ELb0ELb1ELb1ELb1ELb0ELb1ELb1ELb1ELb1ELb0EEENS1_21CollectiveEpilogueFwdINS6_IJSA_SC_SB_EEES9_SE_SG_Li256ELb1ELb1ELb1ELb0EEENS1_36VarlenDynamicPersistentTileSchedulerILi128ELi64ELi256ELi128ELb1ELb1ELb1ELb1ELb0ELb1EEEEEEEEEvNT_6ParamsE --------------------------
	.section	.nv.info._ZN7cutlass13device_kernelIN5flash11enable_sm90INS1_16FlashAttnFwdSm90INS1_25CollectiveMainloopFwdSm90ILi2EN4cute5tupleIJNS5_1CILi1EEES8_S8_EEENS6_IJNS7_ILi128EEENS7_ILi64EEENS7_ILi256EEEEEELi256ENS_6half_tEfNS_4arch4Sm90ELb0ELb1ELb0ELb1ELb1ELb1ELb0ELb1ELb1ELb1ELb1ELb0EEENS1_21CollectiveEpilogueFwdINS6_IJSA_SC_SB_EEES9_SE_SG_Li256ELb1ELb1ELb1ELb0EEENS1_36VarlenDynamicPersistentTileSchedulerILi128ELi64ELi256ELi128ELb1ELb1ELb1ELb1ELb0ELb1EEEEEEEEEvNT_6ParamsE,"",@"SHT_CUDA_INFO"
	.sectionflags	@""
	.align	4


	//----- nvinfo : EIATTR_CUDA_API_VERSION
	.align		4
        /*0000*/ 	.byte	0x04, 0x37
        /*0002*/ 	.short	(.L_223 - .L_222)
.L_222:
        /*0004*/ 	.word	0x00000082


	//----- nvinfo : EIATTR_KPARAM_INFO
	.align		4
.L_223:
        /*0008*/ 	.byte	0x04, 0x17
        /*000a*/ 	.short	(.L_225 - .L_224)
.L_224:
        /*000c*/ 	.word	0x00000000
        /*0010*/ 	.short	0x0000
        /*0012*/ 	.short	0x0070
        /*0014*/ 	.byte	0x00, 0xf0, 0x01, 0x2a


	//----- nvinfo : EIATTR_SPARSE_MMA_MASK
	.align		4
.L_225:
        /*0018*/ 	.byte	0x03, 0x50
        /*001a*/ 	.short	0x0000


	//----- nvinfo : EIATTR_MAXREG_COUNT
	.align		4
        /*001c*/ 	.byte	0x03, 0x1b
        /*001e*/ 	.short	0x00a8


	//----- nvinfo : EIATTR_NUM_BARRIERS
	.align		4
        /*0020*/ 	.byte	0x02, 0x4c
        /*0022*/ 	.byte	0x10
	.zero		1


	//----- nvinfo : EIATTR_EXTERNS
	.align		4
        /*0024*/ 	.byte	0x04, 0x0f
        /*0026*/ 	.short	(.L_227 - .L_226)


	//   ....[0]....
	.align		4
.L_226:
        /*0028*/ 	.word	index@(__assertfail)


	//----- nvinfo : EIATTR_ANNOTATIONS
	.align		4
.L_227:
        /*002c*/ 	.byte	0x04, 0x55
        /*002e*/ 	.short	(.L_229 - .L_228)


	//   ....[0]....
.L_228:
        /* <DEDUP_REMOVED lines=152> */


	//----- nvinfo : EIATTR_MERCURY_ISA_VERSION
	.align		4
.L_229:
        /*0998*/ 	.byte	0x03, 0x5f
        /*099a*/ 	.short	0x0101


	//----- nvinfo : EIATTR_UNUSED_LOAD_BYTE_OFFSET
	.align		4
        /*099c*/ 	.byte	0x04, 0x44
        /*099e*/ 	.short	(.L_231 - .L_230)


	//   ....[0]....
.L_230:
        /*09a0*/ 	.word	0x00000a60
        /*09a4*/ 	.word	0x0000fff0


	//   ....[1]....
        /*09a8*/ 	.word	0x0001f4d0
        /*09ac*/ 	.word	0x0000fff0


	//----- nvinfo : EIATTR_INT_WARP_WIDE_INSTR_OFFSETS
	.align		4
.L_231:
        /*09b0*/ 	.byte	0x04, 0x31
        /*09b2*/ 	.short	(.L_233 - .L_232)


	//   ....[0]....
.L_232:
        /*09b4*/ 	.word	0x00000130


	//   ....[1]....
        /*09b8*/ 	.word	0x00000170


	//   ....[2]....
        /*09bc*/ 	.word	0x000001e0


	//   ....[3]....
        /*09c0*/ 	.word	0x00027a40


	//   ....[4]....
        /*09c4*/ 	.word	0x00027ad0


	//   ....[5]....
        /*09c8*/ 	.word	0x0002a7c0


	//   ....[6]....
        /*09cc*/ 	.word	0x0002a850


	//----- nvinfo : EIATTR_COOP_GROUP_MASK_REGIDS
	.align		4
.L_233:
        /*09d0*/ 	.byte	0x04, 0x29
        /*09d2*/ 	.short	(.L_235 - .L_234)


	//   ....[0]....
.L_234:
        /*09d4*/ 	.word	0xffffffff


	//   ....[1]....
        /*09d8*/ 	.word	0xffffffff


	//   ....[2]....
        /*09dc*/ 	.word	0xffffffff


	//   ....[3]....
        /*09e0*/ 	.word	0xffffffff


	//   ....[4]....
        /*09e4*/ 	.word	0xffffffff


	//   ....[5]....
        /*09e8*/ 	.word	0xffffffff


	//   ....[6]....
        /*09ec*/ 	.word	0xffffffff


	//   ....[7]....
        /*09f0*/ 	.word	0xffffffff


	//   ....[8]....
        /*09f4*/ 	.word	0xffffffff


	//   ....[9]....
        /*09f8*/ 	.word	0xffffffff


	//   ....[10]....
        /*09fc*/ 	.word	0xffffffff


	//   ....[11]....
        /*0a00*/ 	.word	0xffffffff


	//   ....[12]....
        /*0a04*/ 	.word	0xffffffff


	//   ....[13]....
        /*0a08*/ 	.word	0xffffffff


	//   ....[14]....
        /*0a0c*/ 	.word	0xffffffff


	//   ....[15]....
        /*0a10*/ 	.word	0xffffffff


	//   ....[16]....
        /*0a14*/ 	.word	0xffffffff


	//   ....[17]....
        /*0a18*/ 	.word	0xffffffff


	//   ....[18]....
        /*0a1c*/ 	.word	0xffffffff


	//   ....[19]....
        /*0a20*/ 	.word	0xffffffff


	//   ....[20]....
        /*0a24*/ 	.word	0xffffffff


	//   ....[21]....
        /*0a28*/ 	.word	0xffffffff


	//   ....[22]....
        /*0a2c*/ 	.word	0xffffffff


	//   ....[23]....
        /*0a30*/ 	.word	0xffffffff


	//   ....[24]....
        /*0a34*/ 	.word	0xffffffff


	//   ....[25]....
        /*0a38*/ 	.word	0xffffffff


	//   ....[26]....
        /*0a3c*/ 	.word	0xffffffff


	//   ....[27]....
        /*0a40*/ 	.word	0xffffffff


	//   ....[28]....
        /*0a44*/ 	.word	0xffffffff


	//   ....[29]....
        /*0a48*/ 	.word	0xffffffff


	//   ....[30]....
        /*0a4c*/ 	.word	0xffffffff


	//   ....[31]....
        /*0a50*/ 	.word	0xffffffff


	//   ....[32]....
        /*0a54*/ 	.word	0xffffffff


	//   ....[33]....
        /*0a58*/ 	.word	0xffffffff


	//   ....[34]....
        /*0a5c*/ 	.word	0xffffffff


	//   ....[35]....
        /*0a60*/ 	.word	0xffffffff


	//   ....[36]....
        /*0a64*/ 	.word	0xffffffff


	//   ....[37]....
        /*0a68*/ 	.word	0xffffffff


	//   ....[38]....
        /*0a6c*/ 	.word	0xffffffff


	//   ....[39]....
        /*0a70*/ 	.word	0xffffffff


	//   ....[40]....
        /*0a74*/ 	.word	0xffffffff


	//   ....[41]....
        /*0a78*/ 	.word	0xffffffff


	//   ....[42]....
        /*0a7c*/ 	.word	0xffffffff


	//   ....[43]....
        /*0a80*/ 	.word	0xffffffff


	//   ....[44]....
        /*0a84*/ 	.word	0xffffffff


	//   ....[45]....
        /*0a88*/ 	.word	0xffffffff


	//   ....[46]....
        /*0a8c*/ 	.word	0xffffffff


	//   ....[47]....
        /*0a90*/ 	.word	0xffffffff


	//   ....[48]....
        /*0a94*/ 	.word	0xffffffff


	//   ....[49]....
        /*0a98*/ 	.word	0xffffffff


	//   ....[50]....
        /*0a9c*/ 	.word	0xffffffff


	//   ....[51]....
        /*0aa0*/ 	.word	0xffffffff


	//   ....[52]....
        /*0aa4*/ 	.word	0xffffffff


	//   ....[53]....
        /*0aa8*/ 	.word	0xffffffff


	//   ....[54]....
        /*0aac*/ 	.word	0xffffffff


	//   ....[55]....
        /*0ab0*/ 	.word	0xffffffff


	//   ....[56]....
        /*0ab4*/ 	.word	0xffffffff


	//   ....[57]....
        /*0ab8*/ 	.word	0xffffffff


	//   ....[58]....
        /*0abc*/ 	.word	0xffffffff


	//   ....[59]....
        /*0ac0*/ 	.word	0xffffffff


	//   ....[60]....
        /*0ac4*/ 	.word	0xffffffff


	//   ....[61]....
        /*0ac8*/ 	.word	0xffffffff


	//   ....[62]....
        /*0acc*/ 	.word	0xffffffff


	//   ....[63]....
        /*0ad0*/ 	.word	0xffffffff


	//   ....[64]....
        /*0ad4*/ 	.word	0xffffffff


	//   ....[65]....
        /*0ad8*/ 	.word	0xffffffff


	//   ....[66]....
        /*0adc*/ 	.word	0xffffffff


	//   ....[67]....
        /*0ae0*/ 	.word	0xffffffff


	//   ....[68]....
        /*0ae4*/ 	.word	0xffffffff


	//   ....[69]....
        /*0ae8*/ 	.word	0xffffffff


	//   ....[70]....
        /*0aec*/ 	.word	0xffffffff


	//   ....[71]....
        /*0af0*/ 	.word	0xffffffff


	//   ....[72]....
        /*0af4*/ 	.word	0xffffffff


	//   ....[73]....
        /*0af8*/ 	.word	0xffffffff


	//   ....[74]....
        /*0afc*/ 	.word	0xffffffff


	//   ....[75]....
        /*0b00*/ 	.word	0xffffffff


	//   ....[76]....
        /*0b04*/ 	.word	0xffffffff


	//   ....[77]....
        /*0b08*/ 	.word	0xffffffff


	//   ....[78]....
        /*0b0c*/ 	.word	0xffffffff


	//   ....[79]....
        /*0b10*/ 	.word	0xffffffff


	//   ....[80]....
        /*0b14*/ 	.word	0xffffffff


	//   ....[81]....
        /*0b18*/ 	.word	0xffffffff


	//   ....[82]....
        /*0b1c*/ 	.word	0xffffffff


	//   ....[83]....
        /*0b20*/ 	.word	0xffffffff


	//   ....[84]....
        /*0b24*/ 	.word	0xffffffff


	//   ....[85]....
        /*0b28*/ 	.word	0xffffffff


	//   ....[86]....
        /*0b2c*/ 	.word	0xffffffff


	//   ....[87]....
        /*0b30*/ 	.word	0xffffffff


	//   ....[88]....
        /*0b34*/ 	.word	0xffffffff


	//   ....[89]....
        /*0b38*/ 	.word	0xffffffff


	//   ....[90]....
        /*0b3c*/ 	.word	0xffffffff


	//   ....[91]....
        /*0b40*/ 	.word	0xffffffff


	//   ....[92]....
        /*0b44*/ 	.word	0xffffffff


	//   ....[93]....
        /*0b48*/ 	.word	0xffffffff


	//   ....[94]....
        /*0b4c*/ 	.word	0xffffffff


	//   ....[95]....
        /*0b50*/ 	.word	0xffffffff


	//   ....[96]....
        /*0b54*/ 	.word	0xffffffff


	//   ....[97]....
        /*0b58*/ 	.word	0xffffffff


	//   ....[98]....
        /*0b5c*/ 	.word	0xffffffff


	//   ....[99]....
        /*0b60*/ 	.word	0xffffffff


	//   ....[100]....
        /*0b64*/ 	.word	0xffffffff


	//   ....[101]....
        /*0b68*/ 	.word	0xffffffff


	//   ....[102]....
        /*0b6c*/ 	.word	0xffffffff


	//   ....[103]....
        /*0b70*/ 	.word	0xffffffff


	//   ....[104]....
        /*0b74*/ 	.word	0xffffffff


	//   ....[105]....
        /*0b78*/ 	.word	0xffffffff


	//   ....[106]....
        /*0b7c*/ 	.word	0xffffffff


	//   ....[107]....
        /*0b80*/ 	.word	0xffffffff


	//   ....[108]....
        /*0b84*/ 	.word	0xffffffff


	//   ....[109]....
        /*0b88*/ 	.word	0xffffffff


	//   ....[110]....
        /*0b8c*/ 	.word	0xffffffff


	//   ....[111]....
        /*0b90*/ 	.word	0xffffffff


	//   ....[112]....
        /*0b94*/ 	.word	0xffffffff


	//   ....[113]....
        /*0b98*/ 	.word	0xffffffff


	//   ....[114]....
        /*0b9c*/ 	.word	0xffffffff


	//   ....[115]....
        /*0ba0*/ 	.word	0xffffffff


	//   ....[116]....
        /*0ba4*/ 	.word	0xffffffff


	//   ....[117]....
        /*0ba8*/ 	.word	0xffffffff


	//   ....[118]....
        /*0bac*/ 	.word	0xffffffff


	//   ....[119]....
        /*0bb0*/ 	.word	0xffffffff


	//   ....[120]....
        /*0bb4*/ 	.word	0xffffffff


	//   ....[121]....
        /*0bb8*/ 	.word	0xffffffff


	//   ....[122]....
        /*0bbc*/ 	.word	0xffffffff


	//   ....[123]....
        /*0bc0*/ 	.word	0xffffffff


	//   ....[124]....
        /*0bc4*/ 	.word	0xffffffff


	//   ....[125]....
        /*0bc8*/ 	.word	0xffffffff


	//   ....[126]....
        /*0bcc*/ 	.word	0xffffffff


	//   ....[127]....
        /*0bd0*/ 	.word	0xffffffff


	//   ....[128]....
        /*0bd4*/ 	.word	0xffffffff


	//   ....[129]....
        /*0bd8*/ 	.word	0xffffffff


	//   ....[130]....
        /*0bdc*/ 	.word	0xffffffff


	//   ....[131]....
        /*0be0*/ 	.word	0xffffffff


	//   ....[132]....
        /*0be4*/ 	.word	0xffffffff


	//   ....[133]....
        /*0be8*/ 	.word	0xffffffff


	//   ....[134]....
        /*0bec*/ 	.word	0xffffffff


	//   ....[135]....
        /*0bf0*/ 	.word	0xffffffff


	//   ....[136]....
        /*0bf4*/ 	.word	0xffffffff


	//   ....[137]....
        /*0bf8*/ 	.word	0xffffffff


	//   ....[138]....
        /*0bfc*/ 	.word	0xffffffff


	//   ....[139]....
        /*0c00*/ 	.word	0xffffffff


	//   ....[140]....
        /*0c04*/ 	.word	0xffffffff


	//   ....[141]....
        /*0c08*/ 	.word	0xffffffff


	//   ....[142]....
        /*0c0c*/ 	.word	0xffffffff


	//   ....[143]....
        /*0c10*/ 	.word	0xffffffff


	//   ....[144]....
        /*0c14*/ 	.word	0xffffffff


	//   ....[145]....
        /*0c18*/ 	.word	0xffffffff


	//   ....[146]....
        /*0c1c*/ 	.word	0xffffffff


	//   ....[147]....
        /*0c20*/ 	.word	0xffffffff


	//   ....[148]....
        /*0c24*/ 	.word	0xffffffff


	//   ....[149]....
        /*0c28*/ 	.word	0xffffffff


	//   ....[150]....
        /*0c2c*/ 	.word	0xffffffff


	//   ....[151]....
        /*0c30*/ 	.word	0xffffffff


	//   ....[152]....
        /*0c34*/ 	.word	0xffffffff


	//   ....[153]....
        /*0c38*/ 	.word	0xffffffff


	//   ....[154]....
        /*0c3c*/ 	.word	0xffffffff


	//   ....[155]....
        /*0c40*/ 	.word	0xffffffff


	//   ....[156]....
        /*0c44*/ 	.word	0xffffffff


	//   ....[157]....
        /*0c48*/ 	.word	0xffffffff


	//   ....[158]....
        /*0c4c*/ 	.word	0xffffffff


	//   ....[159]....
        /*0c50*/ 	.word	0xffffffff


	//   ....[160]....
        /*0c54*/ 	.word	0xffffffff


	//   ....[161]....
        /*0c58*/ 	.word	0xffffffff


	//   ....[162]....
        /*0c5c*/ 	.word	0xffffffff


	//   ....[163]....
        /*0c60*/ 	.word	0xffffffff


	//   ....[164]....
        /*0c64*/ 	.word	0xffffffff


	//   ....[165]....
        /*0c68*/ 	.word	0xffffffff


	//   ....[166]....
        /*0c6c*/ 	.word	0xffffffff


	//   ....[167]....
        /*0c70*/ 	.word	0xffffffff


	//   ....[168]....
        /*0c74*/ 	.word	0xffffffff


	//   ....[169]....
        /*0c78*/ 	.word	0xffffffff


	//   ....[170]....
        /*0c7c*/ 	.word	0xffffffff


	//   ....[171]....
        /*0c80*/ 	.word	0xffffffff


	//   ....[172]....
        /*0c84*/ 	.word	0xffffffff


	//   ....[173]....
        /*0c88*/ 	.word	0xffffffff


	//   ....[174]....
        /*0c8c*/ 	.word	0xffffffff


	//   ....[175]....
        /*0c90*/ 	.word	0xffffffff


	//   ....[176]....
        /*0c94*/ 	.word	0xffffffff


	//   ....[177]....
        /*0c98*/ 	.word	0xffffffff


	//   ....[178]....
        /*0c9c*/ 	.word	0xffffffff


	//   ....[179]....
        /*0ca0*/ 	.word	0xffffffff


	//   ....[180]....
        /*0ca4*/ 	.word	0xffffffff


	//   ....[181]....
        /*0ca8*/ 	.word	0xffffffff


	//   ....[182]....
        /*0cac*/ 	.word	0xffffffff


	//   ....[183]....
        /*0cb0*/ 	.word	0xffffffff


	//   ....[184]....
        /*0cb4*/ 	.word	0xffffffff


	//   ....[185]....
        /*0cb8*/ 	.word	0xffffffff


	//   ....[186]....
        /*0cbc*/ 	.word	0xffffffff


	//   ....[187]....
        /*0cc0*/ 	.word	0xffffffff


	//   ....[188]....
        /*0cc4*/ 	.word	0xffffffff


	//   ....[189]....
        /*0cc8*/ 	.word	0xffffffff


	//   ....[190]....
        /*0ccc*/ 	.word	0xffffffff


	//   ....[191]....
        /*0cd0*/ 	.word	0x0500000f


	//   ....[192]....
        /*0cd4*/ 	.word	0x0500000f


	//   ....[193]....
        /*0cd8*/ 	.word	0x0500000f


	//   ....[194]....
        /*0cdc*/ 	.word	0x0500000f


	//   ....[195]....
        /*0ce0*/ 	.word	0x0500000f


	//   ....[196]....
        /*0ce4*/ 	.word	0x0500000f


	//   ....[197]....
        /*0ce8*/ 	.word	0x0500000f


	//   ....[198]....
        /*0cec*/ 	.word	0x0500000f


	//   ....[199]....
        /*0cf0*/ 	.word	0x0500000f


	//   ....[200]....
        /*0cf4*/ 	.word	0x0500000f


	//   ....[201]....
        /*0cf8*/ 	.word	0x0500000f


	//   ....[202]....
        /*0cfc*/ 	.word	0x0500000f


	//   ....[203]....
        /*0d00*/ 	.word	0x0500000f


	//   ....[204]....
        /*0d04*/ 	.word	0x0500000f


	//   ....[205]....
        /*0d08*/ 	.word	0x0500000f


	//   ....[206]....
        /*0d0c*/ 	.word	0x0500000f


	//   ....[207]....
        /*0d10*/ 	.word	0x0500000f


	//   ....[208]....
        /*0d14*/ 	.word	0x0500000f


	//   ....[209]....
        /*0d18*/ 	.word	0x0500000f


	//   ....[210]....
        /*0d1c*/ 	.word	0x0500000f


	//   ....[211]....
        /*0d20*/ 	.word	0x0500000f


	//   ....[212]....
        /*0d24*/ 	.word	0x0500000f


	//   ....[213]....
        /*0d28*/ 	.word	0x0500000f


	//   ....[214]....
        /*0d2c*/ 	.word	0x0500000f


	//   ....[215]....
        /*0d30*/ 	.word	0x0500000f


	//   ....[216]....
        /*0d34*/ 	.word	0x0500000f


	//   ....[217]....
        /*0d38*/ 	.word	0x0500000f


	//   ....[218]....
        /*0d3c*/ 	.word	0x0500000f


	//   ....[219]....
        /*0d40*/ 	.word	0x0500000f


	//   ....[220]....
        /*0d44*/ 	.word	0x0500000f


	//   ....[221]....
        /*0d48*/ 	.word	0x0500000f


	//   ....[222]....
        /*0d4c*/ 	.word	0x0500000f


	//   ....[223]....
        /*0d50*/ 	.word	0x0500000f


	//   ....[224]....
        /*0d54*/ 	.word	0x0500000f


	//   ....[225]....
        /*0d58*/ 	.word	0x0500000f


	//   ....[226]....
        /*0d5c*/ 	.word	0x0500000f


	//   ....[227]....
        /*0d60*/ 	.word	0x0500000f


	//   ....[228]....
        /*0d64*/ 	.word	0x0500000f


	//   ....[229]....
        /*0d68*/ 	.word	0x0500000f


	//   ....[230]....
        /*0d6c*/ 	.word	0x0500000f


	//   ....[231]....
        /*0d70*/ 	.word	0x0500000f


	//   ....[232]....
        /*0d74*/ 	.word	0x0500000f


	//   ....[233]....
        /*0d78*/ 	.word	0x0500000f


	//   ....[234]....
        /*0d7c*/ 	.word	0x0500000f


	//   ....[235]....
        /*0d80*/ 	.word	0x0500000f


	//   ....[236]....
        /*0d84*/ 	.word	0x0500000f


	//   ....[237]....
        /*0d88*/ 	.word	0x0500000f


	//   ....[238]....
        /*0d8c*/ 	.word	0x0500000f


	//   ....[239]....
        /*0d90*/ 	.word	0x0500000f


	//   ....[240]....
        /*0d94*/ 	.word	0x0500000f


	//   ....[241]....
        /*0d98*/ 	.word	0x0500000f


	//   ....[242]....
        /*0d9c*/ 	.word	0x0500000f


	//   ....[243]....
        /*0da0*/ 	.word	0x0500000f


	//   ....[244]....
        /*0da4*/ 	.word	0x0500000f


	//   ....[245]....
        /*0da8*/ 	.word	0x0500000f


	//   ....[246]....
        /*0dac*/ 	.word	0x0500000f


	//   ....[247]....
        /*0db0*/ 	.word	0x0500000f


	//   ....[248]....
        /*0db4*/ 	.word	0x0500000f


	//   ....[249]....
        /*0db8*/ 	.word	0x0500000f


	//   ....[250]....
        /*0dbc*/ 	.word	0x0500000f


	//   ....[251]....
        /*0dc0*/ 	.word	0x0500000f


	//   ....[252]....
        /*0dc4*/ 	.word	0x0500000f


	//   ....[253]....
        /*0dc8*/ 	.word	0x0500000f


	//   ....[254]....
        /*0dcc*/ 	.word	0x0500000f


	//   ....[255]....
        /*0dd0*/ 	.word	0x0500000f


	//   ....[0]....
        /*0dd4*/ 	.word	0x0500000f


	//   ....[1]....
        /*0dd8*/ 	.word	0x0500000f


	//   ....[2]....
        /*0ddc*/ 	.word	0x0500000f


	//   ....[3]....
        /*0de0*/ 	.word	0x0500000f


	//   ....[4]....
        /*0de4*/ 	.word	0x0500000f


	//   ....[5]....
        /*0de8*/ 	.word	0x0500000f


	//   ....[6]....
        /*0dec*/ 	.word	0x0500000f


	//   ....[7]....
        /*0df0*/ 	.word	0x0500000f


	//   ....[8]....
        /*0df4*/ 	.word	0x0500000f


	//   ....[9]....
        /*0df8*/ 	.word	0x0500000f


	//   ....[10]....
        /*0dfc*/ 	.word	0x0500000f


	//   ....[11]....
        /*0e00*/ 	.word	0x0500000f


	//   ....[12]....
        /*0e04*/ 	.word	0x0500000f


	//   ....[13]....
        /*0e08*/ 	.word	0x0500000f


	//   ....[14]....
        /*0e0c*/ 	.word	0x0500000f


	//   ....[15]....
        /*0e10*/ 	.word	0x0500000f


	//   ....[16]....
        /*0e14*/ 	.word	0x0500000f


	//   ....[17]....
        /*0e18*/ 	.word	0x0500000f


	//   ....[18]....
        /*0e1c*/ 	.word	0x0500000f


	//   ....[19]....
        /*0e20*/ 	.word	0x0500000f


	//   ....[20]....
        /*0e24*/ 	.word	0x0500000f


	//   ....[21]....
        /*0e28*/ 	.word	0x0500000f


	//   ....[22]....
        /*0e2c*/ 	.word	0x0500000f


	//   ....[23]....
        /*0e30*/ 	.word	0x0500000f


	//   ....[24]....
        /*0e34*/ 	.word	0x0500000f


	//   ....[25]....
        /*0e38*/ 	.word	0x0500000f


	//   ....[26]....
        /*0e3c*/ 	.word	0x0500000f


	//   ....[27]....
        /*0e40*/ 	.word	0x0500000f


	//   ....[28]....
        /*0e44*/ 	.word	0x0500000f


	//   ....[29]....
        /*0e48*/ 	.word	0x0500000f


	//   ....[30]....
        /*0e4c*/ 	.word	0x0500000f


	//   ....[31]....
        /*0e50*/ 	.word	0x0500000f


	//   ....[32]....
        /*0e54*/ 	.word	0x0500000f


	//   ....[33]....
        /*0e58*/ 	.word	0x0500000f


	//   ....[34]....
        /*0e5c*/ 	.word	0x0500000f


	//   ....[35]....
        /*0e60*/ 	.word	0x0500000f


	//   ....[36]....
        /*0e64*/ 	.word	0x0500000f


	//   ....[37]....
        /*0e68*/ 	.word	0x0500000f


	//   ....[38]....
        /*0e6c*/ 	.word	0x0500000f


	//   ....[39]....
        /*0e70*/ 	.word	0x0500000f


	//   ....[40]....
        /*0e74*/ 	.word	0x0500000f


	//   ....[41]....
        /*0e78*/ 	.word	0x0500000f


	//   ....[42]....
        /*0e7c*/ 	.word	0x0500000f


	//   ....[43]....
        /*0e80*/ 	.word	0x0500000f


	//   ....[44]....
        /*0e84*/ 	.word	0x0500000f


	//   ....[45]....
        /*0e88*/ 	.word	0x0500000f


	//   ....[46]....
        /*0e8c*/ 	.word	0x0500000f


	//   ....[47]....
        /*0e90*/ 	.word	0x0500000f


	//----- nvinfo : EIATTR_COOP_GROUP_INSTR_OFFSETS
	.align		4
.L_235:
        /*0e94*/ 	.byte	0x04, 0x28
        /*0e96*/ 	.short	(.L_237 - .L_236)


	//   ....[0]....
.L_236:
        /*0e98*/ 	.word	0x00000060


	//   ....[1]....
        /*0e9c*/ 	.word	0x00000140


	//   ....[2]....
        /*0ea0*/ 	.word	0x00000190


	//   ....[3]....
        /*0ea4*/ 	.word	0x000003c0


	//   ....[4]....
        /*0ea8*/ 	.word	0x00000520


	//   ....[5]....
        /*0eac*/ 	.word	0x00000640


	//   ....[6]....
        /*0eb0*/ 	.word	0x000007a0


	//   ....[7]....
        /*0eb4*/ 	.word	0x00003d80


	//   ....[8]....
        /*0eb8*/ 	.word	0x00003d90


	//   ....[9]....
        /*0ebc*/ 	.word	0x00004bc0


	//   ....[10]....
        /*0ec0*/ 	.word	0x00004bd0


	//   ....[11]....
        /*0ec4*/ 	.word	0x00006290


	//   ....[12]....
        /*0ec8*/ 	.word	0x000062a0


	//   ....[13]....
        /*0ecc*/ 	.word	0x00007270


	//   ....[14]....
        /*0ed0*/ 	.word	0x00007280


	//   ....[15]....
        /*0ed4*/ 	.word	0x00008420


	//   ....[16]....
        /*0ed8*/ 	.word	0x00008430


	//   ....[17]....
        /*0edc*/ 	.word	0x00008600


	//   ....[18]....
        /*0ee0*/ 	.word	0x00008610


	//   ....[19]....
        /*0ee4*/ 	.word	0x00008a60


	//   ....[20]....
        /*0ee8*/ 	.word	0x00008a70


	//   ....[21]....
        /*0eec*/ 	.word	0x00008c20


	//   ....[22]....
        /*0ef0*/ 	.word	0x00008c40


	//   ....[23]....
        /*0ef4*/ 	.word	0x00009aa0


	//   ....[24]....
        /*0ef8*/ 	.word	0x0000a1d0


	//   ....[25]....
        /*0efc*/ 	.word	0x0000a1e0


	//   ....[26]....
        /*0f00*/ 	.word	0x0000a1f0


	//   ....[27]....
        /*0f04*/ 	.word	0x0000a200


	//   ....[28]....
        /*0f08*/ 	.word	0x0000a820


	//   ....[29]....
        /*0f0c*/ 	.word	0x0000a830


	//   ....[30]....
        /*0f10*/ 	.word	0x0000a840


	//   ....[31]....
        /*0f14*/ 	.word	0x0000a850


	//   ....[32]....
        /*0f18*/ 	.word	0x0000add0


	//   ....[33]....
        /*0f1c*/ 	.word	0x0000ade0


	//   ....[34]....
        /*0f20*/ 	.word	0x0000adf0


	//   ....[35]....
        /*0f24*/ 	.word	0x0000ae00


	//   ....[36]....
        /*0f28*/ 	.word	0x0000b3a0


	//   ....[37]....
        /*0f2c*/ 	.word	0x0000b3b0


	//   ....[38]....
        /*0f30*/ 	.word	0x0000b3c0


	//   ....[39]....
        /*0f34*/ 	.word	0x0000b3d0


	//   ....[40]....
        /*0f38*/ 	.word	0x0000ebb0


	//   ....[41]....
        /*0f3c*/ 	.word	0x0000ebc0


	//   ....[42]....
        /*0f40*/ 	.word	0x0000ebd0


	//   ....[43]....
        /*0f44*/ 	.word	0x0000ebe0


	//   ....[44]....
        /*0f48*/ 	.word	0x0000f080


	//   ....[45]....
        /*0f4c*/ 	.word	0x0000f090


	//   ....[46]....
        /*0f50*/ 	.word	0x0000f0a0


	//   ....[47]....
        /*0f54*/ 	.word	0x0000f0b0


	//   ....[48]....
        /*0f58*/ 	.word	0x0000f4d0


	//   ....[49]....
        /*0f5c*/ 	.word	0x0000f4e0


	//   ....[50]....
        /*0f60*/ 	.word	0x0000f4f0


	//   ....[51]....
        /*0f64*/ 	.word	0x0000f500


	//   ....[52]....
        /*0f68*/ 	.word	0x0000f940


	//   ....[53]....
        /*0f6c*/ 	.word	0x0000f950


	//   ....[54]....
        /*0f70*/ 	.word	0x0000f960


	//   ....[55]....
        /*0f74*/ 	.word	0x0000f970


	//   ....[56]....
        /*0f78*/ 	.word	0x000141b0


	//   ....[57]....
        /*0f7c*/ 	.word	0x000143e0


	//   ....[58]....
        /*0f80*/ 	.word	0x00014c90


	//   ....[59]....
        /*0f84*/ 	.word	0x00014da0


	//   ....[60]....
        /*0f88*/ 	.word	0x00015170


	//   ....[61]....
        /*0f8c*/ 	.word	0x000151e0


	//   ....[62]....
        /*0f90*/ 	.word	0x000174e0


	//   ....[63]....
        /*0f94*/ 	.word	0x00017750


	//   ....[64]....
        /*0f98*/ 	.word	0x00017e30


	//   ....[65]....
        /*0f9c*/ 	.word	0x00017fd0


	//   ....[66]....
        /*0fa0*/ 	.word	0x000184b0


	//   ....[67]....
        /*0fa4*/ 	.word	0x00018510


	//   ....[68]....
        /*0fa8*/ 	.word	0x0001a690


	//   ....[69]....
        /*0fac*/ 	.word	0x0001a6c0


	//   ....[70]....
        /*0fb0*/ 	.word	0x0001a7e0


	//   ....[71]....
        /*0fb4*/ 	.word	0x0001a800


	//   ....[72]....
        /*0fb8*/ 	.word	0x0001c840


	//   ....[73]....
        /*0fbc*/ 	.word	0x0001ca90


	//   ....[74]....
        /*0fc0*/ 	.word	0x0001d200


	//   ....[75]....
        /*0fc4*/ 	.word	0x0001d300


	//   ....[76]....
        /*0fc8*/ 	.word	0x0001d770


	//   ....[77]....
        /*0fcc*/ 	.word	0x0001d7d0


	//   ....[78]....
        /*0fd0*/ 	.word	0x0001e800


	//   ....[79]....
        /*0fd4*/ 	.word	0x0001e9f0


	//   ....[80]....
        /*0fd8*/ 	.word	0x0001ea00


	//   ....[81]....
        /*0fdc*/ 	.word	0x0001ea30


	//   ....[82]....
        /*0fe0*/ 	.word	0x00020550


	//   ....[83]....
        /*0fe4*/ 	.word	0x00020560


	//   ....[84]....
        /*0fe8*/ 	.word	0x00020570


	//   ....[85]....
        /*0fec*/ 	.word	0x00020580


	//   ....[86]....
        /*0ff0*/ 	.word	0x00020fc0


	//   ....[87]....
        /*0ff4*/ 	.word	0x00020fe0


	//   ....[88]....
        /*0ff8*/ 	.word	0x00021130


	//   ....[89]....
        /*0ffc*/ 	.word	0x00021150


	//   ....[90]....
        /*1000*/ 	.word	0x00021290


	//   ....[91]....
        /*1004*/ 	.word	0x000212b0


	//   ....[92]....
        /*1008*/ 	.word	0x00021400


	//   ....[93]....
        /*100c*/ 	.word	0x00021420


	//   ....[94]....
        /*1010*/ 	.word	0x00021b40


	//   ....[95]....
        /*1014*/ 	.word	0x00021b80


	//   ....[96]....
        /*1018*/ 	.word	0x00022670


	//   ....[97]....
        /*101c*/ 	.word	0x00022680


	//   ....[98]....
        /*1020*/ 	.word	0x00023770


	//   ....[99]....
        /*1024*/ 	.word	0x00023780


	//   ....[100]....
        /*1028*/ 	.word	0x000238d0


	//   ....[101]....
        /*102c*/ 	.word	0x000238f0


	//   ....[102]....
        /*1030*/ 	.word	0x00023a30


	//   ....[103]....
        /*1034*/ 	.word	0x00023a50


	//   ....[104]....
        /*1038*/ 	.word	0x00023ba0


	//   ....[105]....
        /*103c*/ 	.word	0x00023bc0


	//   ....[106]....
        /*1040*/ 	.word	0x00023d90


	//   ....[107]....
        /*1044*/ 	.word	0x00023f80


	//   ....[108]....
        /*1048*/ 	.word	0x00023fb0


	//   ....[109]....
        /*104c*/ 	.word	0x00023fe0


	//   ....[110]....
        /*1050*/ 	.word	0x00024010


	//   ....[111]....
        /*1054*/ 	.word	0x00024040


	//   ....[112]....
        /*1058*/ 	.word	0x00024070


	//   ....[113]....
        /*105c*/ 	.word	0x00024200


	//   ....[114]....
        /*1060*/ 	.word	0x00024230


	//   ....[115]....
        /*1064*/ 	.word	0x00024260


	//   ....[116]....
        /*1068*/ 	.word	0x00024290


	//   ....[117]....
        /*106c*/ 	.word	0x000242c0


	//   ....[118]....
        /*1070*/ 	.word	0x000242f0


	//   ....[119]....
        /*1074*/ 	.word	0x00024380


	//   ....[120]....
        /*1078*/ 	.word	0x000243b0


	//   ....[121]....
        /*107c*/ 	.word	0x000243c0


	//   ....[122]....
        /*1080*/ 	.word	0x00024400


	//   ....[123]....
        /*1084*/ 	.word	0x00025b80


	//   ....[124]....
        /*1088*/ 	.word	0x00028640


	//   ....[125]....
        /*108c*/ 	.word	0x00028660


	//   ....[126]....
        /*1090*/ 	.word	0x00028670


	//   ....[127]....
        /*1094*/ 	.word	0x00028720


	//   ....[128]....
        /*1098*/ 	.word	0x00028760


	//   ....[129]....
        /*109c*/ 	.word	0x000287c0


	//   ....[130]....
        /*10a0*/ 	.word	0x000287e0


	//   ....[131]....
        /*10a4*/ 	.word	0x00028810


	//   ....[132]....
        /*10a8*/ 	.word	0x00028fb0


	//   ....[133]....
        /*10ac*/ 	.word	0x00028fe0


	//   ....[134]....
        /*10b0*/ 	.word	0x00029000


	//   ....[135]....
        /*10b4*/ 	.word	0x000290a0


	//   ....[136]....
        /*10b8*/ 	.word	0x000290b0


	//   ....[137]....
        /*10bc*/ 	.word	0x00029160


	//   ....[138]....
        /*10c0*/ 	.word	0x00029170


	//   ....[139]....
        /*10c4*/ 	.word	0x00029220


	//   ....[140]....
        /*10c8*/ 	.word	0x00029230


	//   ....[141]....
        /*10cc*/ 	.word	0x000292e0


	//   ....[142]....
        /*10d0*/ 	.word	0x000292f0


	//   ....[143]....
        /*10d4*/ 	.word	0x000293a0


	//   ....[144]....
        /*10d8*/ 	.word	0x000293b0


	//   ....[145]....
        /*10dc*/ 	.word	0x00029460


	//   ....[146]....
        /*10e0*/ 	.word	0x00029470


	//   ....[147]....
        /*10e4*/ 	.word	0x000294b0


	//   ....[148]....
        /*10e8*/ 	.word	0x00029ca0


	//   ....[149]....
        /*10ec*/ 	.word	0x00029cd0


	//   ....[150]....
        /*10f0*/ 	.word	0x00029d00


	//   ....[151]....
        /*10f4*/ 	.word	0x00029dc0


	//   ....[152]....
        /*10f8*/ 	.word	0x00029df0


	//   ....[153]....
        /*10fc*/ 	.word	0x00029e40


	//   ....[154]....
        /*1100*/ 	.word	0x00029e70


	//   ....[155]....
        /*1104*/ 	.word	0x00029ee0


	//   ....[156]....
        /*1108*/ 	.word	0x0002a1c0


	//   ....[157]....
        /*110c*/ 	.word	0x0002a1e0


	//   ....[158]....
        /*1110*/ 	.word	0x0002a2a0


	//   ....[159]....
        /*1114*/ 	.word	0x0002a2b0


	//   ....[160]....
        /*1118*/ 	.word	0x0002a360


	//   ....[161]....
        /*111c*/ 	.word	0x0002a370


	//   ....[162]....
        /*1120*/ 	.word	0x0002a380


	//   ....[163]....
        /*1124*/ 	.word	0x0002a430


	//   ....[164]....
        /*1128*/ 	.word	0x0002a9a0


	//   ....[165]....
        /*112c*/ 	.word	0x0002a9e0


	//   ....[166]....
        /*1130*/ 	.word	0x0002aa60


	//   ....[167]....
        /*1134*/ 	.word	0x0002aa90


	//   ....[168]....
        /*1138*/ 	.word	0x0002ab20


	//   ....[169]....
        /*113c*/ 	.word	0x0002ab50


	//   ....[170]....
        /*1140*/ 	.word	0x0002ab60


	//   ....[171]....
        /*1144*/ 	.word	0x0002abf0


	//   ....[172]....
        /*1148*/ 	.word	0x0002b060


	//   ....[173]....
        /*114c*/ 	.word	0x0002b090


	//   ....[174]....
        /*1150*/ 	.word	0x0002b0f0


	//   ....[175]....
        /*1154*/ 	.word	0x0002b120


	//   ....[176]....
        /*1158*/ 	.word	0x0002b150


	//   ....[177]....
        /*115c*/ 	.word	0x0002b180


	//   ....[178]....
        /*1160*/ 	.word	0x0002b1b0


	//   ....[179]....
        /*1164*/ 	.word	0x0002b1e0


	//   ....[180]....
        /*1168*/ 	.word	0x0002b380


	//   ....[181]....
        /*116c*/ 	.word	0x0002b3b0


	//   ....[182]....
        /*1170*/ 	.word	0x0002b3e0


	//   ....[183]....
        /*1174*/ 	.word	0x0002b410


	//   ....[184]....
        /*1178*/ 	.word	0x0002b440


	//   ....[185]....
        /*117c*/ 	.word	0x0002b470


	//   ....[186]....
        /*1180*/ 	.word	0x0002b530


	//   ....[187]....
        /*1184*/ 	.word	0x0002b550


	//   ....[188]....
        /*1188*/ 	.word	0x0002b570


	//   ....[189]....
        /*118c*/ 	.word	0x0002b5d0


	//   ....[190]....
        /*1190*/ 	.word	0x0002bff0


	//   ....[191]....
        /*1194*/ 	.word	0x0002c330


	//   ....[192]....
        /*1198*/ 	.word	0x0002c3c0


	//   ....[193]....
        /*119c*/ 	.word	0x0002c460


	//   ....[194]....
        /*11a0*/ 	.word	0x0002c4f0


	//   ....[195]....
        /*11a4*/ 	.word	0x0002c5e0


	//   ....[196]....
        /*11a8*/ 	.word	0x0002c670


	//   ....[197]....
        /*11ac*/ 	.word	0x0002c710


	//   ....[198]....
        /*11b0*/ 	.word	0x0002c7a0


	//   ....[199]....
        /*11b4*/ 	.word	0x0002c890


	//   ....[200]....
        /*11b8*/ 	.word	0x0002c920


	//   ....[201]....
        /*11bc*/ 	.word	0x0002c9c0


	//   ....[202]....
        /*11c0*/ 	.word	0x0002ca50


	//   ....[203]....
        /*11c4*/ 	.word	0x0002cb40


	//   ....[204]....
        /*11c8*/ 	.word	0x0002cbd0


	//   ....[205]....
        /*11cc*/ 	.word	0x0002cc20


	//   ....[206]....
        /*11d0*/ 	.word	0x0002cc70


	//   ....[207]....
        /*11d4*/ 	.word	0x0002cd10


	//   ....[208]....
        /*11d8*/ 	.word	0x0002cda0


	//   ....[209]....
        /*11dc*/ 	.word	0x0002cdf0


	//   ....[210]....
        /*11e0*/ 	.word	0x0002ce40


	//   ....[211]....
        /*11e4*/ 	.word	0x0002cee0


	//   ....[212]....
        /*11e8*/ 	.word	0x0002cf70


	//   ....[213]....
        /*11ec*/ 	.word	0x0002cfc0


	//   ....[214]....
        /*11f0*/ 	.word	0x0002d010


	//   ....[215]....
        /*11f4*/ 	.word	0x0002d0b0


	//   ....[216]....
        /*11f8*/ 	.word	0x0002d140


	//   ....[217]....
        /*11fc*/ 	.word	0x0002d190


	//   ....[218]....
        /*1200*/ 	.word	0x0002d1e0


	//   ....[219]....
        /*1204*/ 	.word	0x0002d2d0


	//   ....[220]....
        /*1208*/ 	.word	0x0002d360


	//   ....[221]....
        /*120c*/ 	.word	0x0002d3b0


	//   ....[222]....
        /*1210*/ 	.word	0x0002d400


	//   ....[223]....
        /*1214*/ 	.word	0x0002d490


	//   ....[224]....
        /*1218*/ 	.word	0x0002d520


	//   ....[225]....
        /*121c*/ 	.word	0x0002d570


	//   ....[226]....
        /*1220*/ 	.word	0x0002d5c0


	//   ....[227]....
        /*1224*/ 	.word	0x0002d650


	//   ....[228]....
        /*1228*/ 	.word	0x0002d6e0


	//   ....[229]....
        /*122c*/ 	.word	0x0002d730


	//   ....[230]....
        /*1230*/ 	.word	0x0002d780


	//   ....[231]....
        /*1234*/ 	.word	0x0002d810


	//   ....[232]....
        /*1238*/ 	.word	0x0002d8a0


	//   ....[233]....
        /*123c*/ 	.word	0x0002d8f0


	//   ....[234]....
        /*1240*/ 	.word	0x0002d940


	//   ....[235]....
        /*1244*/ 	.word	0x0002dce0


	//   ....[236]....
        /*1248*/ 	.word	0x0002dfc0


	//   ....[237]....
        /*124c*/ 	.word	0x0002e0b0


	//   ....[238]....
        /*1250*/ 	.word	0x0002e150


	//   ....[239]....
        /*1254*/ 	.word	0x0002e1b0


	//   ....[240]....
        /*1258*/ 	.word	0x0002e250


	//   ....[241]....
        /*125c*/ 	.word	0x0002e330


	//   ....[242]....
        /*1260*/ 	.word	0x0002e430


	//   ....[243]....
        /*1264*/ 	.word	0x0002e4a0


	//   ....[244]....
        /*1268*/ 	.word	0x0002e580


	//   ....[245]....
        /*126c*/ 	.word	0x0002e630


	//   ....[246]....
        /*1270*/ 	.word	0x0002e690


	//   ....[247]....
        /*1274*/ 	.word	0x0002e6f0


	//   ....[248]....
        /*1278*/ 	.word	0x0002e800


	//   ....[249]....
        /*127c*/ 	.word	0x0002e860


	//   ....[250]....
        /*1280*/ 	.word	0x0002e980


	//   ....[251]....
        /*1284*/ 	.word	0x0002e9e0


	//   ....[252]....
        /*1288*/ 	.word	0x0002eb00


	//   ....[253]....
        /*128c*/ 	.word	0x0002eb60


	//   ....[254]....
        /*1290*/ 	.word	0x0002ec80


	//   ....[255]....
        /*1294*/ 	.word	0x0002ece0


	//   ....[0]....
        /*1298*/ 	.word	0x0002ee00


	//   ....[1]....
        /*129c*/ 	.word	0x0002ee60


	//   ....[2]....
        /*12a0*/ 	.word	0x0002ef80


	//   ....[3]....
        /*12a4*/ 	.word	0x0002efe0


	//   ....[4]....
        /*12a8*/ 	.word	0x0002f0e0


	//   ....[5]....
        /*12ac*/ 	.word	0x0002f210


	//   ....[6]....
        /*12b0*/ 	.word	0x0002f2d0


	//   ....[7]....
        /*12b4*/ 	.word	0x0002f3b0


	//   ....[8]....
        /*12b8*/ 	.word	0x0002f490


	//   ....[9]....
        /*12bc*/ 	.word	0x0002f4f0


	//   ....[10]....
        /*12c0*/ 	.word	0x0002f5d0


	//   ....[11]....
        /*12c4*/ 	.word	0x0002f630


	//   ....[12]....
        /*12c8*/ 	.word	0x0002f740


	//   ....[13]....
        /*12cc*/ 	.word	0x0002f830


	//   ....[14]....
        /*12d0*/ 	.word	0x0002f8d0


	//   ....[15]....
        /*12d4*/ 	.word	0x0002f930


	//   ....[16]....
        /*12d8*/ 	.word	0x0002fa50


	//   ....[17]....
        /*12dc*/ 	.word	0x0002fab0


	//   ....[18]....
        /*12e0*/ 	.word	0x0002fbd0


	//   ....[19]....
        /*12e4*/ 	.word	0x0002fc30


	//   ....[20]....
        /*12e8*/ 	.word	0x0002fd00


	//   ....[21]....
        /*12ec*/ 	.word	0x0002fe70


	//   ....[22]....
        /*12f0*/ 	.word	0x0002ff30


	//   ....[23]....
        /*12f4*/ 	.word	0x00030080


	//   ....[24]....
        /*12f8*/ 	.word	0x00030130


	//   ....[25]....
        /*12fc*/ 	.word	0x00030190


	//   ....[26]....
        /*1300*/ 	.word	0x00030250


	//   ....[27]....
        /*1304*/ 	.word	0x00030330


	//   ....[28]....
        /*1308*/ 	.word	0x000303f0


	//   ....[29]....
        /*130c*/ 	.word	0x00030500


	//   ....[30]....
        /*1310*/ 	.word	0x000305a0


	//   ....[31]....
        /*1314*/ 	.word	0x00030710


	//   ....[32]....
        /*1318*/ 	.word	0x00030780


	//   ....[33]....
        /*131c*/ 	.word	0x000307f0


	//   ....[34]....
        /*1320*/ 	.word	0x00030860


	//   ....[35]....
        /*1324*/ 	.word	0x000308d0


	//   ....[36]....
        /*1328*/ 	.word	0x00030950


	//   ....[37]....
        /*132c*/ 	.word	0x000309d0


	//   ....[38]....
        /*1330*/ 	.word	0x00030a60


	//   ....[39]....
        /*1334*/ 	.word	0x00030ad0


	//   ....[40]....
        /*1338*/ 	.word	0x00030b40


	//   ....[41]....
        /*133c*/ 	.word	0x00030bb0


	//   ....[42]....
        /*1340*/ 	.word	0x00030c30


	//   ....[43]....
        /*1344*/ 	.word	0x00030ca0


	//   ....[44]....
        /*1348*/ 	.word	0x00030d30


	//   ....[45]....
        /*134c*/ 	.word	0x00030d90


	//   ....[46]....
        /*1350*/ 	.word	0x00030e20


	//   ....[47]....
        /*1354*/ 	.word	0x00030f50


	//----- nvinfo : EIATTR_REG_RECONFIG
	.align		4
.L_237:
        /*1358*/ 	.byte	0x01, 0x54
	.zero		2


	//----- nvinfo : EIATTR_SYSCALL_OFFSETS
	.align		4
        /*135c*/ 	.byte	0x04, 0x46
        /*135e*/ 	.short	(.L_239 - .L_238)


	//   ....[0]....
.L_238:
        /*1360*/ 	.word	0x00002730


	//   ....[1]....
        /*1364*/ 	.word	0x00002880


	//   ....[2]....
        /*1368*/ 	.word	0x00009c40


	//   ....[3]....
        /*136c*/ 	.word	0x00009f60


	//   ....[4]....
        /*1370*/ 	.word	0x00027c30


	//   ....[5]....
        /*1374*/ 	.word	0x00027d80


	//   ....[6]....
        /*1378*/ 	.word	0x00027e70


	//   ....[7]....
        /*137c*/ 	.word	0x00028c20


	//----- nvinfo : EIATTR_MBARRIER_INSTR_OFFSETS
	.align		4
.L_239:
        /*1380*/ 	.byte	0x04, 0x39
        /*1382*/ 	.short	(.L_241 - .L_240)


	//   ....[0]....
.L_240:
        /*1384*/ 	.word	0x00000270
        /*1388*/ 	.word	0x000000ff
        /*138c*/ 	.word	0x00030800
        /*1390*/ 	.short	0x0100
        /*1392*/ 	.byte	0x08
	.zero		1


	//   ....[1]....
        /*1394*/ 	.word	0x00000280
        /*1398*/ 	.word	0x000000ff
        /*139c*/ 	.word	0x00030820
        /*13a0*/ 	.short	0x0100
        /*13a2*/ 	.byte	0x08
	.zero		1


	//   ....[2]....
        /*13a4*/ 	.word	0x00000370
        /*13a8*/ 	.word	0x000000ff
        /*13ac*/ 	.word	0x00030830
        /*13b0*/ 	.short	0x0100
        /*13b2*/ 	.byte	0x08
	.zero		1


	//   ....[3]....
        /*13b4*/ 	.word	0x00000380
        /*13b8*/ 	.word	0x000000ff
        /*13bc*/ 	.word	0x00030840
        /*13c0*/ 	.short	0x0100
        /*13c2*/ 	.byte	0x08
	.zero		1


	//   ....[4]....
        /*13c4*/ 	.word	0x00000390
        /*13c8*/ 	.word	0x000000ff
        /*13cc*/ 	.word	0x00030838
        /*13d0*/ 	.short	0x0100
        /*13d2*/ 	.byte	0x08
	.zero		1


	//   ....[5]....
        /*13d4*/ 	.word	0x000003a0
        /*13d8*/ 	.word	0x000000ff
        /*13dc*/ 	.word	0x00030848
        /*13e0*/ 	.short	0x0100
        /*13e2*/ 	.byte	0x08
	.zero		1


	//   ....[6]....
        /*13e4*/ 	.word	0x000004d0
        /*13e8*/ 	.word	0x000000ff
        /*13ec*/ 	.word	0x00030850
        /*13f0*/ 	.short	0x0100
        /*13f2*/ 	.byte	0x08
	.zero		1


	//   ....[7]....
        /*13f4*/ 	.word	0x000004e0
        /*13f8*/ 	.word	0x000000ff
        /*13fc*/ 	.word	0x00030860
        /*1400*/ 	.short	0x0100
        /*1402*/ 	.byte	0x08
	.zero		1


	//   ....[8]....
        /*1404*/ 	.word	0x000004f0
        /*1408*/ 	.word	0x000000ff
        /*140c*/ 	.word	0x00030858
        /*1410*/ 	.short	0x0100
        /*1412*/ 	.byte	0x08
	.zero		1


	//   ....[9]....
        /*1414*/ 	.word	0x00000500
        /*1418*/ 	.word	0x000000ff
        /*141c*/ 	.word	0x00030868
        /*1420*/ 	.short	0x0100
        /*1422*/ 	.byte	0x08
	.zero		1


	//   ....[10]....
        /*1424*/ 	.word	0x000005f0
        /*1428*/ 	.word	0x000000ff
        /*142c*/ 	.word	0x00030870
        /*1430*/ 	.short	0x0100
        /*1432*/ 	.byte	0x06
	.zero		1


	//   ....[11]....
        /*1434*/ 	.word	0x00000600
        /*1438*/ 	.word	0x000000ff
        /*143c*/ 	.word	0x00030880
        /*1440*/ 	.short	0x0100
        /*1442*/ 	.byte	0x06
	.zero		1


	//   ....[12]....
        /*1444*/ 	.word	0x00000610
        /*1448*/ 	.word	0x000000ff
        /*144c*/ 	.word	0x00030878
        /*1450*/ 	.short	0x0100
        /*1452*/ 	.byte	0x06
	.zero		1


	//   ....[13]....
        /*1454*/ 	.word	0x00000620
        /*1458*/ 	.word	0x000000ff
        /*145c*/ 	.word	0x00030888
        /*1460*/ 	.short	0x0100
        /*1462*/ 	.byte	0x06
	.zero		1


	//   ....[14]....
        /*1464*/ 	.word	0x00000750
        /*1468*/ 	.word	0x000000ff
        /*146c*/ 	.word	0x00030890
        /*1470*/ 	.short	0x0100
        /*1472*/ 	.byte	0x08
	.zero		1


	//   ....[15]....
        /*1474*/ 	.word	0x00000760
        /*1478*/ 	.word	0x000000ff
        /*147c*/ 	.word	0x000308a0
        /*1480*/ 	.short	0x0100
        /*1482*/ 	.byte	0x08
	.zero		1


	//   ....[16]....
        /*1484*/ 	.word	0x00000770
        /*1488*/ 	.word	0x000000ff
        /*148c*/ 	.word	0x00030898
        /*1490*/ 	.short	0x0100
        /*1492*/ 	.byte	0x08
	.zero		1


	//   ....[17]....
        /*1494*/ 	.word	0x00000780
        /*1498*/ 	.word	0x000000ff
        /*149c*/ 	.word	0x000308a8
        /*14a0*/ 	.short	0x0100
        /*14a2*/ 	.byte	0x08
	.zero		1


	//   ....[18]....
        /*14a4*/ 	.word	0x000008b0
        /*14a8*/ 	.word	0x000000ff
        /*14ac*/ 	.word	0x000308b0
        /*14b0*/ 	.short	0x0100
        /*14b2*/ 	.byte	0x08
	.zero		1


	//   ....[19]....
        /*14b4*/ 	.word	0x000008c0
        /*14b8*/ 	.word	0x000000ff
        /*14bc*/ 	.word	0x000308c0
        /*14c0*/ 	.short	0x0100
        /*14c2*/ 	.byte	0x08
	.zero		1


	//   ....[20]....
        /*14c4*/ 	.word	0x000008d0
        /*14c8*/ 	.word	0x000000ff
        /*14cc*/ 	.word	0x000308b8
        /*14d0*/ 	.short	0x0100
        /*14d2*/ 	.byte	0x08
	.zero		1


	//   ....[21]....
        /*14d4*/ 	.word	0x000008e0
        /*14d8*/ 	.word	0x000000ff
        /*14dc*/ 	.word	0x000308c8
        /*14e0*/ 	.short	0x0100
        /*14e2*/ 	.byte	0x08
	.zero		1


	//   ....[22]....
        /*14e4*/ 	.word	0x00003d30
        /*14e8*/ 	.word	0x00000058
        /*14ec*/ 	.word	0x00030890
        /*14f0*/ 	.short	0x010a
        /*14f2*/ 	.byte	0x3f
	.zero		1


	//   ....[23]....
        /*14f4*/ 	.word	0x00006230
        /*14f8*/ 	.word	0x00000058
        /*14fc*/ 	.word	0x00030890
        /*1500*/ 	.short	0x010a
        /*1502*/ 	.byte	0x3f
	.zero		1


	//   ....[24]....
        /*1504*/ 	.word	0x00008270
        /*1508*/ 	.word	0x00000058
        /*150c*/ 	.word	0x00030890
        /*1510*/ 	.short	0x010a
        /*1512*/ 	.byte	0x3f
	.zero		1


	//   ....[25]....
        /*1514*/ 	.word	0x000088a0
        /*1518*/ 	.word	0x0000000b
        /*151c*/ 	.word	0x00000000
        /*1520*/ 	.short	0x0101
        /*1522*/ 	.byte	0x3f
	.zero		1


	//   ....[26]....
        /*1524*/ 	.word	0x000088e0
        /*1528*/ 	.word	0x00000058
        /*152c*/ 	.word	0x000308b0
        /*1530*/ 	.short	0x010a
        /*1532*/ 	.byte	0x3f
	.zero		1


	//   ....[27]....
        /*1534*/ 	.word	0x00008ea0
        /*1538*/ 	.word	0x00000058
        /*153c*/ 	.word	0x00000000
        /*1540*/ 	.short	0x0101
        /*1542*/ 	.byte	0x3f
	.zero		1


	//   ....[28]....
        /*1544*/ 	.word	0x00009ce0
        /*1548*/ 	.word	0x00000011
        /*154c*/ 	.word	0x00030800
        /*1550*/ 	.short	0x010a
        /*1552*/ 	.byte	0x3f
	.zero		1


	//   ....[29]....
        /*1554*/ 	.word	0x00009d30
        /*1558*/ 	.word	0x00000011
        /*155c*/ 	.word	0x00030800
        /*1560*/ 	.short	0x010a
        /*1562*/ 	.byte	0x3f
	.zero		1


	//   ....[30]....
        /*1564*/ 	.word	0x0000b830
        /*1568*/ 	.word	0x00000011
        /*156c*/ 	.word	0x00030800
        /*1570*/ 	.short	0x010a
        /*1572*/ 	.byte	0x3f
	.zero		1


	//   ....[31]....
        /*1574*/ 	.word	0x0000fc50
        /*1578*/ 	.word	0x00000011
        /*157c*/ 	.word	0x00030800
        /*1580*/ 	.short	0x010a
        /*1582*/ 	.byte	0x3f
	.zero		1


	//   ....[32]....
        /*1584*/ 	.word	0x00013430
        /*1588*/ 	.word	0x00000000
        /*158c*/ 	.word	0x00030830
        /*1590*/ 	.short	0x010a
        /*1592*/ 	.byte	0x3f
	.zero		1


	//   ....[33]....
        /*1594*/ 	.word	0x000134e0
        /*1598*/ 	.word	0x00000000
        /*159c*/ 	.word	0x00030830
        /*15a0*/ 	.short	0x010a
        /*15a2*/ 	.byte	0x3f
	.zero		1


	//   ....[34]....
        /*15a4*/ 	.word	0x000141e0
        /*15a8*/ 	.word	0x00000000
        /*15ac*/ 	.word	0x00000000
        /*15b0*/ 	.short	0x0101
        /*15b2*/ 	.byte	0x3f
	.zero		1


	//   ....[35]....
        /*15b4*/ 	.word	0x00015ec0
        /*15b8*/ 	.word	0x000000df
        /*15bc*/ 	.word	0x00030830
        /*15c0*/ 	.short	0x010a
        /*15c2*/ 	.byte	0x3f
	.zero		1


	//   ....[36]....
        /*15c4*/ 	.word	0x00015f50
        /*15c8*/ 	.word	0x000000df
        /*15cc*/ 	.word	0x00030830
        /*15d0*/ 	.short	0x010a
        /*15d2*/ 	.byte	0x3f
	.zero		1


	//   ....[37]....
        /*15d4*/ 	.word	0x00017140
        /*15d8*/ 	.word	0x000000da
        /*15dc*/ 	.word	0x00030850
        /*15e0*/ 	.short	0x010a
        /*15e2*/ 	.byte	0x3f
	.zero		1


	//   ....[38]....
        /*15e4*/ 	.word	0x00017190
        /*15e8*/ 	.word	0x000000da
        /*15ec*/ 	.word	0x00030850
        /*15f0*/ 	.short	0x010a
        /*15f2*/ 	.byte	0x3f
	.zero		1


	//   ....[39]....
        /*15f4*/ 	.word	0x00017500
        /*15f8*/ 	.word	0x00000000
        /*15fc*/ 	.word	0x00000000
        /*1600*/ 	.short	0x0101
        /*1602*/ 	.byte	0x3f
	.zero		1


	//   ....[40]....
        /*1604*/ 	.word	0x00018a80
        /*1608*/ 	.word	0x000000da
        /*160c*/ 	.word	0x00000000
        /*1610*/ 	.short	0x0101
        /*1612*/ 	.byte	0x3f
	.zero		1


	//   ....[41]....
        /*1614*/ 	.word	0x00018ff0
        /*1618*/ 	.word	0x000000de
        /*161c*/ 	.word	0x00030830
        /*1620*/ 	.short	0x010a
        /*1622*/ 	.byte	0x3f
	.zero		1


	//   ....[42]....
        /*1624*/ 	.word	0x00019080
        /*1628*/ 	.word	0x000000de
        /*162c*/ 	.word	0x00030830
        /*1630*/ 	.short	0x010a
        /*1632*/ 	.byte	0x3f
	.zero		1


	//   ....[43]....
        /*1634*/ 	.word	0x0001a290
        /*1638*/ 	.word	0x00000008
        /*163c*/ 	.word	0x00030850
        /*1640*/ 	.short	0x010a
        /*1642*/ 	.byte	0x3f
	.zero		1


	//   ....[44]....
        /*1644*/ 	.word	0x0001a2e0
        /*1648*/ 	.word	0x00000008
        /*164c*/ 	.word	0x00030850
        /*1650*/ 	.short	0x010a
        /*1652*/ 	.byte	0x3f
	.zero		1


	//   ....[45]....
        /*1654*/ 	.word	0x0001ab70
        /*1658*/ 	.word	0x000000de
        /*165c*/ 	.word	0x00000000
        /*1660*/ 	.short	0x0101
        /*1662*/ 	.byte	0x3f
	.zero		1


	//   ....[46]....
        /*1664*/ 	.word	0x0001af60
        /*1668*/ 	.word	0x00000008
        /*166c*/ 	.word	0x00000000
        /*1670*/ 	.short	0x0101
        /*1672*/ 	.byte	0x3f
	.zero		1


	//   ....[47]....
        /*1674*/ 	.word	0x0001b1e0
        /*1678*/ 	.word	0x000000df
        /*167c*/ 	.word	0x00030830
        /*1680*/ 	.short	0x010a
        /*1682*/ 	.byte	0x3f
	.zero		1


	//   ....[48]....
        /*1684*/ 	.word	0x0001b270
        /*1688*/ 	.word	0x000000df
        /*168c*/ 	.word	0x00030830
        /*1690*/ 	.short	0x010a
        /*1692*/ 	.byte	0x3f
	.zero		1


	//   ....[49]....
        /*1694*/ 	.word	0x0001c480
        /*1698*/ 	.word	0x000000de
        /*169c*/ 	.word	0x00030850
        /*16a0*/ 	.short	0x010a
        /*16a2*/ 	.byte	0x3f
	.zero		1


	//   ....[50]....
        /*16a4*/ 	.word	0x0001c4d0
        /*16a8*/ 	.word	0x000000de
        /*16ac*/ 	.word	0x00030850
        /*16b0*/ 	.short	0x010a
        /*16b2*/ 	.byte	0x3f
	.zero		1


	//   ....[51]....
        /*16b4*/ 	.word	0x0001c8b0
        /*16b8*/ 	.word	0x000000df
        /*16bc*/ 	.word	0x00000000
        /*16c0*/ 	.short	0x0101
        /*16c2*/ 	.byte	0x3f
	.zero		1


	//   ....[52]....
        /*16c4*/ 	.word	0x0001ddd0
        /*16c8*/ 	.word	0x000000de
        /*16cc*/ 	.word	0x00000000
        /*16d0*/ 	.short	0x0101
        /*16d2*/ 	.byte	0x3f
	.zero		1


	//   ....[53]....
        /*16d4*/ 	.word	0x0001e750
        /*16d8*/ 	.word	0x00000003
        /*16dc*/ 	.word	0x00030850
        /*16e0*/ 	.short	0x010a
        /*16e2*/ 	.byte	0x3f
	.zero		1


	//   ....[54]....
        /*16e4*/ 	.word	0x0001e7a0
        /*16e8*/ 	.word	0x00000003
        /*16ec*/ 	.word	0x00030850
        /*16f0*/ 	.short	0x010a
        /*16f2*/ 	.byte	0x3f
	.zero		1


	//   ....[55]....
        /*16f4*/ 	.word	0x0001f3f0
        /*16f8*/ 	.word	0x00000003
        /*16fc*/ 	.word	0x00000000
        /*1700*/ 	.short	0x0101
        /*1702*/ 	.byte	0x3f
	.zero		1


	//   ....[56]....
        /*1704*/ 	.word	0x00020fb0
        /*1708*/ 	.word	0x00000000
        /*170c*/ 	.word	0x00000000
        /*1710*/ 	.short	0x0101
        /*1712*/ 	.byte	0x3f
	.zero		1


	//   ....[57]....
        /*1714*/ 	.word	0x00021ba0
        /*1718*/ 	.word	0x00000006
        /*171c*/ 	.word	0x00000000
        /*1720*/ 	.short	0x0101
        /*1722*/ 	.byte	0x3f
	.zero		1


	//   ....[58]....
        /*1724*/ 	.word	0x00025c60
        /*1728*/ 	.word	0x00000011
        /*172c*/ 	.word	0x00030820
        /*1730*/ 	.short	0x010a
        /*1732*/ 	.byte	0x3f
	.zero		1


	//   ....[59]....
        /*1734*/ 	.word	0x00025cf0
        /*1738*/ 	.word	0x0000000c
        /*173c*/ 	.word	0x000308a0
        /*1740*/ 	.short	0x010a
        /*1742*/ 	.byte	0x3f
	.zero		1


	//   ....[60]....
        /*1744*/ 	.word	0x00026250
        /*1748*/ 	.word	0x0000000c
        /*174c*/ 	.word	0x000308c0
        /*1750*/ 	.short	0x010a
        /*1752*/ 	.byte	0x3f
	.zero		1


	//   ....[61]....
        /*1754*/ 	.word	0x00026860
        /*1758*/ 	.word	0x00000007
        /*175c*/ 	.word	0x000308a0
        /*1760*/ 	.short	0x010a
        /*1762*/ 	.byte	0x3f
	.zero		1


	//   ....[62]....
        /*1764*/ 	.word	0x00026da0
        /*1768*/ 	.word	0x00000007
        /*176c*/ 	.word	0x000308c0
        /*1770*/ 	.short	0x010a
        /*1772*/ 	.byte	0x3f
	.zero		1


	//   ....[63]....
        /*1774*/ 	.word	0x00028430
        /*1778*/ 	.word	0x00000004
        /*177c*/ 	.word	0x00030840
        /*1780*/ 	.short	0x010a
        /*1782*/ 	.byte	0x3f
	.zero		1


	//   ....[64]....
        /*1784*/ 	.word	0x00028920
        /*1788*/ 	.word	0x00000004
        /*178c*/ 	.word	0x00030830
        /*1790*/ 	.short	0x0107
        /*1792*/ 	.byte	0x3f
	.zero		1


	//   ....[65]....
        /*1794*/ 	.word	0x000289d0
        /*1798*/ 	.word	0x00000004
        /*179c*/ 	.word	0x00030830
        /*17a0*/ 	.short	0x0101
        /*17a2*/ 	.byte	0x3f
	.zero		1


	//   ....[66]....
        /*17a4*/ 	.word	0x000295f0
        /*17a8*/ 	.word	0x00000011
        /*17ac*/ 	.word	0x00030800
        /*17b0*/ 	.short	0x0107
        /*17b2*/ 	.byte	0x3f
	.zero		1


	//   ....[67]....
        /*17b4*/ 	.word	0x00029710
        /*17b8*/ 	.word	0x00000011
        /*17bc*/ 	.word	0x00030800
        /*17c0*/ 	.short	0x0101
        /*17c2*/ 	.byte	0x3f
	.zero		1


	//   ....[68]....
        /*17c4*/ 	.word	0x00029730
        /*17c8*/ 	.word	0x00000011
        /*17cc*/ 	.word	0x00030820
        /*17d0*/ 	.short	0x010a
        /*17d2*/ 	.byte	0x3f
	.zero		1


	//   ....[69]....
        /*17d4*/ 	.word	0x00029b10
        /*17d8*/ 	.word	0x00000007
        /*17dc*/ 	.word	0x00030840
        /*17e0*/ 	.short	0x010a
        /*17e2*/ 	.byte	0x3f
	.zero		1


	//   ....[70]....
        /*17e4*/ 	.word	0x00029ff0
        /*17e8*/ 	.word	0x00000007
        /*17ec*/ 	.word	0x00030830
        /*17f0*/ 	.short	0x0107
        /*17f2*/ 	.byte	0x3f
	.zero		1


	//   ....[71]....
        /*17f4*/ 	.word	0x0002a0a0
        /*17f8*/ 	.word	0x00000007
        /*17fc*/ 	.word	0x00030830
        /*1800*/ 	.short	0x0101
        /*1802*/ 	.byte	0x3f
	.zero		1


	//   ....[72]....
        /*1804*/ 	.word	0x0002a100
        /*1808*/ 	.word	0x00000007
        /*180c*/ 	.word	0x00030860
        /*1810*/ 	.short	0x010a
        /*1812*/ 	.byte	0x3f
	.zero		1


	//   ....[73]....
        /*1814*/ 	.word	0x0002a5c0
        /*1818*/ 	.word	0x00000007
        /*181c*/ 	.word	0x00030850
        /*1820*/ 	.short	0x0107
        /*1822*/ 	.byte	0x3f
	.zero		1


	//   ....[74]....
        /*1824*/ 	.word	0x0002a6e0
        /*1828*/ 	.word	0x00000007
        /*182c*/ 	.word	0x00030850
        /*1830*/ 	.short	0x0101
        /*1832*/ 	.byte	0x3f
	.zero		1


	//   ....[75]....
        /*1834*/ 	.word	0x0002a8f0
        /*1838*/ 	.word	0x00000004
        /*183c*/ 	.word	0x00030860
        /*1840*/ 	.short	0x010a
        /*1842*/ 	.byte	0x3f
	.zero		1


	//   ....[76]....
        /*1844*/ 	.word	0x0002ad70
        /*1848*/ 	.word	0x00000004
        /*184c*/ 	.word	0x00030850
        /*1850*/ 	.short	0x0107
        /*1852*/ 	.byte	0x3f
	.zero		1


	//   ....[77]....
        /*1854*/ 	.word	0x0002ae20
        /*1858*/ 	.word	0x00000004
        /*185c*/ 	.word	0x00030850
        /*1860*/ 	.short	0x0101
        /*1862*/ 	.byte	0x3f
	.zero		1


	//   ....[78]....
        /*1864*/ 	.word	0x0002bf70
        /*1868*/ 	.word	0x00000005
        /*186c*/ 	.word	0x00030820
        /*1870*/ 	.short	0x010a
        /*1872*/ 	.byte	0x3f
	.zero		1


	//   ....[79]....
        /*1874*/ 	.word	0x0002c100
        /*1878*/ 	.word	0x00000003
        /*187c*/ 	.word	0x00030840
        /*1880*/ 	.short	0x010a
        /*1882*/ 	.byte	0x3f
	.zero		1


	//   ....[80]....
        /*1884*/ 	.word	0x0002c1a0
        /*1888*/ 	.word	0x00000005
        /*188c*/ 	.word	0x00030840
        /*1890*/ 	.short	0x010a
        /*1892*/ 	.byte	0x3f
	.zero		1


	//   ....[81]....
        /*1894*/ 	.word	0x0002c1e0
        /*1898*/ 	.word	0x00000003
        /*189c*/ 	.word	0x00030860
        /*18a0*/ 	.short	0x010a
        /*18a2*/ 	.byte	0x3f
	.zero		1


	//   ....[82]....
        /*18a4*/ 	.word	0x0002c220
        /*18a8*/ 	.word	0x00000005
        /*18ac*/ 	.word	0x00030860
        /*18b0*/ 	.short	0x010a
        /*18b2*/ 	.byte	0x3f
	.zero		1


	//   ....[83]....
        /*18b4*/ 	.word	0x0002c280
        /*18b8*/ 	.word	0x00000058
        /*18bc*/ 	.word	0x00030890
        /*18c0*/ 	.short	0x010a
        /*18c2*/ 	.byte	0x3f
	.zero		1


	//   ....[84]....
        /*18c4*/ 	.word	0x0002c530
        /*18c8*/ 	.word	0x00000058
        /*18cc*/ 	.word	0x00030890
        /*18d0*/ 	.short	0x010a
        /*18d2*/ 	.byte	0x3f
	.zero		1


	//   ....[85]....
        /*18d4*/ 	.word	0x0002c7e0
        /*18d8*/ 	.word	0x00000058
        /*18dc*/ 	.word	0x00030890
        /*18e0*/ 	.short	0x010a
        /*18e2*/ 	.byte	0x3f
	.zero		1


	//   ....[86]....
        /*18e4*/ 	.word	0x0002ca90
        /*18e8*/ 	.word	0x00000058
        /*18ec*/ 	.word	0x000308b0
        /*18f0*/ 	.short	0x010a
        /*18f2*/ 	.byte	0x3f
	.zero		1


	//   ....[87]....
        /*18f4*/ 	.word	0x0002d220
        /*18f8*/ 	.word	0x00000011
        /*18fc*/ 	.word	0x00030800
        /*1900*/ 	.short	0x010a
        /*1902*/ 	.byte	0x3f
	.zero		1


	//   ....[88]....
        /*1904*/ 	.word	0x0002d980
        /*1908*/ 	.word	0x00000011
        /*190c*/ 	.word	0x00030800
        /*1910*/ 	.short	0x010a
        /*1912*/ 	.byte	0x3f
	.zero		1


	//   ....[89]....
        /*1914*/ 	.word	0x0002d9d0
        /*1918*/ 	.word	0x00000000
        /*191c*/ 	.word	0x00030830
        /*1920*/ 	.short	0x010a
        /*1922*/ 	.byte	0x3f
	.zero		1


	//   ....[90]....
        /*1924*/ 	.word	0x0002da20
        /*1928*/ 	.word	0x000000df
        /*192c*/ 	.word	0x00030830
        /*1930*/ 	.short	0x010a
        /*1932*/ 	.byte	0x3f
	.zero		1


	//   ....[91]....
        /*1934*/ 	.word	0x0002da70
        /*1938*/ 	.word	0x000000da
        /*193c*/ 	.word	0x00030850
        /*1940*/ 	.short	0x010a
        /*1942*/ 	.byte	0x3f
	.zero		1


	//   ....[92]....
        /*1944*/ 	.word	0x0002dac0
        /*1948*/ 	.word	0x000000de
        /*194c*/ 	.word	0x00030830
        /*1950*/ 	.short	0x010a
        /*1952*/ 	.byte	0x3f
	.zero		1


	//   ....[93]....
        /*1954*/ 	.word	0x0002db10
        /*1958*/ 	.word	0x00000008
        /*195c*/ 	.word	0x00030850
        /*1960*/ 	.short	0x010a
        /*1962*/ 	.byte	0x3f
	.zero		1


	//   ....[94]....
        /*1964*/ 	.word	0x0002db60
        /*1968*/ 	.word	0x000000df
        /*196c*/ 	.word	0x00030830
        /*1970*/ 	.short	0x010a
        /*1972*/ 	.byte	0x3f
	.zero		1


	//   ....[95]....
        /*1974*/ 	.word	0x0002dbb0
        /*1978*/ 	.word	0x000000de
        /*197c*/ 	.word	0x00030850
        /*1980*/ 	.short	0x010a
        /*1982*/ 	.byte	0x3f
	.zero		1


	//   ....[96]....
        /*1984*/ 	.word	0x0002dc00
        /*1988*/ 	.word	0x00000003
        /*198c*/ 	.word	0x00030850
        /*1990*/ 	.short	0x010a
        /*1992*/ 	.byte	0x3f
	.zero		1


	//   ....[97]....
        /*1994*/ 	.word	0x0002dda0
        /*1998*/ 	.word	0x00000011
        /*199c*/ 	.word	0x00030820
        /*19a0*/ 	.short	0x010a
        /*19a2*/ 	.byte	0x3f
	.zero		1


	//   ....[98]....
        /*19a4*/ 	.word	0x0002ddf0
        /*19a8*/ 	.word	0x0000000c
        /*19ac*/ 	.word	0x000308a0
        /*19b0*/ 	.short	0x010a
        /*19b2*/ 	.byte	0x3f
	.zero		1


	//   ....[99]....
        /*19b4*/ 	.word	0x0002de40
        /*19b8*/ 	.word	0x0000000c
        /*19bc*/ 	.word	0x000308c0
        /*19c0*/ 	.short	0x010a
        /*19c2*/ 	.byte	0x3f
	.zero		1


	//   ....[100]....
        /*19c4*/ 	.word	0x0002de90
        /*19c8*/ 	.word	0x00000007
        /*19cc*/ 	.word	0x000308a0
        /*19d0*/ 	.short	0x010a
        /*19d2*/ 	.byte	0x3f
	.zero		1


	//   ....[101]....
        /*19d4*/ 	.word	0x0002dee0
        /*19d8*/ 	.word	0x00000007
        /*19dc*/ 	.word	0x000308c0
        /*19e0*/ 	.short	0x010a
        /*19e2*/ 	.byte	0x3f
	.zero		1


	//   ....[102]....
        /*19e4*/ 	.word	0x0002e000
        /*19e8*/ 	.word	0x00000004
        /*19ec*/ 	.word	0x00030840
        /*19f0*/ 	.short	0x010a
        /*19f2*/ 	.byte	0x3f
	.zero		1


	//   ....[103]....
        /*19f4*/ 	.word	0x0002f110
        /*19f8*/ 	.word	0x00000011
        /*19fc*/ 	.word	0x00030820
        /*1a00*/ 	.short	0x010a
        /*1a02*/ 	.byte	0x3f
	.zero		1


	//   ....[104]....
        /*1a04*/ 	.word	0x0002f160
        /*1a08*/ 	.word	0x00000007
        /*1a0c*/ 	.word	0x00030840
        /*1a10*/ 	.short	0x010a
        /*1a12*/ 	.byte	0x3f
	.zero		1


	//   ....[105]....
        /*1a14*/ 	.word	0x0002f780
        /*1a18*/ 	.word	0x00000007
        /*1a1c*/ 	.word	0x00030860
        /*1a20*/ 	.short	0x010a
        /*1a22*/ 	.byte	0x3f
	.zero		1


	//   ....[106]....
        /*1a24*/ 	.word	0x0002fdc0
        /*1a28*/ 	.word	0x00000004
        /*1a2c*/ 	.word	0x00030860
        /*1a30*/ 	.short	0x010a
        /*1a32*/ 	.byte	0x3f
	.zero		1


	//   ....[107]....
        /*1a34*/ 	.word	0x00030e70
        /*1a38*/ 	.word	0x00000005
        /*1a3c*/ 	.word	0x00030820
        /*1a40*/ 	.short	0x010a
        /*1a42*/ 	.byte	0x3f
	.zero		1


	//   ....[108]....
        /*1a44*/ 	.word	0x00031010
        /*1a48*/ 	.word	0x00000003
        /*1a4c*/ 	.word	0x00030840
        /*1a50*/ 	.short	0x010a
        /*1a52*/ 	.byte	0x3f
	.zero		1


	//   ....[109]....
        /*1a54*/ 	.word	0x00031060
        /*1a58*/ 	.word	0x00000005
        /*1a5c*/ 	.word	0x00030840
        /*1a60*/ 	.short	0x010a
        /*1a62*/ 	.byte	0x3f
	.zero		1


	//   ....[110]....
        /*1a64*/ 	.word	0x000310b0
        /*1a68*/ 	.word	0x00000003
        /*1a6c*/ 	.word	0x00030860
        /*1a70*/ 	.short	0x010a
        /*1a72*/ 	.byte	0x3f
	.zero		1


	//----- nvinfo : EIATTR_NUM_MBARRIERS
	.align		4
.L_241:
        /*1a74*/ 	.byte	0x03, 0x38
        /*1a76*/ 	.short	0x0016


	//----- nvinfo : EIATTR_EXIT_INSTR_OFFSETS
	.align		4
        /*1a78*/ 	.byte	0x04, 0x1c
        /*1a7a*/ 	.short	(.L_243 - .L_242)


	//   ....[0]....
.L_242:
        /*1a7c*/ 	.word	0x0002c270


	//----- nvinfo : EIATTR_MAX_THREADS
	.align		4
.L_243:
        /*1a80*/ 	.byte	0x04, 0x05
        /*1a82*/ 	.short	(.L_245 - .L_244)
.L_244:
        /*1a84*/ 	.word	0x00000180
        /*1a88*/ 	.word	0x00000001
        /*1a8c*/ 	.word	0x00000001


	//----- nvinfo : EIATTR_CRS_STACK_SIZE
	.align		4
.L_245:
        /*1a90*/ 	.byte	0x04, 0x1e
        /*1a92*/ 	.short	(.L_247 - .L_246)
.L_246:
        /*1a94*/ 	.word	0x00000000


	//----- nvinfo : EIATTR_CBANK_PARAM_SIZE
	.align		4
.L_247:
        /*1a98*/ 	.byte	0x03, 0x19
        /*1a9a*/ 	.short	0x0af0


	//----- nvinfo : EIATTR_PARAM_CBANK
	.align		4
        /*1a9c*/ 	.byte	0x04, 0x0a
        /*1a9e*/ 	.short	(.L_249 - .L_248)
	.align		4
.L_248:
        /*1aa0*/ 	.word	index@(.nv.constant0._ZN7cutlass13device_kernelIN5flash11enable_sm90INS1_16FlashAttnFwdSm90INS1_25CollectiveMainloopFwdSm90ILi2EN4cute5tupleIJNS5_1CILi1EEES8_S8_EEENS6_IJNS7_ILi128EEENS7_ILi64EEENS7_ILi256EEEEEELi256ENS_6half_tEfNS_4arch4Sm90ELb0ELb1ELb0ELb1ELb1ELb1ELb0ELb1ELb1ELb1ELb1ELb0EEENS1_21CollectiveEpilogueFwdINS6_IJSA_SC_SB_EEES9_SE_SG_Li256ELb1ELb1ELb1ELb0EEENS1_36VarlenDynamicPersistentTileSchedulerILi128ELi64ELi256ELi128ELb1ELb1ELb1ELb1ELb0ELb1EEEEEEEEEvNT_6ParamsE)
        /*1aa4*/ 	.short	0x0210
        /*1aa6*/ 	.short	0x0af0


	//----- nvinfo : EIATTR_SW_WAR
	.align		4
.L_249:
        /*1aa8*/ 	.byte	0x04, 0x36
        /*1aaa*/ 	.short	(.L_251 - .L_250)
.L_250:
        /*1aac*/ 	.word	0x00000008
.L_251:


//--------------------- .nv.info._ZN7cutlass13device_kernelIN5flash11enable_sm90INS1_16FlashAttnFwdSm90INS1_25CollectiveMainloopFwdSm90ILi2EN4cute5tupleIJNS5_1CILi1EEES8_S8_EEENS6_IJNS7_ILi128EEENS7_ILi80EEENS7_ILi256EEEEEELi256ENS_6half_tEfNS_4arch4Sm90ELb1ELb0ELb0ELb0ELb1ELb0ELb0ELb1ELb1ELb1ELb1ELb0EEENS1_21CollectiveEpilogueFwdINS6_IJSA_SC_SB_EEES9_SE_SG_Li256ELb0ELb1ELb1ELb0EEENS1_19SingleTileSchedulerILb0ELb1ELb1ELi128EEEEEEEEEvNT_6ParamsE --------------------------
	.section	.nv.info._ZN7cutlass13device_kernelIN5flash11enable_sm90INS1_16FlashAttnFwdSm90INS1_25CollectiveMainloopFwdSm90ILi2EN4cute5tupleIJNS5_1CILi1EEES8_S8_EEENS6_IJNS7_ILi128EEENS7_ILi80EEENS7_ILi256EEEEEELi256ENS_6half_tEfNS_4arch4Sm90ELb1ELb0ELb0ELb0ELb1ELb0ELb0ELb1ELb1ELb1ELb1ELb0EEENS1_21CollectiveEpilogueFwdINS6_IJSA_SC_SB_EEES9_SE_SG_Li256ELb0ELb1ELb1ELb0EEENS1_19SingleTileSchedulerILb0ELb1ELb1ELi128EEEEEEEEEvNT_6ParamsE,"",@"SHT_CUDA_INFO"
	.sectionflags	@""
	.align	4


	//----- nvinfo : EIATTR_CUDA_API_VERSION
	.align		4
        /*0000*/ 	.byte	0x04, 0x37
        /*0002*/ 	.short	(.L_253 - .L_252)
.L_252:
        /*0004*/ 	.word	0x00000082


	//----- nvinfo : EIATTR_KPARAM_INFO
	.align		4
.L_253:
        /*0008*/ 	.byte	0x04, 0x17
        /*000a*/ 	.short	(.L_255 - .L_254)
.L_254:
        /*000c*/ 	.word	0x00000000
        /*0010*/ 	.short	0x0000
        /*0012*/ 	.short	0x0070
        /*0014*/ 	.byte	0x00, 0xf0, 0x01, 0x28


	//----- nvinfo : EIATTR_SPARSE_MMA_MASK
	.align		4
.L_255:
        /*0018*/ 	.byte	0x03, 0x50
        /*001a*/ 	.short	0x0000


	//----- nvinfo : EIATTR_MAXREG_COUNT
	.align		4
        /*001c*/ 	.byte	0x03, 0x1b
        /*001e*/ 	.short	0x00a8


	//----- nvinfo : EIATTR_NUM_BARRIERS
	.align		4
        /*0020*/ 	.byte	0x02, 0x4c
        /*0022*/ 	.byte	0x09
	.zero		1


	//----- nvinfo : EIATTR_EXTERNS
	.align		4
        /*0024*/ 	.byte	0x04, 0x0f
        /*0026*/ 	.short	(.L_257 - .L_256)


	//   ....[0]....
	.align		4
.L_256:
        /*0028*/ 	.word	index@(__assertfail)


	//----- nvinfo : EIATTR_ANNOTATIONS
	.align		4
.L_257:
        /*002c*/ 	.byte	0x04, 0x55
        /*002e*/ 	.short	(.L_259 - .L_258)


	//   ....[0]....
.L_258:
        /*0030*/ 	.word	0x00000001
        /*0034*/ 	.byte	0xa0, 0x08, 0x00, 0x00, 0x01, 0x00, 0x00, 0x00, 0xf0, 0x15, 0x00, 0x00, 0x01, 0x00, 0x00, 0x00
        /*0044*/ 	.byte	0x30, 0x19, 0x01, 0x00, 0x01, 0x00, 0x00, 0x00, 0xc0, 0x1a, 0x01, 0x00, 0x01, 0x00, 0x00, 0x00
        /*0054*/ 	.byte	0xd0, 0x30, 0x01, 0x00, 0x01, 0x00, 0x00, 0x00, 0x70, 0x49, 0x01, 0x00


	//----- nvinfo : EIATTR_MERCURY_ISA_VERSION
	.align		4
.L_259:
        /*0060*/ 	.byte	0x03, 0x5f
        /*0062*/ 	.short	0x0101


	//----- nvinfo : EIATTR_INT_WARP_WIDE_INSTR_OFFSETS
	.align		4
        /*0064*/ 	.byte	0x04, 0x31
        /*0066*/ 	.short	(.L_261 - .L_260)


	//   ....[0]....
.L_260:
        /*0068*/ 	.word	0x000000c0


	//   ....[1]....
        /*006c*/ 	.word	0x000000d0


	//   ....[2]....
        /*0070*/ 	.word	0x00000170


	//----- nvinfo : EIATTR_COOP_GROUP_MASK_REGIDS
	.align		4
.L_261:
        /*0074*/ 	.byte	0x04, 0x29
        /*0076*/ 	.short	(.L_263 - .L_262)


	//   ....[0]....
.L_262:
        /*0078*/ 	.word	0xffffffff


	//   ....[1]....
        /*007c*/ 	.word	0xffffffff


	//   ....[2]....
        /*0080*/ 	.word	0xffffffff


	//   ....[3]....
        /*0084*/ 	.word	0xffffffff


	//   ....[4]....
        /*0088*/ 	.word	0xffffffff


	//   ....[5]....
        /*008c*/ 	.word	0xffffffff


	//   ....[6]....
        /*0090*/ 	.word	0xffffffff


	//   ....[7]....
        /*0094*/ 	.word	0xffffffff


	//   ....[8]....
        /*0098*/ 	.word	0xffffffff


	//   ....[9]....
        /*009c*/ 	.word	0xffffffff


	//   ....[10]....
        /*00a0*/ 	.word	0xffffffff


	//   ....[11]....
        /*00a4*/ 	.word	0xffffffff


	//   ....[12]....
        /*00a8*/ 	.word	0xffffffff


	//   ....[13]....
        /*00ac*/ 	.word	0xffffffff


	//   ....[14]....
        /*00b0*/ 	.word	0xffffffff


	//   ....[15]....
        /*00b4*/ 	.word	0xffffffff


	//   ....[16]....
        /*00b8*/ 	.word	0xffffffff


	//   ....[17]....
        /*00bc*/ 	.word	0xffffffff


	//   ....[18]....
        /*00c0*/ 	.word	0xffffffff


	//   ....[19]....
        /*00c4*/ 	.word	0xffffffff


	//   ....[20]....
        /*00c8*/ 	.word	0xffffffff


	//   ....[21]....
        /*00cc*/ 	.word	0xffffffff


	//   ....[22]....
        /*00d0*/ 	.word	0xffffffff


	//   ....[23]....
        /*00d4*/ 	.word	0xffffffff


	//   ....[24]....
        /*00d8*/ 	.word	0xffffffff


	//   ....[25]....
        /*00dc*/ 	.word	0xffffffff


	//   ....[26]....
        /*00e0*/ 	.word	0xffffffff


	//   ....[27]....
        /*00e4*/ 	.word	0xffffffff


	//   ....[28]....
        /*00e8*/ 	.word	0xffffffff


	//   ....[29]....
        /*00ec*/ 	.word	0xffffffff


	//   ....[30]....
        /*00f0*/ 	.word	0xffffffff


	//   ....[31]....
        /*00f4*/ 	.word	0xffffffff


	//   ....[32]....
        /*00f8*/ 	.word	0xffffffff


	//   ....[33]....
        /*00fc*/ 	.word	0xffffffff


	//   ....[34]....
        /*0100*/ 	.word	0xffffffff


	//   ....[35]....
        /*0104*/ 	.word	0xffffffff


	//   ....[36]....
        /*0108*/ 	.word	0xffffffff


	//   ....[37]....
        /*010c*/ 	.word	0xffffffff


	//   ....[38]....
        /*0110*/ 	.word	0xffffffff


	//   ....[39]....
        /*0114*/ 	.word	0xffffffff


	//   ....[40]....
        /*0118*/ 	.word	0xffffffff


	//   ....[41]....
        /*011c*/ 	.word	0xffffffff


	//   ....[42]....
        /*0120*/ 	.word	0xffffffff


	//   ....[43]....
        /*0124*/ 	.word	0xffffffff


	//   ....[44]....
        /*0128*/ 	.word	0xffffffff


	//   ....[45]....
        /*012c*/ 	.word	0xffffffff


	//   ....[46]....
        /*0130*/ 	.word	0xffffffff


	//   ....[47]....
        /*0134*/ 	.word	0xffffffff


	//   ....[48]....
        /*0138*/ 	.word	0xffffffff


	//   ....[49]....
        /*013c*/ 	.word	0xffffffff


	//   ....[50]....
        /*0140*/ 	.word	0xffffffff


	//   ....[51]....
        /*0144*/ 	.word	0xffffffff


	//   ....[52]....
        /*0148*/ 	.word	0xffffffff


	//   ....[53]....
        /*014c*/ 	.word	0xffffffff


	//   ....[54]....
        /*0150*/ 	.word	0xffffffff


	//   ....[55]....
        /*0154*/ 	.word	0xffffffff


	//   ....[56]....
        /*0158*/ 	.word	0xffffffff


	//   ....[57]....
        /*015c*/ 	.word	0xffffffff


	//   ....[58]....
        /*0160*/ 	.word	0xffffffff


	//   ....[59]....
        /*0164*/ 	.word	0xffffffff


	//   ....[60]....
        /*0168*/ 	.word	0xffffffff


	//   ....[61]....
        /*016c*/ 	.word	0xffffffff


	//   ....[62]....
        /*0170*/ 	.word	0xffffffff


	//   ....[63]....
        /*0174*/ 	.word	0xffffffff


	//   ....[64]....
        /*0178*/ 	.word	0xffffffff


	//   ....[65]....
        /*017c*/ 	.word	0xffffffff


	//   ....[66]....
        /*0180*/ 	.word	0xffffffff


	//   ....[67]....
        /*0184*/ 	.word	0xffffffff


	//   ....[68]....
        /*0188*/ 	.word	0xffffffff


	//   ....[69]....
        /*018c*/ 	.word	0xffffffff


	//   ....[70]....
        /*0190*/ 	.word	0xffffffff


	//   ....[71]....
        /*0194*/ 	.word	0xffffffff


	//   ....[72]....
        /*0198*/ 	.word	0xffffffff


	//   ....[73]....
        /*019c*/ 	.word	0xffffffff


	//   ....[74]....
        /*01a0*/ 	.word	0xffffffff


	//   ....[75]....
        /*01a4*/ 	.word	0xffffffff


	//   ....[76]....
        /*01a8*/ 	.word	0xffffffff


	//   ....[77]....
        /*01ac*/ 	.word	0xffffffff


	//   ....[78]....
        /*01b0*/ 	.word	0xffffffff


	//   ....[79]....
        /*01b4*/ 	.word	0xffffffff


	//   ....[80]....
        /*01b8*/ 	.word	0xffffffff


	//   ....[81]....
        /*01bc*/ 	.word	0xffffffff


	//   ....[82]....
        /*01c0*/ 	.word	0xffffffff


	//   ....[83]....
        /*01c4*/ 	.word	0xffffffff


	//   ....[84]....
        /*01c8*/ 	.word	0xffffffff


	//   ....[85]....
        /*01cc*/ 	.word	0xffffffff


	//   ....[86]....
        /*01d0*/ 	.word	0xffffffff


	//   ....[87]....
        /*01d4*/ 	.word	0xffffffff


	//   ....[88]....
        /*01d8*/ 	.word	0xffffffff


	//   ....[89]....
        /*01dc*/ 	.word	0xffffffff


	//   ....[90]....
        /*01e0*/ 	.word	0xffffffff


	//   ....[91]....
        /*01e4*/ 	.word	0xffffffff


	//   ....[92]....
        /*01e8*/ 	.word	0xffffffff


	//   ....[93]....
        /*01ec*/ 	.word	0x0500000f


	//   ....[94]....
        /*01f0*/ 	.word	0x0500000f


	//   ....[95]....
        /*01f4*/ 	.word	0x0500000f


	//   ....[96]....
        /*01f8*/ 	.word	0x0500000f


	//   ....[97]....
        /*01fc*/ 	.word	0x0500000f


	//   ....[98]....
        /*0200*/ 	.word	0x0500000f


	//   ....[99]....
        /*0204*/ 	.word	0x0500000f


	//   ....[100]....
        /*0208*/ 	.word	0x0500000f


	//   ....[101]....
        /*020c*/ 	.word	0x0500000f


	//   ....[102]....
        /*0210*/ 	.word	0x0500000f


	//   ....[103]....
        /*0214*/ 	.word	0x0500000f


	//   ....[104]....
        /*0218*/ 	.word	0x0500000f


	//   ....[105]....
        /*021c*/ 	.word	0x0500000f


	//   ....[106]....
        /*0220*/ 	.word	0x0500000f


	//   ....[107]....
        /*0224*/ 	.word	0x0500000f


	//   ....[108]....
        /*0228*/ 	.word	0x0500000f


	//   ....[109]....
        /*022c*/ 	.word	0x0500000f


	//   ....[110]....
        /*0230*/ 	.word	0x0500000f


	//   ....[111]....
        /*0234*/ 	.word	0x0500000f


	//   ....[112]....
        /*0238*/ 	.word	0x0500000f


	//   ....[113]....
        /*023c*/ 	.word	0x0500000f


	//   ....[114]....
        /*0240*/ 	.word	0x0500000f


	//   ....[115]....
        /*0244*/ 	.word	0x0500000f


	//   ....[116]....
        /*0248*/ 	.word	0x0500000f


	//   ....[117]....
        /*024c*/ 	.word	0x0500000f


	//   ....[118]....
        /*0250*/ 	.word	0x0500000f


	//   ....[119]....
        /*0254*/ 	.word	0x0500000f


	//   ....[120]....
        /*0258*/ 	.word	0x0500000f


	//   ....[121]....
        /*025c*/ 	.word	0x0500000f


	//   ....[122]....
        /*0260*/ 	.word	0x0500000f


	//   ....[123]....
        /*0264*/ 	.word	0x0500000f


	//   ....[124]....
        /*0268*/ 	.word	0x0500000f


	//   ....[125]....
        /*026c*/ 	.word	0x0500000f


	//   ....[126]....
        /*0270*/ 	.word	0x0500000f


	//   ....[127]....
        /*0274*/ 	.word	0x0500000f


	//   ....[128]....
        /*0278*/ 	.word	0x0500000f


	//   ....[129]....
        /*027c*/ 	.word	0x0500000f


	//   ....[130]....
        /*0280*/ 	.word	0x0500000f


	//   ....[131]....
        /*0284*/ 	.word	0x0500000f


	//   ....[132]....
        /*0288*/ 	.word	0x0500000f


	//   ....[133]....
        /*028c*/ 	.word	0x0500000f


	//   ....[134]....
        /*0290*/ 	.word	0x0500000f


	//   ....[135]....
        /*0294*/ 	.word	0x0500000f


	//   ....[136]....
        /*0298*/ 	.word	0x0500000f


	//   ....[137]....
        /*029c*/ 	.word	0x0500000f


	//   ....[138]....
        /*02a0*/ 	.word	0x0500000f


	//   ....[139]....
        /*02a4*/ 	.word	0x0500000f


	//   ....[140]....
        /*02a8*/ 	.word	0x0500000f


	//   ....[141]....
        /*02ac*/ 	.word	0x0500000f


	//   ....[142]....
        /*02b0*/ 	.word	0x0500000f


	//   ....[143]....
        /*02b4*/ 	.word	0x0500000f


	//   ....[144]....
        /*02b8*/ 	.word	0x0500000f


	//   ....[145]....
        /*02bc*/ 	.word	0x0500000f


	//   ....[146]....
        /*02c0*/ 	.word	0x0500000f


	//   ....[147]....
        /*02c4*/ 	.word	0x0500000f


	//   ....[148]....
        /*02c8*/ 	.word	0x0500000f


	//   ....[149]....
        /*02cc*/ 	.word	0x0500000f


	//   ....[150]....
        /*02d0*/ 	.word	0x0500000f


	//----- nvinfo : EIATTR_COOP_GROUP_INSTR_OFFSETS
	.align		4
.L_263:
        /*02d4*/ 	.byte	0x04, 0x28
        /*02d6*/ 	.short	(.L_265 - .L_264)


	//   ....[0]....
.L_264:
        /*02d8*/ 	.word	0x00000070


	//   ....[1]....
        /*02dc*/ 	.word	0x000000b0


	//   ....[2]....
        /*02e0*/ 	.word	0x000002d0


	//   ....[3]....
        /*02e4*/ 	.word	0x00000430


	//   ....[4]....
        /*02e8*/ 	.word	0x00000550


	//   ....[5]....
        /*02ec*/ 	.word	0x000006b0


	//   ....[6]....
        /*02f0*/ 	.word	0x000013d0


	//   ....[7]....
        /*02f4*/ 	.word	0x00003e10


	//   ....[8]....
        /*02f8*/ 	.word	0x00004540


	//   ....[9]....
        /*02fc*/ 	.word	0x00004550


	//   ....[10]....
        /*0300*/ 	.word	0x00004920


	//   ....[11]....
        /*0304*/ 	.word	0x00004940


	//   ....[12]....
        /*0308*/ 	.word	0x000049a0


	//   ....[13]....
        /*030c*/ 	.word	0x000082a0


	//   ....[14]....
        /*0310*/ 	.word	0x000086c0


	//   ....[15]....
        /*0314*/ 	.word	0x000086e0


	//   ....[16]....
        /*0318*/ 	.word	0x00008760


	//   ....[17]....
        /*031c*/ 	.word	0x00008d20


	//   ....[18]....
        /*0320*/ 	.word	0x00008d90


	//   ....[19]....
        /*0324*/ 	.word	0x0000c6a0


	//   ....[20]....
        /*0328*/ 	.word	0x0000c6b0


	//   ....[21]....
        /*032c*/ 	.word	0x0000c6e0


	//   ....[22]....
        /*0330*/ 	.word	0x0000c6f0


	//   ....[23]....
        /*0334*/ 	.word	0x0000da90


	//   ....[24]....
        /*0338*/ 	.word	0x0000daa0


	//   ....[25]....
        /*033c*/ 	.word	0x0000db40


	//   ....[26]....
        /*0340*/ 	.word	0x0000dba0


	//   ....[27]....
        /*0344*/ 	.word	0x0000ee70


	//   ....[28]....
        /*0348*/ 	.word	0x0000eed0


	//   ....[29]....
        /*034c*/ 	.word	0x0000ef10


	//   ....[30]....
        /*0350*/ 	.word	0x0000ef50


	//   ....[31]....
        /*0354*/ 	.word	0x0000ef80


	//   ....[32]....
        /*0358*/ 	.word	0x0000efb0


	//   ....[33]....
        /*035c*/ 	.word	0x0000fc00


	//   ....[34]....
        /*0360*/ 	.word	0x0000fc10


	//   ....[35]....
        /*0364*/ 	.word	0x00010c80


	//   ....[36]....
        /*0368*/ 	.word	0x00011f60


	//   ....[37]....
        /*036c*/ 	.word	0x00011fa0


	//   ....[38]....
        /*0370*/ 	.word	0x00011fd0


	//   ....[39]....
        /*0374*/ 	.word	0x00011ff0


	//   ....[40]....
        /*0378*/ 	.word	0x00012000


	//   ....[41]....
        /*037c*/ 	.word	0x00012070


	//   ....[42]....
        /*0380*/ 	.word	0x000120a0


	//   ....[43]....
        /*0384*/ 	.word	0x00012100


	//   ....[44]....
        /*0388*/ 	.word	0x00012130


	//   ....[45]....
        /*038c*/ 	.word	0x00012190


	//   ....[46]....
        /*0390*/ 	.word	0x00012890


	//   ....[47]....
        /*0394*/ 	.word	0x000128d0


	//   ....[48]....
        /*0398*/ 	.word	0x00012900


	//   ....[49]....
        /*039c*/ 	.word	0x00012930


	//   ....[50]....
        /*03a0*/ 	.word	0x00012940


	//   ....[51]....
        /*03a4*/ 	.word	0x000129d0


	//   ....[52]....
        /*03a8*/ 	.word	0x00012a00


	//   ....[53]....
        /*03ac*/ 	.word	0x00012a70


	//   ....[54]....
        /*03b0*/ 	.word	0x00012aa0


	//   ....[55]....
        /*03b4*/ 	.word	0x00012b10


	//   ....[56]....
        /*03b8*/ 	.word	0x00012b40


	//   ....[57]....
        /*03bc*/ 	.word	0x00012bb0


	//   ....[58]....
        /*03c0*/ 	.word	0x00012be0


	//   ....[59]....
        /*03c4*/ 	.word	0x00012c50


	//   ....[60]....
        /*03c8*/ 	.word	0x00012c80


	//   ....[61]....
        /*03cc*/ 	.word	0x00012ce0


	//   ....[62]....
        /*03d0*/ 	.word	0x00013550


	//   ....[63]....
        /*03d4*/ 	.word	0x00013590


	//   ....[64]....
        /*03d8*/ 	.word	0x000135c0


	//   ....[65]....
        /*03dc*/ 	.word	0x000135e0


	//   ....[66]....
        /*03e0*/ 	.word	0x00013600


	//   ....[67]....
        /*03e4*/ 	.word	0x00013620


	//   ....[68]....
        /*03e8*/ 	.word	0x00013650


	//   ....[69]....
        /*03ec*/ 	.word	0x00013670


	//   ....[70]....
        /*03f0*/ 	.word	0x00013680


	//   ....[71]....
        /*03f4*/ 	.word	0x00013700


	//   ....[72]....
        /*03f8*/ 	.word	0x00013aa0


	//   ....[73]....
        /*03fc*/ 	.word	0x00013ad0


	//   ....[74]....
        /*0400*/ 	.word	0x00013af0


	//   ....[75]....
        /*0404*/ 	.word	0x00013b90


	//   ....[76]....
        /*0408*/ 	.word	0x00013bb0


	//   ....[77]....
        /*040c*/ 	.word	0x00013c50


	//   ....[78]....
        /*0410*/ 	.word	0x00013c70


	//   ....[79]....
        /*0414*/ 	.word	0x00013d10


	//   ....[80]....
        /*0418*/ 	.word	0x00013d30


	//   ....[81]....
        /*041c*/ 	.word	0x00013d40


	//   ....[82]....
        /*0420*/ 	.word	0x00014280


	//   ....[83]....
        /*0424*/ 	.word	0x000142c0


	//   ....[84]....
        /*0428*/ 	.word	0x000142f0


	//   ....[85]....
        /*042c*/ 	.word	0x00014320


	//   ....[86]....
        /*0430*/ 	.word	0x00014400


	//   ....[87]....
        /*0434*/ 	.word	0x00014420


	//   ....[88]....
        /*0438*/ 	.word	0x000144d0


	//   ....[89]....
        /*043c*/ 	.word	0x000144f0


	//   ....[90]....
        /*0440*/ 	.word	0x00014540


	//   ....[91]....
        /*0444*/ 	.word	0x000145b0


	//   ....[92]....
        /*0448*/ 	.word	0x00014900


	//   ....[93]....
        /*044c*/ 	.word	0x00014eb0


	//   ....[94]....
        /*0450*/ 	.word	0x00014fa0


	//   ....[95]....
        /*0454*/ 	.word	0x00015070


	//   ....[96]....
        /*0458*/ 	.word	0x00015180


	//   ....[97]....
        /*045c*/ 	.word	0x000151e0


	//   ....[98]....
        /*0460*/ 	.word	0x000152e0


	//   ....[99]....
        /*0464*/ 	.word	0x00015340


	//   ....[100]....
        /*0468*/ 	.word	0x00015440


	//   ....[101]....
        /*046c*/ 	.word	0x000154a0


	//   ....[102]....
        /*0470*/ 	.word	0x00015590


	//   ....[103]....
        /*0474*/ 	.word	0x000155e0


	//   ....[104]....
        /*0478*/ 	.word	0x00015670


	//   ....[105]....
        /*047c*/ 	.word	0x000156e0


	//   ....[106]....
        /*0480*/ 	.word	0x00015820


	//   ....[107]....
        /*0484*/ 	.word	0x00015890


	//   ....[108]....
        /*0488*/ 	.word	0x00015990


	//   ....[109]....
        /*048c*/ 	.word	0x00015a00


	//   ....[110]....
        /*0490*/ 	.word	0x00015b00


	//   ....[111]....
        /*0494*/ 	.word	0x00015b70


	//   ....[112]....
        /*0498*/ 	.word	0x00015c70


	//   ....[113]....
        /*049c*/ 	.word	0x00015ce0


	//   ....[114]....
        /*04a0*/ 	.word	0x00015de0


	//   ....[115]....
        /*04a4*/ 	.word	0x00015e50


	//   ....[116]....
        /*04a8*/ 	.word	0x00015f50


	//   ....[117]....
        /*04ac*/ 	.word	0x00015fb0


	//   ....[118]....
        /*04b0*/ 	.word	0x000160a0


	//   ....[119]....
        /*04b4*/ 	.word	0x000160f0


	//   ....[120]....
        /*04b8*/ 	.word	0x00016230


	//   ....[121]....
        /*04bc*/ 	.word	0x00016310


	//   ....[122]....
        /*04c0*/ 	.word	0x00016430


	//   ....[123]....
        /*04c4*/ 	.word	0x00016480


	//   ....[124]....
        /*04c8*/ 	.word	0x00016590


	//   ....[125]....
        /*04cc*/ 	.word	0x000165e0


	//   ....[126]....
        /*04d0*/ 	.word	0x00016700


	//   ....[127]....
        /*04d4*/ 	.word	0x00016750


	//   ....[128]....
        /*04d8*/ 	.word	0x00016880


	//   ....[129]....
        /*04dc*/ 	.word	0x000168d0


	//   ....[130]....
        /*04e0*/ 	.word	0x000169b0


	//   ....[131]....
        /*04e4*/ 	.word	0x00016a50


	//   ....[132]....
        /*04e8*/ 	.word	0x00016b80


	//   ....[133]....
        /*04ec*/ 	.word	0x00016bd0


	//   ....[134]....
        /*04f0*/ 	.word	0x00016d00


	//   ....[135]....
        /*04f4*/ 	.word	0x00016d50


	//   ....[136]....
        /*04f8*/ 	.word	0x00016e80


	//   ....[137]....
        /*04fc*/ 	.word	0x00016ed0


	//   ....[138]....
        /*0500*/ 	.word	0x00017000


	//   ....[139]....
        /*0504*/ 	.word	0x00017050


	//   ....[140]....
        /*0508*/ 	.word	0x00017130


	//   ....[141]....
        /*050c*/ 	.word	0x000171d0


	//   ....[142]....
        /*0510*/ 	.word	0x00017370


	//   ....[143]....
        /*0514*/ 	.word	0x000173c0


	//   ....[144]....
        /*0518*/ 	.word	0x00017500


	//   ....[145]....
        /*051c*/ 	.word	0x00017550


	//   ....[146]....
        /*0520*/ 	.word	0x00017690


	//   ....[147]....
        /*0524*/ 	.word	0x000176e0


	//   ....[148]....
        /*0528*/ 	.word	0x00017810


	//   ....[149]....
        /*052c*/ 	.word	0x00017860


	//   ....[150]....
        /*0530*/ 	.word	0x00017970


	//----- nvinfo : EIATTR_REG_RECONFIG
	.align		4
.L_265:
        /*0534*/ 	.byte	0x01, 0x54
	.zero		2


	//----- nvinfo : EIATTR_SYSCALL_OFFSETS
	.align		4
        /*0538*/ 	.byte	0x04, 0x46
        /*053a*/ 	.short	(.L_267 - .L_266)


	//   ....[0]....
.L_266:
        /*053c*/ 	.word	0x000015a0


	//   ....[1]....
        /*0540*/ 	.word	0x000114b0


	//   ....[2]....
        /*0544*/ 	.word	0x000115f0


	//   ....[3]....
        /*0548*/ 	.word	0x000116e0


	//   ....[4]....
        /*054c*/ 	.word	0x00012580


	//----- nvinfo : EIATTR_MBARRIER_INSTR_OFFSETS
	.align		4
.L_267:
        /*0550*/ 	.byte	0x04, 0x39
        /*0552*/ 	.short	(.L_269 - .L_268)


	//   ....[0]....
.L_268:
        /*0554*/ 	.word	0x00000180
        /*0558*/ 	.word	0x000000ff
        /*055c*/ 	.word	0x00038800
        /*0560*/ 	.short	0x0100
        /*0562*/ 	.byte	0x08
	.zero		1


	//   ....[1]....
        /*0564*/ 	.word	0x00000190
        /*0568*/ 	.word	0x000000ff
        /*056c*/ 	.word	0x00038820
        /*0570*/ 	.short	0x0100
        /*0572*/ 	.byte	0x08
	.zero		1


	//   ....[2]....
        /*0574*/ 	.word	0x00000280
        /*0578*/ 	.word	0x000000ff
        /*057c*/ 	.word	0x00038830
        /*0580*/ 	.short	0x0100
        /*0582*/ 	.byte	0x08
	.zero		1


	//   ....[3]....
        /*0584*/ 	.word	0x00000290
        /*0588*/ 	.word	0x000000ff
        /*058c*/ 	.word	0x00038840
        /*0590*/ 	.short	0x0100
        /*0592*/ 	.byte	0x08
	.zero		1


	//   ....[4]....
        /*0594*/ 	.word	0x000002a0
        /*0598*/ 	.word	0x000000ff
        /*059c*/ 	.word	0x00038838
        /*05a0*/ 	.short	0x0100
        /*05a2*/ 	.byte	0x08
	.zero		1


	//   ....[5]....
        /*05a4*/ 	.word	0x000002b0
        /*05a8*/ 	.word	0x000000ff
        /*05ac*/ 	.word	0x00038848
        /*05b0*/ 	.short	0x0100
        /*05b2*/ 	.byte	0x08
	.zero		1


	//   ....[6]....
        /*05b4*/ 	.word	0x000003e0
        /*05b8*/ 	.word	0x000000ff
        /*05bc*/ 	.word	0x00038850
        /*05c0*/ 	.short	0x0100
        /*05c2*/ 	.byte	0x08
	.zero		1


	//   ....[7]....
        /*05c4*/ 	.word	0x000003f0
        /*05c8*/ 	.word	0x000000ff
        /*05cc*/ 	.word	0x00038860
        /*05d0*/ 	.short	0x0100
        /*05d2*/ 	.byte	0x08
	.zero		1


	//   ....[8]....
        /*05d4*/ 	.word	0x00000400
        /*05d8*/ 	.word	0x000000ff
        /*05dc*/ 	.word	0x00038858
        /*05e0*/ 	.short	0x0100
        /*05e2*/ 	.byte	0x08
	.zero		1


	//   ....[9]....
        /*05e4*/ 	.word	0x00000410
        /*05e8*/ 	.word	0x000000ff
        /*05ec*/ 	.word	0x00038868
        /*05f0*/ 	.short	0x0100
        /*05f2*/ 	.byte	0x08
	.zero		1


	//   ....[10]....
        /*05f4*/ 	.word	0x00000500
        /*05f8*/ 	.word	0x000000ff
        /*05fc*/ 	.word	0x00038870
        /*0600*/ 	.short	0x0100
        /*0602*/ 	.byte	0x06
	.zero		1


	//   ....[11]....
        /*0604*/ 	.word	0x00000510
        /*0608*/ 	.word	0x000000ff
        /*060c*/ 	.word	0x00038880
        /*0610*/ 	.short	0x0100
        /*0612*/ 	.byte	0x06
	.zero		1


	//   ....[12]....
        /*0614*/ 	.word	0x00000520
        /*0618*/ 	.word	0x000000ff
        /*061c*/ 	.word	0x00038878
        /*0620*/ 	.short	0x0100
        /*0622*/ 	.byte	0x06
	.zero		1


	//   ....[13]....
        /*0624*/ 	.word	0x00000530
        /*0628*/ 	.word	0x000000ff
        /*062c*/ 	.word	0x00038888
        /*0630*/ 	.short	0x0100
        /*0632*/ 	.byte	0x06
	.zero		1


	//   ....[14]....
        /*0634*/ 	.word	0x00000660
        /*0638*/ 	.word	0x000000ff
        /*063c*/ 	.word	0x00038890
        /*0640*/ 	.short	0x0100
        /*0642*/ 	.byte	0x08
	.zero		1


	//   ....[15]....
        /*0644*/ 	.word	0x00000670
        /*0648*/ 	.word	0x000000ff
        /*064c*/ 	.word	0x000388a0
        /*0650*/ 	.short	0x0100
        /*0652*/ 	.byte	0x08
	.zero		1


	//   ....[16]....
        /*0654*/ 	.word	0x00000680
        /*0658*/ 	.word	0x000000ff
        /*065c*/ 	.word	0x00038898
        /*0660*/ 	.short	0x0100
        /*0662*/ 	.byte	0x08
	.zero		1


	//   ....[17]....
        /*0664*/ 	.word	0x00000690
        /*0668*/ 	.word	0x000000ff
        /*066c*/ 	.word	0x000388a8
        /*0670*/ 	.short	0x0100
        /*0672*/ 	.byte	0x08
	.zero		1


	//   ....[18]....
        /*0674*/ 	.word	0x000007d0
        /*0678*/ 	.word	0x000000ff
        /*067c*/ 	.word	0x000388b0
        /*0680*/ 	.short	0x0100
        /*0682*/ 	.byte	0x08
	.zero		1


	//   ....[19]....
        /*0684*/ 	.word	0x000007e0
        /*0688*/ 	.word	0x000000ff
        /*068c*/ 	.word	0x000388c0
        /*0690*/ 	.short	0x0100
        /*0692*/ 	.byte	0x08
	.zero		1


	//   ....[20]....
        /*0694*/ 	.word	0x000007f0
        /*0698*/ 	.word	0x000000ff
        /*069c*/ 	.word	0x000388b8
        /*06a0*/ 	.short	0x0100
        /*06a2*/ 	.byte	0x08
	.zero		1


	//   ....[21]....
        /*06a4*/ 	.word	0x00000800
        /*06a8*/ 	.word	0x000000ff
        /*06ac*/ 	.word	0x000388c8
        /*06b0*/ 	.short	0x0100
        /*06b2*/ 	.byte	0x08
	.zero		1


	//   ....[22]....
        /*06b4*/ 	.word	0x000015d0
        /*06b8*/ 	.word	0x000000ff
        /*06bc*/ 	.word	0x00038800
        /*06c0*/ 	.short	0x010a
        /*06c2*/ 	.byte	0x04
	.zero		1


	//   ....[23]....
        /*06c4*/ 	.word	0x00001670
        /*06c8*/ 	.word	0x000000ff
        /*06cc*/ 	.word	0x00038830
        /*06d0*/ 	.short	0x010a
        /*06d2*/ 	.byte	0x04
	.zero		1


	//   ....[24]....
        /*06d4*/ 	.word	0x000016e0
        /*06d8*/ 	.word	0x000000ff
        /*06dc*/ 	.word	0x00038830
        /*06e0*/ 	.short	0x010a
        /*06e2*/ 	.byte	0x04
	.zero		1


	//   ....[25]....
        /*06e4*/ 	.word	0x00004120
        /*06e8*/ 	.word	0x000000ff
        /*06ec*/ 	.word	0x00000000
        /*06f0*/ 	.short	0x0101
        /*06f2*/ 	.byte	0x07
	.zero		1


	//   ....[26]....
        /*06f4*/ 	.word	0x000055d0
        /*06f8*/ 	.word	0x000000ff
        /*06fc*/ 	.word	0x00038830
        /*0700*/ 	.short	0x010a
        /*0702*/ 	.byte	0x06
	.zero		1


	//   ....[27]....
        /*0704*/ 	.word	0x00005620
        /*0708*/ 	.word	0x000000ff
        /*070c*/ 	.word	0x00038830
        /*0710*/ 	.short	0x010a
        /*0712*/ 	.byte	0x06
	.zero		1


	//   ....[28]....
        /*0714*/ 	.word	0x00007ee0
        /*0718*/ 	.word	0x000000ff
        /*071c*/ 	.word	0x00038850
        /*0720*/ 	.short	0x010a
        /*0722*/ 	.byte	0x0a
	.zero		1


	//   ....[29]....
        /*0724*/ 	.word	0x00007f20
        /*0728*/ 	.word	0x000000ff
        /*072c*/ 	.word	0x00038850
        /*0730*/ 	.short	0x010a
        /*0732*/ 	.byte	0x0a
	.zero		1


	//   ....[30]....
        /*0734*/ 	.word	0x00008810
        /*0738*/ 	.word	0x000000ff
        /*073c*/ 	.word	0x00000000
        /*0740*/ 	.short	0x0101
        /*0742*/ 	.byte	0x07
	.zero		1


	//   ....[31]....
        /*0744*/ 	.word	0x00009570
        /*0748*/ 	.word	0x000000ff
        /*074c*/ 	.word	0x00000000
        /*0750*/ 	.short	0x0101
        /*0752*/ 	.byte	0x0a
	.zero		1


	//   ....[32]....
        /*0754*/ 	.word	0x000097c0
        /*0758*/ 	.word	0x000000ff
        /*075c*/ 	.word	0x00038830
        /*0760*/ 	.short	0x010a
        /*0762*/ 	.byte	0x3c
	.zero		1


	//   ....[33]....
        /*0764*/ 	.word	0x00009800
        /*0768*/ 	.word	0x000000ff
        /*076c*/ 	.word	0x00038830
        /*0770*/ 	.short	0x010a
        /*0772*/ 	.byte	0x3c
	.zero		1


	//   ....[34]....
        /*0774*/ 	.word	0x0000c120
        /*0778*/ 	.word	0x000000ff
        /*077c*/ 	.word	0x00038850
        /*0780*/ 	.short	0x010a
        /*0782*/ 	.byte	0x0a
	.zero		1


	//   ....[35]....
        /*0784*/ 	.word	0x0000c160
        /*0788*/ 	.word	0x000000ff
        /*078c*/ 	.word	0x00038850
        /*0790*/ 	.short	0x010a
        /*0792*/ 	.byte	0x0a
	.zero		1


	//   ....[36]....
        /*0794*/ 	.word	0x0000c540
        /*0798*/ 	.word	0x000000ff
        /*079c*/ 	.word	0x00000000
        /*07a0*/ 	.short	0x0101
        /*07a2*/ 	.byte	0x3c
	.zero		1


	//   ....[37]....
        /*07a4*/ 	.word	0x0000d0a0
        /*07a8*/ 	.word	0x000000ff
        /*07ac*/ 	.word	0x00000000
        /*07b0*/ 	.short	0x0101
        /*07b2*/ 	.byte	0x0a
	.zero		1


	//   ....[38]....
        /*07b4*/ 	.word	0x0000da00
        /*07b8*/ 	.word	0x000000ff
        /*07bc*/ 	.word	0x00038850
        /*07c0*/ 	.short	0x010a
        /*07c2*/ 	.byte	0x05
	.zero		1


	//   ....[39]....
        /*07c4*/ 	.word	0x0000da40
        /*07c8*/ 	.word	0x000000ff
        /*07cc*/ 	.word	0x00038850
        /*07d0*/ 	.short	0x010a
        /*07d2*/ 	.byte	0x05
	.zero		1


	//   ....[40]....
        /*07d4*/ 	.word	0x0000e080
        /*07d8*/ 	.word	0x000000ff
        /*07dc*/ 	.word	0x00000000
        /*07e0*/ 	.short	0x0101
        /*07e2*/ 	.byte	0x04
	.zero		1


	//   ....[41]....
        /*07e4*/ 	.word	0x0000efa0
        /*07e8*/ 	.word	0x000000ff
        /*07ec*/ 	.word	0x00000000
        /*07f0*/ 	.short	0x0101
        /*07f2*/ 	.byte	0x04
	.zero		1


	//   ....[42]....
        /*07f4*/ 	.word	0x00011d40
        /*07f8*/ 	.word	0x000000ff
        /*07fc*/ 	.word	0x00038840
        /*0800*/ 	.short	0x010a
        /*0802*/ 	.byte	0x2c
	.zero		1


	//   ....[43]....
        /*0804*/ 	.word	0x00012340
        /*0808*/ 	.word	0x000000ff
        /*080c*/ 	.word	0x00038830
        /*0810*/ 	.short	0x0107
        /*0812*/ 	.byte	0x2c
	.zero		1


	//   ....[44]....
        /*0814*/ 	.word	0x000123b0
        /*0818*/ 	.word	0x000000ff
        /*081c*/ 	.word	0x00038830
        /*0820*/ 	.short	0x0101
        /*0822*/ 	.byte	0x2c
	.zero		1


	//   ....[45]....
        /*0824*/ 	.word	0x00012e60
        /*0828*/ 	.word	0x000000ff
        /*082c*/ 	.word	0x00038800
        /*0830*/ 	.short	0x0107
        /*0832*/ 	.byte	0x2c
	.zero		1


	//   ....[46]....
        /*0834*/ 	.word	0x00012ee0
        /*0838*/ 	.word	0x000000ff
        /*083c*/ 	.word	0x00038800
        /*0840*/ 	.short	0x0101
        /*0842*/ 	.byte	0x2c
	.zero		1


	//   ....[47]....
        /*0844*/ 	.word	0x00012ef0
        /*0848*/ 	.word	0x000000ff
        /*084c*/ 	.word	0x00038820
        /*0850*/ 	.short	0x010a
        /*0852*/ 	.byte	0x2c
	.zero		1


	//   ....[48]....
        /*0854*/ 	.word	0x00013350
        /*0858*/ 	.word	0x00000013
        /*085c*/ 	.word	0x00038840
        /*0860*/ 	.short	0x010a
        /*0862*/ 	.byte	0x3f
	.zero		1


	//   ....[49]....
        /*0864*/ 	.word	0x00013920
        /*0868*/ 	.word	0x00000013
        /*086c*/ 	.word	0x00038830
        /*0870*/ 	.short	0x0107
        /*0872*/ 	.byte	0x3f
	.zero		1


	//   ....[50]....
        /*0874*/ 	.word	0x000139d0
        /*0878*/ 	.word	0x00000013
        /*087c*/ 	.word	0x00038830
        /*0880*/ 	.short	0x0101
        /*0882*/ 	.byte	0x3f
	.zero		1


	//   ....[51]....
        /*0884*/ 	.word	0x00013a30
        /*0888*/ 	.word	0x00000004
        /*088c*/ 	.word	0x00038860
        /*0890*/ 	.short	0x010a
        /*0892*/ 	.byte	0x3f
	.zero		1


	//   ....[52]....
        /*0894*/ 	.word	0x00013ef0
        /*0898*/ 	.word	0x00000004
        /*089c*/ 	.word	0x00038850
        /*08a0*/ 	.short	0x0107
        /*08a2*/ 	.byte	0x3f
	.zero		1


	//   ....[53]....
        /*08a4*/ 	.word	0x00014060
        /*08a8*/ 	.word	0x00000004
        /*08ac*/ 	.word	0x00038850
        /*08b0*/ 	.short	0x0101
        /*08b2*/ 	.byte	0x3f
	.zero		1


	//   ....[54]....
        /*08b4*/ 	.word	0x000141f0
        /*08b8*/ 	.word	0x00000000
        /*08bc*/ 	.word	0x00038860
        /*08c0*/ 	.short	0x010a
        /*08c2*/ 	.byte	0x3f
	.zero		1


	//   ....[55]....
        /*08c4*/ 	.word	0x00014740
        /*08c8*/ 	.word	0x00000000
        /*08cc*/ 	.word	0x00038850
        /*08d0*/ 	.short	0x0107
        /*08d2*/ 	.byte	0x3f
	.zero		1


	//   ....[56]....
        /*08d4*/ 	.word	0x00014800
        /*08d8*/ 	.word	0x00000000
        /*08dc*/ 	.word	0x00038850
        /*08e0*/ 	.short	0x0101
        /*08e2*/ 	.byte	0x3f
	.zero		1


	//   ....[57]....
        /*08e4*/ 	.word	0x00014890
        /*08e8*/ 	.word	0x00000007
        /*08ec*/ 	.word	0x00038820
        /*08f0*/ 	.short	0x010a
        /*08f2*/ 	.byte	0x3f
	.zero		1


	//   ....[58]....
        /*08f4*/ 	.word	0x00014a10
        /*08f8*/ 	.word	0x00000005
        /*08fc*/ 	.word	0x00038840
        /*0900*/ 	.short	0x010a
        /*0902*/ 	.byte	0x3f
	.zero		1


	//   ....[59]....
        /*0904*/ 	.word	0x00014ab0
        /*0908*/ 	.word	0x00000003
        /*090c*/ 	.word	0x00038840
        /*0910*/ 	.short	0x010a
        /*0912*/ 	.byte	0x3f
	.zero		1


	//   ....[60]....
        /*0914*/ 	.word	0x00014af0
        /*0918*/ 	.word	0x00000005
        /*091c*/ 	.word	0x00038860
        /*0920*/ 	.short	0x010a
        /*0922*/ 	.byte	0x3f
	.zero		1


	//   ....[61]....
        /*0924*/ 	.word	0x00014b30
        /*0928*/ 	.word	0x00000003
        /*092c*/ 	.word	0x00038860
        /*0930*/ 	.short	0x010a
        /*0932*/ 	.byte	0x3f
	.zero		1


	//   ....[62]....
        /*0934*/ 	.word	0x00014bb0
        /*0938*/ 	.word	0x00000003
        /*093c*/ 	.word	0x00038800
        /*0940*/ 	.short	0x010a
        /*0942*/ 	.byte	0x3f
	.zero		1


	//   ....[63]....
        /*0944*/ 	.word	0x00014c20
        /*0948*/ 	.word	0x00000003
        /*094c*/ 	.word	0x00038830
        /*0950*/ 	.short	0x010a
        /*0952*/ 	.byte	0x3f
	.zero		1


	//   ....[64]....
        /*0954*/ 	.word	0x00014c90
        /*0958*/ 	.word	0x00000099
        /*095c*/ 	.word	0x00038830
        /*0960*/ 	.short	0x010a
        /*0962*/ 	.byte	0x3f
	.zero		1


	//   ....[65]....
        /*0964*/ 	.word	0x00014cf0
        /*0968*/ 	.word	0x000000d7
        /*096c*/ 	.word	0x00038850
        /*0970*/ 	.short	0x010a
        /*0972*/ 	.byte	0x3f
	.zero		1


	//   ....[66]....
        /*0974*/ 	.word	0x00014d50
        /*0978*/ 	.word	0x00000006
        /*097c*/ 	.word	0x00038830
        /*0980*/ 	.short	0x010a
        /*0982*/ 	.byte	0x3f
	.zero		1


	//   ....[67]....
        /*0984*/ 	.word	0x00014db0
        /*0988*/ 	.word	0x00000003
        /*098c*/ 	.word	0x00038850
        /*0990*/ 	.short	0x010a
        /*0992*/ 	.byte	0x3f
	.zero		1


	//   ....[68]....
        /*0994*/ 	.word	0x00014e10
        /*0998*/ 	.word	0x00000005
        /*099c*/ 	.word	0x00038850
        /*09a0*/ 	.short	0x010a
        /*09a2*/ 	.byte	0x3f
	.zero		1


	//   ....[69]....
        /*09a4*/ 	.word	0x00014ef0
        /*09a8*/ 	.word	0x00000003
        /*09ac*/ 	.word	0x00038840
        /*09b0*/ 	.short	0x010a
        /*09b2*/ 	.byte	0x3f
	.zero		1


	//   ....[70]....
        /*09b4*/ 	.word	0x00016130
        /*09b8*/ 	.word	0x00000003
        /*09bc*/ 	.word	0x00038820
        /*09c0*/ 	.short	0x010a
        /*09c2*/ 	.byte	0x3f
	.zero		1


	//   ....[71]....
        /*09c4*/ 	.word	0x00016180
        /*09c8*/ 	.word	0x00000013
        /*09cc*/ 	.word	0x00038840
        /*09d0*/ 	.short	0x010a
        /*09d2*/ 	.byte	0x3f
	.zero		1


	//   ....[72]....
        /*09d4*/ 	.word	0x00016900
        /*09d8*/ 	.word	0x00000004
        /*09dc*/ 	.word	0x00038860
        /*09e0*/ 	.short	0x010a
        /*09e2*/ 	.byte	0x3f
	.zero		1


	//   ....[73]....
        /*09e4*/ 	.word	0x00017080
        /*09e8*/ 	.word	0x00000000
        /*09ec*/ 	.word	0x00038860
        /*09f0*/ 	.short	0x010a
        /*09f2*/ 	.byte	0x3f
	.zero		1


	//   ....[74]....
        /*09f4*/ 	.word	0x00017890
        /*09f8*/ 	.word	0x00000007
        /*09fc*/ 	.word	0x00038820
        /*0a00*/ 	.short	0x010a
        /*0a02*/ 	.byte	0x3f
	.zero		1


	//   ....[75]....
        /*0a04*/ 	.word	0x00017a30
        /*0a08*/ 	.word	0x00000005
        /*0a0c*/ 	.word	0x00038840
        /*0a10*/ 	.short	0x010a
        /*0a12*/ 	.byte	0x3f
	.zero		1


	//   ....[76]....
        /*0a14*/ 	.word	0x00017a80
        /*0a18*/ 	.word	0x00000003
        /*0a1c*/ 	.word	0x00038840
        /*0a20*/ 	.short	0x010a
        /*0a22*/ 	.byte	0x3f
	.zero		1


	//   ....[77]....
        /*0a24*/ 	.word	0x00017ad0
        /*0a28*/ 	.word	0x00000005
        /*0a2c*/ 	.word	0x00038860
        /*0a30*/ 	.short	0x010a
        /*0a32*/ 	.byte	0x3f
	.zero		1


	//----- nvinfo : EIATTR_NUM_MBARRIERS
	.align		4
.L_269:
        /*0a34*/ 	.byte	0x03, 0x38
        /*0a36*/ 	.short	0x0016


	//----- nvinfo : EIATTR_EXIT_INSTR_OFFSETS
	.align		4
        /*0a38*/ 	.byte	0x04, 0x1c
        /*0a3a*/ 	.short	(.L_271 - .L_270)


	//   ....[0]....
.L_270:
        /*0a3c*/ 	.word	0x00014b80


	//----- nvinfo : EIATTR_MAX_THREADS
	.align		4
.L_271:
        /*0a40*/ 	.byte	0x04, 0x05
        /*0a42*/ 	.short	(.L_273 - .L_272)
.L_272:
        /*0a44*/ 	.word	0x00000180
        /*0a48*/ 	.word	0x00000001
        /*0a4c*/ 	.word	0x00000001


	//----- nvinfo : EIATTR_CRS_STACK_SIZE
	.align		4
.L_273:
        /*0a50*/ 	.byte	0x04, 0x1e
        /*0a52*/ 	.short	(.L_275 - .L_274)
.L_274:
        /*0a54*/ 	.word	0x00000000


	//----- nvinfo : EIATTR_CBANK_PARAM_SIZE
	.align		4
.L_275:
        /*0a58*/ 	.byte	0x03, 0x19
        /*0a5a*/ 	.short	0x0a70


	//----- nvinfo : EIATTR_PARAM_CBANK
	.align		4
        /*0a5c*/ 	.byte	0x04, 0x0a
        /*0a5e*/ 	.short	(.L_277 - .L_276)
	.align		4
.L_276:
        /*0a60*/ 	.word	index@(.nv.constant0._ZN7cutlass13device_kernelIN5flash11enable_sm90INS1_16FlashAttnFwdSm90INS1_25CollectiveMainloopFwdSm90ILi2EN4cute5tupleIJNS5_1CILi1EEES8_S8_EEENS6_IJNS7_ILi128EEENS7_ILi80EEENS7_ILi256EEEEEELi256ENS_6half_tEfNS_4arch4Sm90ELb1ELb0ELb0ELb0ELb1ELb0ELb0ELb1ELb1ELb1ELb1ELb0EEENS1_21CollectiveEpilogueFwdINS6_IJSA_SC_SB_EEES9_SE_SG_Li256ELb0ELb1ELb1ELb0EEENS1_19SingleTileSchedulerILb0ELb1ELb1ELi128EEEEEEEEEvNT_6ParamsE)
        /*0a64*/ 	.short	0x0210
        /*0a66*/ 	.short	0x0a70


	//----- nvinfo : EIATTR_SW_WAR
	.align		4
.L_277:
        /*0a68*/ 	.byte	0x04, 0x36
        /*0a6a*/ 	.short	(.L_279 - .L_278)
.L_278:
        /*0a6c*/ 	.word	0x00000008
.L_279:


//--------------------- .nv.info._ZN7cutlass13device_kernelIN5flash11enable_sm90INS1_16FlashAttnFwdSm90INS1_25CollectiveMainloopFwdSm90ILi2EN4cute5tupleIJNS5_1CILi1EEES8_S8_EEENS6_IJNS7_ILi128EEENS7_ILi80EEENS7_ILi256EEEEEELi256ENS_6half_tEfNS_4arch4Sm90ELb1ELb0ELb0ELb1ELb1ELb0ELb0ELb1ELb1ELb1ELb1ELb0EEENS1_21CollectiveEpilogueFwdINS6_IJSA_SC_SB_EEES9_SE_SG_Li256ELb1ELb1ELb1ELb0EEENS1_36VarlenDynamicPersistentTileSchedulerILi128ELi80ELi256ELi128ELb1ELb1ELb1ELb1ELb1ELb1EEEEEEEEEvNT_6ParamsE --------------------------
	.section	.nv.info._ZN7cutlass13device_kernelIN5flash11enable_sm90INS1_16FlashAttnFwdSm90INS1_25CollectiveMainloopFwdSm90ILi2EN4cute5tupleIJNS5_1CILi1EEES8_S8_EEENS6_IJNS7_ILi128EEENS7_ILi80EEENS7_ILi256EEEEEELi256ENS_6half_tEfNS_4arch4Sm90ELb1ELb0ELb0ELb1ELb1ELb0ELb0ELb1ELb1ELb1ELb1ELb0EEENS1_21CollectiveEpilogueFwdINS6_IJSA_SC_SB_EEES9_SE_SG_Li256ELb1ELb1ELb1ELb0EEENS1_36VarlenDynamicPersistentTileSchedulerILi128ELi80ELi256ELi128ELb1ELb1ELb1ELb1ELb1ELb1EEEEEEEEEvNT_6ParamsE,"",@"SHT_CUDA_INFO"
	.sectionflags	@""
	.align	4


	//----- nvinfo : EIATTR_CUDA_API_VERSION
	.align		4
        /*0000*/ 	.byte	0x04, 0x37
        /*0002*/ 	.short	(.L_281 - .L_280)
.L_280:
        /*0004*/ 	.word	0x00000082


	//----- nvinfo : EIATTR_KPARAM_INFO
	.align		4
.L_281:
        /*0008*/ 	.byte	0x04, 0x17
        /*000a*/ 	.short	(.L_283 - .L_282)
.L_282:
        /*000c*/ 	.word	0x00000000
        /*0010*/ 	.short	0x0000
        /*0012*/ 	.short	0x0070
        /*0014*/ 	.byte	0x00, 0xf0, 0x01, 0x2a


	//----- nvinfo : EIATTR_SPARSE_MMA_MASK
	.align		4
.L_283:
        /*0018*/ 	.byte	0x03, 0x50
        /*001a*/ 	.short	0x0000


	//----- nvinfo : EIATTR_MAXREG_COUNT
	.align		4
        /*001c*/ 	.byte	0x03, 0x1b
        /*001e*/ 	.short	0x00a8


	//----- nvinfo : EIATTR_NUM_BARRIERS
	.align		4
        /*0020*/ 	.byte	0x02, 0x4c
        /*0022*/ 	.byte	0x09
	.zero		1


	//----- nvinfo : EIATTR_EXTERNS
	.align		4
        /*0024*/ 	.byte	0x04, 0x0f
        /*0026*/ 	.short	(.L_285 - .L_284)


	//   ....[0]....
	.align		4
.L_284:
        /*0028*/ 	.word	index@(__assertfail)


	//----- nvinfo : EIATTR_ANNOTATIONS
	.align		4
.L_285:
        /*002c*/ 	.byte	0x04, 0x55
        /*002e*/ 	.short	(.L_287 - .L_286)


	//   ....[0]....
.L_286:
        /* <DEDUP_REMOVED lines=27> */


	//----- nvinfo : EIATTR_MERCURY_ISA_VERSION
	.align		4
.L_287:
        /*01c8*/ 	.byte	0x03, 0x5f
        /*01ca*/ 	.short	0x0101


	//----- nvinfo : EIATTR_UNUSED_LOAD_BYTE_OFFSET
	.align		4
        /*01cc*/ 	.byte	0x04, 0x44
        /*01ce*/ 	.short	(.L_289 - .L_288)


	//   ....[0]....
.L_288:
        /*01d0*/ 	.word	0x00000950
        /*01d4*/ 	.word	0x0000fff0


	//   ....[1]....
        /*01d8*/ 	.word	0x0000ea30
        /*01dc*/ 	.word	0x0000fff0


	//----- nvinfo : EIATTR_INT_WARP_WIDE_INSTR_OFFSETS
	.align		4
.L_289:
        /*01e0*/ 	.byte	0x04, 0x31
        /*01e2*/ 	.short	(.L_291 - .L_290)


	//   ....[0]....
.L_290:
        /*01e4*/ 	.word	0x000000c0


	//   ....[1]....
        /*01e8*/ 	.word	0x000000d0


	//   ....[2]....
        /*01ec*/ 	.word	0x00000170


	//   ....[3]....
        /*01f0*/ 	.word	0x00015090


	//   ....[4]....
        /*01f4*/ 	.word	0x00015120


	//   ....[5]....
        /*01f8*/ 	.word	0x00018030


	//   ....[6]....
        /*01fc*/ 	.word	0x000180c0


	//----- nvinfo : EIATTR_COOP_GROUP_MASK_REGIDS
	.align		4
.L_291:
        /*0200*/ 	.byte	0x04, 0x29
        /*0202*/ 	.short	(.L_293 - .L_292)


	//   ....[0]....
.L_292:
        /*0204*/ 	.word	0xffffffff


	//   ....[1]....
        /*0208*/ 	.word	0xffffffff


	//   ....[2]....
        /*020c*/ 	.word	0xffffffff


	//   ....[3]....
        /*0210*/ 	.word	0xffffffff


	//   ....[4]....
        /*0214*/ 	.word	0xffffffff


	//   ....[5]....
        /*0218*/ 	.word	0xffffffff


	//   ....[6]....
        /*021c*/ 	.word	0xffffffff


	//   ....[7]....
        /*0220*/ 	.word	0xffffffff


	//   ....[8]....
        /*0224*/ 	.word	0xffffffff


	//   ....[9]....
        /*0228*/ 	.word	0xffffffff


	//   ....[10]....
        /*022c*/ 	.word	0xffffffff


	//   ....[11]....
        /*0230*/ 	.word	0xffffffff


	//   ....[12]....
        /*0234*/ 	.word	0xffffffff


	//   ....[13]....
        /*0238*/ 	.word	0xffffffff


	//   ....[14]....
        /*023c*/ 	.word	0xffffffff


	//   ....[15]....
        /*0240*/ 	.word	0xffffffff


	//   ....[16]....
        /*0244*/ 	.word	0xffffffff


	//   ....[17]....
        /*0248*/ 	.word	0xffffffff


	//   ....[18]....
        /*024c*/ 	.word	0xffffffff


	//   ....[19]....
        /*0250*/ 	.word	0xffffffff


	//   ....[20]....
        /*0254*/ 	.word	0xffffffff


	//   ....[21]....
        /*0258*/ 	.word	0xffffffff


	//   ....[22]....
        /*025c*/ 	.word	0xffffffff


	//   ....[23]....
        /*0260*/ 	.word	0xffffffff


	//   ....[24]....
        /*0264*/ 	.word	0xffffffff


	//   ....[25]....
        /*0268*/ 	.word	0xffffffff


	//   ....[26]....
        /*026c*/ 	.word	0xffffffff


	//   ....[27]....
        /*0270*/ 	.word	0xffffffff


	//   ....[28]....
        /*0274*/ 	.word	0xffffffff


	//   ....[29]....
        /*0278*/ 	.word	0xffffffff


	//   ....[30]....
        /*027c*/ 	.word	0xffffffff


	//   ....[31]....
        /*0280*/ 	.word	0xffffffff


	//   ....[32]....
        /*0284*/ 	.word	0xffffffff


	//   ....[33]....
        /*0288*/ 	.word	0xffffffff


	//   ....[34]....
        /*028c*/ 	.word	0xffffffff


	//   ....[35]....
        /*0290*/ 	.word	0xffffffff


	//   ....[36]....
        /*0294*/ 	.word	0xffffffff


	//   ....[37]....
        /*0298*/ 	.word	0xffffffff


	//   ....[38]....
        /*029c*/ 	.word	0xffffffff


	//   ....[39]....
        /*02a0*/ 	.word	0xffffffff


	//   ....[40]....
        /*02a4*/ 	.word	0xffffffff


	//   ....[41]....
        /*02a8*/ 	.word	0xffffffff


	//   ....[42]....
        /*02ac*/ 	.word	0xffffffff


	//   ....[43]....
        /*02b0*/ 	.word	0xffffffff


	//   ....[44]....
        /*02b4*/ 	.word	0xffffffff


	//   ....[45]....
        /*02b8*/ 	.word	0xffffffff


	//   ....[46]....
        /*02bc*/ 	.word	0xffffffff


	//   ....[47]....
        /*02c0*/ 	.word	0xffffffff


	//   ....[48]....
        /*02c4*/ 	.word	0xffffffff


	//   ....[49]....
        /*02c8*/ 	.word	0xffffffff


	//   ....[50]....
        /*02cc*/ 	.word	0xffffffff


	//   ....[51]....
        /*02d0*/ 	.word	0xffffffff


	//   ....[52]....
        /*02d4*/ 	.word	0xffffffff


	//   ....[53]....
        /*02d8*/ 	.word	0xffffffff


	//   ....[54]....
        /*02dc*/ 	.word	0xffffffff


	//   ....[55]....
        /*02e0*/ 	.word	0xffffffff


	//   ....[56]....
        /*02e4*/ 	.word	0xffffffff


	//   ....[57]....
        /*02e8*/ 	.word	0xffffffff


	//   ....[58]....
        /*02ec*/ 	.word	0xffffffff


	//   ....[59]....
        /*02f0*/ 	.word	0xffffffff


	//   ....[60]....
        /*02f4*/ 	.word	0xffffffff


	//   ....[61]....
        /*02f8*/ 	.word	0xffffffff


	//   ....[62]....
        /*02fc*/ 	.word	0xffffffff


	//   ....[63]....
        /*0300*/ 	.word	0xffffffff


	//   ....[64]....
        /*0304*/ 	.word	0xffffffff


	//   ....[65]....
        /*0308*/ 	.word	0xffffffff


	//   ....[66]....
        /*030c*/ 	.word	0xffffffff


	//   ....[67]....
        /*0310*/ 	.word	0xffffffff


	//   ....[68]....
        /*0314*/ 	.word	0xffffffff


	//   ....[69]....
        /*0318*/ 	.word	0xffffffff


	//   ....[70]....
        /*031c*/ 	.word	0xffffffff


	//   ....[71]....
        /*0320*/ 	.word	0xffffffff


	//   ....[72]....
        /*0324*/ 	.word	0xffffffff


	//   ....[73]....
        /*0328*/ 	.word	0xffffffff


	//   ....[74]....
        /*032c*/ 	.word	0xffffffff


	//   ....[75]....
        /*0330*/ 	.word	0xffffffff


	//   ....[76]....
        /*0334*/ 	.word	0xffffffff


	//   ....[77]....
        /*0338*/ 	.word	0xffffffff


	//   ....[78]....
        /*033c*/ 	.word	0xffffffff


	//   ....[79]....
        /*0340*/ 	.word	0xffffffff


	//   ....[80]....
        /*0344*/ 	.word	0xffffffff


	//   ....[81]....
        /*0348*/ 	.word	0xffffffff


	//   ....[82]....
        /*034c*/ 	.word	0xffffffff


	//   ....[83]....
        /*0350*/ 	.word	0xffffffff


	//   ....[84]....
        /*0354*/ 	.word	0xffffffff


	//   ....[85]....
        /*0358*/ 	.word	0xffffffff


	//   ....[86]....
        /*035c*/ 	.word	0xffffffff


	//   ....[87]....
        /*0360*/ 	.word	0xffffffff


	//   ....[88]....
        /*0364*/ 	.word	0xffffffff


	//   ....[89]....
        /*0368*/ 	.word	0xffffffff


	//   ....[90]....
        /*036c*/ 	.word	0xffffffff


	//   ....[91]....
        /*0370*/ 	.word	0xffffffff


	//   ....[92]....
        /*0374*/ 	.word	0xffffffff


	//   ....[93]....
        /*0378*/ 	.word	0xffffffff


	//   ....[94]....
        /*037c*/ 	.word	0xffffffff


	//   ....[95]....
        /*0380*/ 	.word	0xffffffff


	//   ....[96]....
        /*0384*/ 	.word	0xffffffff


	//   ....[97]....
        /*0388*/ 	.word	0xffffffff


	//   ....[98]....
        /*038c*/ 	.word	0xffffffff


	//   ....[99]....
        /*0390*/ 	.word	0xffffffff


	//   ....[100]....
        /*0394*/ 	.word	0xffffffff


	//   ....[101]....
        /*0398*/ 	.word	0xffffffff


	//   ....[102]....
        /*039c*/ 	.word	0xffffffff


	//   ....[103]....
        /*03a0*/ 	.word	0xffffffff


	//   ....[104]....
        /*03a4*/ 	.word	0xffffffff


	//   ....[105]....
        /*03a8*/ 	.word	0xffffffff


	//   ....[106]....
        /*03ac*/ 	.word	0xffffffff


	//   ....[107]....
        /*03b0*/ 	.word	0xffffffff


	//   ....[108]....
        /*03b4*/ 	.word	0xffffffff


	//   ....[109]....
        /*03b8*/ 	.word	0xffffffff


	//   ....[110]....
        /*03bc*/ 	.word	0xffffffff


	//   ....[111]....
        /*03c0*/ 	.word	0xffffffff


	//   ....[112]....
        /*03c4*/ 	.word	0xffffffff


	//   ....[113]....
        /*03c8*/ 	.word	0xffffffff


	//   ....[114]....
        /*03cc*/ 	.word	0xffffffff


	//   ....[115]....
        /*03d0*/ 	.word	0xffffffff


	//   ....[116]....
        /*03d4*/ 	.word	0xffffffff


	//   ....[117]....
        /*03d8*/ 	.word	0xffffffff


	//   ....[118]....
        /*03dc*/ 	.word	0xffffffff


	//   ....[119]....
        /*03e0*/ 	.word	0xffffffff


	//   ....[120]....
        /*03e4*/ 	.word	0xffffffff


	//   ....[121]....
        /*03e8*/ 	.word	0xffffffff


	//   ....[122]....
        /*03ec*/ 	.word	0xffffffff


	//   ....[123]....
        /*03f0*/ 	.word	0xffffffff


	//   ....[124]....
        /*03f4*/ 	.word	0xffffffff


	//   ....[125]....
        /*03f8*/ 	.word	0xffffffff


	//   ....[126]....
        /*03fc*/ 	.word	0xffffffff


	//   ....[127]....
        /*0400*/ 	.word	0xffffffff


	//   ....[128]....
        /*0404*/ 	.word	0xffffffff


	//   ....[129]....
        /*0408*/ 	.word	0xffffffff


	//   ....[130]....
        /*040c*/ 	.word	0xffffffff


	//   ....[131]....
        /*0410*/ 	.word	0xffffffff


	//   ....[132]....
        /*0414*/ 	.word	0xffffffff


	//   ....[133]....
        /*0418*/ 	.word	0xffffffff


	//   ....[134]....
        /*041c*/ 	.word	0xffffffff


	//   ....[135]....
        /*0420*/ 	.word	0xffffffff


	//   ....[136]....
        /*0424*/ 	.word	0xffffffff


	//   ....[137]....
        /*0428*/ 	.word	0xffffffff


	//   ....[138]....
        /*042c*/ 	.word	0xffffffff


	//   ....[139]....
        /*0430*/ 	.word	0xffffffff


	//   ....[140]....
        /*0434*/ 	.word	0xffffffff


	//   ....[141]....
        /*0438*/ 	.word	0xffffffff


	//   ....[142]....
        /*043c*/ 	.word	0xffffffff


	//   ....[143]....
        /*0440*/ 	.word	0x0500000f


	//   ....[144]....
        /*0444*/ 	.word	0x0500000f


	//   ....[145]....
        /*0448*/ 	.word	0x0500000f


	//   ....[146]....
        /*044c*/ 	.word	0x0500000f


	//   ....[147]....
        /*0450*/ 	.word	0x0500000f


	//   ....[148]....
        /*0454*/ 	.word	0x0500000f


	//   ....[149]....
        /*0458*/ 	.word	0x0500000f


	//   ....[150]....
        /*045c*/ 	.word	0x0500000f


	//   ....[151]....
        /*0460*/ 	.word	0x0500000f


	//   ....[152]....
        /*0464*/ 	.word	0x0500000f


	//   ....[153]....
        /*0468*/ 	.word	0x0500000f


	//   ....[154]....
        /*046c*/ 	.word	0x0500000f


	//   ....[155]....
        /*0470*/ 	.word	0x0500000f


	//   ....[156]....
        /*0474*/ 	.word	0x0500000f


	//   ....[157]....
        /*0478*/ 	.word	0x0500000f


	//   ....[158]....
        /*047c*/ 	.word	0x0500000f


	//   ....[159]....
        /*0480*/ 	.word	0x0500000f


	//   ....[160]....
        /*0484*/ 	.word	0x0500000f


	//   ....[161]....
        /*0488*/ 	.word	0x0500000f


	//   ....[162]....
        /*048c*/ 	.word	0x0500000f


	//   ....[163]....
        /*0490*/ 	.word	0x0500000f


	//   ....[164]....
        /*0494*/ 	.word	0x0500000f


	//   ....[165]....
        /*0498*/ 	.word	0x0500000f


	//   ....[166]....
        /*049c*/ 	.word	0x0500000f


	//   ....[167]....
        /*04a0*/ 	.word	0x0500000f


	//   ....[168]....
        /*04a4*/ 	.word	0x0500000f


	//   ....[169]....
        /*04a8*/ 	.word	0x0500000f


	//   ....[170]....
        /*04ac*/ 	.word	0x0500000f


	//   ....[171]....
        /*04b0*/ 	.word	0x0500000f


	//   ....[172]....
        /*04b4*/ 	.word	0x0500000f


	//   ....[173]....
        /*04b8*/ 	.word	0x0500000f


	//   ....[174]....
        /*04bc*/ 	.word	0x0500000f


	//   ....[175]....
        /*04c0*/ 	.word	0x0500000f


	//   ....[176]....
        /*04c4*/ 	.word	0x0500000f


	//   ....[177]....
        /*04c8*/ 	.word	0x0500000f


	//   ....[178]....
        /*04cc*/ 	.word	0x0500000f


	//   ....[179]....
        /*04d0*/ 	.word	0x0500000f


	//   ....[180]....
        /*04d4*/ 	.word	0x0500000f


	//   ....[181]....
        /*04d8*/ 	.word	0x0500000f


	//   ....[182]....
        /*04dc*/ 	.word	0x0500000f


	//   ....[183]....
        /*04e0*/ 	.word	0x0500000f


	//   ....[184]....
        /*04e4*/ 	.word	0x0500000f


	//   ....[185]....
        /*04e8*/ 	.word	0x0500000f


	//   ....[186]....
        /*04ec*/ 	.word	0x0500000f


	//   ....[187]....
        /*04f0*/ 	.word	0x0500000f


	//   ....[188]....
        /*04f4*/ 	.word	0x0500000f


	//   ....[189]....
        /*04f8*/ 	.word	0x0500000f


	//   ....[190]....
        /*04fc*/ 	.word	0x0500000f


	//   ....[191]....
        /*0500*/ 	.word	0x0500000f


	//   ....[192]....
        /*0504*/ 	.word	0x0500000f


	//   ....[193]....
        /*0508*/ 	.word	0x0500000f


	//   ....[194]....
        /*050c*/ 	.word	0x0500000f


	//   ....[195]....
        /*0510*/ 	.word	0x0500000f


	//   ....[196]....
        /*0514*/ 	.word	0x0500000f


	//   ....[197]....
        /*0518*/ 	.word	0x0500000f


	//   ....[198]....
        /*051c*/ 	.word	0x0500000f


	//   ....[199]....
        /*0520*/ 	.word	0x0500000f


	//   ....[200]....
        /*0524*/ 	.word	0x0500000f


	//   ....[201]....
        /*0528*/ 	.word	0x0500000f


	//   ....[202]....
        /*052c*/ 	.word	0x0500000f


	//   ....[203]....
        /*0530*/ 	.word	0x0500000f


	//   ....[204]....
        /*0534*/ 	.word	0x0500000f


	//   ....[205]....
        /*0538*/ 	.word	0x0500000f


	//   ....[206]....
        /*053c*/ 	.word	0x0500000f


	//   ....[207]....
        /*0540*/ 	.word	0x0500000f


	//   ....[208]....
        /*0544*/ 	.word	0x0500000f


	//   ....[209]....
        /*0548*/ 	.word	0x0500000f


	//   ....[210]....
        /*054c*/ 	.word	0x0500000f


	//   ....[211]....
        /*0550*/ 	.word	0x0500000f


	//   ....[212]....
        /*0554*/ 	.word	0x0500000f


	//   ....[213]....
        /*0558*/ 	.word	0x0500000f


	//   ....[214]....
        /*055c*/ 	.word	0x0500000f


	//   ....[215]....
        /*0560*/ 	.word	0x0500000f


	//   ....[216]....
        /*0564*/ 	.word	0x0500000f


	//   ....[217]....
        /*0568*/ 	.word	0x0500000f


	//   ....[218]....
        /*056c*/ 	.word	0x0500000f


	//----- nvinfo : EIATTR_COOP_GROUP_INSTR_OFFSETS
	.align		4
.L_293:
        /*0570*/ 	.byte	0x04, 0x28
        /*0572*/ 	.short	(.L_295 - .L_294)


	//   ....[0]....
.L_294:
        /*0574*/ 	.word	0x00000070


	//   ....[1]....
        /*0578*/ 	.word	0x000000b0


	//   ....[2]....
        /*057c*/ 	.word	0x000002d0


	//   ....[3]....
        /*0580*/ 	.word	0x00000430


	//   ....[4]....
        /*0584*/ 	.word	0x00000550


	//   ....[5]....
        /*0588*/ 	.word	0x000006b0


	//   ....[6]....
        /*058c*/ 	.word	0x00002010


	//   ....[7]....
        /*0590*/ 	.word	0x000048f0


	//   ....[8]....
        /*0594*/ 	.word	0x00004930


	//   ....[9]....
        /*0598*/ 	.word	0x00004f10


	//   ....[10]....
        /*059c*/ 	.word	0x00005010


	//   ....[11]....
        /*05a0*/ 	.word	0x00005510


	//   ....[12]....
        /*05a4*/ 	.word	0x00005580


	//   ....[13]....
        /*05a8*/ 	.word	0x00008970


	//   ....[14]....
        /*05ac*/ 	.word	0x00008980


	//   ....[15]....
        /*05b0*/ 	.word	0x00008e80


	//   ....[16]....
        /*05b4*/ 	.word	0x00008f80


	//   ....[17]....
        /*05b8*/ 	.word	0x00009430


	//   ....[18]....
        /*05bc*/ 	.word	0x00009490


	//   ....[19]....
        /*05c0*/ 	.word	0x0000c820


	//   ....[20]....
        /*05c4*/ 	.word	0x0000c850


	//   ....[21]....
        /*05c8*/ 	.word	0x0000cb40


	//   ....[22]....
        /*05cc*/ 	.word	0x0000cbb0


	//   ....[23]....
        /*05d0*/ 	.word	0x0000dd20


	//   ....[24]....
        /*05d4*/ 	.word	0x0000dd50


	//   ....[25]....
        /*05d8*/ 	.word	0x0000dde0


	//   ....[26]....
        /*05dc*/ 	.word	0x0000de10


	//   ....[27]....
        /*05e0*/ 	.word	0x0000fc00


	//   ....[28]....
        /*05e4*/ 	.word	0x0000fc10


	//   ....[29]....
        /*05e8*/ 	.word	0x0000fc20


	//   ....[30]....
        /*05ec*/ 	.word	0x0000fc30


	//   ....[31]....
        /*05f0*/ 	.word	0x00010720


	//   ....[32]....
        /*05f4*/ 	.word	0x00010750


	//   ....[33]....
        /*05f8*/ 	.word	0x000108e0


	//   ....[34]....
        /*05fc*/ 	.word	0x00010900


	//   ....[35]....
        /*0600*/ 	.word	0x00010a40


	//   ....[36]....
        /*0604*/ 	.word	0x00010a60


	//   ....[37]....
        /*0608*/ 	.word	0x00010bb0


	//   ....[38]....
        /*060c*/ 	.word	0x00010bd0


	//   ....[39]....
        /*0610*/ 	.word	0x000111a0


	//   ....[40]....
        /*0614*/ 	.word	0x000111e0


	//   ....[41]....
        /*0618*/ 	.word	0x00011d30


	//   ....[42]....
        /*061c*/ 	.word	0x00011d40


	//   ....[43]....
        /*0620*/ 	.word	0x00013070


	//   ....[44]....
        /*0624*/ 	.word	0x000130a0


	//   ....[45]....
        /*0628*/ 	.word	0x00013210


	//   ....[46]....
        /*062c*/ 	.word	0x00013230


	//   ....[47]....
        /*0630*/ 	.word	0x00013370


	//   ....[48]....
        /*0634*/ 	.word	0x00013390


	//   ....[49]....
        /*0638*/ 	.word	0x000134e0


	//   ....[50]....
        /*063c*/ 	.word	0x00013500


	//   ....[51]....
        /*0640*/ 	.word	0x000136e0


	//   ....[52]....
        /*0644*/ 	.word	0x000138d0


	//   ....[53]....
        /*0648*/ 	.word	0x00013900


	//   ....[54]....
        /*064c*/ 	.word	0x00013930


	//   ....[55]....
        /*0650*/ 	.word	0x00013960


	//   ....[56]....
        /*0654*/ 	.word	0x00013990


	//   ....[57]....
        /*0658*/ 	.word	0x000139c0


	//   ....[58]....
        /*065c*/ 	.word	0x00013b30


	//   ....[59]....
        /*0660*/ 	.word	0x00013b60


	//   ....[60]....
        /*0664*/ 	.word	0x00013b90


	//   ....[61]....
        /*0668*/ 	.word	0x00013bc0


	//   ....[62]....
        /*066c*/ 	.word	0x00013bf0


	//   ....[63]....
        /*0670*/ 	.word	0x00013c20


	//   ....[64]....
        /*0674*/ 	.word	0x00013cb0


	//   ....[65]....
        /*0678*/ 	.word	0x00013ce0


	//   ....[66]....
        /*067c*/ 	.word	0x00013cf0


	//   ....[67]....
        /*0680*/ 	.word	0x00013d30


	//   ....[68]....
        /*0684*/ 	.word	0x00015c60


	//   ....[69]....
        /*0688*/ 	.word	0x00015ca0


	//   ....[70]....
        /*068c*/ 	.word	0x00015cd0


	//   ....[71]....
        /*0690*/ 	.word	0x00015d80


	//   ....[72]....
        /*0694*/ 	.word	0x00015dc0


	//   ....[73]....
        /*0698*/ 	.word	0x00015e20


	//   ....[74]....
        /*069c*/ 	.word	0x00015e60


	//   ....[75]....
        /*06a0*/ 	.word	0x00015ec0


	//   ....[76]....
        /*06a4*/ 	.word	0x00015ee0


	//   ....[77]....
        /*06a8*/ 	.word	0x00015f10


	//   ....[78]....
        /*06ac*/ 	.word	0x00016700


	//   ....[79]....
        /*06b0*/ 	.word	0x00016730


	//   ....[80]....
        /*06b4*/ 	.word	0x00016790


	//   ....[81]....
        /*06b8*/ 	.word	0x00016800


	//   ....[82]....
        /*06bc*/ 	.word	0x00016850


	//   ....[83]....
        /*06c0*/ 	.word	0x000168c0


	//   ....[84]....
        /*06c4*/ 	.word	0x00016910


	//   ....[85]....
        /*06c8*/ 	.word	0x00016980


	//   ....[86]....
        /*06cc*/ 	.word	0x000169d0


	//   ....[87]....
        /*06d0*/ 	.word	0x00016a40


	//   ....[88]....
        /*06d4*/ 	.word	0x00016a90


	//   ....[89]....
        /*06d8*/ 	.word	0x00016b00


	//   ....[90]....
        /*06dc*/ 	.word	0x00016b50


	//   ....[91]....
        /*06e0*/ 	.word	0x00016bb0


	//   ....[92]....
        /*06e4*/ 	.word	0x00016bc0


	//   ....[93]....
        /*06e8*/ 	.word	0x00016c10


	//   ....[94]....
        /*06ec*/ 	.word	0x000173e0


	//   ....[95]....
        /*06f0*/ 	.word	0x00017410


	//   ....[96]....
        /*06f4*/ 	.word	0x00017440


	//   ....[97]....
        /*06f8*/ 	.word	0x00017500


	//   ....[98]....
        /*06fc*/ 	.word	0x00017530


	//   ....[99]....
        /*0700*/ 	.word	0x00017580


	//   ....[100]....
        /*0704*/ 	.word	0x000175b0


	//   ....[101]....
        /*0708*/ 	.word	0x00017600


	//   ....[102]....
        /*070c*/ 	.word	0x00017630


	//   ....[103]....
        /*0710*/ 	.word	0x000176a0


	//   ....[104]....
        /*0714*/ 	.word	0x00017980


	//   ....[105]....
        /*0718*/ 	.word	0x000179a0


	//   ....[106]....
        /*071c*/ 	.word	0x000179b0


	//   ....[107]....
        /*0720*/ 	.word	0x00017a60


	//   ....[108]....
        /*0724*/ 	.word	0x00017a70


	//   ....[109]....
        /*0728*/ 	.word	0x00017b20


	//   ....[110]....
        /*072c*/ 	.word	0x00017b30


	//   ....[111]....
        /*0730*/ 	.word	0x00017be0


	//   ....[112]....
        /*0734*/ 	.word	0x00017bf0


	//   ....[113]....
        /*0738*/ 	.word	0x00017c00


	//   ....[114]....
        /*073c*/ 	.word	0x00018210


	//   ....[115]....
        /*0740*/ 	.word	0x00018250


	//   ....[116]....
        /*0744*/ 	.word	0x00018290


	//   ....[117]....
        /*0748*/ 	.word	0x000182b0


	//   ....[118]....
        /*074c*/ 	.word	0x000182d0


	//   ....[119]....
        /*0750*/ 	.word	0x00018380


	//   ....[120]....
        /*0754*/ 	.word	0x00018430


	//   ....[121]....
        /*0758*/ 	.word	0x00018460


	//   ....[122]....
        /*075c*/ 	.word	0x00018470


	//   ....[123]....
        /*0760*/ 	.word	0x00018500


	//   ....[124]....
        /*0764*/ 	.word	0x00018970


	//   ....[125]....
        /*0768*/ 	.word	0x000189a0


	//   ....[126]....
        /*076c*/ 	.word	0x00018a00


	//   ....[127]....
        /*0770*/ 	.word	0x00018a30


	//   ....[128]....
        /*0774*/ 	.word	0x00018a60


	//   ....[129]....
        /*0778*/ 	.word	0x00018a90


	//   ....[130]....
        /*077c*/ 	.word	0x00018ac0


	//   ....[131]....
        /*0780*/ 	.word	0x00018af0


	//   ....[132]....
        /*0784*/ 	.word	0x00018c90


	//   ....[133]....
        /*0788*/ 	.word	0x00018cc0


	//   ....[134]....
        /*078c*/ 	.word	0x00018cf0


	//   ....[135]....
        /*0790*/ 	.word	0x00018d20


	//   ....[136]....
        /*0794*/ 	.word	0x00018d50


	//   ....[137]....
        /*0798*/ 	.word	0x00018d80


	//   ....[138]....
        /*079c*/ 	.word	0x00018e40


	//   ....[139]....
        /*07a0*/ 	.word	0x00018e60


	//   ....[140]....
        /*07a4*/ 	.word	0x00018e80


	//   ....[141]....
        /*07a8*/ 	.word	0x00018ee0


	//   ....[142]....
        /*07ac*/ 	.word	0x00019900


	//   ....[143]....
        /*07b0*/ 	.word	0x00019ed0


	//   ....[144]....
        /*07b4*/ 	.word	0x00019fc0


	//   ....[145]....
        /*07b8*/ 	.word	0x0001a0a0


	//   ....[146]....
        /*07bc*/ 	.word	0x0001a100


	//   ....[147]....
        /*07c0*/ 	.word	0x0001a1a0


	//   ....[148]....
        /*07c4*/ 	.word	0x0001a280


	//   ....[149]....
        /*07c8*/ 	.word	0x0001a380


	//   ....[150]....
        /*07cc*/ 	.word	0x0001a3f0


	//   ....[151]....
        /*07d0*/ 	.word	0x0001a4e0


	//   ....[152]....
        /*07d4*/ 	.word	0x0001a550


	//   ....[153]....
        /*07d8*/ 	.word	0x0001a630


	//   ....[154]....
        /*07dc*/ 	.word	0x0001a6e0


	//   ....[155]....
        /*07e0*/ 	.word	0x0001a750


	//   ....[156]....
        /*07e4*/ 	.word	0x0001a7d0


	//   ....[157]....
        /*07e8*/ 	.word	0x0001a8b0


	//   ....[158]....
        /*07ec*/ 	.word	0x0001a930


	//   ....[159]....
        /*07f0*/ 	.word	0x0001aa20


	//   ....[160]....
        /*07f4*/ 	.word	0x0001aaa0


	//   ....[161]....
        /*07f8*/ 	.word	0x0001ab90


	//   ....[162]....
        /*07fc*/ 	.word	0x0001ac10


	//   ....[163]....
        /*0800*/ 	.word	0x0001ad00


	//   ....[164]....
        /*0804*/ 	.word	0x0001ad80


	//   ....[165]....
        /*0808*/ 	.word	0x0001ae70


	//   ....[166]....
        /*080c*/ 	.word	0x0001aef0


	//   ....[167]....
        /*0810*/ 	.word	0x0001afd0


	//   ....[168]....
        /*0814*/ 	.word	0x0001b050


	//   ....[169]....
        /*0818*/ 	.word	0x0001b120


	//   ....[170]....
        /*081c*/ 	.word	0x0001b250


	//   ....[171]....
        /*0820*/ 	.word	0x0001b320


	//   ....[172]....
        /*0824*/ 	.word	0x0001b3f0


	//   ....[173]....
        /*0828*/ 	.word	0x0001b4d0


	//   ....[174]....
        /*082c*/ 	.word	0x0001b530


	//   ....[175]....
        /*0830*/ 	.word	0x0001b610


	//   ....[176]....
        /*0834*/ 	.word	0x0001b670


	//   ....[177]....
        /*0838*/ 	.word	0x0001b750


	//   ....[178]....
        /*083c*/ 	.word	0x0001b7b0


	//   ....[179]....
        /*0840*/ 	.word	0x0001b8c0


	//   ....[180]....
        /*0844*/ 	.word	0x0001b9b0


	//   ....[181]....
        /*0848*/ 	.word	0x0001ba50


	//   ....[182]....
        /*084c*/ 	.word	0x0001bab0


	//   ....[183]....
        /*0850*/ 	.word	0x0001bbd0


	//   ....[184]....
        /*0854*/ 	.word	0x0001bc30


	//   ....[185]....
        /*0858*/ 	.word	0x0001bd50


	//   ....[186]....
        /*085c*/ 	.word	0x0001bdb0


	//   ....[187]....
        /*0860*/ 	.word	0x0001bed0


	//   ....[188]....
        /*0864*/ 	.word	0x0001bf30


	//   ....[189]....
        /*0868*/ 	.word	0x0001c000


	//   ....[190]....
        /*086c*/ 	.word	0x0001c160


	//   ....[191]....
        /*0870*/ 	.word	0x0001c200


	//   ....[192]....
        /*0874*/ 	.word	0x0001c350


	//   ....[193]....
        /*0878*/ 	.word	0x0001c400


	//   ....[194]....
        /*087c*/ 	.word	0x0001c460


	//   ....[195]....
        /*0880*/ 	.word	0x0001c520


	//   ....[196]....
        /*0884*/ 	.word	0x0001c600


	//   ....[197]....
        /*0888*/ 	.word	0x0001c6c0


	//   ....[198]....
        /*088c*/ 	.word	0x0001c7a0


	//   ....[199]....
        /*0890*/ 	.word	0x0001c860


	//   ....[200]....
        /*0894*/ 	.word	0x0001c970


	//   ....[201]....
        /*0898*/ 	.word	0x0001ca10


	//   ....[202]....
        /*089c*/ 	.word	0x0001cb90


	//   ....[203]....
        /*08a0*/ 	.word	0x0001cc00


	//   ....[204]....
        /*08a4*/ 	.word	0x0001cc70


	//   ....[205]....
        /*08a8*/ 	.word	0x0001cce0


	//   ....[206]....
        /*08ac*/ 	.word	0x0001cd50


	//   ....[207]....
        /*08b0*/ 	.word	0x0001cdd0


	//   ....[208]....
        /*08b4*/ 	.word	0x0001ce50


	//   ....[209]....
        /*08b8*/ 	.word	0x0001cee0


	//   ....[210]....
        /*08bc*/ 	.word	0x0001cf50


	//   ....[211]....
        /*08c0*/ 	.word	0x0001cfc0


	//   ....[212]....
        /*08c4*/ 	.word	0x0001d030


	//   ....[213]....
        /*08c8*/ 	.word	0x0001d0b0


	//   ....[214]....
        /*08cc*/ 	.word	0x0001d120


	//   ....[215]....
        /*08d0*/ 	.word	0x0001d1b0


	//   ....[216]....
        /*08d4*/ 	.word	0x0001d210


	//   ....[217]....
        /*08d8*/ 	.word	0x0001d2a0


	//   ....[218]....
        /*08dc*/ 	.word	0x0001d3d0


	//----- nvinfo : EIATTR_REG_RECONFIG
	.align		4
.L_295:
        /*08e0*/ 	.byte	0x01, 0x54
	.zero		2


	//----- nvinfo : EIATTR_SYSCALL_OFFSETS
	.align		4
        /*08e4*/ 	.byte	0x04, 0x46
        /*08e6*/ 	.short	(.L_297 - .L_296)


	//   ....[0]....
.L_296:
        /*08e8*/ 	.word	0x00002190


	//   ....[1]....
        /*08ec*/ 	.word	0x00015280


	//   ....[2]....
        /*08f0*/ 	.word	0x000153d0


	//   ....[3]....
        /*08f4*/ 	.word	0x000154c0


	//   ....[4]....
        /*08f8*/ 	.word	0x00016360


	//----- nvinfo : EIATTR_MBARRIER_INSTR_OFFSETS
	.align		4
.L_297:
        /*08fc*/ 	.byte	0x04, 0x39
        /*08fe*/ 	.short	(.L_299 - .L_298)


	//   ....[0]....
.L_298:
        /*0900*/ 	.word	0x00000180
        /*0904*/ 	.word	0x000000ff
        /*0908*/ 	.word	0x00038800
        /*090c*/ 	.short	0x0100
        /*090e*/ 	.byte	0x08
	.zero		1


	//   ....[1]....
        /*0910*/ 	.word	0x00000190
        /*0914*/ 	.word	0x000000ff
        /*0918*/ 	.word	0x00038820
        /*091c*/ 	.short	0x0100
        /*091e*/ 	.byte	0x08
	.zero		1


	//   ....[2]....
        /*0920*/ 	.word	0x00000280
        /*0924*/ 	.word	0x000000ff
        /*0928*/ 	.word	0x00038830
        /*092c*/ 	.short	0x0100
        /*092e*/ 	.byte	0x08
	.zero		1


	//   ....[3]....
        /*0930*/ 	.word	0x00000290
        /*0934*/ 	.word	0x000000ff
        /*0938*/ 	.word	0x00038840
        /*093c*/ 	.short	0x0100
        /*093e*/ 	.byte	0x08
	.zero		1


	//   ....[4]....
        /*0940*/ 	.word	0x000002a0
        /*0944*/ 	.word	0x000000ff
        /*0948*/ 	.word	0x00038838
        /*094c*/ 	.short	0x0100
        /*094e*/ 	.byte	0x08
	.zero		1


	//   ....[5]....
        /*0950*/ 	.word	0x000002b0
        /*0954*/ 	.word	0x000000ff
        /*0958*/ 	.word	0x00038848
        /*095c*/ 	.short	0x0100
        /*095e*/ 	.byte	0x08
	.zero		1


	//   ....[6]....
        /*0960*/ 	.word	0x000003e0
        /*0964*/ 	.word	0x000000ff
        /*0968*/ 	.word	0x00038850
        /*096c*/ 	.short	0x0100
        /*096e*/ 	.byte	0x08
	.zero		1


	//   ....[7]....
        /*0970*/ 	.word	0x000003f0
        /*0974*/ 	.word	0x000000ff
        /*0978*/ 	.word	0x00038860
        /*097c*/ 	.short	0x0100
        /*097e*/ 	.byte	0x08
	.zero		1


	//   ....[8]....
        /*0980*/ 	.word	0x00000400
        /*0984*/ 	.word	0x000000ff
        /*0988*/ 	.word	0x00038858
        /*098c*/ 	.short	0x0100
        /*098e*/ 	.byte	0x08
	.zero		1


	//   ....[9]....
        /*0990*/ 	.word	0x00000410
        /*0994*/ 	.word	0x000000ff
        /*0998*/ 	.word	0x00038868
        /*099c*/ 	.short	0x0100
        /*099e*/ 	.byte	0x08
	.zero		1


	//   ....[10]....
        /*09a0*/ 	.word	0x00000500
        /*09a4*/ 	.word	0x000000ff
        /*09a8*/ 	.word	0x00038870
        /*09ac*/ 	.short	0x0100
        /*09ae*/ 	.byte	0x06
	.zero		1


	//   ....[11]....
        /*09b0*/ 	.word	0x00000510
        /*09b4*/ 	.word	0x000000ff
        /*09b8*/ 	.word	0x00038880
        /*09bc*/ 	.short	0x0100
        /*09be*/ 	.byte	0x06
	.zero		1


	//   ....[12]....
        /*09c0*/ 	.word	0x00000520
        /*09c4*/ 	.word	0x000000ff
        /*09c8*/ 	.word	0x00038878
        /*09cc*/ 	.short	0x0100
        /*09ce*/ 	.byte	0x06
	.zero		1


	//   ....[13]....
        /*09d0*/ 	.word	0x00000530
        /*09d4*/ 	.word	0x000000ff
        /*09d8*/ 	.word	0x00038888
        /*09dc*/ 	.short	0x0100
        /*09de*/ 	.byte	0x06
	.zero		1


	//   ....[14]....
        /*09e0*/ 	.word	0x00000660
        /*09e4*/ 	.word	0x000000ff
        /*09e8*/ 	.word	0x00038890
        /*09ec*/ 	.short	0x0100
        /*09ee*/ 	.byte	0x08
	.zero		1


	//   ....[15]....
        /*09f0*/ 	.word	0x00000670
        /*09f4*/ 	.word	0x000000ff
        /*09f8*/ 	.word	0x000388a0
        /*09fc*/ 	.short	0x0100
        /*09fe*/ 	.byte	0x08
	.zero		1


	//   ....[16]....
        /*0a00*/ 	.word	0x00000680
        /*0a04*/ 	.word	0x000000ff
        /*0a08*/ 	.word	0x00038898
        /*0a0c*/ 	.short	0x0100
        /*0a0e*/ 	.byte	0x08
	.zero		1


	//   ....[17]....
        /*0a10*/ 	.word	0x00000690
        /*0a14*/ 	.word	0x000000ff
        /*0a18*/ 	.word	0x000388a8
        /*0a1c*/ 	.short	0x0100
        /*0a1e*/ 	.byte	0x08
	.zero		1


	//   ....[18]....
        /*0a20*/ 	.word	0x000007d0
        /*0a24*/ 	.word	0x000000ff
        /*0a28*/ 	.word	0x000388b0
        /*0a2c*/ 	.short	0x0100
        /*0a2e*/ 	.byte	0x08
	.zero		1


	//   ....[19]....
        /*0a30*/ 	.word	0x000007e0
        /*0a34*/ 	.word	0x000000ff
        /*0a38*/ 	.word	0x000388c0
        /*0a3c*/ 	.short	0x0100
        /*0a3e*/ 	.byte	0x08
	.zero		1


	//   ....[20]....
        /*0a40*/ 	.word	0x000007f0
        /*0a44*/ 	.word	0x000000ff
        /*0a48*/ 	.word	0x000388b8
        /*0a4c*/ 	.short	0x0100
        /*0a4e*/ 	.byte	0x08
	.zero		1


	//   ....[21]....
        /*0a50*/ 	.word	0x00000800
        /*0a54*/ 	.word	0x000000ff
        /*0a58*/ 	.word	0x000388c8
        /*0a5c*/ 	.short	0x0100
        /*0a5e*/ 	.byte	0x08
	.zero		1


	//   ....[22]....
        /*0a60*/ 	.word	0x00002260
        /*0a64*/ 	.word	0x000000ff
        /*0a68*/ 	.word	0x00038800
        /*0a6c*/ 	.short	0x010a
        /*0a6e*/ 	.byte	0x06
	.zero		1


	//   ....[23]....
        /*0a70*/ 	.word	0x00002300
        /*0a74*/ 	.word	0x00000000
        /*0a78*/ 	.word	0x00038830
        /*0a7c*/ 	.short	0x010a
        /*0a7e*/ 	.byte	0x3f
	.zero		1


	//   ....[24]....
        /*0a80*/ 	.word	0x00002340
        /*0a84*/ 	.word	0x00000000
        /*0a88*/ 	.word	0x00038830
        /*0a8c*/ 	.short	0x010a
        /*0a8e*/ 	.byte	0x3f
	.zero		1


	//   ....[25]....
        /*0a90*/ 	.word	0x00004bc0
        /*0a94*/ 	.word	0x000000ff
        /*0a98*/ 	.word	0x00000000
        /*0a9c*/ 	.short	0x0101
        /*0a9e*/ 	.byte	0x04
	.zero		1


	//   ....[26]....
        /*0aa0*/ 	.word	0x00005fa0
        /*0aa4*/ 	.word	0x000000ff
        /*0aa8*/ 	.word	0x00038830
        /*0aac*/ 	.short	0x010a
        /*0aae*/ 	.byte	0x3d
	.zero		1


	//   ....[27]....
        /*0ab0*/ 	.word	0x00005fe0
        /*0ab4*/ 	.word	0x000000ff
        /*0ab8*/ 	.word	0x00038830
        /*0abc*/ 	.short	0x010a
        /*0abe*/ 	.byte	0x3d
	.zero		1


	//   ....[28]....
        /*0ac0*/ 	.word	0x00008550
        /*0ac4*/ 	.word	0x000000ff
        /*0ac8*/ 	.word	0x00038850
        /*0acc*/ 	.short	0x010a
        /*0ace*/ 	.byte	0x04
	.zero		1


	//   ....[29]....
        /*0ad0*/ 	.word	0x00008590
        /*0ad4*/ 	.word	0x000000ff
        /*0ad8*/ 	.word	0x00038850
        /*0adc*/ 	.short	0x010a
        /*0ade*/ 	.byte	0x04
	.zero		1


	//   ....[30]....
        /*0ae0*/ 	.word	0x000089b0
        /*0ae4*/ 	.word	0x000000ff
        /*0ae8*/ 	.word	0x00000000
        /*0aec*/ 	.short	0x0101
        /*0aee*/ 	.byte	0x3d
	.zero		1


	//   ....[31]....
        /*0af0*/ 	.word	0x00009c30
        /*0af4*/ 	.word	0x000000ff
        /*0af8*/ 	.word	0x00000000
        /*0afc*/ 	.short	0x0101
        /*0afe*/ 	.byte	0x04
	.zero		1


	//   ....[32]....
        /*0b00*/ 	.word	0x00009e20
        /*0b04*/ 	.word	0x000000ff
        /*0b08*/ 	.word	0x00038830
        /*0b0c*/ 	.short	0x010a
        /*0b0e*/ 	.byte	0x04
	.zero		1


	//   ....[33]....
        /*0b10*/ 	.word	0x00009e60
        /*0b14*/ 	.word	0x000000ff
        /*0b18*/ 	.word	0x00038830
        /*0b1c*/ 	.short	0x010a
        /*0b1e*/ 	.byte	0x04
	.zero		1


	//   ....[34]....
        /*0b20*/ 	.word	0x0000c3c0
        /*0b24*/ 	.word	0x000000ff
        /*0b28*/ 	.word	0x00038850
        /*0b2c*/ 	.short	0x010a
        /*0b2e*/ 	.byte	0x04
	.zero		1


	//   ....[35]....
        /*0b30*/ 	.word	0x0000c400
        /*0b34*/ 	.word	0x000000ff
        /*0b38*/ 	.word	0x00038850
        /*0b3c*/ 	.short	0x010a
        /*0b3e*/ 	.byte	0x04
	.zero		1


	//   ....[36]....
        /*0b40*/ 	.word	0x0000c760
        /*0b44*/ 	.word	0x000000ff
        /*0b48*/ 	.word	0x00000000
        /*0b4c*/ 	.short	0x0101
        /*0b4e*/ 	.byte	0x06
	.zero		1


	//   ....[37]....
        /*0b50*/ 	.word	0x0000d380
        /*0b54*/ 	.word	0x000000ff
        /*0b58*/ 	.word	0x00000000
        /*0b5c*/ 	.short	0x0101
        /*0b5e*/ 	.byte	0x04
	.zero		1


	//   ....[38]....
        /*0b60*/ 	.word	0x0000dc90
        /*0b64*/ 	.word	0x000000ff
        /*0b68*/ 	.word	0x00038850
        /*0b6c*/ 	.short	0x010a
        /*0b6e*/ 	.byte	0x08
	.zero		1


	//   ....[39]....
        /*0b70*/ 	.word	0x0000dcd0
        /*0b74*/ 	.word	0x000000ff
        /*0b78*/ 	.word	0x00038850
        /*0b7c*/ 	.short	0x010a
        /*0b7e*/ 	.byte	0x08
	.zero		1


	//   ....[40]....
        /*0b80*/ 	.word	0x0000e2f0
        /*0b84*/ 	.word	0x000000ff
        /*0b88*/ 	.word	0x00000000
        /*0b8c*/ 	.short	0x0101
        /*0b8e*/ 	.byte	0x04
	.zero		1


	//   ....[41]....
        /*0b90*/ 	.word	0x00010730
        /*0b94*/ 	.word	0x000000ff
        /*0b98*/ 	.word	0x00000000
        /*0b9c*/ 	.short	0x0101
        /*0b9e*/ 	.byte	0x08
	.zero		1


	//   ....[42]....
        /*0ba0*/ 	.word	0x00010fc0
        /*0ba4*/ 	.word	0x000000ff
        /*0ba8*/ 	.word	0x00000000
        /*0bac*/ 	.short	0x0101
        /*0bae*/ 	.byte	0x08
	.zero		1


	//   ....[43]....
        /*0bb0*/ 	.word	0x00015a90
        /*0bb4*/ 	.word	0x00000005
        /*0bb8*/ 	.word	0x00038840
        /*0bbc*/ 	.short	0x010a
        /*0bbe*/ 	.byte	0x3f
	.zero		1


	//   ....[44]....
        /*0bc0*/ 	.word	0x00016080
        /*0bc4*/ 	.word	0x00000005
        /*0bc8*/ 	.word	0x00038830
        /*0bcc*/ 	.short	0x0107
        /*0bce*/ 	.byte	0x3f
	.zero		1


	//   ....[45]....
        /*0bd0*/ 	.word	0x00016160
        /*0bd4*/ 	.word	0x00000005
        /*0bd8*/ 	.word	0x00038830
        /*0bdc*/ 	.short	0x0101
        /*0bde*/ 	.byte	0x3f
	.zero		1


	//   ....[46]....
        /*0be0*/ 	.word	0x00016d40
        /*0be4*/ 	.word	0x00000011
        /*0be8*/ 	.word	0x00038800
        /*0bec*/ 	.short	0x0107
        /*0bee*/ 	.byte	0x3f
	.zero		1


	//   ....[47]....
        /*0bf0*/ 	.word	0x00016e60
        /*0bf4*/ 	.word	0x00000011
        /*0bf8*/ 	.word	0x00038800
        /*0bfc*/ 	.short	0x0101
        /*0bfe*/ 	.byte	0x3f
	.zero		1


	//   ....[48]....
        /*0c00*/ 	.word	0x00016e80
        /*0c04*/ 	.word	0x00000011
        /*0c08*/ 	.word	0x00038820
        /*0c0c*/ 	.short	0x010a
        /*0c0e*/ 	.byte	0x3f
	.zero		1


	//   ....[49]....
        /*0c10*/ 	.word	0x00017250
        /*0c14*/ 	.word	0x00000006
        /*0c18*/ 	.word	0x00038840
        /*0c1c*/ 	.short	0x010a
        /*0c1e*/ 	.byte	0x3f
	.zero		1


	//   ....[50]....
        /*0c20*/ 	.word	0x000177b0
        /*0c24*/ 	.word	0x00000006
        /*0c28*/ 	.word	0x00038830
        /*0c2c*/ 	.short	0x0107
        /*0c2e*/ 	.byte	0x3f
	.zero		1


	//   ....[51]....
        /*0c30*/ 	.word	0x00017860
        /*0c34*/ 	.word	0x00000006
        /*0c38*/ 	.word	0x00038830
        /*0c3c*/ 	.short	0x0101
        /*0c3e*/ 	.byte	0x3f
	.zero		1


	//   ....[52]....
        /*0c40*/ 	.word	0x000178c0
        /*0c44*/ 	.word	0x00000006
        /*0c48*/ 	.word	0x00038860
        /*0c4c*/ 	.short	0x010a
        /*0c4e*/ 	.byte	0x3f
	.zero		1


	//   ....[53]....
        /*0c50*/ 	.word	0x00017dc0
        /*0c54*/ 	.word	0x00000006
        /*0c58*/ 	.word	0x00038850
        /*0c5c*/ 	.short	0x0107
        /*0c5e*/ 	.byte	0x3f
	.zero		1


	//   ....[54]....
        /*0c60*/ 	.word	0x00017f50
        /*0c64*/ 	.word	0x00000006
        /*0c68*/ 	.word	0x00038850
        /*0c6c*/ 	.short	0x0101
        /*0c6e*/ 	.byte	0x3f
	.zero		1


	//   ....[55]....
        /*0c70*/ 	.word	0x00018160
        /*0c74*/ 	.word	0x00000004
        /*0c78*/ 	.word	0x00038860
        /*0c7c*/ 	.short	0x010a
        /*0c7e*/ 	.byte	0x3f
	.zero		1


	//   ....[56]....
        /*0c80*/ 	.word	0x00018680
        /*0c84*/ 	.word	0x00000004
        /*0c88*/ 	.word	0x00038850
        /*0c8c*/ 	.short	0x0107
        /*0c8e*/ 	.byte	0x3f
	.zero		1


	//   ....[57]....
        /*0c90*/ 	.word	0x00018730
        /*0c94*/ 	.word	0x00000004
        /*0c98*/ 	.word	0x00038850
        /*0c9c*/ 	.short	0x0101
        /*0c9e*/ 	.byte	0x3f
	.zero		1


	//   ....[58]....
        /*0ca0*/ 	.word	0x00019880
        /*0ca4*/ 	.word	0x00000004
        /*0ca8*/ 	.word	0x00038820
        /*0cac*/ 	.short	0x010a
        /*0cae*/ 	.byte	0x3f
	.zero		1


	//   ....[59]....
        /*0cb0*/ 	.word	0x00019a20
        /*0cb4*/ 	.word	0x00000005
        /*0cb8*/ 	.word	0x00038840
        /*0cbc*/ 	.short	0x010a
        /*0cbe*/ 	.byte	0x3f
	.zero		1


	//   ....[60]....
        /*0cc0*/ 	.word	0x00019ac0
        /*0cc4*/ 	.word	0x00000017
        /*0cc8*/ 	.word	0x00038840
        /*0ccc*/ 	.short	0x010a
        /*0cce*/ 	.byte	0x3f
	.zero		1


	//   ....[61]....
        /*0cd0*/ 	.word	0x00019b00
        /*0cd4*/ 	.word	0x00000005
        /*0cd8*/ 	.word	0x00038860
        /*0cdc*/ 	.short	0x010a
        /*0cde*/ 	.byte	0x3f
	.zero		1


	//   ....[62]....
        /*0ce0*/ 	.word	0x00019b40
        /*0ce4*/ 	.word	0x00000017
        /*0ce8*/ 	.word	0x00038860
        /*0cec*/ 	.short	0x010a
        /*0cee*/ 	.byte	0x3f
	.zero		1


	//   ....[63]....
        /*0cf0*/ 	.word	0x00019bc0
        /*0cf4*/ 	.word	0x00000003
        /*0cf8*/ 	.word	0x00038800
        /*0cfc*/ 	.short	0x010a
        /*0cfe*/ 	.byte	0x3f
	.zero		1


	//   ....[64]....
        /*0d00*/ 	.word	0x00019c10
        /*0d04*/ 	.word	0x00000000
        /*0d08*/ 	.word	0x00038830
        /*0d0c*/ 	.short	0x010a
        /*0d0e*/ 	.byte	0x3f
	.zero		1


	//   ....[65]....
        /*0d10*/ 	.word	0x00019c70
        /*0d14*/ 	.word	0x00000004
        /*0d18*/ 	.word	0x00038830
        /*0d1c*/ 	.short	0x010a
        /*0d1e*/ 	.byte	0x3f
	.zero		1


	//   ....[66]....
        /*0d20*/ 	.word	0x00019cd0
        /*0d24*/ 	.word	0x00000002
        /*0d28*/ 	.word	0x00038850
        /*0d2c*/ 	.short	0x010a
        /*0d2e*/ 	.byte	0x3f
	.zero		1


	//   ....[67]....
        /*0d30*/ 	.word	0x00019d30
        /*0d34*/ 	.word	0x00000004
        /*0d38*/ 	.word	0x00038830
        /*0d3c*/ 	.short	0x010a
        /*0d3e*/ 	.byte	0x3f
	.zero		1


	//   ....[68]....
        /*0d40*/ 	.word	0x00019d90
        /*0d44*/ 	.word	0x00000002
        /*0d48*/ 	.word	0x00038850
        /*0d4c*/ 	.short	0x010a
        /*0d4e*/ 	.byte	0x3f
	.zero		1


	//   ....[69]....
        /*0d50*/ 	.word	0x00019df0
        /*0d54*/ 	.word	0x00000007
        /*0d58*/ 	.word	0x00038850
        /*0d5c*/ 	.short	0x010a
        /*0d5e*/ 	.byte	0x3f
	.zero		1


	//   ....[70]....
        /*0d60*/ 	.word	0x00019f10
        /*0d64*/ 	.word	0x00000005
        /*0d68*/ 	.word	0x00038840
        /*0d6c*/ 	.short	0x010a
        /*0d6e*/ 	.byte	0x3f
	.zero		1


	//   ....[71]....
        /*0d70*/ 	.word	0x0001b150
        /*0d74*/ 	.word	0x00000011
        /*0d78*/ 	.word	0x00038820
        /*0d7c*/ 	.short	0x010a
        /*0d7e*/ 	.byte	0x3f
	.zero		1


	//   ....[72]....
        /*0d80*/ 	.word	0x0001b1a0
        /*0d84*/ 	.word	0x00000006
        /*0d88*/ 	.word	0x00038840
        /*0d8c*/ 	.short	0x010a
        /*0d8e*/ 	.byte	0x3f
	.zero		1


	//   ....[73]....
        /*0d90*/ 	.word	0x0001b900
        /*0d94*/ 	.word	0x00000006
        /*0d98*/ 	.word	0x00038860
        /*0d9c*/ 	.short	0x010a
        /*0d9e*/ 	.byte	0x3f
	.zero		1


	//   ....[74]....
        /*0da0*/ 	.word	0x0001c0b0
        /*0da4*/ 	.word	0x00000004
        /*0da8*/ 	.word	0x00038860
        /*0dac*/ 	.short	0x010a
        /*0dae*/ 	.byte	0x3f
	.zero		1


	//   ....[75]....
        /*0db0*/ 	.word	0x0001d2f0
        /*0db4*/ 	.word	0x00000004
        /*0db8*/ 	.word	0x00038820
        /*0dbc*/ 	.short	0x010a
        /*0dbe*/ 	.byte	0x3f
	.zero		1


	//   ....[76]....
        /*0dc0*/ 	.word	0x0001d490
        /*0dc4*/ 	.word	0x00000005
        /*0dc8*/ 	.word	0x00038840
        /*0dcc*/ 	.short	0x010a
        /*0dce*/ 	.byte	0x3f
	.zero		1


	//   ....[77]....
        /*0dd0*/ 	.word	0x0001d4e0
        /*0dd4*/ 	.word	0x00000017
        /*0dd8*/ 	.word	0x00038840
        /*0ddc*/ 	.short	0x010a
        /*0dde*/ 	.byte	0x3f
	.zero		1


	//   ....[78]....
        /*0de0*/ 	.word	0x0001d530
        /*0de4*/ 	.word	0x00000005
        /*0de8*/ 	.word	0x00038860
        /*0dec*/ 	.short	0x010a
        /*0dee*/ 	.byte	0x3f
	.zero		1


	//----- nvinfo : EIATTR_NUM_MBARRIERS
	.align		4
.L_299:
        /*0df0*/ 	.byte	0x03, 0x38
        /*0df2*/ 	.short	0x0016


	//----- nvinfo : EIATTR_EXIT_INSTR_OFFSETS
	.align		4
        /*0df4*/ 	.byte	0x04, 0x1c
        /*0df6*/ 	.short	(.L_301 - .L_300)


	//   ....[0]....
.L_300:
        /*0df8*/ 	.word	0x00000990


	//   ....[1]....
        /*0dfc*/ 	.word	0x00013680


	//   ....[2]....
        /*0e00*/ 	.word	0x00019b90


	//----- nvinfo : EIATTR_MAX_THREADS
	.align		4
.L_301:
        /*0e04*/ 	.byte	0x04, 0x05
        /*0e06*/ 	.short	(.L_303 - .L_302)
.L_302:
        /*0e08*/ 	.word	0x00000180
        /*0e0c*/ 	.word	0x00000001
        /*0e10*/ 	.word	0x00000001


	//----- nvinfo : EIATTR_CRS_STACK_SIZE
	.align		4
.L_303:
        /*0e14*/ 	.byte	0x04, 0x1e
        /*0e16*/ 	.short	(.L_305 - .L_304)
.L_304:
        /*0e18*/ 	.word	0x00000000


	//----- nvinfo : EIATTR_CBANK_PARAM_SIZE
	.align		4
.L_305:
        /*0e1c*/ 	.byte	0x03, 0x19
        /*0e1e*/ 	.short	0x0af0


	//----- nvinfo : EIATTR_PARAM_CBANK
	.align		4
        /*0e20*/ 	.byte	0x04, 0x0a
        /*0e22*/ 	.short	(.L_307 - .L_306)
	.align		4
.L_306:
        /*0e24*/ 	.word	index@(.nv.constant0._ZN7cutlass13device_kernelIN5flash11enable_sm90INS1_16FlashAttnFwdSm90INS1_25CollectiveMainloopFwdSm90ILi2EN4cute5tupleIJNS5_1CILi1EEES8_S8_EEENS6_IJNS7_ILi128EEENS7_ILi80EEENS7_ILi256EEEEEELi256ENS_6half_tEfNS_4arch4Sm90ELb1ELb0ELb0ELb1ELb1ELb0ELb0ELb1ELb1ELb1ELb1ELb0EEENS1_21CollectiveEpilogueFwdINS6_IJSA_SC_SB_EEES9_SE_SG_Li256ELb1ELb1ELb1ELb0EEENS1_36VarlenDynamicPersistentTileSchedulerILi128ELi80ELi256ELi128ELb1ELb1ELb1ELb1ELb1ELb1EEEEEEEEEvNT_6ParamsE)
        /*0e28*/ 	.short	0x0210
        /*0e2a*/ 	.short	0x0af0


	//----- nvinfo : EIATTR_SW_WAR
	.align		4
.L_307:
        /*0e2c*/ 	.byte	0x04, 0x36
        /*0e2e*/ 	.short	(.L_309 - .L_308)
.L_308:
        /*0e30*/ 	.word	0x00000008
.L_309:


//--------------------- .nv.info._ZN7cutlass13device_kernelIN5flash11enable_sm90INS1_16FlashAttnFwdSm90INS1_25CollectiveMainloopFwdSm90ILi2EN4cute5tupleIJNS5_1CILi1EEES8_S8_EEENS6_IJNS7_ILi128EEENS7_ILi80EEENS7_ILi256EEEEEELi256ENS_6half_tEfNS_4arch4Sm90ELb1ELb0ELb0ELb1ELb1ELb1ELb0ELb1ELb1ELb1ELb1ELb0EEENS1_21CollectiveEpilogueFwdINS6_IJSA_SC_SB_EEES9_SE_SG_Li256ELb1ELb1ELb1ELb0EEENS1_36VarlenDynamicPersistentTileSchedulerILi128ELi80ELi256ELi128ELb1ELb1ELb1ELb1ELb1ELb1EEEEEEEEEvNT_6ParamsE --------------------------
	.section	.nv.info._ZN7cutlass13device_kernelIN5flash11enable_sm90INS1_16FlashAttnFwdSm90INS1_25CollectiveMainloopFwdSm90ILi2EN4cute5tupleIJNS5_1CILi1EEES8_S8_EEENS6_IJNS7_ILi128EEENS7_ILi80EEENS7_ILi256EEEEEELi256ENS_6half_tEfNS_4arch4Sm90ELb1ELb0ELb0ELb1ELb1ELb1ELb0ELb1ELb1ELb1ELb1ELb0EEENS1_21CollectiveEpilogueFwdINS6_IJSA_SC_SB_EEES9_SE_SG_Li256ELb1ELb1ELb1ELb0EEENS1_36VarlenDynamicPersistentTileSchedulerILi128ELi80ELi256ELi128ELb1ELb1ELb1ELb1ELb1ELb1EEEEEEEEEvNT_6ParamsE,"",@"SHT_CUDA_INFO"
	.sectionflags	@""
	.align	4


	//----- nvinfo : EIATTR_CUDA_API_VERSION
	.align		4
        /*0000*/ 	.byte	0x04, 0x37
        /*0002*/ 	.short	(.L_311 - .L_310)
.L_310:
        /*0004*/ 	.word	0x00000082


	//----- nvinfo : EIATTR_KPARAM_INFO
	.align		4
.L_311:
        /*0008*/ 	.byte	0x04, 0x17
        /*000a*/ 	.short	(.L_313 - .L_312)
.L_312:
        /*000c*/ 	.word	0x00000000
        /*0010*/ 	.short	0x0000
        /*0012*/ 	.short	0x0070
        /*0014*/ 	.byte	0x00, 0xf0, 0x01, 0x2a


	//----- nvinfo : EIATTR_SPARSE_MMA_MASK
	.align		4
.L_313:
        /*0018*/ 	.byte	0x03, 0x50
        /*001a*/ 	.short	0x0000


	//----- nvinfo : EIATTR_MAXREG_COUNT
	.align		4
        /*001c*/ 	.byte	0x03, 0x1b
        /*001e*/ 	.short	0x00a8


	//----- nvinfo : EIATTR_NUM_BARRIERS
	.align		4
        /*0020*/ 	.byte	0x02, 0x4c
        /*0022*/ 	.byte	0x10
	.zero		1


	//----- nvinfo : EIATTR_EXTERNS
	.align		4
        /*0024*/ 	.byte	0x04, 0x0f
        /*0026*/ 	.short	(.L_315 - .L_314)


	//   ....[0]....
	.align		4
.L_314:
        /*0028*/ 	.word	index@(__assertfail)


	//----- nvinfo : EIATTR_ANNOTATIONS
	.align		4
.L_315:
        /*002c*/ 	.byte	0x04, 0x55
        /*002e*/ 	.short	(.L_317 - .L_316)


	//   ....[0]....
.L_316:
        /* <DEDUP_REMOVED lines=160> */


	//----- nvinfo : EIATTR_MERCURY_ISA_VERSION
	.align		4
.L_317:
        /*0a18*/ 	.byte	0x03, 0x5f
        /*0a1a*/ 	.short	0x0101


	//----- nvinfo : EIATTR_UNUSED_LOAD_BYTE_OFFSET
	.align		4
        /*0a1c*/ 	.byte	0x04, 0x44
        /*0a1e*/ 	.short	(.L_319 - .L_318)


	//   ....[0]....
.L_318:
        /*0a20*/ 	.word	0x00000a20
        /*0a24*/ 	.word	0x0000fff0


	//   ....[1]....
        /*0a28*/ 	.word	0x000257f0
        /*0a2c*/ 	.word	0x0000fff0


	//----- nvinfo : EIATTR_INT_WARP_WIDE_INSTR_OFFSETS
	.align		4
.L_319:
        /*0a30*/ 	.byte	0x04, 0x31
        /*0a32*/ 	.short	(.L_321 - .L_320)


	//   ....[0]....
.L_320:
        /*0a34*/ 	.word	0x00000130


	//   ....[1]....
        /*0a38*/ 	.word	0x00000170


	//   ....[2]....
        /*0a3c*/ 	.word	0x000001e0


	//   ....[3]....
        /*0a40*/ 	.word	0x0002d6f0


	//   ....[4]....
        /*0a44*/ 	.word	0x0002d790


	//   ....[5]....
        /*0a48*/ 	.word	0x00030790


	//   ....[6]....
        /*0a4c*/ 	.word	0x00030830


	//----- nvinfo : EIATTR_COOP_GROUP_MASK_REGIDS
	.align		4
.L_321:
        /*0a50*/ 	.byte	0x04, 0x29
        /*0a52*/ 	.short	(.L_323 - .L_322)


	//   ....[0]....
.L_322:
        /*0a54*/ 	.word	0xffffffff


	//   ....[1]....
        /*0a58*/ 	.word	0xffffffff


	//   ....[2]....
        /*0a5c*/ 	.word	0xffffffff


	//   ....[3]....
        /*0a60*/ 	.word	0xffffffff


	//   ....[4]....
        /*0a64*/ 	.word	0xffffffff


	//   ....[5]....
        /*0a68*/ 	.word	0xffffffff


	//   ....[6]....
        /*0a6c*/ 	.word	0xffffffff


	//   ....[7]....
        /*0a70*/ 	.word	0xffffffff


	//   ....[8]....
        /*0a74*/ 	.word	0xffffffff


	//   ....[9]....
        /*0a78*/ 	.word	0xffffffff


	//   ....[10]....
        /*0a7c*/ 	.word	0xffffffff


	//   ....[11]....
        /*0a80*/ 	.word	0xffffffff


	//   ....[12]....
        /*0a84*/ 	.word	0xffffffff


	//   ....[13]....
        /*0a88*/ 	.word	0xffffffff


	//   ....[14]....
        /*0a8c*/ 	.word	0xffffffff


	//   ....[15]....
        /*0a90*/ 	.word	0xffffffff


	//   ....[16]....
        /*0a94*/ 	.word	0xffffffff


	//   ....[17]....
        /*0a98*/ 	.word	0xffffffff


	//   ....[18]....
        /*0a9c*/ 	.word	0xffffffff


	//   ....[19]....
        /*0aa0*/ 	.word	0xffffffff


	//   ....[20]....
        /*0aa4*/ 	.word	0xffffffff


	//   ....[21]....
        /*0aa8*/ 	.word	0xffffffff


	//   ....[22]....
        /*0aac*/ 	.word	0xffffffff


	//   ....[23]....
        /*0ab0*/ 	.word	0xffffffff


	//   ....[24]....
        /*0ab4*/ 	.word	0xffffffff


	//   ....[25]....
        /*0ab8*/ 	.word	0xffffffff


	//   ....[26]....
        /*0abc*/ 	.word	0xffffffff


	//   ....[27]....
        /*0ac0*/ 	.word	0xffffffff


	//   ....[28]....
        /*0ac4*/ 	.word	0xffffffff


	//   ....[29]....
        /*0ac8*/ 	.word	0xffffffff


	//   ....[30]....
        /*0acc*/ 	.word	0xffffffff


	//   ....[31]....
        /*0ad0*/ 	.word	0xffffffff


	//   ....[32]....
        /*0ad4*/ 	.word	0xffffffff


	//   ....[33]....
        /*0ad8*/ 	.word	0xffffffff


	//   ....[34]....
        /*0adc*/ 	.word	0xffffffff


	//   ....[35]....
        /*0ae0*/ 	.word	0xffffffff


	//   ....[36]....
        /*0ae4*/ 	.word	0xffffffff


	//   ....[37]....
        /*0ae8*/ 	.word	0xffffffff


	//   ....[38]....
        /*0aec*/ 	.word	0xffffffff


	//   ....[39]....
        /*0af0*/ 	.word	0xffffffff


	//   ....[40]....
        /*0af4*/ 	.word	0xffffffff


	//   ....[41]....
        /*0af8*/ 	.word	0xffffffff


	//   ....[42]....
        /*0afc*/ 	.word	0xffffffff


	//   ....[43]....
        /*0b00*/ 	.word	0xffffffff


	//   ....[44]....
        /*0b04*/ 	.word	0xffffffff


	//   ....[45]....
        /*0b08*/ 	.word	0xffffffff


	//   ....[46]....
        /*0b0c*/ 	.word	0xffffffff


	//   ....[47]....
        /*0b10*/ 	.word	0xffffffff


	//   ....[48]....
        /*0b14*/ 	.word	0xffffffff


	//   ....[49]....
        /*0b18*/ 	.word	0xffffffff


	//   ....[50]....
        /*0b1c*/ 	.word	0xffffffff


	//   ....[51]....
        /*0b20*/ 	.word	0xffffffff


	//   ....[52]....
        /*0b24*/ 	.word	0xffffffff


	//   ....[53]....
        /*0b28*/ 	.word	0xffffffff


	//   ....[54]....
        /*0b2c*/ 	.word	0xffffffff


	//   ....[55]....
        /*0b30*/ 	.word	0xffffffff


	//   ....[56]....
        /*0b34*/ 	.word	0xffffffff


	//   ....[57]....
        /*0b38*/ 	.word	0xffffffff


	//   ....[58]....
        /*0b3c*/ 	.word	0xffffffff


	//   ....[59]....
        /*0b40*/ 	.word	0xffffffff


	//   ....[60]....
        /*0b44*/ 	.word	0xffffffff


	//   ....[61]....
        /*0b48*/ 	.word	0xffffffff


	//   ....[62]....
        /*0b4c*/ 	.word	0xffffffff


	//   ....[63]....
        /*0b50*/ 	.word	0xffffffff


	//   ....[64]....
        /*0b54*/ 	.word	0xffffffff


	//   ....[65]....
        /*0b58*/ 	.word	0xffffffff


	//   ....[66]....
        /*0b5c*/ 	.word	0xffffffff


	//   ....[67]....
        /*0b60*/ 	.word	0xffffffff


	//   ....[68]....
        /*0b64*/ 	.word	0xffffffff


	//   ....[69]....
        /*0b68*/ 	.word	0xffffffff


	//   ....[70]....
        /*0b6c*/ 	.word	0xffffffff


	//   ....[71]....
        /*0b70*/ 	.word	0xffffffff


	//   ....[72]....
        /*0b74*/ 	.word	0xffffffff


	//   ....[73]....
        /*0b78*/ 	.word	0xffffffff


	//   ....[74]....
        /*0b7c*/ 	.word	0xffffffff


	//   ....[75]....
        /*0b80*/ 	.word	0xffffffff


	//   ....[76]....
        /*0b84*/ 	.word	0xffffffff


	//   ....[77]....
        /*0b88*/ 	.word	0xffffffff


	//   ....[78]....
        /*0b8c*/ 	.word	0xffffffff


	//   ....[79]....
        /*0b90*/ 	.word	0xffffffff


	//   ....[80]....
        /*0b94*/ 	.word	0xffffffff


	//   ....[81]....
        /*0b98*/ 	.word	0xffffffff


	//   ....[82]....
        /*0b9c*/ 	.word	0xffffffff


	//   ....[83]....
        /*0ba0*/ 	.word	0xffffffff


	//   ....[84]....
        /*0ba4*/ 	.word	0xffffffff


	//   ....[85]....
        /*0ba8*/ 	.word	0xffffffff


	//   ....[86]....
        /*0bac*/ 	.word	0xffffffff


	//   ....[87]....
        /*0bb0*/ 	.word	0xffffffff


	//   ....[88]....
        /*0bb4*/ 	.word	0xffffffff


	//   ....[89]....
        /*0bb8*/ 	.word	0xffffffff


	//   ....[90]....
        /*0bbc*/ 	.word	0xffffffff


	//   ....[91]....
        /*0bc0*/ 	.word	0xffffffff


	//   ....[92]....
        /*0bc4*/ 	.word	0xffffffff


	//   ....[93]....
        /*0bc8*/ 	.word	0xffffffff


	//   ....[94]....
        /*0bcc*/ 	.word	0xffffffff


	//   ....[95]....
        /*0bd0*/ 	.word	0xffffffff


	//   ....[96]....
        /*0bd4*/ 	.word	0xffffffff


	//   ....[97]....
        /*0bd8*/ 	.word	0xffffffff


	//   ....[98]....
        /*0bdc*/ 	.word	0xffffffff


	//   ....[99]....
        /*0be0*/ 	.word	0xffffffff


	//   ....[100]....
        /*0be4*/ 	.word	0xffffffff


	//   ....[101]....
        /*0be8*/ 	.word	0xffffffff


	//   ....[102]....
        /*0bec*/ 	.word	0xffffffff


	//   ....[103]....
        /*0bf0*/ 	.word	0xffffffff


	//   ....[104]....
        /*0bf4*/ 	.word	0xffffffff


	//   ....[105]....
        /*0bf8*/ 	.word	0xffffffff


	//   ....[106]....
        /*0bfc*/ 	.word	0xffffffff


	//   ....[107]....
        /*0c00*/ 	.word	0xffffffff


	//   ....[108]....
        /*0c04*/ 	.word	0xffffffff


	//   ....[109]....
        /*0c08*/ 	.word	0xffffffff


	//   ....[110]....
        /*0c0c*/ 	.word	0xffffffff


	//   ....[111]....
        /*0c10*/ 	.word	0xffffffff


	//   ....[112]....
        /*0c14*/ 	.word	0xffffffff


	//   ....[113]....
        /*0c18*/ 	.word	0xffffffff


	//   ....[114]....
        /*0c1c*/ 	.word	0xffffffff


	//   ....[115]....
        /*0c20*/ 	.word	0xffffffff


	//   ....[116]....
        /*0c24*/ 	.word	0xffffffff


	//   ....[117]....
        /*0c28*/ 	.word	0xffffffff


	//   ....[118]....
        /*0c2c*/ 	.word	0xffffffff


	//   ....[119]....
        /*0c30*/ 	.word	0xffffffff


	//   ....[120]....
        /*0c34*/ 	.word	0xffffffff


	//   ....[121]....
        /*0c38*/ 	.word	0xffffffff


	//   ....[122]....
        /*0c3c*/ 	.word	0xffffffff


	//   ....[123]....
        /*0c40*/ 	.word	0xffffffff


	//   ....[124]....
        /*0c44*/ 	.word	0xffffffff


	//   ....[125]....
        /*0c48*/ 	.word	0xffffffff


	//   ....[126]....
        /*0c4c*/ 	.word	0xffffffff


	//   ....[127]....
        /*0c50*/ 	.word	0xffffffff


	//   ....[128]....
        /*0c54*/ 	.word	0xffffffff


	//   ....[129]....
        /*0c58*/ 	.word	0xffffffff


	//   ....[130]....
        /*0c5c*/ 	.word	0xffffffff


	//   ....[131]....
        /*0c60*/ 	.word	0xffffffff


	//   ....[132]....
        /*0c64*/ 	.word	0xffffffff


	//   ....[133]....
        /*0c68*/ 	.word	0xffffffff


	//   ....[134]....
        /*0c6c*/ 	.word	0xffffffff


	//   ....[135]....
        /*0c70*/ 	.word	0xffffffff


	//   ....[136]....
        /*0c74*/ 	.word	0xffffffff


	//   ....[137]....
        /*0c78*/ 	.word	0xffffffff


	//   ....[138]....
        /*0c7c*/ 	.word	0xffffffff


	//   ....[139]....
        /*0c80*/ 	.word	0xffffffff


	//   ....[140]....
        /*0c84*/ 	.word	0xffffffff


	//   ....[141]....
        /*0c88*/ 	.word	0xffffffff


	//   ....[142]....
        /*0c8c*/ 	.word	0xffffffff


	//   ....[143]....
        /*0c90*/ 	.word	0xffffffff


	//   ....[144]....
        /*0c94*/ 	.word	0xffffffff


	//   ....[145]....
        /*0c98*/ 	.word	0xffffffff


	//   ....[146]....
        /*0c9c*/ 	.word	0xffffffff


	//   ....[147]....
        /*0ca0*/ 	.word	0xffffffff


	//   ....[148]....
        /*0ca4*/ 	.word	0xffffffff


	//   ....[149]....
        /*0ca8*/ 	.word	0xffffffff


	//   ....[150]....
        /*0cac*/ 	.word	0xffffffff


	//   ....[151]....
        /*0cb0*/ 	.word	0xffffffff


	//   ....[152]....
        /*0cb4*/ 	.word	0xffffffff


	//   ....[153]....
        /*0cb8*/ 	.word	0xffffffff


	//   ....[154]....
        /*0cbc*/ 	.word	0xffffffff


	//   ....[155]....
        /*0cc0*/ 	.word	0xffffffff


	//   ....[156]....
        /*0cc4*/ 	.word	0xffffffff


	//   ....[157]....
        /*0cc8*/ 	.word	0xffffffff


	//   ....[158]....
        /*0ccc*/ 	.word	0xffffffff


	//   ....[159]....
        /*0cd0*/ 	.word	0xffffffff


	//   ....[160]....
        /*0cd4*/ 	.word	0xffffffff


	//   ....[161]....
        /*0cd8*/ 	.word	0xffffffff


	//   ....[162]....
        /*0cdc*/ 	.word	0xffffffff


	//   ....[163]....
        /*0ce0*/ 	.word	0xffffffff


	//   ....[164]....
        /*0ce4*/ 	.word	0xffffffff


	//   ....[165]....
        /*0ce8*/ 	.word	0xffffffff


	//   ....[166]....
        /*0cec*/ 	.word	0xffffffff


	//   ....[167]....
        /*0cf0*/ 	.word	0xffffffff


	//   ....[168]....
        /*0cf4*/ 	.word	0xffffffff


	//   ....[169]....
        /*0cf8*/ 	.word	0xffffffff


	//   ....[170]....
        /*0cfc*/ 	.word	0xffffffff


	//   ....[171]....
        /*0d00*/ 	.word	0xffffffff


	//   ....[172]....
        /*0d04*/ 	.word	0xffffffff


	//   ....[173]....
        /*0d08*/ 	.word	0xffffffff


	//   ....[174]....
        /*0d0c*/ 	.word	0xffffffff


	//   ....[175]....
        /*0d10*/ 	.word	0xffffffff


	//   ....[176]....
        /*0d14*/ 	.word	0xffffffff


	//   ....[177]....
        /*0d18*/ 	.word	0xffffffff


	//   ....[178]....
        /*0d1c*/ 	.word	0xffffffff


	//   ....[179]....
        /*0d20*/ 	.word	0xffffffff


	//   ....[180]....
        /*0d24*/ 	.word	0xffffffff


	//   ....[181]....
        /*0d28*/ 	.word	0xffffffff


	//   ....[182]....
        /*0d2c*/ 	.word	0xffffffff


	//   ....[183]....
        /*0d30*/ 	.word	0xffffffff


	//   ....[184]....
        /*0d34*/ 	.word	0xffffffff


	//   ....[185]....
        /*0d38*/ 	.word	0xffffffff


	//   ....[186]....
        /*0d3c*/ 	.word	0xffffffff


	//   ....[187]....
        /*0d40*/ 	.word	0xffffffff


	//   ....[188]....
        /*0d44*/ 	.word	0xffffffff


	//   ....[189]....
        /*0d48*/ 	.word	0xffffffff


	//   ....[190]....
        /*0d4c*/ 	.word	0xffffffff


	//   ....[191]....
        /*0d50*/ 	.word	0xffffffff


	//   ....[192]....
        /*0d54*/ 	.word	0xffffffff


	//   ....[193]....
        /*0d58*/ 	.word	0xffffffff


	//   ....[194]....
        /*0d5c*/ 	.word	0xffffffff


	//   ....[195]....
        /*0d60*/ 	.word	0xffffffff


	//   ....[196]....
        /*0d64*/ 	.word	0xffffffff


	//   ....[197]....
        /*0d68*/ 	.word	0xffffffff


	//   ....[198]....
        /*0d6c*/ 	.word	0xffffffff


	//   ....[199]....
        /*0d70*/ 	.word	0xffffffff


	//   ....[200]....
        /*0d74*/ 	.word	0xffffffff


	//   ....[201]....
        /*0d78*/ 	.word	0x0500000f


	//   ....[202]....
        /*0d7c*/ 	.word	0x0500000f


	//   ....[203]....
        /*0d80*/ 	.word	0x0500000f


	//   ....[204]....
        /*0d84*/ 	.word	0x0500000f


	//   ....[205]....
        /*0d88*/ 	.word	0x0500000f


	//   ....[206]....
        /*0d8c*/ 	.word	0x0500000f


	//   ....[207]....
        /*0d90*/ 	.word	0x0500000f


	//   ....[208]....
        /*0d94*/ 	.word	0x0500000f


	//   ....[209]....
        /*0d98*/ 	.word	0x0500000f


	//   ....[210]....
        /*0d9c*/ 	.word	0x0500000f


	//   ....[211]....
        /*0da0*/ 	.word	0x0500000f


	//   ....[212]....
        /*0da4*/ 	.word	0x0500000f


	//   ....[213]....
        /*0da8*/ 	.word	0x0500000f


	//   ....[214]....
        /*0dac*/ 	.word	0x0500000f


	//   ....[215]....
        /*0db0*/ 	.word	0x0500000f


	//   ....[216]....
        /*0db4*/ 	.word	0x0500000f


	//   ....[217]....
        /*0db8*/ 	.word	0x0500000f


	//   ....[218]....
        /*0dbc*/ 	.word	0x0500000f


	//   ....[219]....
        /*0dc0*/ 	.word	0x0500000f


	//   ....[220]....
        /*0dc4*/ 	.word	0x0500000f


	//   ....[221]....
        /*0dc8*/ 	.word	0x0500000f


	//   ....[222]....
        /*0dcc*/ 	.word	0x0500000f


	//   ....[223]....
        /*0dd0*/ 	.word	0x0500000f


	//   ....[224]....
        /*0dd4*/ 	.word	0x0500000f


	//   ....[225]....
        /*0dd8*/ 	.word	0x0500000f


	//   ....[226]....
        /*0ddc*/ 	.word	0x0500000f


	//   ....[227]....
        /*0de0*/ 	.word	0x0500000f


	//   ....[228]....
        /*0de4*/ 	.word	0x0500000f


	//   ....[229]....
        /*0de8*/ 	.word	0x0500000f


	//   ....[230]....
        /*0dec*/ 	.word	0x0500000f


	//   ....[231]....
        /*0df0*/ 	.word	0x0500000f


	//   ....[232]....
        /*0df4*/ 	.word	0x0500000f


	//   ....[233]....
        /*0df8*/ 	.word	0x0500000f


	//   ....[234]....
        /*0dfc*/ 	.word	0x0500000f


	//   ....[235]....
        /*0e00*/ 	.word	0x0500000f


	//   ....[236]....
        /*0e04*/ 	.word	0x0500000f


	//   ....[237]....
        /*0e08*/ 	.word	0x0500000f


	//   ....[238]....
        /*0e0c*/ 	.word	0x0500000f


	//   ....[239]....
        /*0e10*/ 	.word	0x0500000f


	//   ....[240]....
        /*0e14*/ 	.word	0x0500000f


	//   ....[241]....
        /*0e18*/ 	.word	0x0500000f


	//   ....[242]....
        /*0e1c*/ 	.word	0x0500000f


	//   ....[243]....
        /*0e20*/ 	.word	0x0500000f


	//   ....[244]....
        /*0e24*/ 	.word	0x0500000f


	//   ....[245]....
        /*0e28*/ 	.word	0x0500000f


	//   ....[246]....
        /*0e2c*/ 	.word	0x0500000f


	//   ....[247]....
        /*0e30*/ 	.word	0x0500000f


	//   ....[248]....
        /*0e34*/ 	.word	0x0500000f


	//   ....[249]....
        /*0e38*/ 	.word	0x0500000f


	//   ....[250]....
        /*0e3c*/ 	.word	0x0500000f


	//   ....[251]....
        /*0e40*/ 	.word	0x0500000f


	//   ....[252]....
        /*0e44*/ 	.word	0x0500000f


	//   ....[253]....
        /*0e48*/ 	.word	0x0500000f


	//   ....[254]....
        /*0e4c*/ 	.word	0x0500000f


	//   ....[255]....
        /*0e50*/ 	.word	0x0500000f


	//   ....[0]....
        /*0e54*/ 	.word	0x0500000f


	//   ....[1]....
        /*0e58*/ 	.word	0x0500000f


	//   ....[2]....
        /*0e5c*/ 	.word	0x0500000f


	//   ....[3]....
        /*0e60*/ 	.word	0x0500000f


	//   ....[4]....
        /*0e64*/ 	.word	0x0500000f


	//   ....[5]....
        /*0e68*/ 	.word	0x0500000f


	//   ....[6]....
        /*0e6c*/ 	.word	0x0500000f


	//   ....[7]....
        /*0e70*/ 	.word	0x0500000f


	//   ....[8]....
        /*0e74*/ 	.word	0x0500000f


	//   ....[9]....
        /*0e78*/ 	.word	0x0500000f


	//   ....[10]....
        /*0e7c*/ 	.word	0x0500000f


	//   ....[11]....
        /*0e80*/ 	.word	0x0500000f


	//   ....[12]....
        /*0e84*/ 	.word	0x0500000f


	//   ....[13]....
        /*0e88*/ 	.word	0x0500000f


	//   ....[14]....
        /*0e8c*/ 	.word	0x0500000f


	//   ....[15]....
        /*0e90*/ 	.word	0x0500000f


	//   ....[16]....
        /*0e94*/ 	.word	0x0500000f


	//   ....[17]....
        /*0e98*/ 	.word	0x0500000f


	//   ....[18]....
        /*0e9c*/ 	.word	0x0500000f


	//   ....[19]....
        /*0ea0*/ 	.word	0x0500000f


	//   ....[20]....
        /*0ea4*/ 	.word	0x0500000f


	//   ....[21]....
        /*0ea8*/ 	.word	0x0500000f


	//   ....[22]....
        /*0eac*/ 	.word	0x0500000f


	//   ....[23]....
        /*0eb0*/ 	.word	0x0500000f


	//   ....[24]....
        /*0eb4*/ 	.word	0x0500000f


	//   ....[25]....
        /*0eb8*/ 	.word	0x0500000f


	//   ....[26]....
        /*0ebc*/ 	.word	0x0500000f


	//   ....[27]....
        /*0ec0*/ 	.word	0x0500000f


	//   ....[28]....
        /*0ec4*/ 	.word	0x0500000f


	//   ....[29]....
        /*0ec8*/ 	.word	0x0500000f


	//   ....[30]....
        /*0ecc*/ 	.word	0x0500000f


	//   ....[31]....
        /*0ed0*/ 	.word	0x0500000f


	//   ....[32]....
        /*0ed4*/ 	.word	0x0500000f


	//   ....[33]....
        /*0ed8*/ 	.word	0x0500000f


	//   ....[34]....
        /*0edc*/ 	.word	0x0500000f


	//   ....[35]....
        /*0ee0*/ 	.word	0x0500000f


	//   ....[36]....
        /*0ee4*/ 	.word	0x0500000f


	//   ....[37]....
        /*0ee8*/ 	.word	0x0500000f


	//   ....[38]....
        /*0eec*/ 	.word	0x0500000f


	//   ....[39]....
        /*0ef0*/ 	.word	0x0500000f


	//   ....[40]....
        /*0ef4*/ 	.word	0x0500000f


	//   ....[41]....
        /*0ef8*/ 	.word	0x0500000f


	//   ....[42]....
        /*0efc*/ 	.word	0x0500000f


	//   ....[43]....
        /*0f00*/ 	.word	0x0500000f


	//   ....[44]....
        /*0f04*/ 	.word	0x0500000f


	//   ....[45]....
        /*0f08*/ 	.word	0x0500000f


	//   ....[46]....
        /*0f0c*/ 	.word	0x0500000f


	//   ....[47]....
        /*0f10*/ 	.word	0x0500000f


	//   ....[48]....
        /*0f14*/ 	.word	0x0500000f


	//   ....[49]....
        /*0f18*/ 	.word	0x0500000f


	//   ....[50]....
        /*0f1c*/ 	.word	0x0500000f


	//   ....[51]....
        /*0f20*/ 	.word	0x0500000f


	//   ....[52]....
        /*0f24*/ 	.word	0x0500000f


	//   ....[53]....
        /*0f28*/ 	.word	0x0500000f


	//   ....[54]....
        /*0f2c*/ 	.word	0x0500000f


	//   ....[55]....
        /*0f30*/ 	.word	0x0500000f


	//   ....[56]....
        /*0f34*/ 	.word	0x0500000f


	//   ....[57]....
        /*0f38*/ 	.word	0x0500000f


	//   ....[58]....
        /*0f3c*/ 	.word	0x0500000f


	//   ....[59]....
        /*0f40*/ 	.word	0x0500000f


	//   ....[60]....
        /*0f44*/ 	.word	0x0500000f


	//   ....[61]....
        /*0f48*/ 	.word	0x0500000f


	//   ....[62]....
        /*0f4c*/ 	.word	0x0500000f


	//   ....[63]....
        /*0f50*/ 	.word	0x0500000f


	//   ....[64]....
        /*0f54*/ 	.word	0x0500000f


	//   ....[65]....
        /*0f58*/ 	.word	0x0500000f


	//   ....[66]....
        /*0f5c*/ 	.word	0x0500000f


	//   ....[67]....
        /*0f60*/ 	.word	0x0500000f


	//   ....[68]....
        /*0f64*/ 	.word	0x0500000f


	//   ....[69]....
        /*0f68*/ 	.word	0x0500000f


	//   ....[70]....
        /*0f6c*/ 	.word	0x0500000f


	//   ....[71]....
        /*0f70*/ 	.word	0x0500000f


	//----- nvinfo : EIATTR_COOP_GROUP_INSTR_OFFSETS
	.align		4
.L_323:
        /*0f74*/ 	.byte	0x04, 0x28
        /*0f76*/ 	.short	(.L_325 - .L_324)


	//   ....[0]....
.L_324:
        /*0f78*/ 	.word	0x00000060


	//   ....[1]....
        /*0f7c*/ 	.word	0x00000140


	//   ....[2]....
        /*0f80*/ 	.word	0x00000190


	//   ....[3]....
        /*0f84*/ 	.word	0x000003c0


	//   ....[4]....
        /*0f88*/ 	.word	0x00000520


	//   ....[5]....
        /*0f8c*/ 	.word	0x00000640


	//   ....[6]....
        /*0f90*/ 	.word	0x000007a0


	//   ....[7]....
        /*0f94*/ 	.word	0x00004370


	//   ....[8]....
        /*0f98*/ 	.word	0x00004380


	//   ....[9]....
        /*0f9c*/ 	.word	0x00005190


	//   ....[10]....
        /*0fa0*/ 	.word	0x000051a0


	//   ....[11]....
        /*0fa4*/ 	.word	0x00006030


	//   ....[12]....
        /*0fa8*/ 	.word	0x00006040


	//   ....[13]....
        /*0fac*/ 	.word	0x00007b80


	//   ....[14]....
        /*0fb0*/ 	.word	0x00007b90


	//   ....[15]....
        /*0fb4*/ 	.word	0x00008be0


	//   ....[16]....
        /*0fb8*/ 	.word	0x00008bf0


	//   ....[17]....
        /*0fbc*/ 	.word	0x00009c60


	//   ....[18]....
        /*0fc0*/ 	.word	0x00009c70


	//   ....[19]....
        /*0fc4*/ 	.word	0x0000aee0


	//   ....[20]....
        /*0fc8*/ 	.word	0x0000aef0


	//   ....[21]....
        /*0fcc*/ 	.word	0x0000b0b0


	//   ....[22]....
        /*0fd0*/ 	.word	0x0000b0c0


	//   ....[23]....
        /*0fd4*/ 	.word	0x0000b290


	//   ....[24]....
        /*0fd8*/ 	.word	0x0000b2a0


	//   ....[25]....
        /*0fdc*/ 	.word	0x0000b6f0


	//   ....[26]....
        /*0fe0*/ 	.word	0x0000b700


	//   ....[27]....
        /*0fe4*/ 	.word	0x0000b880


	//   ....[28]....
        /*0fe8*/ 	.word	0x0000b8a0


	//   ....[29]....
        /*0fec*/ 	.word	0x0000ba30


	//   ....[30]....
        /*0ff0*/ 	.word	0x0000ba50


	//   ....[31]....
        /*0ff4*/ 	.word	0x0000c570


	//   ....[32]....
        /*0ff8*/ 	.word	0x0000cc70


	//   ....[33]....
        /*0ffc*/ 	.word	0x0000cc80


	//   ....[34]....
        /*1000*/ 	.word	0x0000cc90


	//   ....[35]....
        /*1004*/ 	.word	0x0000cca0


	//   ....[36]....
        /*1008*/ 	.word	0x0000d2b0


	//   ....[37]....
        /*100c*/ 	.word	0x0000d2c0


	//   ....[38]....
        /*1010*/ 	.word	0x0000d2d0


	//   ....[39]....
        /*1014*/ 	.word	0x0000d2e0


	//   ....[40]....
        /*1018*/ 	.word	0x0000d880


	//   ....[41]....
        /*101c*/ 	.word	0x0000d890


	//   ....[42]....
        /*1020*/ 	.word	0x0000d8a0


	//   ....[43]....
        /*1024*/ 	.word	0x0000d8b0


	//   ....[44]....
        /*1028*/ 	.word	0x0000de70


	//   ....[45]....
        /*102c*/ 	.word	0x0000de80


	//   ....[46]....
        /*1030*/ 	.word	0x0000de90


	//   ....[47]....
        /*1034*/ 	.word	0x0000dea0


	//   ....[48]....
        /*1038*/ 	.word	0x000115a0


	//   ....[49]....
        /*103c*/ 	.word	0x000115b0


	//   ....[50]....
        /*1040*/ 	.word	0x000115c0


	//   ....[51]....
        /*1044*/ 	.word	0x000115d0


	//   ....[52]....
        /*1048*/ 	.word	0x00011a90


	//   ....[53]....
        /*104c*/ 	.word	0x00011aa0


	//   ....[54]....
        /*1050*/ 	.word	0x00011ab0


	//   ....[55]....
        /*1054*/ 	.word	0x00011ac0


	//   ....[56]....
        /*1058*/ 	.word	0x00011ef0


	//   ....[57]....
        /*105c*/ 	.word	0x00011f00


	//   ....[58]....
        /*1060*/ 	.word	0x00011f10


	//   ....[59]....
        /*1064*/ 	.word	0x00011f20


	//   ....[60]....
        /*1068*/ 	.word	0x00012370


	//   ....[61]....
        /*106c*/ 	.word	0x00012380


	//   ....[62]....
        /*1070*/ 	.word	0x00012390


	//   ....[63]....
        /*1074*/ 	.word	0x000123a0


	//   ....[64]....
        /*1078*/ 	.word	0x00019130


	//   ....[65]....
        /*107c*/ 	.word	0x00019520


	//   ....[66]....
        /*1080*/ 	.word	0x00019570


	//   ....[67]....
        /*1084*/ 	.word	0x00019620


	//   ....[68]....
        /*1088*/ 	.word	0x000199f0


	//   ....[69]....
        /*108c*/ 	.word	0x00019a10


	//   ....[70]....
        /*1090*/ 	.word	0x0001e510


	//   ....[71]....
        /*1094*/ 	.word	0x0001e530


	//   ....[72]....
        /*1098*/ 	.word	0x0001ea30


	//   ....[73]....
        /*109c*/ 	.word	0x0001eb30


	//   ....[74]....
        /*10a0*/ 	.word	0x0001efb0


	//   ....[75]....
        /*10a4*/ 	.word	0x0001f000


	//   ....[76]....
        /*10a8*/ 	.word	0x000235f0


	//   ....[77]....
        /*10ac*/ 	.word	0x00023620


	//   ....[78]....
        /*10b0*/ 	.word	0x00023910


	//   ....[79]....
        /*10b4*/ 	.word	0x00023980


	//   ....[80]....
        /*10b8*/ 	.word	0x00024ad0


	//   ....[81]....
        /*10bc*/ 	.word	0x00024ba0


	//   ....[82]....
        /*10c0*/ 	.word	0x00024d80


	//   ....[83]....
        /*10c4*/ 	.word	0x00024da0


	//   ....[84]....
        /*10c8*/ 	.word	0x000268d0


	//   ....[85]....
        /*10cc*/ 	.word	0x000268e0


	//   ....[86]....
        /*10d0*/ 	.word	0x000268f0


	//   ....[87]....
        /*10d4*/ 	.word	0x00026900


	//   ....[88]....
        /*10d8*/ 	.word	0x00027310


	//   ....[89]....
        /*10dc*/ 	.word	0x00027320


	//   ....[90]....
        /*10e0*/ 	.word	0x00027490


	//   ....[91]....
        /*10e4*/ 	.word	0x000274b0


	//   ....[92]....
        /*10e8*/ 	.word	0x00027600


	//   ....[93]....
        /*10ec*/ 	.word	0x00027620


	//   ....[94]....
        /*10f0*/ 	.word	0x00027780


	//   ....[95]....
        /*10f4*/ 	.word	0x000277a0


	//   ....[96]....
        /*10f8*/ 	.word	0x00027f90


	//   ....[97]....
        /*10fc*/ 	.word	0x00027fc0


	//   ....[98]....
        /*1100*/ 	.word	0x00028820


	//   ....[99]....
        /*1104*/ 	.word	0x00028830


	//   ....[100]....
        /*1108*/ 	.word	0x00029970


	//   ....[101]....
        /*110c*/ 	.word	0x00029990


	//   ....[102]....
        /*1110*/ 	.word	0x00029ae0


	//   ....[103]....
        /*1114*/ 	.word	0x00029b00


	//   ....[104]....
        /*1118*/ 	.word	0x00029c50


	//   ....[105]....
        /*111c*/ 	.word	0x00029c70


	//   ....[106]....
        /*1120*/ 	.word	0x00029dd0


	//   ....[107]....
        /*1124*/ 	.word	0x00029df0


	//   ....[108]....
        /*1128*/ 	.word	0x00029fd0


	//   ....[109]....
        /*112c*/ 	.word	0x0002a1d0


	//   ....[110]....
        /*1130*/ 	.word	0x0002a200


	//   ....[111]....
        /*1134*/ 	.word	0x0002a230


	//   ....[112]....
        /*1138*/ 	.word	0x0002a260


	//   ....[113]....
        /*113c*/ 	.word	0x0002a290


	//   ....[114]....
        /*1140*/ 	.word	0x0002a2c0


	//   ....[115]....
        /*1144*/ 	.word	0x0002a460


	//   ....[116]....
        /*1148*/ 	.word	0x0002a490


	//   ....[117]....
        /*114c*/ 	.word	0x0002a4c0


	//   ....[118]....
        /*1150*/ 	.word	0x0002a4f0


	//   ....[119]....
        /*1154*/ 	.word	0x0002a520


	//   ....[120]....
        /*1158*/ 	.word	0x0002a550


	//   ....[121]....
        /*115c*/ 	.word	0x0002a5e0


	//   ....[122]....
        /*1160*/ 	.word	0x0002a610


	//   ....[123]....
        /*1164*/ 	.word	0x0002a620


	//   ....[124]....
        /*1168*/ 	.word	0x0002a660


	//   ....[125]....
        /*116c*/ 	.word	0x0002bb90


	//   ....[126]....
        /*1170*/ 	.word	0x0002e2c0


	//   ....[127]....
        /*1174*/ 	.word	0x0002e300


	//   ....[128]....
        /*1178*/ 	.word	0x0002e330


	//   ....[129]....
        /*117c*/ 	.word	0x0002e400


	//   ....[130]....
        /*1180*/ 	.word	0x0002e430


	//   ....[131]....
        /*1184*/ 	.word	0x0002e490


	//   ....[132]....
        /*1188*/ 	.word	0x0002e4d0


	//   ....[133]....
        /*118c*/ 	.word	0x0002e530


	//   ....[134]....
        /*1190*/ 	.word	0x0002e550


	//   ....[135]....
        /*1194*/ 	.word	0x0002e580


	//   ....[136]....
        /*1198*/ 	.word	0x0002eda0


	//   ....[137]....
        /*119c*/ 	.word	0x0002ede0


	//   ....[138]....
        /*11a0*/ 	.word	0x0002ee00


	//   ....[139]....
        /*11a4*/ 	.word	0x0002eea0


	//   ....[140]....
        /*11a8*/ 	.word	0x0002eeb0


	//   ....[141]....
        /*11ac*/ 	.word	0x0002ef60


	//   ....[142]....
        /*11b0*/ 	.word	0x0002ef70


	//   ....[143]....
        /*11b4*/ 	.word	0x0002f020


	//   ....[144]....
        /*11b8*/ 	.word	0x0002f030


	//   ....[145]....
        /*11bc*/ 	.word	0x0002f0e0


	//   ....[146]....
        /*11c0*/ 	.word	0x0002f0f0


	//   ....[147]....
        /*11c4*/ 	.word	0x0002f1a0


	//   ....[148]....
        /*11c8*/ 	.word	0x0002f1b0


	//   ....[149]....
        /*11cc*/ 	.word	0x0002f260


	//   ....[150]....
        /*11d0*/ 	.word	0x0002f270


	//   ....[151]....
        /*11d4*/ 	.word	0x0002f2c0


	//   ....[152]....
        /*11d8*/ 	.word	0x0002fad0


	//   ....[153]....
        /*11dc*/ 	.word	0x0002fb10


	//   ....[154]....
        /*11e0*/ 	.word	0x0002fb40


	//   ....[155]....
        /*11e4*/ 	.word	0x0002fc00


	//   ....[156]....
        /*11e8*/ 	.word	0x0002fc30


	//   ....[157]....
        /*11ec*/ 	.word	0x0002fc80


	//   ....[158]....
        /*11f0*/ 	.word	0x0002fcb0


	//   ....[159]....
        /*11f4*/ 	.word	0x0002fd00


	//   ....[160]....
        /*11f8*/ 	.word	0x0002fd30


	//   ....[161]....
        /*11fc*/ 	.word	0x0002fda0


	//   ....[162]....
        /*1200*/ 	.word	0x000300a0


	//   ....[163]....
        /*1204*/ 	.word	0x000300d0


	//   ....[164]....
        /*1208*/ 	.word	0x00030190


	//   ....[165]....
        /*120c*/ 	.word	0x000301a0


	//   ....[166]....
        /*1210*/ 	.word	0x00030250


	//   ....[167]....
        /*1214*/ 	.word	0x00030260


	//   ....[168]....
        /*1218*/ 	.word	0x00030310


	//   ....[169]....
        /*121c*/ 	.word	0x00030320


	//   ....[170]....
        /*1220*/ 	.word	0x00030330


	//   ....[171]....
        /*1224*/ 	.word	0x000303e0


	//   ....[172]....
        /*1228*/ 	.word	0x00030990


	//   ....[173]....
        /*122c*/ 	.word	0x000309d0


	//   ....[174]....
        /*1230*/ 	.word	0x00030a60


	//   ....[175]....
        /*1234*/ 	.word	0x00030a90


	//   ....[176]....
        /*1238*/ 	.word	0x00030b20


	//   ....[177]....
        /*123c*/ 	.word	0x00030b50


	//   ....[178]....
        /*1240*/ 	.word	0x00030be0


	//   ....[179]....
        /*1244*/ 	.word	0x00030c10


	//   ....[180]....
        /*1248*/ 	.word	0x00030c20


	//   ....[181]....
        /*124c*/ 	.word	0x00030cb0


	//   ....[182]....
        /*1250*/ 	.word	0x00031140


	//   ....[183]....
        /*1254*/ 	.word	0x00031170


	//   ....[184]....
        /*1258*/ 	.word	0x000311e0


	//   ....[185]....
        /*125c*/ 	.word	0x00031210


	//   ....[186]....
        /*1260*/ 	.word	0x00031240


	//   ....[187]....
        /*1264*/ 	.word	0x00031270


	//   ....[188]....
        /*1268*/ 	.word	0x000312a0


	//   ....[189]....
        /*126c*/ 	.word	0x000312d0


	//   ....[190]....
        /*1270*/ 	.word	0x00031480


	//   ....[191]....
        /*1274*/ 	.word	0x000314b0


	//   ....[192]....
        /*1278*/ 	.word	0x000314e0


	//   ....[193]....
        /*127c*/ 	.word	0x00031510


	//   ....[194]....
        /*1280*/ 	.word	0x00031540


	//   ....[195]....
        /*1284*/ 	.word	0x00031570


	//   ....[196]....
        /*1288*/ 	.word	0x00031630


	//   ....[197]....
        /*128c*/ 	.word	0x00031650


	//   ....[198]....
        /*1290*/ 	.word	0x00031670


	//   ....[199]....
        /*1294*/ 	.word	0x000316d0


	//   ....[200]....
        /*1298*/ 	.word	0x00032100


	//   ....[201]....
        /*129c*/ 	.word	0x00032420


	//   ....[202]....
        /*12a0*/ 	.word	0x000324b0


	//   ....[203]....
        /*12a4*/ 	.word	0x00032550


	//   ....[204]....
        /*12a8*/ 	.word	0x000325e0


	//   ....[205]....
        /*12ac*/ 	.word	0x00032680


	//   ....[206]....
        /*12b0*/ 	.word	0x00032710


	//   ....[207]....
        /*12b4*/ 	.word	0x00032800


	//   ....[208]....
        /*12b8*/ 	.word	0x00032890


	//   ....[209]....
        /*12bc*/ 	.word	0x00032930


	//   ....[210]....
        /*12c0*/ 	.word	0x000329c0


	//   ....[211]....
        /*12c4*/ 	.word	0x00032a60


	//   ....[212]....
        /*12c8*/ 	.word	0x00032af0


	//   ....[213]....
        /*12cc*/ 	.word	0x00032be0


	//   ....[214]....
        /*12d0*/ 	.word	0x00032c70


	//   ....[215]....
        /*12d4*/ 	.word	0x00032d10


	//   ....[216]....
        /*12d8*/ 	.word	0x00032da0


	//   ....[217]....
        /*12dc*/ 	.word	0x00032e40


	//   ....[218]....
        /*12e0*/ 	.word	0x00032ed0


	//   ....[219]....
        /*12e4*/ 	.word	0x00032fc0


	//   ....[220]....
        /*12e8*/ 	.word	0x00033050


	//   ....[221]....
        /*12ec*/ 	.word	0x000330a0


	//   ....[222]....
        /*12f0*/ 	.word	0x000330f0


	//   ....[223]....
        /*12f4*/ 	.word	0x00033190


	//   ....[224]....
        /*12f8*/ 	.word	0x00033220


	//   ....[225]....
        /*12fc*/ 	.word	0x00033270


	//   ....[226]....
        /*1300*/ 	.word	0x000332c0


	//   ....[227]....
        /*1304*/ 	.word	0x00033360


	//   ....[228]....
        /*1308*/ 	.word	0x000333f0


	//   ....[229]....
        /*130c*/ 	.word	0x00033440


	//   ....[230]....
        /*1310*/ 	.word	0x00033490


	//   ....[231]....
        /*1314*/ 	.word	0x00033530


	//   ....[232]....
        /*1318*/ 	.word	0x000335c0


	//   ....[233]....
        /*131c*/ 	.word	0x00033610


	//   ....[234]....
        /*1320*/ 	.word	0x00033660


	//   ....[235]....
        /*1324*/ 	.word	0x00033750


	//   ....[236]....
        /*1328*/ 	.word	0x000337e0


	//   ....[237]....
        /*132c*/ 	.word	0x00033830


	//   ....[238]....
        /*1330*/ 	.word	0x00033880


	//   ....[239]....
        /*1334*/ 	.word	0x00033910


	//   ....[240]....
        /*1338*/ 	.word	0x000339a0


	//   ....[241]....
        /*133c*/ 	.word	0x000339f0


	//   ....[242]....
        /*1340*/ 	.word	0x00033a40


	//   ....[243]....
        /*1344*/ 	.word	0x00033ad0


	//   ....[244]....
        /*1348*/ 	.word	0x00033b60


	//   ....[245]....
        /*134c*/ 	.word	0x00033bb0


	//   ....[246]....
        /*1350*/ 	.word	0x00033c00


	//   ....[247]....
        /*1354*/ 	.word	0x00033ca0


	//   ....[248]....
        /*1358*/ 	.word	0x00033d30


	//   ....[249]....
        /*135c*/ 	.word	0x00033d80


	//   ....[250]....
        /*1360*/ 	.word	0x00033dd0


	//   ....[251]....
        /*1364*/ 	.word	0x000340d0


	//   ....[252]....
        /*1368*/ 	.word	0x000343b0


	//   ....[253]....
        /*136c*/ 	.word	0x000344a0


	//   ....[254]....
        /*1370*/ 	.word	0x00034560


	//   ....[255]....
        /*1374*/ 	.word	0x000346d0


	//   ....[0]....
        /*1378*/ 	.word	0x00034720


	//   ....[1]....
        /*137c*/ 	.word	0x00034830


	//   ....[2]....
        /*1380*/ 	.word	0x00034890


	//   ....[3]....
        /*1384*/ 	.word	0x000349a0


	//   ....[4]....
        /*1388*/ 	.word	0x00034a00


	//   ....[5]....
        /*138c*/ 	.word	0x00034b00


	//   ....[6]....
        /*1390*/ 	.word	0x00034b50


	//   ....[7]....
        /*1394*/ 	.word	0x00034c00


	//   ....[8]....
        /*1398*/ 	.word	0x00034c60


	//   ....[9]....
        /*139c*/ 	.word	0x00034d90


	//   ....[10]....
        /*13a0*/ 	.word	0x00034de0


	//   ....[11]....
        /*13a4*/ 	.word	0x00034f20


	//   ....[12]....
        /*13a8*/ 	.word	0x00034f70


	//   ....[13]....
        /*13ac*/ 	.word	0x000350b0


	//   ....[14]....
        /*13b0*/ 	.word	0x00035100


	//   ....[15]....
        /*13b4*/ 	.word	0x00035240


	//   ....[16]....
        /*13b8*/ 	.word	0x00035290


	//   ....[17]....
        /*13bc*/ 	.word	0x000353d0


	//   ....[18]....
        /*13c0*/ 	.word	0x00035420


	//   ....[19]....
        /*13c4*/ 	.word	0x00035560


	//   ....[20]....
        /*13c8*/ 	.word	0x000355b0


	//   ....[21]....
        /*13cc*/ 	.word	0x000356d0


	//   ....[22]....
        /*13d0*/ 	.word	0x00035720


	//   ....[23]....
        /*13d4*/ 	.word	0x00035850


	//   ....[24]....
        /*13d8*/ 	.word	0x00035920


	//   ....[25]....
        /*13dc*/ 	.word	0x00035a90


	//   ....[26]....
        /*13e0*/ 	.word	0x00035ae0


	//   ....[27]....
        /*13e4*/ 	.word	0x00035be0


	//   ....[28]....
        /*13e8*/ 	.word	0x00035c30


	//   ....[29]....
        /*13ec*/ 	.word	0x00035d30


	//   ....[30]....
        /*13f0*/ 	.word	0x00035d80


	//   ....[31]....
        /*13f4*/ 	.word	0x00035eb0


	//   ....[32]....
        /*13f8*/ 	.word	0x00035f00


	//   ....[33]....
        /*13fc*/ 	.word	0x00035ff0


	//   ....[34]....
        /*1400*/ 	.word	0x00036090


	//   ....[35]....
        /*1404*/ 	.word	0x000361d0


	//   ....[36]....
        /*1408*/ 	.word	0x00036220


	//   ....[37]....
        /*140c*/ 	.word	0x00036360


	//   ....[38]....
        /*1410*/ 	.word	0x000363b0


	//   ....[39]....
        /*1414*/ 	.word	0x000364f0


	//   ....[40]....
        /*1418*/ 	.word	0x00036540


	//   ....[41]....
        /*141c*/ 	.word	0x00036680


	//   ....[42]....
        /*1420*/ 	.word	0x000366d0


	//   ....[43]....
        /*1424*/ 	.word	0x000367c0


	//   ....[44]....
        /*1428*/ 	.word	0x00036880


	//   ....[45]....
        /*142c*/ 	.word	0x00036a10


	//   ....[46]....
        /*1430*/ 	.word	0x00036a60


	//   ....[47]....
        /*1434*/ 	.word	0x00036b90


	//   ....[48]....
        /*1438*/ 	.word	0x00036be0


	//   ....[49]....
        /*143c*/ 	.word	0x00036d10


	//   ....[50]....
        /*1440*/ 	.word	0x00036d60


	//   ....[51]....
        /*1444*/ 	.word	0x00036e90


	//   ....[52]....
        /*1448*/ 	.word	0x00036ee0


	//   ....[53]....
        /*144c*/ 	.word	0x00036f70


	//   ....[54]....
        /*1450*/ 	.word	0x00037010


	//   ....[55]....
        /*1454*/ 	.word	0x000371a0


	//   ....[56]....
        /*1458*/ 	.word	0x00037210


	//   ....[57]....
        /*145c*/ 	.word	0x00037280


	//   ....[58]....
        /*1460*/ 	.word	0x000372f0


	//   ....[59]....
        /*1464*/ 	.word	0x00037360


	//   ....[60]....
        /*1468*/ 	.word	0x000373e0


	//   ....[61]....
        /*146c*/ 	.word	0x00037460


	//   ....[62]....
        /*1470*/ 	.word	0x000374f0


	//   ....[63]....
        /*1474*/ 	.word	0x00037560


	//   ....[64]....
        /*1478*/ 	.word	0x000375d0


	//   ....[65]....
        /*147c*/ 	.word	0x00037640


	//   ....[66]....
        /*1480*/ 	.word	0x000376c0


	//   ....[67]....
        /*1484*/ 	.word	0x00037730


	//   ....[68]....
        /*1488*/ 	.word	0x000377c0


	//   ....[69]....
        /*148c*/ 	.word	0x00037820


	//   ....[70]....
        /*1490*/ 	.word	0x000378b0


	//   ....[71]....
        /*1494*/ 	.word	0x000379e0


	//----- nvinfo : EIATTR_REG_RECONFIG
	.align		4
.L_325:
        /*1498*/ 	.byte	0x01, 0x54
	.zero		2


	//----- nvinfo : EIATTR_SYSCALL_OFFSETS
	.align		4
        /*149c*/ 	.byte	0x04, 0x46
        /*149e*/ 	.short	(.L_327 - .L_326)


	//   ....[0]....
.L_326:
        /*14a0*/ 	.word	0x000026b0


	//   ....[1]....
        /*14a4*/ 	.word	0x00002800


	//   ....[2]....
        /*14a8*/ 	.word	0x0000c6e0


	//   ....[3]....
        /*14ac*/ 	.word	0x0000ca10


	//   ....[4]....
        /*14b0*/ 	.word	0x0002d8f0


	//   ....[5]....
        /*14b4*/ 	.word	0x0002da40


	//   ....[6]....
        /*14b8*/ 	.word	0x0002db30


	//   ....[7]....
        /*14bc*/ 	.word	0x0002ea10


	//----- nvinfo : EIATTR_MBARRIER_INSTR_OFFSETS
	.align		4
.L_327:
        /*14c0*/ 	.byte	0x04, 0x39
        /*14c2*/ 	.short	(.L_329 - .L_328)


	//   ....[0]....
.L_328:
        /*14c4*/ 	.word	0x00000270
        /*14c8*/ 	.word	0x000000ff
        /*14cc*/ 	.word	0x00038800
        /*14d0*/ 	.short	0x0100
        /*14d2*/ 	.byte	0x08
	.zero		1


	//   ....[1]....
        /*14d4*/ 	.word	0x00000280
        /*14d8*/ 	.word	0x000000ff
        /*14dc*/ 	.word	0x00038820
        /*14e0*/ 	.short	0x0100
        /*14e2*/ 	.byte	0x08
	.zero		1


	//   ....[2]....
        /*14e4*/ 	.word	0x00000370
        /*14e8*/ 	.word	0x000000ff
        /*14ec*/ 	.word	0x00038830
        /*14f0*/ 	.short	0x0100
        /*14f2*/ 	.byte	0x08
	.zero		1


	//   ....[3]....
        /*14f4*/ 	.word	0x00000380
        /*14f8*/ 	.word	0x000000ff
        /*14fc*/ 	.word	0x00038840
        /*1500*/ 	.short	0x0100
        /*1502*/ 	.byte	0x08
	.zero		1


	//   ....[4]....
        /*1504*/ 	.word	0x00000390
        /*1508*/ 	.word	0x000000ff
        /*150c*/ 	.word	0x00038838
        /*1510*/ 	.short	0x0100
        /*1512*/ 	.byte	0x08
	.zero		1


	//   ....[5]....
        /*1514*/ 	.word	0x000003a0
        /*1518*/ 	.word	0x000000ff
        /*151c*/ 	.word	0x00038848
        /*1520*/ 	.short	0x0100
        /*1522*/ 	.byte	0x08
	.zero		1


	//   ....[6]....
        /*1524*/ 	.word	0x000004d0
        /*1528*/ 	.word	0x000000ff
        /*152c*/ 	.word	0x00038850
        /*1530*/ 	.short	0x0100
        /*1532*/ 	.byte	0x08
	.zero		1


	//   ....[7]....
        /*1534*/ 	.word	0x000004e0
        /*1538*/ 	.word	0x000000ff
        /*153c*/ 	.word	0x00038860
        /*1540*/ 	.short	0x0100
        /*1542*/ 	.byte	0x08
	.zero		1


	//   ....[8]....
        /*1544*/ 	.word	0x000004f0
        /*1548*/ 	.word	0x000000ff
        /*154c*/ 	.word	0x00038858
        /*1550*/ 	.short	0x0100
        /*1552*/ 	.byte	0x08
	.zero		1


	//   ....[9]....
        /*1554*/ 	.word	0x00000500
        /*1558*/ 	.word	0x000000ff
        /*155c*/ 	.word	0x00038868
        /*1560*/ 	.short	0x0100
        /*1562*/ 	.byte	0x08
	.zero		1


	//   ....[10]....
        /*1564*/ 	.word	0x000005f0
        /*1568*/ 	.word	0x000000ff
        /*156c*/ 	.word	0x00038870
        /*1570*/ 	.short	0x0100
        /*1572*/ 	.byte	0x06
	.zero		1


	//   ....[11]....
        /*1574*/ 	.word	0x00000600
        /*1578*/ 	.word	0x000000ff
        /*157c*/ 	.word	0x00038880
        /*1580*/ 	.short	0x0100
        /*1582*/ 	.byte	0x06
	.zero		1


	//   ....[12]....
        /*1584*/ 	.word	0x00000610
        /*1588*/ 	.word	0x000000ff
        /*158c*/ 	.word	0x00038878
        /*1590*/ 	.short	0x0100
        /*1592*/ 	.byte	0x06
	.zero		1


	//   ....[13]....
        /*1594*/ 	.word	0x00000620
        /*1598*/ 	.word	0x000000ff
        /*159c*/ 	.word	0x00038888
        /*15a0*/ 	.short	0x0100
        /*15a2*/ 	.byte	0x06
	.zero		1


	//   ....[14]....
        /*15a4*/ 	.word	0x00000750
        /*15a8*/ 	.word	0x000000ff
        /*15ac*/ 	.word	0x00038890
        /*15b0*/ 	.short	0x0100
        /*15b2*/ 	.byte	0x08
	.zero		1


	//   ....[15]....
        /*15b4*/ 	.word	0x00000760
        /*15b8*/ 	.word	0x000000ff
        /*15bc*/ 	.word	0x000388a0
        /*15c0*/ 	.short	0x0100
        /*15c2*/ 	.byte	0x08
	.zero		1


	//   ....[16]....
        /*15c4*/ 	.word	0x00000770
        /*15c8*/ 	.word	0x000000ff
        /*15cc*/ 	.word	0x00038898
        /*15d0*/ 	.short	0x0100
        /*15d2*/ 	.byte	0x08
	.zero		1


	//   ....[17]....
        /*15d4*/ 	.word	0x00000780
        /*15d8*/ 	.word	0x000000ff
        /*15dc*/ 	.word	0x000388a8
        /*15e0*/ 	.short	0x0100
        /*15e2*/ 	.byte	0x08
	.zero		1


	//   ....[18]....
        /*15e4*/ 	.word	0x000008b0
        /*15e8*/ 	.word	0x000000ff
        /*15ec*/ 	.word	0x000388b0
        /*15f0*/ 	.short	0x0100
        /*15f2*/ 	.byte	0x08
	.zero		1


	//   ....[19]....
        /*15f4*/ 	.word	0x000008c0
        /*15f8*/ 	.word	0x000000ff
        /*15fc*/ 	.word	0x000388c0
        /*1600*/ 	.short	0x0100
        /*1602*/ 	.byte	0x08
	.zero		1


	//   ....[20]....
        /*1604*/ 	.word	0x000008d0
        /*1608*/ 	.word	0x000000ff
        /*160c*/ 	.word	0x000388b8
        /*1610*/ 	.short	0x0100
        /*1612*/ 	.byte	0x08
	.zero		1


	//   ....[21]....
        /*1614*/ 	.word	0x000008e0
        /*1618*/ 	.word	0x000000ff
        /*161c*/ 	.word	0x000388c8
        /*1620*/ 	.short	0x0100
        /*1622*/ 	.byte	0x08
	.zero		1


	//   ....[22]....
        /*1624*/ 	.word	0x00004320
        /*1628*/ 	.word	0x00000058
        /*162c*/ 	.word	0x00038890
        /*1630*/ 	.short	0x010a
        /*1632*/ 	.byte	0x3f
	.zero		1


	//   ....[23]....
        /*1634*/ 	.word	0x00007b10
        /*1638*/ 	.word	0x00000058
        /*163c*/ 	.word	0x00038890
        /*1640*/ 	.short	0x010a
        /*1642*/ 	.byte	0x3f
	.zero		1


	//   ....[24]....
        /*1644*/ 	.word	0x0000ad40
        /*1648*/ 	.word	0x00000058
        /*164c*/ 	.word	0x00038890
        /*1650*/ 	.short	0x010a
        /*1652*/ 	.byte	0x3f
	.zero		1


	//   ....[25]....
        /*1654*/ 	.word	0x0000b520
        /*1658*/ 	.word	0x0000000b
        /*165c*/ 	.word	0x00000000
        /*1660*/ 	.short	0x0101
        /*1662*/ 	.byte	0x3f
	.zero		1


	//   ....[26]....
        /*1664*/ 	.word	0x0000b560
        /*1668*/ 	.word	0x00000058
        /*166c*/ 	.word	0x000388b0
        /*1670*/ 	.short	0x010a
        /*1672*/ 	.byte	0x3f
	.zero		1


	//   ....[27]....
        /*1674*/ 	.word	0x0000bc90
        /*1678*/ 	.word	0x00000058
        /*167c*/ 	.word	0x00000000
        /*1680*/ 	.short	0x0101
        /*1682*/ 	.byte	0x3f
	.zero		1


	//   ....[28]....
        /*1684*/ 	.word	0x0000c770
        /*1688*/ 	.word	0x00000017
        /*168c*/ 	.word	0x00038800
        /*1690*/ 	.short	0x010a
        /*1692*/ 	.byte	0x3f
	.zero		1


	//   ....[29]....
        /*1694*/ 	.word	0x0000c7c0
        /*1698*/ 	.word	0x00000017
        /*169c*/ 	.word	0x00038800
        /*16a0*/ 	.short	0x010a
        /*16a2*/ 	.byte	0x3f
	.zero		1


	//   ....[30]....
        /*16a4*/ 	.word	0x0000e2e0
        /*16a8*/ 	.word	0x00000017
        /*16ac*/ 	.word	0x00038800
        /*16b0*/ 	.short	0x010a
        /*16b2*/ 	.byte	0x3f
	.zero		1


	//   ....[31]....
        /*16b4*/ 	.word	0x00012690
        /*16b8*/ 	.word	0x00000017
        /*16bc*/ 	.word	0x00038800
        /*16c0*/ 	.short	0x010a
        /*16c2*/ 	.byte	0x3f
	.zero		1


	//   ....[32]....
        /*16c4*/ 	.word	0x00015ff0
        /*16c8*/ 	.word	0x00000000
        /*16cc*/ 	.word	0x00038830
        /*16d0*/ 	.short	0x010a
        /*16d2*/ 	.byte	0x3f
	.zero		1


	//   ....[33]....
        /*16d4*/ 	.word	0x00016030
        /*16d8*/ 	.word	0x00000000
        /*16dc*/ 	.word	0x00038830
        /*16e0*/ 	.short	0x010a
        /*16e2*/ 	.byte	0x3f
	.zero		1


	//   ....[34]....
        /*16e4*/ 	.word	0x00019d50
        /*16e8*/ 	.word	0x00000000
        /*16ec*/ 	.word	0x00000000
        /*16f0*/ 	.short	0x0101
        /*16f2*/ 	.byte	0x3f
	.zero		1


	//   ....[35]....
        /*16f4*/ 	.word	0x0001a920
        /*16f8*/ 	.word	0x0000000a
        /*16fc*/ 	.word	0x00038830
        /*1700*/ 	.short	0x010a
        /*1702*/ 	.byte	0x3f
	.zero		1


	//   ....[36]....
        /*1704*/ 	.word	0x0001a9a0
        /*1708*/ 	.word	0x0000000a
        /*170c*/ 	.word	0x00038830
        /*1710*/ 	.short	0x010a
        /*1712*/ 	.byte	0x3f
	.zero		1


	//   ....[37]....
        /*1714*/ 	.word	0x0001e090
        /*1718*/ 	.word	0x00000006
        /*171c*/ 	.word	0x00038850
        /*1720*/ 	.short	0x010a
        /*1722*/ 	.byte	0x3f
	.zero		1


	//   ....[38]....
        /*1724*/ 	.word	0x0001e0e0
        /*1728*/ 	.word	0x00000006
        /*172c*/ 	.word	0x00038850
        /*1730*/ 	.short	0x010a
        /*1732*/ 	.byte	0x3f
	.zero		1


	//   ....[39]....
        /*1734*/ 	.word	0x0001e4a0
        /*1738*/ 	.word	0x0000000a
        /*173c*/ 	.word	0x00000000
        /*1740*/ 	.short	0x0101
        /*1742*/ 	.byte	0x3f
	.zero		1


	//   ....[40]....
        /*1744*/ 	.word	0x0001f6f0
        /*1748*/ 	.word	0x00000006
        /*174c*/ 	.word	0x00000000
        /*1750*/ 	.short	0x0101
        /*1752*/ 	.byte	0x3f
	.zero		1


	//   ....[41]....
        /*1754*/ 	.word	0x0001f990
        /*1758*/ 	.word	0x00000003
        /*175c*/ 	.word	0x00038830
        /*1760*/ 	.short	0x010a
        /*1762*/ 	.byte	0x3f
	.zero		1


	//   ....[42]....
        /*1764*/ 	.word	0x0001fa10
        /*1768*/ 	.word	0x00000003
        /*176c*/ 	.word	0x00038830
        /*1770*/ 	.short	0x010a
        /*1772*/ 	.byte	0x3f
	.zero		1


	//   ....[43]....
        /*1774*/ 	.word	0x00023110
        /*1778*/ 	.word	0x00000006
        /*177c*/ 	.word	0x00038850
        /*1780*/ 	.short	0x010a
        /*1782*/ 	.byte	0x3f
	.zero		1


	//   ....[44]....
        /*1784*/ 	.word	0x00023160
        /*1788*/ 	.word	0x00000006
        /*178c*/ 	.word	0x00038850
        /*1790*/ 	.short	0x010a
        /*1792*/ 	.byte	0x3f
	.zero		1


	//   ....[45]....
        /*1794*/ 	.word	0x000234e0
        /*1798*/ 	.word	0x00000002
        /*179c*/ 	.word	0x00000000
        /*17a0*/ 	.short	0x0101
        /*17a2*/ 	.byte	0x3f
	.zero		1


	//   ....[46]....
        /*17a4*/ 	.word	0x00024070
        /*17a8*/ 	.word	0x00000006
        /*17ac*/ 	.word	0x00000000
        /*17b0*/ 	.short	0x0101
        /*17b2*/ 	.byte	0x3f
	.zero		1


	//   ....[47]....
        /*17b4*/ 	.word	0x00024a20
        /*17b8*/ 	.word	0x0000000a
        /*17bc*/ 	.word	0x00038850
        /*17c0*/ 	.short	0x010a
        /*17c2*/ 	.byte	0x3f
	.zero		1


	//   ....[48]....
        /*17c4*/ 	.word	0x00024a70
        /*17c8*/ 	.word	0x0000000a
        /*17cc*/ 	.word	0x00038850
        /*17d0*/ 	.short	0x010a
        /*17d2*/ 	.byte	0x3f
	.zero		1


	//   ....[49]....
        /*17d4*/ 	.word	0x00024f60
        /*17d8*/ 	.word	0x0000000a
        /*17dc*/ 	.word	0x00000000
        /*17e0*/ 	.short	0x0101
        /*17e2*/ 	.byte	0x3f
	.zero		1


	//   ....[50]....
        /*17e4*/ 	.word	0x000272f0
        /*17e8*/ 	.word	0x00000014
        /*17ec*/ 	.word	0x00000000
        /*17f0*/ 	.short	0x0101
        /*17f2*/ 	.byte	0x3f
	.zero		1


	//   ....[51]....
        /*17f4*/ 	.word	0x00027fb0
        /*17f8*/ 	.word	0x00000002
        /*17fc*/ 	.word	0x00000000
        /*1800*/ 	.short	0x0101
        /*1802*/ 	.byte	0x3f
	.zero		1


	//   ....[52]....
        /*1804*/ 	.word	0x0002bc70
        /*1808*/ 	.word	0x00000010
        /*180c*/ 	.word	0x00038820
        /*1810*/ 	.short	0x010a
        /*1812*/ 	.byte	0x3f
	.zero		1


	//   ....[53]....
        /*1814*/ 	.word	0x0002bd00
        /*1818*/ 	.word	0x0000000b
        /*181c*/ 	.word	0x000388a0
        /*1820*/ 	.short	0x010a
        /*1822*/ 	.byte	0x3f
	.zero		1


	//   ....[54]....
        /*1824*/ 	.word	0x0002c250
        /*1828*/ 	.word	0x0000000b
        /*182c*/ 	.word	0x000388c0
        /*1830*/ 	.short	0x010a
        /*1832*/ 	.byte	0x3f
	.zero		1


	//   ....[55]....
        /*1834*/ 	.word	0x0002c860
        /*1838*/ 	.word	0x0000000a
        /*183c*/ 	.word	0x000388a0
        /*1840*/ 	.short	0x010a
        /*1842*/ 	.byte	0x3f
	.zero		1


	//   ....[56]....
        /*1844*/ 	.word	0x0002cda0
        /*1848*/ 	.word	0x0000000a
        /*184c*/ 	.word	0x000388c0
        /*1850*/ 	.short	0x010a
        /*1852*/ 	.byte	0x3f
	.zero		1


	//   ....[57]....
        /*1854*/ 	.word	0x0002e0f0
        /*1858*/ 	.word	0x00000005
        /*185c*/ 	.word	0x00038840
        /*1860*/ 	.short	0x010a
        /*1862*/ 	.byte	0x3f
	.zero		1


	//   ....[58]....
        /*1864*/ 	.word	0x0002e700
        /*1868*/ 	.word	0x00000005
        /*186c*/ 	.word	0x00038830
        /*1870*/ 	.short	0x0107
        /*1872*/ 	.byte	0x3f
	.zero		1


	//   ....[59]....
        /*1874*/ 	.word	0x0002e7e0
        /*1878*/ 	.word	0x00000005
        /*187c*/ 	.word	0x00038830
        /*1880*/ 	.short	0x0101
        /*1882*/ 	.byte	0x3f
	.zero		1


	//   ....[60]....
        /*1884*/ 	.word	0x0002f400
        /*1888*/ 	.word	0x00000010
        /*188c*/ 	.word	0x00038800
        /*1890*/ 	.short	0x0107
        /*1892*/ 	.byte	0x3f
	.zero		1


	//   ....[61]....
        /*1894*/ 	.word	0x0002f520
        /*1898*/ 	.word	0x00000010
        /*189c*/ 	.word	0x00038800
        /*18a0*/ 	.short	0x0101
        /*18a2*/ 	.byte	0x3f
	.zero		1


	//   ....[62]....
        /*18a4*/ 	.word	0x0002f540
        /*18a8*/ 	.word	0x00000010
        /*18ac*/ 	.word	0x00038820
        /*18b0*/ 	.short	0x010a
        /*18b2*/ 	.byte	0x3f
	.zero		1


	//   ....[63]....
        /*18b4*/ 	.word	0x0002f940
        /*18b8*/ 	.word	0x00000006
        /*18bc*/ 	.word	0x00038840
        /*18c0*/ 	.short	0x010a
        /*18c2*/ 	.byte	0x3f
	.zero		1


	//   ....[64]....
        /*18c4*/ 	.word	0x0002fec0
        /*18c8*/ 	.word	0x00000006
        /*18cc*/ 	.word	0x00038830
        /*18d0*/ 	.short	0x0107
        /*18d2*/ 	.byte	0x3f
	.zero		1


	//   ....[65]....
        /*18d4*/ 	.word	0x0002ff80
        /*18d8*/ 	.word	0x00000006
        /*18dc*/ 	.word	0x00038830
        /*18e0*/ 	.short	0x0101
        /*18e2*/ 	.byte	0x3f
	.zero		1


	//   ....[66]....
        /*18e4*/ 	.word	0x0002ffe0
        /*18e8*/ 	.word	0x00000006
        /*18ec*/ 	.word	0x00038860
        /*18f0*/ 	.short	0x010a
        /*18f2*/ 	.byte	0x3f
	.zero		1


	//   ....[67]....
        /*18f4*/ 	.word	0x00030510
        /*18f8*/ 	.word	0x00000006
        /*18fc*/ 	.word	0x00038850
        /*1900*/ 	.short	0x0107
        /*1902*/ 	.byte	0x3f
	.zero		1


	//   ....[68]....
        /*1904*/ 	.word	0x000306b0
        /*1908*/ 	.word	0x00000006
        /*190c*/ 	.word	0x00038850
        /*1910*/ 	.short	0x0101
        /*1912*/ 	.byte	0x3f
	.zero		1


	//   ....[69]....
        /*1914*/ 	.word	0x000308e0
        /*1918*/ 	.word	0x00000004
        /*191c*/ 	.word	0x00038860
        /*1920*/ 	.short	0x010a
        /*1922*/ 	.byte	0x3f
	.zero		1


	//   ....[70]....
        /*1924*/ 	.word	0x00030e40
        /*1928*/ 	.word	0x00000004
        /*192c*/ 	.word	0x00038850
        /*1930*/ 	.short	0x0107
        /*1932*/ 	.byte	0x3f
	.zero		1


	//   ....[71]....
        /*1934*/ 	.word	0x00030f00
        /*1938*/ 	.word	0x00000004
        /*193c*/ 	.word	0x00038850
        /*1940*/ 	.short	0x0101
        /*1942*/ 	.byte	0x3f
	.zero		1


	//   ....[72]....
        /*1944*/ 	.word	0x00032080
        /*1948*/ 	.word	0x00000005
        /*194c*/ 	.word	0x00038820
        /*1950*/ 	.short	0x010a
        /*1952*/ 	.byte	0x3f
	.zero		1


	//   ....[73]....
        /*1954*/ 	.word	0x000321f0
        /*1958*/ 	.word	0x00000003
        /*195c*/ 	.word	0x00038840
        /*1960*/ 	.short	0x010a
        /*1962*/ 	.byte	0x3f
	.zero		1


	//   ....[74]....
        /*1964*/ 	.word	0x00032290
        /*1968*/ 	.word	0x00000017
        /*196c*/ 	.word	0x00038840
        /*1970*/ 	.short	0x010a
        /*1972*/ 	.byte	0x3f
	.zero		1


	//   ....[75]....
        /*1974*/ 	.word	0x000322d0
        /*1978*/ 	.word	0x00000003
        /*197c*/ 	.word	0x00038860
        /*1980*/ 	.short	0x010a
        /*1982*/ 	.byte	0x3f
	.zero		1


	//   ....[76]....
        /*1984*/ 	.word	0x00032310
        /*1988*/ 	.word	0x00000017
        /*198c*/ 	.word	0x00038860
        /*1990*/ 	.short	0x010a
        /*1992*/ 	.byte	0x3f
	.zero		1


	//   ....[77]....
        /*1994*/ 	.word	0x00032370
        /*1998*/ 	.word	0x00000058
        /*199c*/ 	.word	0x00038890
        /*19a0*/ 	.short	0x010a
        /*19a2*/ 	.byte	0x3f
	.zero		1


	//   ....[78]....
        /*19a4*/ 	.word	0x00032750
        /*19a8*/ 	.word	0x00000058
        /*19ac*/ 	.word	0x00038890
        /*19b0*/ 	.short	0x010a
        /*19b2*/ 	.byte	0x3f
	.zero		1


	//   ....[79]....
        /*19b4*/ 	.word	0x00032b30
        /*19b8*/ 	.word	0x00000058
        /*19bc*/ 	.word	0x00038890
        /*19c0*/ 	.short	0x010a
        /*19c2*/ 	.byte	0x3f
	.zero		1


	//   ....[80]....
        /*19c4*/ 	.word	0x00032f10
        /*19c8*/ 	.word	0x00000058
        /*19cc*/ 	.word	0x000388b0
        /*19d0*/ 	.short	0x010a
        /*19d2*/ 	.byte	0x3f
	.zero		1


	//   ....[81]....
        /*19d4*/ 	.word	0x000336a0
        /*19d8*/ 	.word	0x00000017
        /*19dc*/ 	.word	0x00038800
        /*19e0*/ 	.short	0x010a
        /*19e2*/ 	.byte	0x3f
	.zero		1


	//   ....[82]....
        /*19e4*/ 	.word	0x00033e10
        /*19e8*/ 	.word	0x00000017
        /*19ec*/ 	.word	0x00038800
        /*19f0*/ 	.short	0x010a
        /*19f2*/ 	.byte	0x3f
	.zero		1


	//   ....[83]....
        /*19f4*/ 	.word	0x00033e60
        /*19f8*/ 	.word	0x00000000
        /*19fc*/ 	.word	0x00038830
        /*1a00*/ 	.short	0x010a
        /*1a02*/ 	.byte	0x3f
	.zero		1


	//   ....[84]....
        /*1a04*/ 	.word	0x00033eb0
        /*1a08*/ 	.word	0x0000000a
        /*1a0c*/ 	.word	0x00038830
        /*1a10*/ 	.short	0x010a
        /*1a12*/ 	.byte	0x3f
	.zero		1


	//   ....[85]....
        /*1a14*/ 	.word	0x00033f00
        /*1a18*/ 	.word	0x00000006
        /*1a1c*/ 	.word	0x00038850
        /*1a20*/ 	.short	0x010a
        /*1a22*/ 	.byte	0x3f
	.zero		1


	//   ....[86]....
        /*1a24*/ 	.word	0x00033f50
        /*1a28*/ 	.word	0x00000003
        /*1a2c*/ 	.word	0x00038830
        /*1a30*/ 	.short	0x010a
        /*1a32*/ 	.byte	0x3f
	.zero		1


	//   ....[87]....
        /*1a34*/ 	.word	0x00033fa0
        /*1a38*/ 	.word	0x00000006
        /*1a3c*/ 	.word	0x00038850
        /*1a40*/ 	.short	0x010a
        /*1a42*/ 	.byte	0x3f
	.zero		1


	//   ....[88]....
        /*1a44*/ 	.word	0x00033ff0
        /*1a48*/ 	.word	0x0000000a
        /*1a4c*/ 	.word	0x00038850
        /*1a50*/ 	.short	0x010a
        /*1a52*/ 	.byte	0x3f
	.zero		1


	//   ....[89]....
        /*1a54*/ 	.word	0x00034190
        /*1a58*/ 	.word	0x00000010
        /*1a5c*/ 	.word	0x00038820
        /*1a60*/ 	.short	0x010a
        /*1a62*/ 	.byte	0x3f
	.zero		1


	//   ....[90]....
        /*1a64*/ 	.word	0x000341e0
        /*1a68*/ 	.word	0x0000000b
        /*1a6c*/ 	.word	0x000388a0
        /*1a70*/ 	.short	0x010a
        /*1a72*/ 	.byte	0x3f
	.zero		1


	//   ....[91]....
        /*1a74*/ 	.word	0x00034230
        /*1a78*/ 	.word	0x0000000b
        /*1a7c*/ 	.word	0x000388c0
        /*1a80*/ 	.short	0x010a
        /*1a82*/ 	.byte	0x3f
	.zero		1


	//   ....[92]....
        /*1a84*/ 	.word	0x00034280
        /*1a88*/ 	.word	0x0000000a
        /*1a8c*/ 	.word	0x000388a0
        /*1a90*/ 	.short	0x010a
        /*1a92*/ 	.byte	0x3f
	.zero		1


	//   ....[93]....
        /*1a94*/ 	.word	0x000342d0
        /*1a98*/ 	.word	0x0000000a
        /*1a9c*/ 	.word	0x000388c0
        /*1aa0*/ 	.short	0x010a
        /*1aa2*/ 	.byte	0x3f
	.zero		1


	//   ....[94]....
        /*1aa4*/ 	.word	0x000343f0
        /*1aa8*/ 	.word	0x00000005
        /*1aac*/ 	.word	0x00038840
        /*1ab0*/ 	.short	0x010a
        /*1ab2*/ 	.byte	0x3f
	.zero		1


	//   ....[95]....
        /*1ab4*/ 	.word	0x00035750
        /*1ab8*/ 	.word	0x00000010
        /*1abc*/ 	.word	0x00038820
        /*1ac0*/ 	.short	0x010a
        /*1ac2*/ 	.byte	0x3f
	.zero		1


	//   ....[96]....
        /*1ac4*/ 	.word	0x000357a0
        /*1ac8*/ 	.word	0x00000006
        /*1acc*/ 	.word	0x00038840
        /*1ad0*/ 	.short	0x010a
        /*1ad2*/ 	.byte	0x3f
	.zero		1


	//   ....[97]....
        /*1ad4*/ 	.word	0x00035f40
        /*1ad8*/ 	.word	0x00000006
        /*1adc*/ 	.word	0x00038860
        /*1ae0*/ 	.short	0x010a
        /*1ae2*/ 	.byte	0x3f
	.zero		1


	//   ....[98]....
        /*1ae4*/ 	.word	0x00036710
        /*1ae8*/ 	.word	0x00000004
        /*1aec*/ 	.word	0x00038860
        /*1af0*/ 	.short	0x010a
        /*1af2*/ 	.byte	0x3f
	.zero		1


	//   ....[99]....
        /*1af4*/ 	.word	0x00037900
        /*1af8*/ 	.word	0x00000005
        /*1afc*/ 	.word	0x00038820
        /*1b00*/ 	.short	0x010a
        /*1b02*/ 	.byte	0x3f
	.zero		1


	//   ....[100]....
        /*1b04*/ 	.word	0x00037aa0
        /*1b08*/ 	.word	0x00000003
        /*1b0c*/ 	.word	0x00038840
        /*1b10*/ 	.short	0x010a
        /*1b12*/ 	.byte	0x3f
	.zero		1


	//   ....[101]....
        /*1b14*/ 	.word	0x00037af0
        /*1b18*/ 	.word	0x00000017
        /*1b1c*/ 	.word	0x00038840
        /*1b20*/ 	.short	0x010a
        /*1b22*/ 	.byte	0x3f
	.zero		1


	//   ....[102]....
        /*1b24*/ 	.word	0x00037b40
        /*1b28*/ 	.word	0x00000003
        /*1b2c*/ 	.word	0x00038860
        /*1b30*/ 	.short	0x010a
        /*1b32*/ 	.byte	0x3f
	.zero		1


	//----- nvinfo : EIATTR_NUM_MBARRIERS
	.align		4
.L_329:
        /*1b34*/ 	.byte	0x03, 0x38
        /*1b36*/ 	.short	0x0016


	//----- nvinfo : EIATTR_EXIT_INSTR_OFFSETS
	.align		4
        /*1b38*/ 	.byte	0x04, 0x1c
        /*1b3a*/ 	.short	(.L_331 - .L_330)


	//   ....[0]....
.L_330:
        /*1b3c*/ 	.word	0x00032360


	//----- nvinfo : EIATTR_MAX_THREADS
	.align		4
.L_331:
        /*1b40*/ 	.byte	0x04, 0x05
        /*1b42*/ 	.short	(.L_333 - .L_332)
.L_332:
        /*1b44*/ 	.word	0x00000180
        /*1b48*/ 	.word	0x00000001
        /*1b4c*/ 	.word	0x00000001


	//----- nvinfo : EIATTR_CRS_STACK_SIZE
	.align		4
.L_333:
        /*1b50*/ 	.byte	0x04, 0x1e
        /*1b52*/ 	.short	(.L_335 - .L_334)
.L_334:
        /*1b54*/ 	.word	0x00000000


	//----- nvinfo : EIATTR_CBANK_PARAM_SIZE
	.align		4
.L_335:
        /*1b58*/ 	.byte	0x03, 0x19
        /*1b5a*/ 	.short	0x0af0


	//----- nvinfo : EIATTR_PARAM_CBANK
	.align		4
        /*1b5c*/ 	.byte	0x04, 0x0a
        /*1b5e*/ 	.short	(.L_337 - .L_336)
	.align		4
.L_336:
        /*1b60*/ 	.word	index@(.nv.constant0._ZN7cutlass13device_kernelIN5flash11enable_sm90INS1_16FlashAttnFwdSm90INS1_25CollectiveMainloopFwdSm90ILi2EN4cute5tupleIJNS5_1CILi1EEES8_S8_EEENS6_IJNS7_ILi128EEENS7_ILi80EEENS7_ILi256EEEEEELi256ENS_6half_tEfNS_4arch4Sm90ELb1ELb0ELb0ELb1ELb1ELb1ELb0ELb1ELb1ELb1ELb1ELb0EEENS1_21CollectiveEpilogueFwdINS6_IJSA_SC_SB_EEES9_SE_SG_Li256ELb1ELb1ELb1ELb0EEENS1_36VarlenDynamicPersistentTileSchedulerILi128ELi80ELi256ELi128ELb1ELb1ELb1ELb1ELb1ELb1EEEEEEEEEvNT_6ParamsE)
        /*1b64*/ 	.short	0x0210
        /*1b66*/ 	.short	0x0af0


	//----- nvinfo : EIATTR_SW_WAR
	.align		4
.L_337:
        /*1b68*/ 	.byte	0x04, 0x36
        /*1b6a*/ 	.short	(.L_339 - .L_338)
.L_338:
        /*1b6c*/ 	.word	0x00000008
.L_339:


//--------------------- .nv.callgraph             --------------------------
	.section	.nv.callgraph,"",@"SHT_CUDA_CALLGRAPH"
	.align	4
	.sectionentsize	8
	.align		4
        /*0000*/ 	.word	0x00000000
	.align		4
        /*0004*/ 	.word	0xffffffff
	.align		4
        /*0008*/ 	.word	index@(_ZN7cutlass13device_kernelIN5flash11enable_sm90INS1_16FlashAttnFwdSm90INS1_25CollectiveMainloopFwdSm90ILi2EN4cute5tupleIJNS5_1CILi1EEES8_S8_EEENS6_IJNS7_ILi128EEENS7_ILi80EEENS7_ILi256EEEEEELi256ENS_6half_tEfNS_4arch4Sm90ELb0ELb0ELb0ELb0ELb1ELb0ELb0ELb1ELb1ELb1ELb1ELb0EEENS1_21CollectiveEpilogueFwdINS6_IJSA_SC_SB_EEES9_SE_SG_Li256ELb0ELb1ELb1ELb0EEENS1_19SingleTileSchedulerILb0ELb1ELb1ELi128EEEEEEEEEvNT_6ParamsE)
	.align		4
        /*000c*/ 	.word	index@(__assertfail)
	.align		4
        /*0010*/ 	.word	index@(_ZN7cutlass13device_kernelIN5flash11enable_sm90INS1_16FlashAttnFwdSm90INS1_25CollectiveMainloopFwdSm90ILi2EN4cute5tupleIJNS5_1CILi1EEES8_S8_EEENS6_IJNS7_ILi128EEENS7_ILi80EEENS7_ILi256EEEEEELi256ENS_6half_tEfNS_4arch4Sm90ELb0ELb0ELb0ELb1ELb1ELb0ELb0ELb1ELb1ELb1ELb1ELb0EEENS1_21CollectiveEpilogueFwdINS6_IJSA_SC_SB_EEES9_SE_SG_Li256ELb1ELb1ELb1ELb0EEENS1_36VarlenDynamicPersistentTileSchedulerILi128ELi80ELi256ELi128ELb1ELb1ELb1ELb0ELb1ELb1EEEEEEEEEvNT_6ParamsE)
	.align		4
        /*0014*/ 	.word	index@(__assertfail)
	.align		4
        /*0018*/ 	.word	index@(_ZN7cutlass13device_kernelIN5flash11enable_sm90INS1_16FlashAttnFwdSm90INS1_25CollectiveMainloopFwdSm90ILi2EN4cute5tupleIJNS5_1CILi1EEES8_S8_EEENS6_IJNS7_ILi128EEENS7_ILi80EEENS7_ILi256EEEEEELi256ENS_6half_tEfNS_4arch4Sm90ELb0ELb0ELb0ELb1ELb1ELb1ELb0ELb1ELb1ELb1ELb1ELb0EEENS1_21CollectiveEpilogueFwdINS6_IJSA_SC_SB_EEES9_SE_SG_Li256ELb1ELb1ELb1ELb0EEENS1_36VarlenDynamicPersistentTileSchedulerILi128ELi80ELi256ELi128ELb1ELb1ELb1ELb0ELb1ELb1EEEEEEEEEvNT_6ParamsE)
	.align		4
        /*001c*/ 	.word	index@(__assertfail)
	.align		4
        /*0020*/ 	.word	index@(_ZN7cutlass13device_kernelIN5flash11enable_sm90INS1_16FlashAttnFwdSm90INS1_25CollectiveMainloopFwdSm90ILi2EN4cute5tupleIJNS5_1CILi1EEES8_S8_EEENS6_IJNS7_ILi128EEENS7_ILi64EEENS7_ILi256EEEEEELi256ENS_6half_tEfNS_4arch4Sm90ELb0ELb1ELb0ELb0ELb1ELb0ELb0ELb1ELb1ELb1ELb1ELb0EEENS1_21CollectiveEpilogueFwdINS6_IJSA_SC_SB_EEES9_SE_SG_Li256ELb0ELb1ELb1ELb0EEENS1_19SingleTileSchedulerILb0ELb1ELb1ELi128EEEEEEEEEvNT_6ParamsE)
	.align		4
        /*0024*/ 	.word	index@(__assertfail)
	.align		4
        /*0028*/ 	.word	index@(_ZN7cutlass13device_kernelIN5flash11enable_sm90INS1_16FlashAttnFwdSm90INS1_25CollectiveMainloopFwdSm90ILi2EN4cute5tupleIJNS5_1CILi1EEES8_S8_EEENS6_IJNS7_ILi128EEENS7_ILi64EEENS7_ILi256EEEEEELi256ENS_6half_tEfNS_4arch4Sm90ELb0ELb1ELb0ELb1ELb1ELb0ELb0ELb1ELb1ELb1ELb1ELb0EEENS1_21CollectiveEpilogueFwdINS6_IJSA_SC_SB_EEES9_SE_SG_Li256ELb1ELb1ELb1ELb0EEENS1_36VarlenDynamicPersistentTileSchedulerILi128ELi64ELi256ELi128ELb1ELb1ELb1ELb1ELb0ELb1EEEEEEEEEvNT_6ParamsE)
	.align		4
        /*002c*/ 	.word	index@(__assertfail)
	.align		4
        /*0030*/ 	.word	index@(_ZN7cutlass13device_kernelIN5flash11enable_sm90INS1_16FlashAttnFwdSm90INS1_25CollectiveMainloopFwdSm90ILi2EN4cute5tupleIJNS5_1CILi1EEES8_S8_EEENS6_IJNS7_ILi128EEENS7_ILi64EEENS7_ILi256EEEEEELi256ENS_6half_tEfNS_4arch4Sm90ELb0ELb1ELb0ELb1ELb1ELb1ELb0ELb1ELb1ELb1ELb1ELb0EEENS1_21CollectiveEpilogueFwdINS6_IJSA_SC_SB_EEES9_SE_SG_Li256ELb1ELb1ELb1ELb0EEENS1_36VarlenDynamicPersistentTileSchedulerILi128ELi64ELi256ELi128ELb1ELb1ELb1ELb1ELb0ELb1EEEEEEEEEvNT_6ParamsE)
	.align		4
        /*0034*/ 	.word	index@(__assertfail)
	.align		4
        /*0038*/ 	.word	index@(_ZN7cutlass13device_kernelIN5flash11enable_sm90INS1_16FlashAttnFwdSm90INS1_25CollectiveMainloopFwdSm90ILi2EN4cute5tupleIJNS5_1CILi1EEES8_S8_EEENS6_IJNS7_ILi128EEENS7_ILi80EEENS7_ILi256EEEEEELi256ENS_6half_tEfNS_4arch4Sm90ELb1ELb0ELb0ELb0ELb1ELb0ELb0ELb1ELb1ELb1ELb1ELb0EEENS1_21CollectiveEpilogueFwdINS6_IJSA_SC_SB_EEES9_SE_SG_Li256ELb0ELb1ELb1ELb0EEENS1_19SingleTileSchedulerILb0ELb1ELb1ELi128EEEEEEEEEvNT_6ParamsE)
	.align		4
        /*003c*/ 	.word	index@(__assertfail)
	.align		4
        /*0040*/ 	.word	index@(_ZN7cutlass13device_kernelIN5flash11enable_sm90INS1_16FlashAttnFwdSm90INS1_25CollectiveMainloopFwdSm90ILi2EN4cute5tupleIJNS5_1CILi1EEES8_S8_EEENS6_IJNS7_ILi128EEENS7_ILi80EEENS7_ILi256EEEEEELi256ENS_6half_tEfNS_4arch4Sm90ELb1ELb0ELb0ELb1ELb1ELb0ELb0ELb1ELb1ELb1ELb1ELb0EEENS1_21CollectiveEpilogueFwdINS6_IJSA_SC_SB_EEES9_SE_SG_Li256ELb1ELb1ELb1ELb0EEENS1_36VarlenDynamicPersistentTileSchedulerILi128ELi80ELi256ELi128ELb1ELb1ELb1ELb1ELb1ELb1EEEEEEEEEvNT_6ParamsE)
	.align		4
        /*0044*/ 	.word	index@(__assertfail)
	.align		4
        /*0048*/ 	.word	index@(_ZN7cutlass13device_kernelIN5flash11enable_sm90INS1_16FlashAttnFwdSm90INS1_25CollectiveMainloopFwdSm90ILi2EN4cute5tupleIJNS5_1CILi1EEES8_S8_EEENS6_IJNS7_ILi128EEENS7_ILi80EEENS7_ILi256EEEEEELi256ENS_6half_tEfNS_4arch4Sm90ELb1ELb0ELb0ELb1ELb1ELb1ELb0ELb1ELb1ELb1ELb1ELb0EEENS1_21CollectiveEpilogueFwdINS6_IJSA_SC_SB_EEES9_SE_SG_Li256ELb1ELb1ELb1ELb0EEENS1_36VarlenDynamicPersistentTileSchedulerILi128ELi80ELi256ELi128ELb1ELb1ELb1ELb1ELb1ELb1EEEEEEEEEvNT_6ParamsE)
	.align		4
        /*004c*/ 	.word	index@(__assertfail)
	.align		4
        /*0050*/ 	.word	0x00000000
	.align		4
        /*0054*/ 	.word	0xfffffffe
	.align		4
        /*0058*/ 	.word	0x00000000
	.align		4
        /*005c*/ 	.word	0xfffffffd
	.align		4
        /*0060*/ 	.word	0x00000000
	.align		4
        /*0064*/ 	.word	0xfffffffc


//--------------------- .nv.constant4             --------------------------
	.section	.nv.constant4,"a",@progbits
	.align	8
	.align		8
.nv.constant4:
        /*0000*/ 	.dword	__assertfail
	.align		8
        /*0008*/ 	.dword	__unnamed_1
	.align		8
        /*0010*/ 	.dword	__unnamed_2
	.align		8
        /*0018*/ 	.dword	__unnamed_3
	.align		8
        /*0020*/ 	.dword	__unnamed_4
	.align		8
        /*0028*/ 	.dword	__unnamed_5
	.align		8
        /*0030*/ 	.dword	__unnamed_6
	.align		8
        /*0038*/ 	.dword	__unnamed_7
	.align		8
        /*0040*/ 	.dword	__unnamed_8
	.align		8
        /*0048*/ 	.dword	__unnamed_9
	.align		8
        /*0050*/ 	.dword	_ZN78_INTERNAL_435ebb03_42_flash_fwd_hdim256_fp16_paged_split_sm90_cu_cf07d2ef_37734cuda3std3__45__cpo5beginE
	.align		8
        /*0058*/ 	.dword	_ZN78_INTERNAL_435ebb03_42_flash_fwd_hdim256_fp16_paged_split_sm90_cu_cf07d2ef_37734cuda3std3__45__cpo3endE
	.align		8
        /*0060*/ 	.dword	_ZN78_INTERNAL_435ebb03_42_flash_fwd_hdim256_fp16_paged_split_sm90_cu_cf07d2ef_37734cuda3std3__45__cpo6cbeginE
	.align		8
        /*0068*/ 	.dword	_ZN78_INTERNAL_435ebb03_42_flash_fwd_hdim256_fp16_paged_split_sm90_cu_cf07d2ef_37734cuda3std3__45__cpo4cendE
	.align		8
        /*0070*/ 	.dword	_ZN78_INTERNAL_435ebb03_42_flash_fwd_hdim256_fp16_paged_split_sm90_cu_cf07d2ef_37734cuda3std3__480_GLOBAL__N__435ebb03_42_flash_fwd_hdim256_fp16_paged_split_sm90_cu_cf07d2ef_37736ignoreE
	.align		8
        /*0078*/ 	.dword	_ZN78_INTERNAL_435ebb03_42_flash_fwd_hdim256_fp16_paged_split_sm90_cu_cf07d2ef_37734cuda3std3__419piecewise_constructE
	.align		8
        /*0080*/ 	.dword	_ZN78_INTERNAL_435ebb03_42_flash_fwd_hdim256_fp16_paged_split_sm90_cu_cf07d2ef_37734cuda3std3__48in_placeE
	.align		8
        /*0088*/ 	.dword	_ZN78_INTERNAL_435ebb03_42_flash_fwd_hdim256_fp16_paged_split_sm90_cu_cf07d2ef_37734cuda3std6ranges3__45__cpo4swapE
	.align		8
        /*0090*/ 	.dword	_ZN78_INTERNAL_435ebb03_42_flash_fwd_hdim256_fp16_paged_split_sm90_cu_cf07d2ef_37734cuda3std6ranges3__45__cpo9iter_moveE
	.align		8
        /*0098*/ 	.dword	_ZN78_INTERNAL_435ebb03_42_flash_fwd_hdim256_fp16_paged_split_sm90_cu_cf07d2ef_37734cute7productE
	.align		8
        /*00a0*/ 	.dword	_ZN78_INTERNAL_435ebb03_42_flash_fwd_hdim256_fp16_paged_split_sm90_cu_cf07d2ef_37734cute1_E
	.align		8
        /*00a8*/ 	.dword	$str$23
	.align		8
        /*00b0*/ 	.dword	$str$24


//--------------------- .text._ZN7cutlass13device_kernelIN5flash11enable_sm90INS1_16FlashAttnFwdSm90INS1_25CollectiveMainloopFwdSm90ILi2EN4cute5tupleIJNS5_1CILi1EEES8_S8_EEENS6_IJNS7_ILi128EEENS7_ILi80EEENS7_ILi256EEEEEELi256ENS_6half_tEfNS_4arch4Sm90ELb0ELb0ELb0ELb0ELb1ELb0ELb0ELb1ELb1ELb1ELb1ELb0EEENS1_21CollectiveEpilogueFwdINS6_IJSA_SC_SB_EEES9_SE_SG_Li256ELb0ELb1ELb1ELb0EEENS1_19SingleTileSchedulerILb0ELb1ELb1ELi128EEEEEEEEEvNT_6ParamsE --------------------------
	.section	.text._ZN7cutlass13device_kernelIN5flash11enable_sm90INS1_16FlashAttnFwdSm90INS1_25CollectiveMainloopFwdSm90ILi2EN4cute5tupleIJNS5_1CILi1EEES8_S8_EEENS6_IJNS7_ILi128EEENS7_ILi80EEENS7_ILi256EEEEEELi256ENS_6half_tEfNS_4arch4Sm90ELb0ELb0ELb0ELb0ELb1ELb0ELb0ELb1ELb1ELb1ELb1ELb0EEENS1_21CollectiveEpilogueFwdINS6_IJSA_SC_SB_EEES9_SE_SG_Li256ELb0ELb1ELb1ELb0EEENS1_19SingleTileSchedulerILb0ELb1ELb1ELi128EEEEEEEEEvNT_6ParamsE,"ax",@progbits
	.align	128
.text._ZN7cutlass13device_kernelIN5flash11enable_sm90INS1_16FlashAttnFwdSm90INS1_25CollectiveMainloopFwdSm90ILi2EN4cute5tupleIJNS5_1CILi1EEES8_S8_EEENS6_IJNS7_ILi128EEENS7_ILi80EEENS7_ILi256EEEEEELi256ENS_6half_tEfNS_4arch4Sm90ELb0ELb0ELb0ELb0ELb1ELb0ELb0ELb1ELb1ELb1ELb1ELb0EEENS1_21CollectiveEpilogueFwdINS6_IJSA_SC_SB_EEES9_SE_SG_Li256ELb0ELb1ELb1ELb0EEENS1_19SingleTileSchedulerILb0ELb1ELb1ELi128EEEEEEEEEvNT_6ParamsE:
        .type           _ZN7cutlass13device_kernelIN5flash11enable_sm90INS1_16FlashAttnFwdSm90INS1_25CollectiveMainloopFwdSm90ILi2EN4cute5tupleIJNS5_1CILi1EEES8_S8_EEENS6_IJNS7_ILi128EEENS7_ILi80EEENS7_ILi256EEEEEELi256ENS_6half_tEfNS_4arch4Sm90ELb0ELb0ELb0ELb0ELb1ELb0ELb0ELb1ELb1ELb1ELb1ELb0EEENS1_21CollectiveEpilogueFwdINS6_IJSA_SC_SB_EEES9_SE_SG_Li256ELb0ELb1ELb1ELb0EEENS1_19SingleTileSchedulerILb0ELb1ELb1ELi128EEEEEEEEEvNT_6ParamsE,@function
        .size           _ZN7cutlass13device_kernelIN5flash11enable_sm90INS1_16FlashAttnFwdSm90INS1_25CollectiveMainloopFwdSm90ILi2EN4cute5tupleIJNS5_1CILi1EEES8_S8_EEENS6_IJNS7_ILi128EEENS7_ILi80EEENS7_ILi256EEEEEELi256ENS_6half_tEfNS_4arch4Sm90ELb0ELb0ELb0ELb0ELb1ELb0ELb0ELb1ELb1ELb1ELb1ELb0EEENS1_21CollectiveEpilogueFwdINS6_IJSA_SC_SB_EEES9_SE_SG_Li256ELb0ELb1ELb1ELb0EEENS1_19SingleTileSchedulerILb0ELb1ELb1ELi128EEEEEEEEEvNT_6ParamsE,(.L_x_3271 - _ZN7cutlass13device_kernelIN5flash11enable_sm90INS1_16FlashAttnFwdSm90INS1_25CollectiveMainloopFwdSm90ILi2EN4cute5tupleIJNS5_1CILi1EEES8_S8_EEENS6_IJNS7_ILi128EEENS7_ILi80EEENS7_ILi256EEEEEELi256ENS_6half_tEfNS_4arch4Sm90ELb0ELb0ELb0ELb0ELb1ELb0ELb0ELb1ELb1ELb1ELb1ELb0EEENS1_21CollectiveEpilogueFwdINS6_IJSA_SC_SB_EEES9_SE_SG_Li256ELb0ELb1ELb1ELb0EEENS1_19SingleTileSchedulerILb0ELb1ELb1ELi128EEEEEEEEEvNT_6ParamsE)
        .other          _ZN7cutlass13device_kernelIN5flash11enable_sm90INS1_16FlashAttnFwdSm90INS1_25CollectiveMainloopFwdSm90ILi2EN4cute5tupleIJNS5_1CILi1EEES8_S8_EEENS6_IJNS7_ILi128EEENS7_ILi80EEENS7_ILi256EEEEEELi256ENS_6half_tEfNS_4arch4Sm90ELb0ELb0ELb0ELb0ELb1ELb0ELb0ELb1ELb1ELb1ELb1ELb0EEENS1_21CollectiveEpilogueFwdINS6_IJSA_SC_SB_EEES9_SE_SG_Li256ELb0ELb1ELb1ELb0EEENS1_19SingleTileSchedulerILb0ELb1ELb1ELi128EEEEEEEEEvNT_6ParamsE,@"STO_CUDA_ENTRY STV_DEFAULT"
_ZN7cutlass13device_kernelIN5flash11enable_sm90INS1_16FlashAttnFwdSm90INS1_25CollectiveMainloopFwdSm90ILi2EN4cute5tupleIJNS5_1CILi1EEES8_S8_EEENS6_IJNS7_ILi128EEENS7_ILi80EEENS7_ILi256EEEEEELi256ENS_6half_tEfNS_4arch4Sm90ELb0ELb0ELb0ELb0ELb1ELb0ELb0ELb1ELb1ELb1ELb1ELb0EEENS1_21CollectiveEpilogueFwdINS6_IJSA_SC_SB_EEES9_SE_SG_Li256ELb0ELb1ELb1ELb0EEENS1_19SingleTileSchedulerILb0ELb1ELb1ELi128EEEEEEEEEvNT_6ParamsE:
[----:B------:R-:W0:Y:S02]  /*0000*/  LDC R1, c[0x0][0x28] ;  /* 0x00000a00ff017b82 */ /* 0x000e240000000800 */
[----:B0-----:R-:W-:Y:S01]  /*0010*/  VIADD R1, R1, 0xfffffff8 ;  /* 0xfffffff801017836 */ /* 0x001fe20000000000 */
[----:B------:R-:W0:Y:S01]  /*0020*/  S2R R25, SR_TID.X ;  /* 0x0000000000197919 */ /* 0x000e220000002100 */
[----:B------:R-:W-:Y:S01]  /*0030*/  ELECT P0, URZ, PT ;  /* 0x00000000003f782f */ /* 0x000fe20003800000 */
[----:B------:R-:W-:Y:S01]  /*0040*/  UMOV UR4, 0x80 ;  /* 0x0000008000047882 */ /* 0x000fe20000000000 */
[----:B------:R-:W-:Y:S01]  /*0050*/  UMOV UR7, 0x100 ;  /* 0x0000010000077882 */ /* 0x000fe20000000000 */
[----:B0-----:R-:W-:-:S05]  /*0060*/  SHF.R.U32.HI R0, RZ, 0x5, R25 ;  /* 0x00000005ff007819 */ /* 0x001fca0000011619 */
[----:B------:R-:W0:Y:S02]  /*0070*/  SHFL.IDX PT, R2, R0, RZ, 0x1f ;  /* 0x00001fff00027589 */ /* 0x000e2400000e0000 */
[C---:B0-----:R-:W-:Y:S02]  /*0080*/  ISETP.NE.OR P0, PT, R2.reuse, RZ, !P0 ;  /* 0x000000ff0200720c */ /* 0x041fe40004705670 */
[----:B------:R-:W-:Y:S02]  /*0090*/  ISETP.NE.AND P1, PT, R2, RZ, PT ;  /* 0x000000ff0200720c */ /* 0x000fe40003f25270 */
[----:B------:R-:W-:-:S06]  /*00a0*/  SHF.R.U32.HI R2, RZ, 0x7, R25 ;  /* 0x00000007ff027819 */ /* 0x000fcc0000011619 */
[----:B------:R-:W0:Y:S03]  /*00b0*/  SHFL.IDX PT, R2, R2, RZ, 0x1f ;  /* 0x00001fff02027589 */ /* 0x000e2600000e0000 */
[----:B------:R-:W-:Y:S01]  /*00c0*/  VOTEU.ALL UP0, P0 ;  /* 0x00000000003f7886 */ /* 0x000fe20000000000 */
[----:B------:R-:W-:-:S04]  /*00d0*/  VOTEU.ALL UP1, P0 ;  /* 0x00000000003f7886 */ /* 0x000fc80000020000 */
[----:B------:R-:W1:Y:S01]  /*00e0*/  @!UP0 S2UR UR8, SR_CgaCtaId ;  /* 0x00000000000889c3 */ /* 0x000e620000008800 */
[----:B------:R-:W-:Y:S01]  /*00f0*/  @!UP0 UMOV UR6, 0x400 ;  /* 0x0000040000068882 */ /* 0x000fe20000000000 */
[----:B------:R-:W-:-:S04]  /*0100*/  @!UP0 UIADD3 UR4, -UR4, 0x100000, URZ ;  /* 0x0010000004048890 */ /* 0x000fc8000fffe13f */
[----:B------:R-:W-:Y:S02]  /*0110*/  @!UP0 USHF.L.U32 UR5, UR4, 0xb, URZ ;  /* 0x0000000b04058899 */ /* 0x000fe4000800063f */
[----:B------:R-:W-:Y:S02]  /*0120*/  @!UP0 USHF.L.U32 UR4, UR4, 0x1, URZ ;  /* 0x0000000104048899 */ /* 0x000fe4000800063f */
[----:B-1----:R-:W-:Y:S02]  /*0130*/  @!UP0 ULEA UR8, UR8, UR6, 0x18 ;  /* 0x0000000608088291 */ /* 0x002fe4000f8ec03f */
[----:B------:R-:W-:-:S04]  /*0140*/  @!UP0 UIADD3 UR6, -UR7, 0x100000, URZ ;  /* 0x0010000007068890 */ /* 0x000fc8000fffe13f */
[----:B------:R-:W-:Y:S02]  /*0150*/  @!UP0 USHF.L.U32 UR7, UR6, 0xb, URZ ;  /* 0x0000000b06078899 */ /* 0x000fe4000800063f */
[----:B------:R-:W-:Y:S01]  /*0160*/  @!UP0 USHF.L.U32 UR6, UR6, 0x1, URZ ;  /* 0x0000000106068899 */ /* 0x000fe2000800063f */
[----:B------:R-:W-:-:S05]  /*0170*/  VOTEU.ALL UP0, P0 ;  /* 0x00000000003f7886 */ /* 0x000fca0000000000 */
[----:B------:R1:W2:Y:S06]  /*0180*/  @!UP0 SYNCS.EXCH.64 URZ, [UR8+0x38800], UR4 ;  /* 0x03880004083f85b2 */ /* 0x0002ac0008000100 */
[----:B------:R1:W3:Y:S02]  /*0190*/  @!UP1 SYNCS.EXCH.64 URZ, [UR8+0x38820], UR6 ;  /* 0x03882006083f95b2 */ /* 0x0002e40008000100 */
[----:B01----:R-:W-:Y:S05]  /*01a0*/  @P1 BRA `(.L_x_0) ;  /* 0x0000000000481947 */ /* 0x003fea0003800000 */
[----:B------:R-:W0:Y:S01]  /*01b0*/  S2UR UR5, SR_CgaCtaId ;  /* 0x00000000000579c3 */ /* 0x000e220000008800 */
[----:B------:R-:W-:Y:S01]  /*01c0*/  UMOV UR4, 0x400 ;  /* 0x0000040000047882 */ /* 0x000fe20000000000 */
[----:B------:R-:W-:Y:S01]  /*01d0*/  UMOV UR6, 0x80 ;  /* 0x0000008000067882 */ /* 0x000fe20000000000 */
[----:B------:R-:W-:Y:S01]  /*01e0*/  UMOV UR7, 0x100 ;  /* 0x0000010000077882 */ /* 0x000fe20000000000 */
[----:B------:R-:W-:Y:S01]  /*01f0*/  ELECT P0, URZ, PT ;  /* 0x00000000003f782f */ /* 0x000fe20003800000 */
[----:B0-----:R-:W-:Y:S02]  /*0200*/  ULEA UR8, UR5, UR4, 0x18 ;  /* 0x0000000405087291 */ /* 0x001fe4000f8ec03f */
[----:B------:R-:W-:-:S04]  /*0210*/  UIADD3 UR4, -UR6, 0x100000, URZ ;  /* 0x0010000006047890 */ /* 0x000fc8000fffe13f */
[----:B------:R-:W-:Y:S02]  /*0220*/  USHF.L.U32 UR5, UR4, 0xb, URZ ;  /* 0x0000000b04057899 */ /* 0x000fe4000800063f */
[----:B------:R-:W-:Y:S02]  /*0230*/  USHF.L.U32 UR4, UR4, 0x1, URZ ;  /* 0x0000000104047899 */ /* 0x000fe4000800063f */
[----:B------:R-:W-:-:S04]  /*0240*/  UIADD3 UR6, -UR7, 0x100000, URZ ;  /* 0x0010000007067890 */ /* 0x000fc8000fffe13f */
[----:B------:R-:W-:Y:S02]  /*0250*/  USHF.L.U32 UR7, UR6, 0xb, URZ ;  /* 0x0000000b06077899 */ /* 0x000fe4000800063f */
[----:B------:R-:W-:Y:S01]  /*0260*/  USHF.L.U32 UR6, UR6, 0x1, URZ ;  /* 0x0000000106067899 */ /* 0x000fe2000800063f */
[----:B------:R-:W0:Y:S03]  /*0270*/  FENCE.VIEW.ASYNC.S ;  /* 0x00000000000073c6 */ /* 0x000e260000000000 */
[----:B0-----:R0:W1:Y:S08]  /*0280*/  SYNCS.EXCH.64 URZ, [UR8+0x38830], UR4 ;  /* 0x03883004083f75b2 */ /* 0x0010700008000100 */
[----:B------:R0:W4:Y:S01]  /*0290*/  SYNCS.EXCH.64 URZ, [UR8+0x38840], UR6 ;  /* 0x03884006083f75b2 */ /* 0x0001220008000100 */
[----:B------:R0:W0:Y:S01]  /*02a0*/  SYNCS.EXCH.64 URZ, [UR8+0x38838], UR4 ;  /* 0x03883804083f75b2 */ /* 0x0000220008000100 */
[----:B------:R0:W0:Y:S01]  /*02b0*/  SYNCS.EXCH.64 URZ, [UR8+0x38848], UR6 ;  /* 0x03884806083f75b2 */ /* 0x0000220008000100 */
[----:B------:R-:W-:Y:S01]  /*02c0*/  NOP ;  /* 0x0000000000007918 */ /* 0x000fe20000000000 */
.L_x_0:
[----:B------:R-:W5:Y:S01]  /*02d0*/  SHFL.IDX PT, R3, R0, RZ, 0x1f ;  /* 0x00001fff00037589 */ /* 0x000f6200000e0000 */
[----:B------:R-:W-:Y:S01]  /*02e0*/  NOP ;  /* 0x0000000000007918 */ /* 0x000fe20000000000 */
[----:B-----5:R-:W-:-:S13]  /*02f0*/  ISETP.NE.AND P0, PT, R3, RZ, PT ;  /* 0x000000ff0300720c */ /* 0x020fda0003f05270 */
[----:B------:R-:W-:Y:S05]  /*0300*/  @P0 BRA `(.L_x_1) ;  /* 0x0000000000480947 */ /* 0x000fea0003800000 */
[----:B0-----:R-:W0:Y:S01]  /*0310*/  S2UR UR5, SR_CgaCtaId ;  /* 0x00000000000579c3 */ /* 0x001e220000008800 */
        /* <DEDUP_REMOVED lines=12> */
[----:B0-----:R0:W0:Y:S08]  /*03e0*/  SYNCS.EXCH.64 URZ, [UR8+0x38850], UR4 ;  /* 0x03885004083f75b2 */ /* 0x0010300008000100 */
[----:B------:R0:W0:Y:S01]  /*03f0*/  SYNCS.EXCH.64 URZ, [UR8+0x38860], UR6 ;  /* 0x03886006083f75b2 */ /* 0x0000220008000100 */
[----:B------:R0:W0:Y:S01]  /*0400*/  SYNCS.EXCH.64 URZ, [UR8+0x38858], UR4 ;  /* 0x03885804083f75b2 */ /* 0x0000220008000100 */
[----:B------:R0:W0:Y:S01]  /*0410*/  SYNCS.EXCH.64 URZ, [UR8+0x38868], UR6 ;  /* 0x03886806083f75b2 */ /* 0x0000220008000100 */
[----:B------:R-:W-:Y:S01]  /*0420*/  NOP ;  /* 0x0000000000007918 */ /* 0x000fe20000000000 */
.L_x_1:
[----:B------:R-:W5:Y:S01]  /*0430*/  SHFL.IDX PT, R3, R0, RZ, 0x1f ;  /* 0x00001fff00037589 */ /* 0x000f6200000e0000 */
[----:B------:R-:W-:Y:S01]  /*0440*/  NOP ;  /* 0x0000000000007918 */ /* 0x000fe20000000000 */
[----:B-----5:R-:W-:-:S13]  /*0450*/  ISETP.NE.AND P0, PT, R3, RZ, PT ;  /* 0x000000ff0300720c */ /* 0x020fda0003f05270 */
[----:B------:R-:W-:Y:S05]  /*0460*/  @P0 BRA `(.L_x_2) ;  /* 0x0000000000380947 */ /* 0x000fea0003800000 */
[----:B0-----:R-:W0:Y:S01]  /*0470*/  S2UR UR5, SR_CgaCtaId ;  /* 0x00000000000579c3 */ /* 0x001e220000008800 */
[----:B------:R-:W-:Y:S01]  /*0480*/  UMOV UR4, 0x400 ;  /* 0x0000040000047882 */ /* 0x000fe20000000000 */
[----:B------:R-:W-:Y:S01]  /*0490*/  UMOV UR7, 0x80 ;  /* 0x0000008000077882 */ /* 0x000fe20000000000 */
[----:B------:R-:W-:Y:S01]  /*04a0*/  ELECT P0, URZ, PT ;  /* 0x00000000003f782f */ /* 0x000fe20003800000 */
[----:B0-----:R-:W-:Y:S02]  /*04b0*/  ULEA UR6, UR5, UR4, 0x18 ;  /* 0x0000000405067291 */ /* 0x001fe4000f8ec03f */
[----:B------:R-:W-:-:S04]  /*04c0*/  UIADD3 UR4, -UR7, 0x100000, URZ ;  /* 0x0010000007047890 */ /* 0x000fc8000fffe13f */
[----:B------:R-:W-:Y:S02]  /*04d0*/  USHF.L.U32 UR5, UR4, 0xb, URZ ;  /* 0x0000000b04057899 */ /* 0x000fe4000800063f */
[----:B------:R-:W-:Y:S01]  /*04e0*/  USHF.L.U32 UR4, UR4, 0x1, URZ ;  /* 0x0000000104047899 */ /* 0x000fe2000800063f */
[----:B------:R-:W0:Y:S11]  /*04f0*/  FENCE.VIEW.ASYNC.S ;  /* 0x00000000000073c6 */ /* 0x000e360000000000 */
[----:B0-----:R0:W0:Y:S01]  /*0500*/  SYNCS.EXCH.64 URZ, [UR6+0x38870], UR4 ;  /* 0x03887004063f75b2 */ /* 0x0010220008000100 */
[----:B------:R0:W0:Y:S01]  /*0510*/  SYNCS.EXCH.64 URZ, [UR6+0x38880], UR4 ;  /* 0x03888004063f75b2 */ /* 0x0000220008000100 */
[----:B------:R0:W0:Y:S01]  /*0520*/  SYNCS.EXCH.64 URZ, [UR6+0x38878], UR4 ;  /* 0x03887804063f75b2 */ /* 0x0000220008000100 */
[----:B------:R0:W0:Y:S01]  /*0530*/  SYNCS.EXCH.64 URZ, [UR6+0x38888], UR4 ;  /* 0x03888804063f75b2 */ /* 0x0000220008000100 */
[----:B------:R-:W-:Y:S01]  /*0540*/  NOP ;  /* 0x0000000000007918 */ /* 0x000fe20000000000 */
.L_x_2:
        /* <DEDUP_REMOVED lines=22> */
.L_x_3:
[----:B------:R-:W5:Y:S01]  /*06b0*/  SHFL.IDX PT, R3, R0, RZ, 0x1f ;  /* 0x00001fff00037589 */ /* 0x000f6200000e0000 */
[----:B------:R-:W-:Y:S01]  /*06c0*/  R2UR UR9, R2 ;  /* 0x00000000020972ca */ /* 0x000fe200000e0000 */
        /* <DEDUP_REMOVED lines=21> */
.L_x_4:
[----:B------:R-:W-:Y:S01]  /*0820*/  UISETP.NE.AND UP0, UPT, UR9, URZ, UPT ;  /* 0x0000003f0900728c */ /* 0x000fe2000bf05270 */
[----:B------:R-:W-:Y:S01]  /*0830*/  NOP ;  /* 0x0000000000007918 */ /* 0x000fe20000000000 */
[----:B0-----:R-:W-:Y:S01]  /*0840*/  UMOV UR4, 0x1 ;  /* 0x0000000100047882 */ /* 0x001fe20000000000 */
[----:B------:R-:W-:Y:S01]  /*0850*/  BSSY B6, `(.L_x_5) ;  /* 0x0001031000067945 */ /* 0x000fe20003800000 */
[----:B------:R-:W-:Y:S01]  /*0860*/  USEL UR4, UR4, 0x2, !UP0 ;  /* 0x0000000204047887 */ /* 0x000fe2000c000000 */
[----:B-1234-:R-:W-:Y:S01]  /*0870*/  BAR.SYNC.DEFER_BLOCKING 0x0 ;  /* 0x0000000000007b1d */ /* 0x01efe20000010000 */
[----:B------:R-:W-:-:S04]  /*0880*/  PLOP3.LUT P0, PT, PT, PT, UP0, 0x80, 0x0 ;  /* 0x000000000000781c */ /* 0x000fc80003f0f008 */
[----:B------:R-:W-:-:S05]  /*0890*/  IMAD.U32 R2, RZ, RZ, UR4 ;  /* 0x00000004ff027e24 */ /* 0x000fca000f8e00ff */
[----:B------:R0:W-:Y:S04]  /*08a0*/  STL [R1+0x4], R2 ;  /* 0x0000040201007387 */ /* 0x0001e80000100800 */
[----:B------:R-:W-:Y:S05]  /*08b0*/  @!P0 BRA `(.L_x_6) ;  /* 0x000000c400148947 */ /* 0x000fea0003800000 */
.L_x_7:
[----:B------:R-:W-:-:S08]  /*08c0*/  NOP ;  /* 0x0000000000007918 */ /* 0x000fd00000000000 */
[----:B------:R-:W1:Y:S02]  /*08d0*/  USETMAXREG.TRY_ALLOC.CTAPOOL UP0, 0xe8 ;  /* 0x000000e8000079c8 */ /* 0x000e640008000600 */
[----:B-1----:R-:W-:-:S13]  /*08e0*/  PLOP3.LUT P0, PT, PT, PT, UP0, 0x80, 0x0 ;  /* 0x000000000000781c */ /* 0x002fda0003f0f008 */
[----:B------:R-:W-:Y:S05]  /*08f0*/  @!P0 BRA `(.L_x_7) ;  /* 0xfffffffc00f08947 */ /* 0x000fea000383ffff */
[----:B------:R-:W1:Y:S01]  /*0900*/  S2UR UR6, SR_CTAID.Y ;  /* 0x00000000000679c3 */ /* 0x000e620000002600 */
[----:B------:R-:W-:Y:S02]  /*0910*/  ULDC UR7, c[0x0][0xc50] ;  /* 0x0003140000077ab9 */ /* 0x000fe40000000800 */
[----:B------:R-:W-:-:S05]  /*0920*/  UISETP.NE.AND UP0, UPT, UR7, 0x1, UPT ;  /* 0x000000010700788c */ /* 0x000fca000bf05270 */
[----:B------:R-:W2:Y:S06]  /*0930*/  S2UR UR8, SR_CTAID.Z ;  /* 0x00000000000879c3 */ /* 0x000eac0000002700 */
[----:B------:R-:W-:Y:S01]  /*0940*/  @UP0 ULDC UR4, c[0x0][0xc54] ;  /* 0x0003150000040ab9 */ /* 0x000fe20000000800 */
[----:B------:R-:W-:Y:S01]  /*0950*/  @UP0 ULDC UR9, c[0x0][0xc58] ;  /* 0x0003160000090ab9 */ /* 0x000fe20000000800 */
[----:B-1----:R-:W-:Y:S02]  /*0960*/  UIMAD.WIDE.U32 UR4, UR6, UR4, URZ ;  /* 0x00000004060472a5 */ /* 0x002fe4000f8e003f */
[----:B------:R-:W-:-:S02]  /*0970*/  UMOV UR10, UR6 ;  /* 0x00000006000a7c82 */ /* 0x000fc40008000000 */
[----:B------:R-:W-:Y:S01]  /*0980*/  @UP0 USHF.R.U32.HI UR10, URZ, UR9, UR5 ;  /* 0x000000093f0a0299 */ /* 0x000fe20008011605 */
[----:B------:R-:W-:Y:S06]  /*0990*/  BAR.ARV 0x8, 0x180 ;  /* 0x0206000000007b1d */ /* 0x000fec0000002000 */
[----:B--2---:R-:W-:Y:S01]  /*09a0*/  ISETP.LE.AND P0, PT, RZ, UR8, PT ;  /* 0x00000008ff007c0c */ /* 0x004fe2000bf03270 */
[----:B------:R-:W-:Y:S02]  /*09b0*/  UIADD3 UR4, -UR10, URZ, URZ ;  /* 0x0000003f0a047290 */ /* 0x000fe4000fffe13f */
[----:B------:R-:W-:-:S02]  /*09c0*/  IMAD.U32 R18, RZ, RZ, UR10 ;  /* 0x0000000aff127e24 */ /* 0x000fc4000f8e00ff */
[----:B------:R-:W-:-:S08]  /*09d0*/  UIMAD UR7, UR7, UR4, UR6 ;  /* 0x00000004070772a4 */ /* 0x000fd0000f8e0206 */
[----:B------:R-:W-:Y:S05]  /*09e0*/  @!P0 BRA `(.L_x_8) ;  /* 0x00000100005c8947 */ /* 0x000fea0003800000 */
[----:B------:R-:W-:Y:S01]  /*09f0*/  ULDC.64 UR4, c[0x0][0x418] ;  /* 0x0001060000047ab9 */ /* 0x000fe20000000a00 */
[----:B------:R-:W-:Y:S02]  /*0a00*/  ULOP3.LUT UR9, UR7, 0xffff, URZ, 0xc0, !UPT ;  /* 0x0000ffff07097892 */ /* 0x000fe4000f8ec03f */
[----:B------:R-:W-:-:S03]  /*0a10*/  UISETP.NE.U32.AND UP0, UPT, UR4, URZ, UPT ;  /* 0x0000003f0400728c */ /* 0x000fc6000bf05070 */
[----:B------:R-:W-:Y:S01]  /*0a20*/  ULDC UR4, c[0x0][0x424] ;  /* 0x0001090000047ab9 */ /* 0x000fe20000000800 */
[----:B------:R-:W-:-:S03]  /*0a30*/  UISETP.NE.AND.EX UP0, UPT, UR5, URZ, UPT, UP0 ;  /* 0x0000003f0500728c */ /* 0x000fc6000bf05300 */
[----:B------:R-:W-:Y:S01]  /*0a40*/  ULDC UR5, c[0x0][0x2f0] ;  /* 0x0000bc0000057ab9 */ /* 0x000fe20000000800 */
[----:B------:R-:W-:-:S04]  /*0a50*/  USEL UR4, UR4, 0x1, UP0 ;  /* 0x0000000104047887 */ /* 0x000fc80008000000 */
[----:B------:R-:W-:-:S04]  /*0a60*/  UIMAD UR6, UR4, UR5, URZ ;  /* 0x00000005040672a4 */ /* 0x000fc8000f8e023f */
[----:B------:R-:W-:Y:S02]  /*0a70*/  UISETP.GE.AND UP0, UPT, UR6, 0x1, UPT ;  /* 0x000000010600788c */ /* 0x000fe4000bf06270 */
[----:B------:R-:W-:Y:S02]  /*0a80*/  UIADD3 UR4, UR6, 0x4f, URZ ;  /* 0x0000004f06047890 */ /* 0x000fe4000fffe03f */
[----:B------:R-:W-:Y:S02]  /*0a90*/  MOV R23, UR6 ;  /* 0x0000000600177c02 */ /* 0x000fe40008000f00 */
[----:B------:R-:W-:Y:S01]  /*0aa0*/  PLOP3.LUT P0, PT, PT, PT, UP0, 0x80, 0x0 ;  /* 0x000000000000781c */ /* 0x000fe20003f0f008 */
[----:B------:R-:W-:-:S04]  /*0ab0*/  UIMAD.WIDE UR4, UR4, 0x66666667, URZ ;  /* 0x66666667040478a5 */ /* 0x000fc8000f8e023f */
[----:B------:R-:W-:-:S03]  /*0ac0*/  USHF.R.U32.HI UR6, URZ, 0x1f, UR5 ;  /* 0x0000001f3f067899 */ /* 0x000fc60008011605 */
[----:B------:R-:W-:Y:S01]  /*0ad0*/  UMOV UR4, URZ ;  /* 0x0000003f00047c82 */ /* 0x000fe20008000000 */
[----:B------:R-:W-:-:S04]  /*0ae0*/  ULEA.HI.SX32 UR6, UR5, UR6, 0x1b ;  /* 0x0000000605067291 */ /* 0x000fc8000f8fda3f */
[----:B------:R-:W-:Y:S08]  /*0af0*/  @!P0 BRA `(.L_x_9) ;  /* 0x0000000000908947 */ /* 0x000ff00003800000 */
[----:B------:R-:W-:Y:S01]  /*0b00*/  USHF.R.U32.HI UR7, URZ, 0x10, UR7 ;  /* 0x000000103f077899 */ /* 0x000fe20008011607 */
[----:B------:R-:W-:-:S03]  /*0b10*/  UMOV UR4, URZ ;  /* 0x0000003f00047c82 */ /* 0x000fc60008000000 */
[----:B------:R-:W-:-:S11]  /*0b20*/  UISETP.NE.AND UP0, UPT, UR7, URZ, UPT ;  /* 0x0000003f0700728c */ /* 0x000fd6000bf05270 */
[----:B------:R-:W-:Y:S02]  /*0b30*/  @!UP0 ULDC UR7, c[0x0][0x9f0] ;  /* 0x00027c0000078ab9 */ /* 0x000fe40000000800 */
[----:B------:R-:W-:Y:S01]  /*0b40*/  IMAD.U32 R3, RZ, RZ, UR7 ;  /* 0x00000007ff037e24 */ /* 0x000fe2000f8e00ff */
[----:B------:R-:W-:-:S04]  /*0b50*/  UIADD3 UR8, UR6, -0x1, UR7 ;  /* 0xffffffff06087890 */ /* 0x000fc8000fffe007 */
[-C--:B------:R-:W-:Y:S02]  /*0b60*/  IABS R0, R3.reuse ;  /* 0x0000000300007213 */ /* 0x080fe40000000000 */
[----:B------:R-:W-:Y:S01]  /*0b70*/  IMAD.U32 R4, RZ, RZ, UR8 ;  /* 0x00000008ff047e24 */ /* 0x000fe2000f8e00ff */
[----:B------:R-:W-:Y:S01]  /*0b80*/  IABS R5, R3 ;  /* 0x0000000300057213 */ /* 0x000fe20000000000 */
[----:B------:R-:W-:Y:S01]  /*0b90*/  ULOP3.LUT UR8, UR8, UR7, URZ, 0x3c, !UPT ;  /* 0x0000000708087292 */ /* 0x000fe2000f8e3c3f */
[----:B------:R-:W-:Y:S02]  /*0ba0*/  R2UR UR12, R0 ;  /* 0x00000000000c72ca */ /* 0x000fe400000e0000 */
[----:B------:R-:W-:-:S04]  /*0bb0*/  IABS R4, R4 ;  /* 0x0000000400047213 */ /* 0x000fc80000000000 */
[----:B------:R-:W-:-:S04]  /*0bc0*/  MOV R3, R4 ;  /* 0x0000000400037202 */ /* 0x000fc80000000f00 */
[----:B------:R-:W-:-:S03]  /*0bd0*/  R2UR UR11, R3 ;  /* 0x00000000030b72ca */ /* 0x000fc600000e0000 */
[----:B------:R-:W1:Y:S08]  /*0be0*/  I2F.RP R0, UR12 ;  /* 0x0000000c00007d06 */ /* 0x000e700008209400 */
[----:B-1----:R-:W0:Y:S02]  /*0bf0*/  MUFU.RCP R0, R0 ;  /* 0x0000000000007308 */ /* 0x002e240000001000 */
[----:B0-----:R-:W-:-:S02]  /*0c00*/  VIADD R2, R0, 0xffffffe ;  /* 0x0ffffffe00027836 */ /* 0x001fc40000000000 */
[----:B------:R-:W-:-:S04]  /*0c10*/  IMAD.MOV R0, RZ, RZ, -R5 ;  /* 0x000000ffff007224 */ /* 0x000fc800078e0a05 */
[----:B------:R-:W0:Y:S02]  /*0c20*/  F2I.FTZ.U32.TRUNC.NTZ R2, R2 ;  /* 0x0000000200027305 */ /* 0x000e24000021f000 */
[----:B0-----:R-:W-:-:S13]  /*0c30*/  R2UR UR5, R2 ;  /* 0x00000000020572ca */ /* 0x001fda00000e0000 */
[----:B------:R-:W-:-:S04]  /*0c40*/  UIADD3 UR10, URZ, -UR5, URZ ;  /* 0x800000053f0a7290 */ /* 0x000fc8000fffe03f */
[----:B------:R-:W-:-:S04]  /*0c50*/  UIMAD UR10, UR10, UR12, URZ ;  /* 0x0000000c0a0a72a4 */ /* 0x000fc8000f8e023f */
[----:B------:R-:W-:-:S03]  /*0c60*/  UIMAD.WIDE.U32 UR4, UR5, UR10, UR4 ;  /* 0x0000000a050472a5 */ /* 0x000fc6000f8e0004 */
[----:B------:R-:W-:Y:S01]  /*0c70*/  R2UR UR10, R0 ;  /* 0x00000000000a72ca */ /* 0x000fe200000e0000 */
[----:B------:R-:W-:-:S12]  /*0c80*/  UIMAD.WIDE.U32 UR4, UR5, UR11, URZ ;  /* 0x0000000b050472a5 */ /* 0x000fd8000f8e003f */
[----:B------:R-:W-:-:S04]  /*0c90*/  UIMAD UR4, UR5, UR10, UR11 ;  /* 0x0000000a050472a4 */ /* 0x000fc8000f8e020b */
[----:B------:R-:W-:-:S11]  /*0ca0*/  UISETP.GT.U32.AND UP0, UPT, UR12, UR4, UPT ;  /* 0x000000040c00728c */ /* 0x000fd6000bf04070 */
[----:B------:R-:W-:Y:S02]  /*0cb0*/  @!UP0 UIADD3 UR4, UR4, -UR12, URZ ;  /* 0x8000000c04048290 */ /* 0x000fe4000fffe03f */
[----:B------:R-:W-:Y:S02]  /*0cc0*/  @!UP0 UIADD3 UR5, UR5, 0x1, URZ ;  /* 0x0000000105058890 */ /* 0x000fe4000fffe03f */
[----:B------:R-:W-:Y:S02]  /*0cd0*/  UISETP.GE.U32.AND UP1, UPT, UR4, UR12, UPT ;  /* 0x0000000c0400728c */ /* 0x000fe4000bf26070 */
[----:B------:R-:W-:-:S09]  /*0ce0*/  UISETP.GE.AND UP0, UPT, UR8, URZ, UPT ;  /* 0x0000003f0800728c */ /* 0x000fd2000bf06270 */
[----:B------:R-:W-:Y:S02]  /*0cf0*/  @UP1 UIADD3 UR5, UR5, 0x1, URZ ;  /* 0x0000000105051890 */ /* 0x000fe4000fffe03f */
[----:B------:R-:W-:-:S05]  /*0d00*/  UISETP.NE.AND UP1, UPT, UR7, URZ, UPT ;  /* 0x0000003f0700728c */ /* 0x000fca000bf25270 */
[----:B------:R-:W-:Y:S02]  /*0d10*/  UMOV UR4, UR5 ;  /* 0x0000000500047c82 */ /* 0x000fe40008000000 */
[----:B------:R-:W-:-:S04]  /*0d20*/  @!UP0 UIADD3 UR4, -UR4, URZ, URZ ;  /* 0x0000003f04048290 */ /* 0x000fc8000fffe13f */
[----:B------:R-:W-:-:S12]  /*0d30*/  @!UP1 ULOP3.LUT UR4, URZ, UR7, URZ, 0x33, !UPT ;  /* 0x000000073f049292 */ /* 0x000fd8000f8e333f */
.L_x_9:
[----:B------:R-:W-:Y:S01]  /*0d40*/  UIMAD UR5, UR9, UR4, URZ ;  /* 0x00000004090572a4 */ /* 0x000fe2000f8e023f */
[----:B------:R-:W-:Y:S01]  /*0d50*/  IMAD.U32 R0, RZ, RZ, UR6 ;  /* 0x00000006ff007e24 */ /* 0x000fe2000f8e00ff */
[----:B------:R-:W-:Y:S01]  /*0d60*/  PLOP3.LUT P0, PT, PT, PT, PT, 0x80, 0x0 ;  /* 0x000000000000781c */ /* 0x000fe20003f0f070 */
[----:B------:R-:W-:Y:S01]  /*0d70*/  IMAD.U32 R3, RZ, RZ, UR4 ;  /* 0x00000004ff037e24 */ /* 0x000fe2000f8e00ff */
[----:B------:R-:W-:Y:S01]  /*0d80*/  CS2R R150, SRZ ;  /* 0x0000000000967805 */ /* 0x000fe2000001ff00 */
[----:B------:R-:W-:Y:S01]  /*0d90*/  VIADD R19, R25, 0xffffff80 ;  /* 0xffffff8019137836 */ /* 0x000fe20000000000 */
[----:B------:R-:W-:Y:S01]  /*0da0*/  MOV R17, UR5 ;  /* 0x0000000500117c02 */ /* 0x000fe20008000f00 */
[----:B0-----:R-:W-:Y:S01]  /*0db0*/  IMAD.MOV.U32 R2, RZ, RZ, RZ ;  /* 0x000000ffff027224 */ /* 0x001fe200078e00ff */
[----:B------:R-:W-:Y:S02]  /*0dc0*/  VIADDMNMX R0, R3, UR5, R0, PT ;  /* 0x0000000503007c46 */ /* 0x000fe4000b800100 */
[----:B------:R-:W-:-:S02]  /*0dd0*/  CS2R R148, SRZ ;  /* 0x0000000000947805 */ /* 0x000fc4000001ff00 */
[----:B------:R-:W-:Y:S02]  /*0de0*/  CS2R R146, SRZ ;  /* 0x0000000000927805 */ /* 0x000fe4000001ff00 */
[----:B------:R-:W-:Y:S02]  /*0df0*/  CS2R R144, SRZ ;  /* 0x0000000000907805 */ /* 0x000fe4000001ff00 */
[----:B------:R-:W-:Y:S01]  /*0e00*/  R2UR UR60, R0 ;  /* 0x00000000003c72ca */ /* 0x000fe200000e0000 */
[----:B------:R-:W-:Y:S01]  /*0e10*/  IMAD.MOV.U32 R0, RZ, RZ, RZ ;  /* 0x000000ffff007224 */ /* 0x000fe200078e00ff */
[----:B------:R-:W-:Y:S02]  /*0e20*/  CS2R R142, SRZ ;  /* 0x00000000008e7805 */ /* 0x000fe4000001ff00 */
[----:B------:R-:W-:Y:S02]  /*0e30*/  CS2R R140, SRZ ;  /* 0x00000000008c7805 */ /* 0x000fe4000001ff00 */
[----:B------:R-:W-:-:S02]  /*0e40*/  CS2R R138, SRZ ;  /* 0x00000000008a7805 */ /* 0x000fc4000001ff00 */
[----:B------:R-:W-:Y:S02]  /*0e50*/  CS2R R136, SRZ ;  /* 0x0000000000887805 */ /* 0x000fe4000001ff00 */
[----:B------:R-:W-:Y:S02]  /*0e60*/  CS2R R134, SRZ ;  /* 0x0000000000867805 */ /* 0x000fe4000001ff00 */
[----:B------:R-:W-:Y:S02]  /*0e70*/  CS2R R132, SRZ ;  /* 0x0000000000847805 */ /* 0x000fe4000001ff00 */
[----:B------:R-:W-:Y:S02]  /*0e80*/  CS2R R130, SRZ ;  /* 0x0000000000827805 */ /* 0x000fe4000001ff00 */
[----:B------:R-:W-:Y:S02]  /*0e90*/  CS2R R128, SRZ ;  /* 0x0000000000807805 */ /* 0x000fe4000001ff00 */
[----:B------:R-:W-:-:S02]  /*0ea0*/  CS2R R126, SRZ ;  /* 0x00000000007e7805 */ /* 0x000fc4000001ff00 */
[----:B------:R-:W-:Y:S02]  /*0eb0*/  CS2R R124, SRZ ;  /* 0x00000000007c7805 */ /* 0x000fe4000001ff00 */
[----:B------:R-:W-:Y:S01]  /*0ec0*/  CS2R R122, SRZ ;  /* 0x00000000007a7805 */ /* 0x000fe2000001ff00 */
[----:B------:R-:W-:Y:S01]  /*0ed0*/  UISETP.GT.AND UP0, UPT, UR60, UR5, UPT ;  /* 0x000000053c00728c */ /* 0x000fe2000bf04270 */
[----:B------:R-:W-:Y:S02]  /*0ee0*/  CS2R R120, SRZ ;  /* 0x0000000000787805 */ /* 0x000fe4000001ff00 */
[----:B------:R-:W-:Y:S02]  /*0ef0*/  CS2R R118, SRZ ;  /* 0x0000000000767805 */ /* 0x000fe4000001ff00 */
[----:B------:R-:W-:Y:S02]  /*0f00*/  CS2R R116, SRZ ;  /* 0x0000000000747805 */ /* 0x000fe4000001ff00 */
[----:B------:R-:W-:-:S02]  /*0f10*/  CS2R R114, SRZ ;  /* 0x0000000000727805 */ /* 0x000fc4000001ff00 */
[----:B------:R-:W-:Y:S02]  /*0f20*/  CS2R R112, SRZ ;  /* 0x0000000000707805 */ /* 0x000fe4000001ff00 */
[----:B------:R-:W-:Y:S02]  /*0f30*/  PLOP3.LUT P1, PT, PT, PT, UP0, 0x80, 0x0 ;  /* 0x000000000000781c */ /* 0x000fe40003f2f008 */
[----:B------:R-:W-:Y:S02]  /*0f40*/  CS2R R110, SRZ ;  /* 0x00000000006e7805 */ /* 0x000fe4000001ff00 */
        /* <DEDUP_REMOVED lines=42> */
[----:B------:R-:W-:Y:S01]  /*11f0*/  CS2R R24, SRZ ;  /* 0x0000000000187805 */ /* 0x000fe2000001ff00 */
[----:B------:R-:W-:Y:S06]  /*1200*/  @!P1 BRA `(.L_x_10) ;  /* 0x0000009400649947 */ /* 0x000fec0003800000 */
[----:B------:R-:W-:Y:S01]  /*1210*/  SHF.R.S32.HI R0, RZ, 0x1f, R19 ;  /* 0x0000001fff007819 */ /* 0x000fe20000011413 */
[----:B------:R-:W0:Y:S01]  /*1220*/  S2UR UR7, SR_CgaCtaId ;  /* 0x00000000000779c3 */ /* 0x000e220000008800 */
[----:B------:R-:W-:Y:S02]  /*1230*/  UMOV UR6, 0x400 ;  /* 0x0000040000067882 */ /* 0x000fe40000000000 */
[----:B------:R-:W-:-:S04]  /*1240*/  LEA.HI R22, R0, R19, RZ, 0x7 ;  /* 0x0000001300167211 */ /* 0x000fc800078f38ff */
[----:B------:R-:W-:-:S06]  /*1250*/  SHF.R.S32.HI R0, RZ, 0x7, R22 ;  /* 0x00000007ff007819 */ /* 0x000fcc0000011416 */
[----:B------:R-:W1:Y:S01]  /*1260*/  SHFL.IDX PT, R0, R0, RZ, 0x1f ;  /* 0x00001fff00007589 */ /* 0x000e6200000e0000 */
[----:B0-----:R-:W-:-:S04]  /*1270*/  ULEA UR8, UR7, UR6, 0x18 ;  /* 0x0000000607087291 */ /* 0x001fc8000f8ec03f */
[----:B------:R-:W-:Y:S02]  /*1280*/  UIADD3 UR6, UR8, 0x14400, URZ ;  /* 0x0001440008067890 */ /* 0x000fe4000fffe03f */
[----:B------:R-:W-:Y:S02]  /*1290*/  MOV R16, UR8 ;  /* 0x0000000800107c02 */ /* 0x000fe40008000f00 */
[----:B------:R-:W-:Y:S01]  /*12a0*/  ULOP3.LUT UP0, URZ, UR6, 0x9f, URZ, 0xc0, !UPT ;  /* 0x0000009f063f7892 */ /* 0x000fe2000f80c03f */
[----:B-1----:R-:W-:-:S05]  /*12b0*/  R2UR UR4, R0 ;  /* 0x00000000000472ca */ /* 0x002fca00000e0000 */
[----:B------:R-:W-:-:S08]  /*12c0*/  PLOP3.LUT P0, PT, PT, PT, UP0, 0x80, 0x0 ;  /* 0x000000000000781c */ /* 0x000fd00003f0f008 */
[----:B------:R-:W-:-:S04]  /*12d0*/  ULEA.HI UR5, UR4, UR4, URZ, 0x1 ;  /* 0x0000000404057291 */ /* 0x000fc8000f8f083f */
[----:B------:R-:W-:-:S04]  /*12e0*/  ULOP3.LUT UR5, UR5, 0x1e, URZ, 0xc0, !UPT ;  /* 0x0000001e05057892 */ /* 0x000fc8000f8ec03f */
[----:B------:R-:W-:-:S04]  /*12f0*/  UIADD3 UR5, UR4, -UR5, URZ ;  /* 0x8000000504057290 */ /* 0x000fc8000fffe03f */
[----:B------:R-:W-:-:S04]  /*1300*/  ULEA UR5, UR5, UR6, 0xd ;  /* 0x0000000605057291 */ /* 0x000fc8000f8e683f */
[----:B------:R-:W-:-:S04]  /*1310*/  USHF.R.U32.HI UR5, URZ, 0x4, UR5 ;  /* 0x000000043f057899 */ /* 0x000fc80008011605 */
[----:B------:R-:W-:Y:S01]  /*1320*/  ULOP3.LUT UR36, UR5, 0x3fff, URZ, 0xc0, !UPT ;  /* 0x00003fff05247892 */ /* 0x000fe2000f8ec03f */
[----:B------:R-:W-:Y:S11]  /*1330*/  @!P0 BRA `(.L_x_11) ;  /* 0x0000000000408947 */ /* 0x000ff60003800000 */
[----:B------:R-:W-:Y:S01]  /*1340*/  MOV R0, 0x0 ;  /* 0x0000000000007802 */ /* 0x000fe20000000f00 */
[----:B------:R-:W-:Y:S01]  /*1350*/  ULDC.64 UR4, c[0x4][0xa8] ;  /* 0x01002a0000047ab9 */ /* 0x000fe20000000a00 */
[----:B------:R-:W-:Y:S01]  /*1360*/  ULDC.64 UR6, c[0x4][0x28] ;  /* 0x01000a0000067ab9 */ /* 0x000fe20000000a00 */
[----:B------:R-:W-:Y:S01]  /*1370*/  IMAD.U32 R4, RZ, RZ, UR4 ;  /* 0x00000004ff047e24 */ /* 0x000fe2000f8e00ff */
[----:B------:R0:W1:Y:S01]  /*1380*/  LDC.64 R2, c[0x4][R0] ;  /* 0x0100000000027b82 */ /* 0x0000620000000a00 */
[----:B------:R-:W-:Y:S01]  /*1390*/  IMAD.U32 R5, RZ, RZ, UR5 ;  /* 0x00000005ff057e24 */ /* 0x000fe2000f8e00ff */
[----:B------:R-:W-:Y:S01]  /*13a0*/  ULDC.64 UR4, c[0x4][0xb0] ;  /* 0x01002c0000047ab9 */ /* 0x000fe20000000a00 */
[----:B------:R-:W-:Y:S01]  /*13b0*/  IMAD.U32 R10, RZ, RZ, UR6 ;  /* 0x00000006ff0a7e24 */ /* 0x000fe2000f8e00ff */
[----:B------:R-:W-:Y:S01]  /*13c0*/  MOV R7, UR5 ;  /* 0x0000000500077c02 */ /* 0x000fe20008000f00 */
[----:B------:R-:W-:Y:S01]  /*13d0*/  IMAD.U32 R6, RZ, RZ, UR4 ;  /* 0x00000004ff067e24 */ /* 0x000fe2000f8e00ff */
[----:B------:R-:W-:Y:S01]  /*13e0*/  MOV R12, 0x1 ;  /* 0x00000001000c7802 */ /* 0x000fe20000000f00 */
[----:B------:R-:W-:-:S02]  /*13f0*/  IMAD.U32 R11, RZ, RZ, UR7 ;  /* 0x00000007ff0b7e24 */ /* 0x000fc4000f8e00ff */
[----:B------:R-:W-:Y:S02]  /*1400*/  IMAD.MOV.U32 R8, RZ, RZ, 0x70 ;  /* 0x00000070ff087424 */ /* 0x000fe400078e00ff */
[----:B0-----:R-:W-:-:S07]  /*1410*/  IMAD.MOV.U32 R13, RZ, RZ, RZ ;  /* 0x000000ffff0d7224 */ /* 0x001fce00078e00ff */
[----:B------:R-:W-:-:S07]  /*1420*/  LEPC R20, `(.L_x_11) ;  /* 0x000000001014794e */ /* 0x000fce0000000000 */
[----:B-1----:R-:W-:Y:S05]  /*1430*/  CALL.ABS.NOINC R2 ;  /* 0x0000000002007343 */ /* 0x002fea0003c00000 */
.L_x_11:
[----:B------:R-:W-:Y:S02]  /*1440*/  R2UR UR4, R16 ;  /* 0x00000000100472ca */ /* 0x000fe400000e0000 */
[----:B------:R-:W-:-:S11]  /*1450*/  SHF.L.U32 R0, RZ, 0x1f, RZ ;  /* 0x0000001fff007819 */ /* 0x000fd600000006ff */
[----:B------:R-:W0:Y:S02]  /*1460*/  SYNCS.PHASECHK.TRANS64.TRYWAIT P0, [UR4+0x38800], R0 ;  /* 0x03880000ff0075a7 */ /* 0x000e240008000144 */
[----:B0-----:R-:W-:Y:S05]  /*1470*/  @!P0 BRA `(.L_x_12) ;  /* 0x000000f400c08947 */ /* 0x001fea0003800000 */
.L_x_87:
[----:B------:R-:W2:Y:S02]  /*1480*/  LDL R2, [R1+0x4] ;  /* 0x0000040001027983 */ /* 0x000ea40000100800 */
[----:B--2---:R-:W-:-:S13]  /*1490*/  R2UR UR4, R2 ;  /* 0x00000000020472ca */ /* 0x004fda00000e0000 */
[----:B------:R-:W-:-:S06]  /*14a0*/  ULOP3.LUT UR4, UR4, 0x1, URZ, 0xfc, !UPT ;  /* 0x0000000104047892 */ /* 0x000fcc000f8efc3f */
[----:B------:R-:W-:-:S05]  /*14b0*/  IMAD.U32 R2, RZ, RZ, UR4 ;  /* 0x00000004ff027e24 */ /* 0x000fca000f8e00ff */
[----:B------:R-:W-:-:S13]  /*14c0*/  ISETP.NE.AND P0, PT, R2, 0x3, PT ;  /* 0x000000030200780c */ /* 0x000fda0003f05270 */
[----:B------:R-:W-:Y:S05]  /*14d0*/  @!P0 BRA `(.L_x_13) ;  /* 0x0000000000048947 */ /* 0x000fea0003800000 */
[----:B------:R-:W-:Y:S01]  /*14e0*/  BPT.TRAP 0x1 ;  /* 0x000000040000795c */ /* 0x000fe20000300000 */
.L_x_13:
[----:B------:R-:W-:-:S13]  /*14f0*/  R2UR UR4, R16 ;  /* 0x00000000100472ca */ /* 0x000fda00000e0000 */
[----:B------:R1:W2:Y:S01]  /*1500*/  SYNCS.PHASECHK.TRANS64.TRYWAIT P1, [UR4+0x38830], R0 ;  /* 0x03883000ff0075a7 */ /* 0x0002a20008020144 */
[----:B------:R-:W-:Y:S05]  /*1510*/  @!P0 BRA `(.L_x_14) ;  /* 0x0000000000048947 */ /* 0x000fea0003800000 */
[----:B------:R-:W-:Y:S01]  /*1520*/  BPT.TRAP 0x1 ;  /* 0x000000040000795c */ /* 0x000fe20000300000 */
.L_x_14:
[----:B------:R-:W-:Y:S01]  /*1530*/  IMAD.U32 R4, RZ, RZ, UR36 ;  /* 0x00000024ff047e24 */ /* 0x000fe2000f8e00ff */
[----:B------:R-:W-:Y:S01]  /*1540*/  MOV R8, RZ ;  /* 0x000000ff00087202 */ /* 0x000fe20000000f00 */
[----:B--2---:R-:W-:Y:S06]  /*1550*/  @P1 BRA `(.L_x_15) ;  /* 0x00000000000c1947 */ /* 0x004fec0003800000 */
[----:B------:R-:W-:-:S13]  /*1560*/  R2UR UR4, R16 ;  /* 0x00000000100472ca */ /* 0x000fda00000e0000 */
[----:B------:R-:W2:Y:S02]  /*1570*/  SYNCS.PHASECHK.TRANS64.TRYWAIT P1, [UR4+0x38830], R0 ;  /* 0x03883000ff0075a7 */ /* 0x000ea40008020144 */
[----:B--2---:R-:W-:Y:S05]  /*1580*/  @!P1 BRA `(.L_x_16) ;  /* 0x000000f400989947 */ /* 0x004fea0003800000 */
.L_x_15:
[----:B------:R-:W-:Y:S05]  /*1590*/  WARPSYNC.ALL ;  /* 0x0000000000007948 */ /* 0x000fea0003800000 */
[----:B------:R-:W-:Y:S01]  /*15a0*/  IMAD.MOV.U32 R151, RZ, RZ, RZ ;  /* 0x000000ffff977224 */ /* 0x000fe200078e00ff */
[----:B------:R-:W-:Y:S01]  /*15b0*/  LOP3.LUT R4, R4, 0x10000, RZ, 0xfc, !PT ;  /* 0x0001000004047812 */ /* 0x000fe200078efcff */
[----:B------:R-:W-:Y:S01]  /*15c0*/  IMAD.MOV.U32 R5, RZ, RZ, 0x40000040 ;  /* 0x40000040ff057424 */ /* 0x000fe200078e00ff */
[----:B------:R-:W-:Y:S01]  /*15d0*/  R2UR UR4, R16 ;  /* 0x00000000100472ca */ /* 0x000fe200000e0000 */
[----:B------:R-:W-:Y:S01]  /*15e0*/  WARPGROUP.ARRIVE ;  /* 0x00000000000079c5 */ /* 0x000fe20000000000 */
[C---:B------:R-:W-:Y:S01]  /*15f0*/  R2UR UR8, R4.reuse ;  /* 0x00000000040872ca */ /* 0x040fe200000e0000 */
[----:B------:R-:W-:Y:S01]  /*1600*/  UMOV UR11, 0x40000040 ;  /* 0x40000040000b7882 */ /* 0x000fe20000000000 */
        /* <DEDUP_REMOVED lines=9> */
[----:B------:R-:W-:Y:S01]  /*16a0*/  UIADD3 UR4, UR4, 0x24400, URZ ;  /* 0x0002440004047890 */ /* 0x000fe2000fffe03f */
[C---:B------:R-:W-:Y:S01]  /*16b0*/  R2UR UR20, R4.reuse ;  /* 0x00000000041472ca */ /* 0x040fe200000e0000 */
[----:B------:R-:W-:Y:S01]  /*16c0*/  UMOV UR29, 0x40000040 ;  /* 0x40000040001d7882 */ /* 0x000fe20000000000 */
[C---:B------:R-:W-:Y:S01]  /*16d0*/  R2UR UR21, R5.reuse ;  /* 0x00000000051572ca */ /* 0x040fe200000e0000 */
[----:B------:R-:W-:Y:S01]  /*16e0*/  USHF.R.U32.HI UR4, URZ, 0x4, UR4 ;  /* 0x000000043f047899 */ /* 0x000fe20008011604 */
[C---:B------:R-:W-:Y:S01]  /*16f0*/  R2UR UR16, R4.reuse ;  /* 0x00000000041072ca */ /* 0x040fe200000e0000 */
[----:B------:R-:W-:Y:S01]  /*1700*/  UMOV UR31, 0x40000040 ;  /* 0x40000040001f7882 */ /* 0x000fe20000000000 */
[----:B------:R-:W-:Y:S01]  /*1710*/  R2UR UR17, R5 ;  /* 0x00000000051172ca */ /* 0x000fe200000e0000 */
[----:B------:R-:W-:Y:S01]  /*1720*/  ULOP3.LUT UR4, UR4, 0x3fff, URZ, 0xc0, !UPT ;  /* 0x00003fff04047892 */ /* 0x000fe2000f8ec03f */
[----:B------:R-:W-:Y:S01]  /*1730*/  R2UR UR6, R4 ;  /* 0x00000000040672ca */ /* 0x000fe200000e0000 */
[----:B------:R-:W-:Y:S01]  /*1740*/  UMOV UR35, 0x40000040 ;  /* 0x4000004000237882 */ /* 0x000fe20000000000 */
[----:B------:R-:W-:Y:S01]  /*1750*/  MOV R13, UR29 ;  /* 0x0000001d000d7c02 */ /* 0x000fe20008000f00 */
[----:B------:R-:W-:Y:S01]  /*1760*/  ULOP3.LUT UR61, UR4, 0x10000, URZ, 0xfc, !UPT ;  /* 0x00010000043d7892 */ /* 0x000fe2000f8efc3f */
[----:B------:R-:W-:Y:S01]  /*1770*/  UMOV UR39, 0x40000040 ;  /* 0x4000004000277882 */ /* 0x000fe20000000000 */
[----:B------:R-:W-:-:S02]  /*1780*/  UMOV UR43, 0x40000040 ;  /* 0x40000040002b7882 */ /* 0x000fc40000000000 */
[----:B------:R-:W-:Y:S02]  /*1790*/  UIADD3 UR4, UR61, 0x80, URZ ;  /* 0x000000803d047890 */ /* 0x000fe4000fffe03f */
[----:B------:R-:W-:Y:S02]  /*17a0*/  UIADD3 UR26, UR61, 0x100, URZ ;  /* 0x000001003d1a7890 */ /* 0x000fe4000fffe03f */
[----:B------:R-:W-:Y:S01]  /*17b0*/  UMOV UR10, UR61 ;  /* 0x0000003d000a7c82 */ /* 0x000fe20008000000 */
[----:B------:R-:W-:Y:S01]  /*17c0*/  UIADD3 UR22, UR61, 0x180, URZ ;  /* 0x000001803d167890 */ /* 0x000fe2000fffe03f */
[----:B------:R-:W-:Y:S01]  /*17d0*/  HGMMA.64x16x16.F32 R56, gdesc[UR8], RZ, !UPT, gsb0 ;  /* 0x00200000083879f0 */ /* 0x000fe2000c0008ff */
[----:B------:R-:W-:Y:S01]  /*17e0*/  UMOV UR14, UR4 ;  /* 0x00000004000e7c82 */ /* 0x000fe20008000000 */
[----:B------:R-:W-:Y:S02]  /*17f0*/  UIADD3 UR18, UR61, 0x200, URZ ;  /* 0x000002003d127890 */ /* 0x000fe4000fffe03f */
[----:B------:R-:W-:-:S02]  /*1800*/  UIADD3 UR4, UR6, 0x2, URZ ;  /* 0x0000000206047890 */ /* 0x000fc4000fffe03f */
[----:B------:R-:W-:Y:S01]  /*1810*/  UIADD3 UR10, UR61, 0x102, URZ ;  /* 0x000001023d0a7890 */ /* 0x000fe2000fffe03f */
[----:B------:R-:W-:Y:S01]  /*1820*/  UMOV UR9, UR29 ;  /* 0x0000001d00097c82 */ /* 0x000fe20008000000 */
[----:B------:R-:W-:Y:S01]  /*1830*/  UMOV UR11, 0x40000040 ;  /* 0x40000040000b7882 */ /* 0x000fe20000000000 */
[----:B------:R-:W-:Y:S02]  /*1840*/  UIADD3 UR5, UR61, 0x202, URZ ;  /* 0x000002023d057890 */ /* 0x000fe4000fffe03f */
[----:B------:R-:W-:Y:S01]  /*1850*/  UMOV UR28, UR4 ;  /* 0x00000004001c7c82 */ /* 0x000fe20008000000 */
[----:B------:R-:W-:Y:S01]  /*1860*/  UIADD3 UR4, UR61, 0x182, URZ ;  /* 0x000001823d047890 */ /* 0x000fe2000fffe03f */
[----:B------:R-:W-:Y:S01]  /*1870*/  IMAD.U32 R12, RZ, RZ, UR28 ;  /* 0x0000001cff0c7e24 */ /* 0x000fe2000f8e00ff */
[----:B------:R-:W-:Y:S01]  /*1880*/  UMOV UR8, UR28 ;  /* 0x0000001c00087c82 */ /* 0x000fe20008000000 */
[----:B------:R-:W-:Y:S02]  /*1890*/  UIADD3 UR7, UR61, 0x184, URZ ;  /* 0x000001843d077890 */ /* 0x000fe4000fffe03f */
[----:B------:R-:W-:-:S02]  /*18a0*/  UIADD3 UR30, UR61, 0x384, URZ ;  /* 0x000003843d1e7890 */ /* 0x000fc4000fffe03f */
[----:B------:R-:W-:Y:S02]  /*18b0*/  UIADD3 UR34, UR61, 0x386, URZ ;  /* 0x000003863d227890 */ /* 0x000fe4000fffe03f */
[----:B------:R-:W-:Y:S02]  /*18c0*/  UIADD3 UR38, UR61, 0x600, URZ ;  /* 0x000006003d267890 */ /* 0x000fe4000fffe03f */
[----:B------:R-:W-:Y:S02]  /*18d0*/  UIADD3 UR42, UR61, 0x602, URZ ;  /* 0x000006023d2a7890 */ /* 0x000fe4000fffe03f */
[----:B------:R-:W-:Y:S01]  /*18e0*/  UIADD3 UR46, UR61, 0x604, URZ ;  /* 0x000006043d2e7890 */ /* 0x000fe2000fffe03f */
[----:B------:R-:W-:Y:S01]  /*18f0*/  UMOV UR47, 0x40000040 ;  /* 0x40000040002f7882 */ /* 0x000fe20000000000 */
[----:B------:R-:W-:Y:S01]  /*1900*/  UIADD3 UR50, UR61, 0x506, URZ ;  /* 0x000005063d327890 */ /* 0x000fe2000fffe03f */
[----:B------:R-:W-:Y:S01]  /*1910*/  UMOV UR51, 0x40000040 ;  /* 0x4000004000337882 */ /* 0x000fe20000000000 */
[----:B------:R-:W-:Y:S01]  /*1920*/  UIADD3 UR54, UR61, 0x780, URZ ;  /* 0x000007803d367890 */ /* 0x000fe2000fffe03f */
[----:B------:R-:W-:Y:S01]  /*1930*/  UMOV UR55, 0x40000040 ;  /* 0x4000004000377882 */ /* 0x000fe20000000000 */
[----:B------:R-:W-:Y:S01]  /*1940*/  UIADD3 UR58, UR61, 0x782, URZ ;  /* 0x000007823d3a7890 */ /* 0x000fe2000fffe03f */
[----:B------:R-:W-:Y:S01]  /*1950*/  UMOV UR59, 0x40000040 ;  /* 0x40000040003b7882 */ /* 0x000fe20000000000 */
[----:B------:R-:W-:-:S02]  /*1960*/  WARPGROUP.DEPBAR.LE gsb0, 0x0 ;  /* 0x00008000000079c5 */ /* 0x000fc40000010000 */
[----:B------:R-:W-:-:S06]  /*1970*/  WARPGROUP.ARRIVE ;  /* 0x00000000000079c5 */ /* 0x000fcc0000000000 */
[----:B------:R-:W-:Y:S01]  /*1980*/  HGMMA.64x16x16.F32 R48, gdesc[UR12], RZ, !UPT, gsb0 ;  /* 0x002000000c3079f0 */ /* 0x000fe2000c0008ff */
[----:B------:R-:W-:Y:S01]  /*1990*/  UIADD3 UR14, UR61, 0x2, URZ ;  /* 0x000000023d0e7890 */ /* 0x000fe2000fffe03f */
[----:B------:R-:W-:Y:S01]  /*19a0*/  UMOV UR12, UR28 ;  /* 0x0000001c000c7c82 */ /* 0x000fe20008000000 */
[----:B------:R-:W-:Y:S01]  /*19b0*/  UMOV UR13, UR29 ;  /* 0x0000001d000d7c82 */ /* 0x000fe20008000000 */
[----:B------:R-:W-:Y:S01]  /*19c0*/  UMOV UR15, 0x40000040 ;  /* 0x40000040000f7882 */ /* 0x000fe20000000000 */
[----:B------:R-:W-:Y:S02]  /*19d0*/  WARPGROUP.DEPBAR.LE gsb0, 0x0 ;  /* 0x00008000000079c5 */ /* 0x000fe40000010000 */
[----:B------:R-:W-:-:S06]  /*19e0*/  WARPGROUP.ARRIVE ;  /* 0x00000000000079c5 */ /* 0x000fcc0000000000 */
[----:B------:R-:W-:Y:S01]  /*19f0*/  HGMMA.64x16x16.F32 R40, gdesc[UR24], RZ, !UPT, gsb0 ;  /* 0x00200000182879f0 */ /* 0x000fe2000c0008ff */
[----:B------:R-:W-:Y:S01]  /*1a00*/  UIADD3 UR26, UR61, 0x382, URZ ;  /* 0x000003823d1a7890 */ /* 0x000fe2000fffe03f */
        /* <DEDUP_REMOVED lines=15> */
[----:B------:R-:W-:Y:S01]  /*1b00*/  HGMMA.64x16x16.F32 R56, gdesc[UR12], R56, gsb0 ;  /* 0x002000000c3879f0 */ /* 0x000fe20008000838 */
[----:B------:R-:W-:Y:S01]  /*1b10*/  UIADD3 UR14, UR61, 0x84, URZ ;  /* 0x000000843d0e7890 */ /* 0x000fe2000fffe03f */
        /* <DEDUP_REMOVED lines=9> */
[----:B------:R-:W-:Y:S01]  /*1bb0*/  UMOV UR8, UR28 ;  /* 0x0000001c00087c82 */ /* 0x000fe20008000000 */
[----:B------:R-:W-:Y:S01]  /*1bc0*/  UMOV UR9, UR29 ;  /* 0x0000001d00097c82 */ /* 0x000fe20008000000 */
[----:B------:R-:W-:Y:S01]  /*1bd0*/  UMOV UR10, UR4 ;  /* 0x00000004000a7c82 */ /* 0x000fe20008000000 */
[----:B------:R-:W-:Y:S01]  /*1be0*/  UMOV UR11, 0x40000040 ;  /* 0x40000040000b7882 */ /* 0x000fe20000000000 */
[----:B------:R-:W-:-:S07]  /*1bf0*/  UIADD3 UR4, UR6, 0x4, URZ ;  /* 0x0000000406047890 */ /* 0x000fce000fffe03f */
[----:B------:R-:W-:Y:S01]  /*1c00*/  UMOV UR16, UR4 ;  /* 0x0000000400107c82 */ /* 0x000fe20008000000 */
[----:B------:R-:W-:Y:S01]  /*1c10*/  UMOV UR12, UR4 ;  /* 0x00000004000c7c82 */ /* 0x000fe20008000000 */
[----:B------:R-:W-:Y:S02]  /*1c20*/  WARPGROUP.DEPBAR.LE gsb0, 0x0 ;  /* 0x00008000000079c5 */ /* 0x000fe40000010000 */
[----:B------:R-:W-:-:S06]  /*1c30*/  WARPGROUP.ARRIVE ;  /* 0x00000000000079c5 */ /* 0x000fcc0000000000 */
[----:B------:R-:W-:Y:S01]  /*1c40*/  HGMMA.64x16x16.F32 R32, gdesc[UR8], R32, gsb0 ;  /* 0x00200000082079f0 */ /* 0x000fe20008000820 */
[----:B------:R-:W-:Y:S01]  /*1c50*/  UMOV UR8, UR28 ;  /* 0x0000001c00087c82 */ /* 0x000fe20008000000 */
[----:B------:R-:W-:Y:S01]  /*1c60*/  UMOV UR9, UR29 ;  /* 0x0000001d00097c82 */ /* 0x000fe20008000000 */
[----:B------:R-:W-:Y:S01]  /*1c70*/  UMOV UR10, UR5 ;  /* 0x00000005000a7c82 */ /* 0x000fe20008000000 */
[----:B------:R-:W-:Y:S01]  /*1c80*/  UMOV UR11, 0x40000040 ;  /* 0x40000040000b7882 */ /* 0x000fe20000000000 */
[----:B------:R-:W-:Y:S02]  /*1c90*/  UMOV UR5, 0x40000040 ;  /* 0x4000004000057882 */ /* 0x000fe40000000000 */
[----:B------:R-:W-:Y:S01]  /*1ca0*/  UMOV UR17, UR5 ;  /* 0x0000000500117c82 */ /* 0x000fe20008000000 */
[----:B------:R-:W-:Y:S01]  /*1cb0*/  UMOV UR13, UR5 ;  /* 0x00000005000d7c82 */ /* 0x000fe20008000000 */
[----:B------:R-:W-:Y:S02]  /*1cc0*/  WARPGROUP.DEPBAR.LE gsb0, 0x0 ;  /* 0x00008000000079c5 */ /* 0x000fe40000010000 */
[----:B------:R-:W-:-:S06]  /*1cd0*/  WARPGROUP.ARRIVE ;  /* 0x00000000000079c5 */ /* 0x000fcc0000000000 */
[----:B------:R-:W-:Y:S01]  /*1ce0*/  HGMMA.64x16x16.F32 R24, gdesc[UR8], R24, gsb0 ;  /* 0x00200000081879f0 */ /* 0x000fe20008000818 */
        /* <DEDUP_REMOVED lines=12> */
[----:B------:R-:W-:Y:S02]  /*1db0*/  UIADD3 UR12, UR61, 0x204, URZ ;  /* 0x000002043d0c7890 */ /* 0x000fe4000fffe03f */
        /* <DEDUP_REMOVED lines=9> */
[----:B------:R-:W-:Y:S01]  /*1e50*/  UIADD3 UR7, UR61, 0x206, URZ ;  /* 0x000002063d077890 */ /* 0x000fe2000fffe03f */
[----:B------:R-:W-:Y:S02]  /*1e60*/  WARPGROUP.DEPBAR.LE gsb0, 0x0 ;  /* 0x00008000000079c5 */ /* 0x000fe40000010000 */
[----:B------:R-:W-:-:S06]  /*1e70*/  WARPGROUP.ARRIVE ;  /* 0x00000000000079c5 */ /* 0x000fcc0000000000 */
[----:B------:R-:W-:Y:S01]  /*1e80*/  HGMMA.64x16x16.F32 R32, gdesc[UR8], R32, gsb0 ;  /* 0x00200000082079f0 */ /* 0x000fe20008000820 */
[----:B------:R-:W-:Y:S01]  /*1e90*/  UMOV UR8, UR4 ;  /* 0x0000000400087c82 */ /* 0x000fe20008000000 */
[----:B------:R-:W-:Y:S01]  /*1ea0*/  UMOV UR9, UR5 ;  /* 0x0000000500097c82 */ /* 0x000fe20008000000 */
[----:B------:R-:W-:Y:S01]  /*1eb0*/  UMOV UR10, UR12 ;  /* 0x0000000c000a7c82 */ /* 0x000fe20008000000 */
[----:B------:R-:W-:Y:S01]  /*1ec0*/  UMOV UR11, 0x40000040 ;  /* 0x40000040000b7882 */ /* 0x000fe20000000000 */
[----:B------:R-:W-:Y:S02]  /*1ed0*/  WARPGROUP.DEPBAR.LE gsb0, 0x0 ;  /* 0x00008000000079c5 */ /* 0x000fe40000010000 */
[----:B------:R-:W-:-:S06]  /*1ee0*/  WARPGROUP.ARRIVE ;  /* 0x00000000000079c5 */ /* 0x000fcc0000000000 */
[----:B------:R-:W-:Y:S01]  /*1ef0*/  HGMMA.64x16x16.F32 R24, gdesc[UR8], R24, gsb0 ;  /* 0x00200000081879f0 */ /* 0x000fe20008000818 */
[----:B------:R-:W-:Y:S02]  /*1f00*/  UIADD3 UR8, UR6, 0x6, URZ ;  /* 0x0000000606087890 */ /* 0x000fe4000fffe03f */
[----:B------:R-:W-:Y:S01]  /*1f10*/  UIADD3 UR10, UR61, 0x6, URZ ;  /* 0x000000063d0a7890 */ /* 0x000fe2000fffe03f */
[----:B------:R-:W-:Y:S01]  /*1f20*/  UMOV UR9, 0x40000040 ;  /* 0x4000004000097882 */ /* 0x000fe20000000000 */
[----:B------:R-:W-:Y:S01]  /*1f30*/  UMOV UR11, 0x40000040 ;  /* 0x40000040000b7882 */ /* 0x000fe20000000000 */
[----:B------:R-:W-:Y:S02]  /*1f40*/  UMOV UR13, UR9 ;  /* 0x00000009000d7c82 */ /* 0x000fe40008000000 */
[----:B------:R-:W-:Y:S01]  /*1f50*/  UMOV UR12, UR8 ;  /* 0x00000008000c7c82 */ /* 0x000fe20008000000 */
[----:B------:R-:W-:Y:S01]  /*1f60*/  UMOV UR16, UR8 ;  /* 0x0000000800107c82 */ /* 0x000fe20008000000 */
[----:B------:R-:W-:Y:S01]  /*1f70*/  UMOV UR17, UR9 ;  /* 0x0000000900117c82 */ /* 0x000fe20008000000 */
[----:B------:R-:W-:-:S02]  /*1f80*/  WARPGROUP.DEPBAR.LE gsb0, 0x0 ;  /* 0x00008000000079c5 */ /* 0x000fc40000010000 */
        /* <DEDUP_REMOVED lines=23> */
[----:B------:R-:W-:Y:S01]  /*2100*/  UMOV UR10, UR7 ;  /* 0x00000007000a7c82 */ /* 0x000fe20008000000 */
[----:B------:R-:W-:Y:S01]  /*2110*/  UMOV UR11, 0x40000040 ;  /* 0x40000040000b7882 */ /* 0x000fe20000000000 */
[----:B------:R-:W-:Y:S01]  /*2120*/  UIADD3 UR7, UR61, 0x480, URZ ;  /* 0x000004803d077890 */ /* 0x000fe2000fffe03f */
[----:B------:R-:W-:Y:S02]  /*2130*/  WARPGROUP.DEPBAR.LE gsb0, 0x0 ;  /* 0x00008000000079c5 */ /* 0x000fe40000010000 */
[----:B------:R-:W-:-:S06]  /*2140*/  WARPGROUP.ARRIVE ;  /* 0x00000000000079c5 */ /* 0x000fcc0000000000 */
[----:B------:R-:W-:Y:S01]  /*2150*/  HGMMA.64x16x16.F32 R24, gdesc[UR8], R24, gsb0 ;  /* 0x00200000081879f0 */ /* 0x000fe20008000818 */
[----:B------:R-:W-:Y:S02]  /*2160*/  UIADD3 UR10, UR61, 0x706, URZ ;  /* 0x000007063d0a7890 */ /* 0x000fe4000fffe03f */
        /* <DEDUP_REMOVED lines=14> */
[----:B0-----:R-:W-:Y:S02]  /*2250*/  MOV R3, UR17 ;  /* 0x0000001100037c02 */ /* 0x001fe40008000f00 */
[----:B------:R-:W-:Y:S01]  /*2260*/  MOV R6, UR16 ;  /* 0x0000001000067c02 */ /* 0x000fe20008000f00 */
[----:B------:R-:W-:-:S02]  /*2270*/  WARPGROUP.DEPBAR.LE gsb0, 0x0 ;  /* 0x00008000000079c5 */ /* 0x000fc40000010000 */
        /* <DEDUP_REMOVED lines=15> */
[----:B------:R-:W-:Y:S02]  /*2370*/  UMOV UR15, 0x40000040 ;  /* 0x40000040000f7882 */ /* 0x000fe40000000000 */
[----:B------:R-:W-:Y:S01]  /*2380*/  IMAD.U32 R11, RZ, RZ, UR15 ;  /* 0x0000000fff0b7e24 */ /* 0x000fe2000f8e00ff */
        /* <DEDUP_REMOVED lines=14> */
[----:B-1----:R-:W-:Y:S02]  /*2470*/  MOV R0, UR21 ;  /* 0x0000001500007c02 */ /* 0x002fe40008000f00 */
        /* <DEDUP_REMOVED lines=79> */
[----:B------:R-:W-:Y:S03]  /*2970*/  HGMMA.64x16x16.F32 R24, gdesc[UR24], R24, gsb0 ;  /* 0x00200000181879f0 */ /* 0x000fe60008000818 */
        /* <DEDUP_REMOVED lines=70> */
[----:B------:R-:W-:Y:S01]  /*2de0*/  UIADD3 UR42, UR61, 0x586, URZ ;  /* 0x000005863d2a7890 */ /* 0x000fe2000fffe03f */
[----:B------:R-:W-:Y:S01]  /*2df0*/  UMOV UR49, UR41 ;  /* 0x0000002900317c82 */ /* 0x000fe20008000000 */
[----:B------:R-:W-:-:S03]  /*2e00*/  UMOV UR43, 0x40000040 ;  /* 0x40000040002b7882 */ /* 0x000fc60000000000 */
        /* <DEDUP_REMOVED lines=31> */
[----:B------:R-:W-:Y:S01]  /*3000*/  UIADD3 UR44, UR6, 0xc00, URZ ;  /* 0x00000c00062c7890 */ /* 0x000fe2000fffe03f */
[----:B------:R-:W-:Y:S01]  /*3010*/  UMOV UR45, 0x40000040 ;  /* 0x40000040002d7882 */ /* 0x000fe20000000000 */
[----:B------:R-:W-:Y:S01]  /*3020*/  UIADD3 UR46, UR61, 0x880, URZ ;  /* 0x000008803d2e7890 */ /* 0x000fe2000fffe03f */
[----:B------:R-:W-:Y:S01]  /*3030*/  UMOV UR53, UR45 ;  /* 0x0000002d00357c82 */ /* 0x000fe20008000000 */
[----:B------:R-:W-:-:S03]  /*3040*/  UMOV UR49, UR45 ;  /* 0x0000002d00317c82 */ /* 0x000fc60008000000 */
        /* <DEDUP_REMOVED lines=59> */
[----:B------:R-:W-:-:S07]  /*3400*/  UIADD3 UR6, UR6, 0xc06, URZ ;  /* 0x00000c0606067890 */ /* 0x000fce000fffe03f */
[----:B------:R-:W-:Y:S01]  /*3410*/  UMOV UR14, UR6 ;  /* 0x00000006000e7c82 */ /* 0x000fe20008000000 */
[----:B------:R-:W-:Y:S01]  /*3420*/  UIADD3 UR6, UR61, 0x786, URZ ;  /* 0x000007863d067890 */ /* 0x000fe2000fffe03f */
[----:B------:R-:W-:Y:S01]  /*3430*/  IMAD.U32 R10, RZ, RZ, UR14 ;  /* 0x0000000eff0a7e24 */ /* 0x000fe2000f8e00ff */
[----:B------:R-:W-:-:S05]  /*3440*/  UMOV UR20, UR14 ;  /* 0x0000000e00147c82 */ /* 0x000fca0008000000 */
[----:B------:R-:W-:Y:S01]  /*3450*/  UMOV UR22, UR6 ;  /* 0x0000000600167c82 */ /* 0x000fe20008000000 */
[----:B------:R-:W-:Y:S01]  /*3460*/  UIADD3 UR6, UR61, 0x906, URZ ;  /* 0x000009063d067890 */ /* 0x000fe2000fffe03f */
[----:B------:R-:W-:Y:S02]  /*3470*/  WARPGROUP.DEPBAR.LE gsb0, 0x0 ;  /* 0x00008000000079c5 */ /* 0x000fe40000010000 */
[----:B------:R-:W-:-:S06]  /*3480*/  WARPGROUP.ARRIVE ;  /* 0x00000000000079c5 */ /* 0x000fcc0000000000 */
[----:B------:R-:W-:Y:S01]  /*3490*/  HGMMA.64x16x16.F32 R40, gdesc[UR48], R40, gsb0 ;  /* 0x00200000302879f0 */ /* 0x000fe20008000828 */
[----:B------:R-:W-:Y:S01]  /*34a0*/  UMOV UR50, UR7 ;  /* 0x0000000700327c82 */ /* 0x000fe20008000000 */
[----:B------:R-:W-:Y:S01]  /*34b0*/  UMOV UR51, 0x40000040 ;  /* 0x4000004000337882 */ /* 0x000fe20000000000 */
[----:B------:R-:W-:-:S07]  /*34c0*/  UIADD3 UR7, UR61, 0x784, URZ ;  /* 0x000007843d077890 */ /* 0x000fce000fffe03f */
[----:B------:R-:W-:Y:S01]  /*34d0*/  UMOV UR18, UR7 ;  /* 0x0000000700127c82 */ /* 0x000fe20008000000 */
        /* <DEDUP_REMOVED lines=13> */
[----:B------:R-:W-:Y:S01]  /*35b0*/  UMOV UR16, UR14 ;  /* 0x0000000e00107c82 */ /* 0x000fe20008000000 */
[----:B------:R-:W-:Y:S01]  /*35c0*/  UMOV UR17, UR15 ;  /* 0x0000000f00117c82 */ /* 0x000fe20008000000 */
[----:B------:R-:W-:Y:S01]  /*35d0*/  UMOV UR19, 0x40000040 ;  /* 0x4000004000137882 */ /* 0x000fe20000000000 */
        /* <DEDUP_REMOVED lines=22> */
[----:B------:R-:W-:Y:S03]  /*3740*/  HGMMA.64x16x16.F32 R24, gdesc[UR52], R24, gsb0 ;  /* 0x00200000341879f0 */ /* 0x000fe60008000818 */
[----:B------:R-:W-:Y:S02]  /*3750*/  WARPGROUP.DEPBAR.LE gsb0, 0x0 ;  /* 0x00008000000079c5 */ /* 0x000fe40000010000 */
[----:B------:R-:W-:-:S06]  /*3760*/  WARPGROUP.ARRIVE ;  /* 0x00000000000079c5 */ /* 0x000fcc0000000000 */
[----:B------:R-:W-:Y:S01]  /*3770*/  HGMMA.64x16x16.F32 R56, gdesc[UR20], R56, gsb0 ;  /* 0x00200000143879f0 */ /* 0x000fe20008000838 */
[----:B------:R-:W-:Y:S02]  /*3780*/  R2UR UR21, R0 ;  /* 0x00000000001572ca */ /* 0x000fe400000e0000 */
[----:B------:R-:W-:Y:S01]  /*3790*/  R2UR UR20, R2 ;  /* 0x00000000021472ca */ /* 0x000fe200000e0000 */
        /* <DEDUP_REMOVED lines=21> */
[----:B------:R-:W-:Y:S03]  /*38f0*/  HGMMA.64x16x16.F32 R24, gdesc[UR56], R24, gsb0 ;  /* 0x00200000381879f0 */ /* 0x000fe60008000818 */
[----:B------:R-:W-:Y:S02]  /*3900*/  WARPGROUP.DEPBAR.LE gsb0, 0x0 ;  /* 0x00008000000079c5 */ /* 0x000fe40000010000 */
[----:B------:R-:W-:Y:S05]  /*3910*/  @!P0 BRA `(.L_x_17) ;  /* 0x0000000000048947 */ /* 0x000fea0003800000 */
[----:B------:R-:W-:Y:S01]  /*3920*/  BPT.TRAP 0x1 ;  /* 0x000000040000795c */ /* 0x000fe20000300000 */
.L_x_17:
[----:B------:R-:W-:Y:S01]  /*3930*/  LOP3.LUT R22, R22, 0xffffff80, RZ, 0xc0, !PT ;  /* 0xffffff8016167812 */ /* 0x000fe200078ec0ff */
[----:B------:R-:W0:Y:S01]  /*3940*/  S2UR UR11, SR_CgaCtaId ;  /* 0x00000000000b79c3 */ /* 0x000e220000008800 */
[----:B------:R-:W-:Y:S01]  /*3950*/  R2UR UR6, R23 ;  /* 0x00000000170672ca */ /* 0x000fe200000e0000 */
[--C-:B------:R-:W-:Y:S01]  /*3960*/  IMAD.MOV.U32 R150, RZ, RZ, R151.reuse ;  /* 0x000000ffff967224 */ /* 0x100fe200078e0097 */
[----:B------:R-:W-:Y:S01]  /*3970*/  MOV R0, 0xfffffffe ;  /* 0xfffffffe00007802 */ /* 0x000fe20000000f00 */
[----:B------:R-:W-:Y:S01]  /*3980*/  IMAD.IADD R22, R19, 0x1, -R22 ;  /* 0x0000000113167824 */ /* 0x000fe200078e0a16 */
[----:B------:R-:W-:Y:S01]  /*3990*/  P2R R14, PR, RZ, 0x1 ;  /* 0x00000001ff0e7803 */ /* 0x000fe20000000000 */
[--C-:B------:R-:W-:Y:S01]  /*39a0*/  IMAD.MOV.U32 R149, RZ, RZ, R151.reuse ;  /* 0x000000ffff957224 */ /* 0x100fe200078e0097 */
[----:B------:R-:W-:Y:S01]  /*39b0*/  R2UR UR10, R17 ;  /* 0x00000000110a72ca */ /* 0x000fe200000e0000 */
[--C-:B------:R-:W-:Y:S01]  /*39c0*/  IMAD.MOV.U32 R147, RZ, RZ, R151.reuse ;  /* 0x000000ffff937224 */ /* 0x100fe200078e0097 */
[----:B------:R-:W-:Y:S01]  /*39d0*/  SHF.R.S32.HI R3, RZ, 0x1f, R22 ;  /* 0x0000001fff037819 */ /* 0x000fe20000011416 */
[--C-:B------:R-:W-:Y:S01]  /*39e0*/  IMAD.MOV.U32 R146, RZ, RZ, R151.reuse ;  /* 0x000000ffff927224 */ /* 0x100fe200078e0097 */
[----:B------:R-:W-:Y:S01]  /*39f0*/  R2UR UR7, R16 ;  /* 0x00000000100772ca */ /* 0x000fe200000e0000 */
[--C-:B------:R-:W-:Y:S01]  /*3a00*/  IMAD.MOV.U32 R145, RZ, RZ, R151.reuse ;  /* 0x000000ffff917224 */ /* 0x100fe200078e0097 */
[----:B------:R-:W-:Y:S01]  /*3a10*/  LEA.HI R3, R3, R22, RZ, 0x2 ;  /* 0x0000001603037211 */ /* 0x000fe200078f10ff */
[--C-:B------:R-:W-:Y:S01]  /*3a20*/  IMAD.MOV.U32 R143, RZ, RZ, R151.reuse ;  /* 0x000000ffff8f7224 */ /* 0x100fe200078e0097 */
[-C--:B------:R-:W-:Y:S01]  /*3a30*/  MOV R148, R151.reuse ;  /* 0x0000009700947202 */ /* 0x080fe20000000f00 */
[--C-:B------:R-:W-:Y:S01]  /*3a40*/  IMAD.MOV.U32 R142, RZ, RZ, R151.reuse ;  /* 0x000000ffff8e7224 */ /* 0x100fe200078e0097 */
[----:B------:R-:W-:Y:S01]  /*3a50*/  LOP3.LUT R3, R3, 0x7ffffffc, RZ, 0xc0, !PT ;  /* 0x7ffffffc03037812 */ /* 0x000fe200078ec0ff */
[--C-:B------:R-:W-:Y:S01]  /*3a60*/  IMAD.MOV.U32 R141, RZ, RZ, R151.reuse ;  /* 0x000000ffff8d7224 */ /* 0x100fe200078e0097 */
[-C--:B------:R-:W-:Y:S01]  /*3a70*/  MOV R144, R151.reuse ;  /* 0x0000009700907202 */ /* 0x080fe20000000f00 */
[----:B------:R-:W-:Y:S01]  /*3a80*/  IMAD.MOV.U32 R139, RZ, RZ, R151 ;  /* 0x000000ffff8b7224 */ /* 0x000fe200078e0097 */
[-C--:B------:R-:W-:Y:S01]  /*3a90*/  MOV R140, R151.reuse ;  /* 0x00000097008c7202 */ /* 0x080fe20000000f00 */
[----:B------:R-:W-:Y:S01]  /*3aa0*/  IMAD.IADD R3, R22, 0x1, -R3 ;  /* 0x0000000116037824 */ /* 0x000fe200078e0a03 */
[-C--:B------:R-:W-:Y:S01]  /*3ab0*/  MOV R136, R151.reuse ;  /* 0x0000009700887202 */ /* 0x080fe20000000f00 */
[----:B------:R-:W-:Y:S01]  /*3ac0*/  UIADD3 UR7, UR7, 0x38840, URZ ;  /* 0x0003884007077890 */ /* 0x000fe2000fffe03f */
[--C-:B------:R-:W-:Y:S01]  /*3ad0*/  IMAD.MOV.U32 R138, RZ, RZ, R151.reuse ;  /* 0x000000ffff8a7224 */ /* 0x100fe200078e0097 */
[-C--:B------:R-:W-:Y:S01]  /*3ae0*/  MOV R132, R151.reuse ;  /* 0x0000009700847202 */ /* 0x080fe20000000f00 */
[----:B------:R-:W-:Y:S01]  /*3af0*/  IMAD R3, R3, R0, 0x50 ;  /* 0x0000005003037424 */ /* 0x000fe200078e0200 */
[----:B0-----:R-:W-:Y:S01]  /*3b00*/  UPRMT UR7, UR11, 0x654, UR7 ;  /* 0x000006540b077896 */ /* 0x001fe20008000007 */
[----:B------:R-:W-:Y:S01]  /*3b10*/  IMAD.U32 R0, RZ, RZ, UR60 ;  /* 0x0000003cff007e24 */ /* 0x000fe2000f8e00ff */
[----:B------:R-:W-:Y:S01]  /*3b20*/  UIADD3 UR60, UR60, -0x2, URZ ;  /* 0xfffffffe3c3c7890 */ /* 0x000fe2000fffe03f */
[----:B------:R-:W-:Y:S01]  /*3b30*/  VIADD R3, R3, UR6 ;  /* 0x0000000603037c36 */ /* 0x000fe20008000000 */
[----:B------:R-:W-:Y:S01]  /*3b40*/  ULDC UR6, c[0x0][0x988] ;  /* 0x0002620000067ab9 */ /* 0x000fe20000000800 */
[----:B------:R-:W-:Y:S01]  /*3b50*/  IMAD.MOV.U32 R137, RZ, RZ, R151 ;  /* 0x000000ffff897224 */ /* 0x000fe200078e0097 */
[----:B------:R-:W-:Y:S01]  /*3b60*/  UISETP.GE.AND UP0, UPT, UR60, UR10, UPT ;  /* 0x0000000a3c00728c */ /* 0x000fe2000bf06270 */
[----:B------:R-:W-:Y:S01]  /*3b70*/  IMAD R3, R0, -0x50, R3 ;  /* 0xffffffb000037824 */ /* 0x000fe200078e0203 */
[----:B------:R-:W-:Y:S01]  /*3b80*/  MOV R128, R151 ;  /* 0x0000009700807202 */ /* 0x000fe20000000f00 */
[----:B------:R-:W-:Y:S01]  /*3b90*/  SYNCS.ARRIVE.TRANS64.RED.A1T0 RZ, [UR7], RZ ;  /* 0x000000ffffff79a7 */ /* 0x000fe20008100407 */
[----:B------:R-:W-:Y:S01]  /*3ba0*/  UMOV UR7, URZ ;  /* 0x0000003f00077c82 */ /* 0x000fe20008000000 */
[--C-:B------:R-:W-:Y:S01]  /*3bb0*/  IMAD.MOV.U32 R135, RZ, RZ, R151.reuse ;  /* 0x000000ffff877224 */ /* 0x100fe200078e0097 */
[C---:B------:R-:W-:Y:S01]  /*3bc0*/  ISETP.GT.AND P2, PT, R3.reuse, RZ, PT ;  /* 0x000000ff0300720c */ /* 0x040fe20003f44270 */
[--C-:B------:R-:W-:Y:S01]  /*3bd0*/  IMAD.MOV.U32 R134, RZ, RZ, R151.reuse ;  /* 0x000000ffff867224 */ /* 0x100fe200078e0097 */
[C---:B------:R-:W-:Y:S01]  /*3be0*/  ISETP.GT.AND P1, PT, R3.reuse, 0x1, PT ;  /* 0x000000010300780c */ /* 0x040fe20003f24270 */
[--C-:B------:R-:W-:Y:S01]  /*3bf0*/  IMAD.MOV.U32 R133, RZ, RZ, R151.reuse ;  /* 0x000000ffff857224 */ /* 0x100fe200078e0097 */
[----:B------:R-:W-:Y:S01]  /*3c00*/  ISETP.GT.AND P6, PT, R3, 0x8, PT ;  /* 0x000000080300780c */ /* 0x000fe20003fc4270 */
[--C-:B------:R-:W-:Y:S01]  /*3c10*/  IMAD.MOV.U32 R131, RZ, RZ, R151.reuse ;  /* 0x000000ffff837224 */ /* 0x100fe200078e0097 */
[----:B------:R-:W-:Y:S01]  /*3c20*/  FSEL R58, R58, -INF , P2 ;  /* 0xff8000003a3a7808 */ /* 0x000fe20001000000 */
[--C-:B------:R-:W-:Y:S01]  /*3c30*/  IMAD.MOV.U32 R130, RZ, RZ, R151.reuse ;  /* 0x000000ffff827224 */ /* 0x100fe200078e0097 */
[----:B------:R-:W-:Y:S01]  /*3c40*/  FSEL R59, R59, -INF , P1 ;  /* 0xff8000003b3b7808 */ /* 0x000fe20000800000 */
[--C-:B------:R-:W-:Y:S01]  /*3c50*/  IMAD.MOV.U32 R129, RZ, RZ, R151.reuse ;  /* 0x000000ffff817224 */ /* 0x100fe200078e0097 */
[C---:B------:R-:W-:Y:S01]  /*3c60*/  ISETP.GT.AND P5, PT, R3.reuse, 0x9, PT ;  /* 0x000000090300780c */ /* 0x040fe20003fa4270 */
[--C-:B------:R-:W-:Y:S01]  /*3c70*/  IMAD.MOV.U32 R127, RZ, RZ, R151.reuse ;  /* 0x000000ffff7f7224 */ /* 0x100fe200078e0097 */
[----:B------:R-:W-:Y:S01]  /*3c80*/  FSEL R62, R62, -INF , P6 ;  /* 0xff8000003e3e7808 */ /* 0x000fe20003000000 */
[--C-:B------:R-:W-:Y:S01]  /*3c90*/  IMAD.MOV.U32 R126, RZ, RZ, R151.reuse ;  /* 0x000000ffff7e7224 */ /* 0x100fe200078e0097 */
[----:B------:R-:W-:Y:S01]  /*3ca0*/  FMNMX.FTZ R7, R58, R59, !PT ;  /* 0x0000003b3a077209 */ /* 0x000fe20007810000 */
[--C-:B------:R-:W-:Y:S01]  /*3cb0*/  IMAD.MOV.U32 R125, RZ, RZ, R151.reuse ;  /* 0x000000ffff7d7224 */ /* 0x100fe200078e0097 */
[----:B------:R-:W-:Y:S01]  /*3cc0*/  ISETP.GT.AND P4, PT, R3, 0x10, PT ;  /* 0x000000100300780c */ /* 0x000fe20003f84270 */
        /* <DEDUP_REMOVED lines=11> */
[----:B------:R-:W-:Y:S01]  /*3d80*/  FSEL R56, R56, -INF , P2 ;  /* 0xff80000038387808 */ /* 0x000fe20001000000 */
        /* <DEDUP_REMOVED lines=76> */
[----:B------:R-:W-:Y:S01]  /*4250*/  IMAD.MOV.U32 R65, RZ, RZ, R151 ;  /* 0x000000ffff417224 */ /* 0x000fe200078e0097 */
[----:B------:R-:W-:-:S02]  /*4260*/  FMNMX.FTZ R7, R35, R0, !PT ;  /* 0x0000000023077209 */ /* 0x000fc40007810000 */
[----:B------:R-:W-:Y:S02]  /*4270*/  FSEL R44, R44, -INF , P4 ;  /* 0xff8000002c2c7808 */ /* 0x000fe40002000000 */
[----:B------:R-:W-:Y:S02]  /*4280*/  ISETP.GT.AND P4, PT, R3, 0x40, PT ;  /* 0x000000400300780c */ /* 0x000fe40003f84270 */
[----:B------:R-:W-:Y:S02]  /*4290*/  FSEL R39, R39, -INF , P5 ;  /* 0xff80000027277808 */ /* 0x000fe40002800000 */
[----:B------:R-:W-:Y:S02]  /*42a0*/  FMNMX.FTZ R0, R38, R7, !PT ;  /* 0x0000000726007209 */ /* 0x000fe40007810000 */
[----:B------:R-:W-:Y:S02]  /*42b0*/  FSEL R45, R45, -INF , P3 ;  /* 0xff8000002d2d7808 */ /* 0x000fe40001800000 */
[----:B------:R-:W-:-:S02]  /*42c0*/  ISETP.GT.AND P3, PT, R3, 0x41, PT ;  /* 0x000000410300780c */ /* 0x000fc40003f64270 */
[----:B------:R-:W-:Y:S02]  /*42d0*/  FSEL R26, R26, -INF , P4 ;  /* 0xff8000001a1a7808 */ /* 0x000fe40002000000 */
[----:B------:R-:W-:Y:S02]  /*42e0*/  FMNMX.FTZ R7, R39, R0, !PT ;  /* 0x0000000027077209 */ /* 0x000fe40007810000 */
[----:B------:R-:W-:Y:S02]  /*42f0*/  FSEL R32, R32, -INF , P2 ;  /* 0xff80000020207808 */ /* 0x000fe40001000000 */
[----:B------:R-:W-:Y:S02]  /*4300*/  ISETP.GT.AND P2, PT, R3, 0x48, PT ;  /* 0x000000480300780c */ /* 0x000fe40003f44270 */
[----:B------:R-:W-:Y:S02]  /*4310*/  FSEL R27, R27, -INF , P3 ;  /* 0xff8000001b1b7808 */ /* 0x000fe40001800000 */
[----:B------:R-:W-:-:S02]  /*4320*/  FMNMX.FTZ R0, R26, R7, !PT ;  /* 0x000000071a007209 */ /* 0x000fc40007810000 */
[----:B------:R-:W-:Y:S02]  /*4330*/  FSEL R33, R33, -INF , P1 ;  /* 0xff80000021217808 */ /* 0x000fe40000800000 */
[----:B------:R-:W-:Y:S02]  /*4340*/  ISETP.GT.AND P1, PT, R3, 0x49, PT ;  /* 0x000000490300780c */ /* 0x000fe40003f24270 */
[----:B------:R-:W-:Y:S02]  /*4350*/  FSEL R30, R30, -INF , P2 ;  /* 0xff8000001e1e7808 */ /* 0x000fe40001000000 */
[----:B------:R-:W-:Y:S02]  /*4360*/  FMNMX.FTZ R3, R27, R0, !PT ;  /* 0x000000001b037209 */ /* 0x000fe40007810000 */
[----:B------:R-:W-:Y:S02]  /*4370*/  FSEL R31, R31, -INF , P1 ;  /* 0xff8000001f1f7808 */ /* 0x000fe40000800000 */
[----:B------:R-:W-:-:S02]  /*4380*/  FMNMX.FTZ R0, R30, R3, !PT ;  /* 0x000000031e007209 */ /* 0x000fc40007810000 */
[----:B------:R-:W-:Y:S02]  /*4390*/  FSEL R36, R36, -INF , P6 ;  /* 0xff80000024247808 */ /* 0x000fe40003000000 */
[----:B------:R-:W-:Y:S02]  /*43a0*/  FMNMX.FTZ R2, R31, R0, !PT ;  /* 0x000000001f027209 */ /* 0x000fe40007810000 */
[----:B------:R-:W-:Y:S02]  /*43b0*/  FSEL R37, R37, -INF , P5 ;  /* 0xff80000025257808 */ /* 0x000fe40002800000 */
[----:B------:R-:W-:Y:S01]  /*43c0*/  FSEL R24, R24, -INF , P4 ;  /* 0xff80000018187808 */ /* 0x000fe20002000000 */
[----:B------:R-:W0:Y:S01]  /*43d0*/  SHFL.BFLY PT, R3, R2, 0x2, 0x1f ;  /* 0x0c401f0002037f89 */ /* 0x000e2200000e0000 */
[----:B------:R-:W-:Y:S02]  /*43e0*/  FSEL R25, R25, -INF , P3 ;  /* 0xff80000019197808 */ /* 0x000fe40001800000 */
[----:B------:R-:W-:-:S02]  /*43f0*/  FSEL R28, R28, -INF , P2 ;  /* 0xff8000001c1c7808 */ /* 0x000fc40001000000 */
[----:B------:R-:W-:Y:S02]  /*4400*/  FSEL R29, R29, -INF , P1 ;  /* 0xff8000001d1d7808 */ /* 0x000fe40000800000 */
[-C--:B------:R-:W-:Y:S02]  /*4410*/  MOV R124, R151.reuse ;  /* 0x00000097007c7202 */ /* 0x080fe40000000f00 */
[-C--:B------:R-:W-:Y:S02]  /*4420*/  MOV R120, R151.reuse ;  /* 0x0000009700787202 */ /* 0x080fe40000000f00 */
[-C--:B------:R-:W-:Y:S02]  /*4430*/  MOV R116, R151.reuse ;  /* 0x0000009700747202 */ /* 0x080fe40000000f00 */
[-C--:B------:R-:W-:Y:S02]  /*4440*/  MOV R112, R151.reuse ;  /* 0x0000009700707202 */ /* 0x080fe40000000f00 */
[----:B------:R-:W-:-:S02]  /*4450*/  MOV R108, R151 ;  /* 0x00000097006c7202 */ /* 0x000fc40000000f00 */
[-C--:B------:R-:W-:Y:S02]  /*4460*/  MOV R104, R151.reuse ;  /* 0x0000009700687202 */ /* 0x080fe40000000f00 */
[-C--:B------:R-:W-:Y:S02]  /*4470*/  MOV R100, R151.reuse ;  /* 0x0000009700647202 */ /* 0x080fe40000000f00 */
[-C--:B------:R-:W-:Y:S02]  /*4480*/  MOV R96, R151.reuse ;  /* 0x0000009700607202 */ /* 0x080fe40000000f00 */
[----:B------:R-:W-:Y:S02]  /*4490*/  MOV R92, R151 ;  /* 0x00000097005c7202 */ /* 0x000fe40000000f00 */
[----:B0-----:R-:W-:Y:S02]  /*44a0*/  FMNMX.FTZ R7, R2, R3, !PT ;  /* 0x0000000302077209 */ /* 0x001fe40007810000 */
[----:B------:R-:W-:-:S02]  /*44b0*/  FMNMX.FTZ R3, R56, R57, !PT ;  /* 0x0000003938037209 */ /* 0x000fc40007810000 */
[-C--:B------:R-:W-:Y:S01]  /*44c0*/  MOV R88, R151.reuse ;  /* 0x0000009700587202 */ /* 0x080fe20000000f00 */
[----:B------:R-:W0:Y:S01]  /*44d0*/  SHFL.BFLY PT, R6, R7, 0x1, 0x1f ;  /* 0x0c201f0007067f89 */ /* 0x000e2200000e0000 */
[-C--:B------:R-:W-:Y:S02]  /*44e0*/  MOV R84, R151.reuse ;  /* 0x0000009700547202 */ /* 0x080fe40000000f00 */
[-C--:B------:R-:W-:Y:S02]  /*44f0*/  MOV R80, R151.reuse ;  /* 0x0000009700507202 */ /* 0x080fe40000000f00 */
[-C--:B------:R-:W-:Y:S02]  /*4500*/  MOV R76, R151.reuse ;  /* 0x00000097004c7202 */ /* 0x080fe40000000f00 */
[-C--:B------:R-:W-:Y:S02]  /*4510*/  MOV R72, R151.reuse ;  /* 0x0000009700487202 */ /* 0x080fe40000000f00 */
[----:B------:R-:W-:-:S02]  /*4520*/  MOV R68, R151 ;  /* 0x0000009700447202 */ /* 0x000fc40000000f00 */
[----:B------:R-:W-:Y:S02]  /*4530*/  MOV R64, R151 ;  /* 0x0000009700407202 */ /* 0x000fe40000000f00 */
[----:B0-----:R-:W-:-:S04]  /*4540*/  FMNMX.FTZ R6, R7, R6, !PT ;  /* 0x0000000607067209 */ /* 0x001fc80007810000 */
[C---:B------:R-:W-:Y:S01]  /*4550*/  FSETP.NEU.FTZ.AND P0, PT, R6.reuse, -INF , PT ;  /* 0xff8000000600780b */ /* 0x040fe20003f1d000 */
[----:B------:R-:W-:-:S05]  /*4560*/  FMUL.FTZ R0, R6, UR6 ;  /* 0x0000000606007c20 */ /* 0x000fca0008410000 */
[----:B------:R-:W-:Y:S02]  /*4570*/  FSEL R9, R0, RZ, P0 ;  /* 0x000000ff00097208 */ /* 0x000fe40000000000 */
[----:B------:R-:W-:Y:S02]  /*4580*/  FMNMX.FTZ R0, R60, R3, !PT ;  /* 0x000000033c007209 */ /* 0x000fe40007810000 */
[----:B------:R-:W-:Y:S01]  /*4590*/  ISETP.NE.AND P0, PT, R14, RZ, PT ;  /* 0x000000ff0e00720c */ /* 0x000fe20003f05270 */
[--C-:B------:R-:W-:Y:S01]  /*45a0*/  FFMA.FTZ R58, R58, UR6, -R9.reuse ;  /* 0x000000063a3a7c23 */ /* 0x100fe20008010809 */
[----:B------:R-:W-:Y:S01]  /*45b0*/  FMNMX.FTZ R3, R61, R0, !PT ;  /* 0x000000003d037209 */ /* 0x000fe20007810000 */
[--C-:B------:R-:W-:Y:S01]  /*45c0*/  FFMA.FTZ R59, R59, UR6, -R9.reuse ;  /* 0x000000063b3b7c23 */ /* 0x100fe20008010809 */
[--C-:B------:R-:W-:Y:S01]  /*45d0*/  FFMA.FTZ R62, R62, UR6, -R9.reuse ;  /* 0x000000063e3e7c23 */ /* 0x100fe20008010809 */
[--C-:B------:R-:W-:Y:S01]  /*45e0*/  FFMA.FTZ R63, R63, UR6, -R9.reuse ;  /* 0x000000063f3f7c23 */ /* 0x100fe20008010809 */
[----:B------:R-:W-:Y:S01]  /*45f0*/  FMNMX.FTZ R0, R48, R3, !PT ;  /* 0x0000000330007209 */ /* 0x000fe20007810000 */
[----:B------:R-:W-:Y:S01]  /*4600*/  MUFU.EX2 R58, R58 ;  /* 0x0000003a003a7308 */ /* 0x000fe20000000800 */
[--C-:B------:R-:W-:Y:S01]  /*4610*/  FFMA.FTZ R50, R50, UR6, -R9.reuse ;  /* 0x0000000632327c23 */ /* 0x100fe20008010809 */
[--C-:B------:R-:W-:Y:S01]  /*4620*/  FFMA.FTZ R51, R51, UR6, -R9.reuse ;  /* 0x0000000633337c23 */ /* 0x100fe20008010809 */
[----:B------:R-:W-:Y:S01]  /*4630*/  FMNMX.FTZ R3, R49, R0, !PT ;  /* 0x0000000031037209 */ /* 0x000fe20007810000 */
[--C-:B------:R-:W-:Y:S01]  /*4640*/  FFMA.FTZ R54, R54, UR6, -R9.reuse ;  /* 0x0000000636367c23 */ /* 0x100fe20008010809 */
[--C-:B------:R-:W-:Y:S01]  /*4650*/  FFMA.FTZ R55, R55, UR6, -R9.reuse ;  /* 0x0000000637377c23 */ /* 0x100fe20008010809 */
[--C-:B------:R-:W-:Y:S01]  /*4660*/  FFMA.FTZ R42, R42, UR6, -R9.reuse ;  /* 0x000000062a2a7c23 */ /* 0x100fe20008010809 */
[----:B------:R-:W-:Y:S01]  /*4670*/  FMNMX.FTZ R0, R52, R3, !PT ;  /* 0x0000000334007209 */ /* 0x000fe20007810000 */
[----:B------:R-:W0:Y:S01]  /*4680*/  MUFU.EX2 R59, R59 ;  /* 0x0000003b003b7308 */ /* 0x000e220000000800 */
[--C-:B------:R-:W-:Y:S01]  /*4690*/  FFMA.FTZ R43, R43, UR6, -R9.reuse ;  /* 0x000000062b2b7c23 */ /* 0x100fe20008010809 */
        /* <DEDUP_REMOVED lines=12> */
[----:B------:R-:W-:Y:S01]  /*4760*/  FFMA.FTZ R30, R30, UR6, -R9 ;  /* 0x000000061e1e7c23 */ /* 0x000fe20008010809 */
[----:B------:R-:W-:Y:S01]  /*4770*/  FMNMX.FTZ R0, R44, R3, !PT ;  /* 0x000000032c007209 */ /* 0x000fe20007810000 */
[----:B------:R-:W1:Y:S01]  /*4780*/  MUFU.EX2 R63, R63 ;  /* 0x0000003f003f7308 */ /* 0x000e620000000800 */
[----:B0-----:R-:W-:Y:S01]  /*4790*/  FADD.FTZ R7, R58, R59 ;  /* 0x0000003b3a077221 */ /* 0x001fe20000010000 */
[----:B------:R-:W-:Y:S01]  /*47a0*/  FFMA.FTZ R9, R31, UR6, -R9 ;  /* 0x000000061f097c23 */ /* 0x000fe20008010809 */
[----:B------:R-:W-:Y:S01]  /*47b0*/  FMNMX.FTZ R3, R45, R0, !PT ;  /* 0x000000002d037209 */ /* 0x000fe20007810000 */
[--C-:B------:R-:W-:Y:S01]  /*47c0*/  IMAD.MOV.U32 R31, RZ, RZ, R151.reuse ;  /* 0x000000ffff1f7224 */ /* 0x100fe200078e0097 */
[----:B------:R-:W-:Y:S01]  /*47d0*/  F2FP.F16.F32.PACK_AB R209, R59, R58 ;  /* 0x0000003a3bd1723e */ /* 0x000fe200000000ff */
[--C-:B------:R-:W-:Y:S01]  /*47e0*/  IMAD.MOV.U32 R59, RZ, RZ, R151.reuse ;  /* 0x000000ffff3b7224 */ /* 0x100fe200078e0097 */
[----:B------:R-:W-:Y:S01]  /*47f0*/  FMNMX.FTZ R0, R32, R3, !PT ;  /* 0x0000000320007209 */ /* 0x000fe20007810000 */
[----:B------:R-:W-:Y:S01]  /*4800*/  MUFU.EX2 R50, R50 ;  /* 0x0000003200327308 */ /* 0x000fe20000000800 */
[----:B------:R-:W-:-:S02]  /*4810*/  IMAD.MOV.U32 R58, RZ, RZ, R151 ;  /* 0x000000ffff3a7224 */ /* 0x000fc400078e0097 */
[----:B------:R-:W-:-:S04]  /*4820*/  FMNMX.FTZ R3, R33, R0, !PT ;  /* 0x0000000021037209 */ /* 0x000fc80007810000 */
[----:B------:R-:W-:Y:S01]  /*4830*/  FMNMX.FTZ R0, R36, R3, !PT ;  /* 0x0000000324007209 */ /* 0x000fe20007810000 */
[----:B------:R-:W0:Y:S01]  /*4840*/  MUFU.EX2 R51, R51 ;  /* 0x0000003300337308 */ /* 0x000e220000000800 */
[----:B-1----:R-:W-:Y:S02]  /*4850*/  F2FP.F16.F32.PACK_AB R211, R63, R62 ;  /* 0x0000003e3fd3723e */ /* 0x002fe400000000ff */
[----:B------:R-:W-:-:S04]  /*4860*/  FMNMX.FTZ R3, R37, R0, !PT ;  /* 0x0000000025037209 */ /* 0x000fc80007810000 */
[----:B------:R-:W-:Y:S01]  /*4870*/  FMNMX.FTZ R0, R24, R3, !PT ;  /* 0x0000000318007209 */ /* 0x000fe20007810000 */
[----:B------:R-:W-:Y:S03]  /*4880*/  MUFU.EX2 R54, R54 ;  /* 0x0000003600367308 */ /* 0x000fe60000000800 */
[----:B------:R-:W-:-:S04]  /*4890*/  FMNMX.FTZ R3, R25, R0, !PT ;  /* 0x0000000019037209 */ /* 0x000fc80007810000 */
[----:B------:R-:W-:Y:S01]  /*48a0*/  FMNMX.FTZ R0, R28, R3, !PT ;  /* 0x000000031c007209 */ /* 0x000fe20007810000 */
[----:B------:R-:W1:Y:S01]  /*48b0*/  MUFU.EX2 R55, R55 ;  /* 0x0000003700377308 */ /* 0x000e620000000800 */
[----:B0-----:R-:W-:Y:S02]  /*48c0*/  F2FP.F16.F32.PACK_AB R205, R51, R50 ;  /* 0x0000003233cd723e */ /* 0x001fe400000000ff */
[----:B------:R-:W-:-:S05]  /*48d0*/  FMNMX.FTZ R0, R29, R0, !PT ;  /* 0x000000001d007209 */ /* 0x000fca0007810000 */
[----:B------:R-:W0:Y:S01]  /*48e0*/  SHFL.BFLY PT, R3, R0, 0x2, 0x1f ;  /* 0x0c401f0000037f89 */ /* 0x000e2200000e0000 */
[----:B------:R-:W-:Y:S08]  /*48f0*/  MUFU.EX2 R195, R9 ;  /* 0x0000000900c37308 */ /* 0x000ff00000000800 */
[----:B------:R-:W-:Y:S01]  /*4900*/  MUFU.EX2 R42, R42 ;  /* 0x0000002a002a7308 */ /* 0x000fe20000000800 */
[----:B-1----:R-:W-:-:S07]  /*4910*/  F2FP.F16.F32.PACK_AB R207, R55, R54 ;  /* 0x0000003637cf723e */ /* 0x002fce00000000ff */
[----:B------:R-:W1:Y:S01]  /*4920*/  MUFU.EX2 R43, R43 ;  /* 0x0000002b002b7308 */ /* 0x000e620000000800 */
[----:B0-----:R-:W-:-:S07]  /*4930*/  FMNMX.FTZ R2, R0, R3, !PT ;  /* 0x0000000300027209 */ /* 0x001fce0007810000 */
[----:B------:R-:W-:Y:S01]  /*4940*/  MUFU.EX2 R46, R46 ;  /* 0x0000002e002e7308 */ /* 0x000fe20000000800 */
[----:B------:R-:W0:Y:S07]  /*4950*/  SHFL.BFLY PT, R3, R2, 0x1, 0x1f ;  /* 0x0c201f0002037f89 */ /* 0x000e2e00000e0000 */
[----:B------:R-:W2:Y:S01]  /*4960*/  MUFU.EX2 R47, R47 ;  /* 0x0000002f002f7308 */ /* 0x000ea20000000800 */
[----:B-1----:R-:W-:-:S07]  /*4970*/  F2FP.F16.F32.PACK_AB R201, R43, R42 ;  /* 0x0000002a2bc9723e */ /* 0x002fce00000000ff */
[----:B------:R-:W-:Y:S08]  /*4980*/  MUFU.EX2 R34, R34 ;  /* 0x0000002200227308 */ /* 0x000ff00000000800 */
[----:B------:R-:W1:Y:S01]  /*4990*/  MUFU.EX2 R35, R35 ;  /* 0x0000002300237308 */ /* 0x000e620000000800 */
[----:B--2---:R-:W-:Y:S02]  /*49a0*/  F2FP.F16.F32.PACK_AB R203, R47, R46 ;  /* 0x0000002e2fcb723e */ /* 0x004fe400000000ff */
[----:B0-----:R-:W-:Y:S01]  /*49b0*/  FMNMX.FTZ R3, R2, R3, !PT ;  /* 0x0000000302037209 */ /* 0x001fe20007810000 */
[----:B------:R-:W-:Y:S01]  /*49c0*/  FADD.FTZ R2, R62, R7 ;  /* 0x000000073e027221 */ /* 0x000fe20000010000 */
[----:B------:R-:W-:-:S02]  /*49d0*/  IMAD.MOV.U32 R62, RZ, RZ, R151 ;  /* 0x000000ffff3e7224 */ /* 0x000fc400078e0097 */
[C---:B------:R-:W-:Y:S01]  /*49e0*/  FSETP.NEU.FTZ.AND P1, PT, R3.reuse, -INF , PT ;  /* 0xff8000000300780b */ /* 0x040fe20003f3d000 */
[----:B------:R-:W-:Y:S01]  /*49f0*/  FMUL.FTZ R0, R3, UR6 ;  /* 0x0000000603007c20 */ /* 0x000fe20008410000 */
[----:B------:R-:W-:Y:S01]  /*4a00*/  FADD.FTZ R7, R63, R2 ;  /* 0x000000023f077221 */ /* 0x000fe20000010000 */
[----:B------:R-:W-:Y:S01]  /*4a10*/  MUFU.EX2 R38, R38 ;  /* 0x0000002600267308 */ /* 0x000fe20000000800 */
[----:B------:R-:W-:Y:S02]  /*4a20*/  IMAD.MOV.U32 R63, RZ, RZ, R151 ;  /* 0x000000ffff3f7224 */ /* 0x000fe400078e0097 */
[----:B------:R-:W-:Y:S01]  /*4a30*/  FSEL R0, R0, RZ, P1 ;  /* 0x000000ff00007208 */ /* 0x000fe20000800000 */
[----:B------:R-:W-:Y:S01]  /*4a40*/  FADD.FTZ R2, R50, R7 ;  /* 0x0000000732027221 */ /* 0x000fe20000010000 */
[----:B------:R-:W-:Y:S01]  /*4a50*/  PLOP3.LUT P1, PT, PT, PT, UP0, 0x80, 0x0 ;  /* 0x000000000000781c */ /* 0x000fe20003f2f008 */
[----:B------:R-:W-:Y:S01]  /*4a60*/  IMAD.MOV.U32 R50, RZ, RZ, R151 ;  /* 0x000000ffff327224 */ /* 0x000fe200078e0097 */
[----:B-1----:R-:W-:Y:S01]  /*4a70*/  F2FP.F16.F32.PACK_AB R197, R35, R34 ;  /* 0x0000002223c5723e */ /* 0x002fe200000000ff */
[--C-:B------:R-:W-:Y:S01]  /*4a80*/  FFMA.FTZ R56, R56, UR6, -R0.reuse ;  /* 0x0000000638387c23 */ /* 0x100fe20008010800 */
[--C-:B------:R-:W-:Y:S01]  /*4a90*/  FFMA.FTZ R57, R57, UR6, -R0.reuse ;  /* 0x0000000639397c23 */ /* 0x100fe20008010800 */
[--C-:B------:R-:W-:Y:S01]  /*4aa0*/  FFMA.FTZ R60, R60, UR6, -R0.reuse ;  /* 0x000000063c3c7c23 */ /* 0x100fe20008010800 */
[--C-:B------:R-:W-:Y:S01]  /*4ab0*/  FFMA.FTZ R61, R61, UR6, -R0.reuse ;  /* 0x000000063d3d7c23 */ /* 0x100fe20008010800 */
[--C-:B------:R-:W-:Y:S01]  /*4ac0*/  FFMA.FTZ R48, R48, UR6, -R0.reuse ;  /* 0x0000000630307c23 */ /* 0x100fe20008010800 */
[--C-:B------:R-:W-:Y:S01]  /*4ad0*/  FFMA.FTZ R49, R49, UR6, -R0.reuse ;  /* 0x0000000631317c23 */ /* 0x100fe20008010800 */
[----:B------:R-:W-:Y:S01]  /*4ae0*/  MUFU.EX2 R56, R56 ;  /* 0x0000003800387308 */ /* 0x000fe20000000800 */
[--C-:B------:R-:W-:Y:S01]  /*4af0*/  FFMA.FTZ R52, R52, UR6, -R0.reuse ;  /* 0x0000000634347c23 */ /* 0x100fe20008010800 */
[----:B------:R-:W-:Y:S01]  /*4b00*/  FFMA.FTZ R53, R53, UR6, -R0 ;  /* 0x0000000635357c23 */ /* 0x000fe20008010800 */
[----:B------:R-:W-:Y:S01]  /*4b10*/  FADD.FTZ R9, R51, R2 ;  /* 0x0000000233097221 */ /* 0x000fe20000010000 */
[--C-:B------:R-:W-:Y:S01]  /*4b20*/  FFMA.FTZ R40, R40, UR6, -R0.reuse ;  /* 0x0000000628287c23 */ /* 0x100fe20008010800 */
[--C-:B------:R-:W-:Y:S01]  /*4b30*/  FFMA.FTZ R41, R41, UR6, -R0.reuse ;  /* 0x0000000629297c23 */ /* 0x100fe20008010800 */
[--C-:B------:R-:W-:Y:S01]  /*4b40*/  FFMA.FTZ R44, R44, UR6, -R0.reuse ;  /* 0x000000062c2c7c23 */ /* 0x100fe20008010800 */
[----:B------:R-:W-:Y:S01]  /*4b50*/  FADD.FTZ R14, R54, R9 ;  /* 0x00000009360e7221 */ /* 0x000fe20000010000 */
[----:B------:R-:W0:Y:S01]  /*4b60*/  MUFU.EX2 R57, R57 ;  /* 0x0000003900397308 */ /* 0x000e220000000800 */
[--C-:B------:R-:W-:Y:S01]  /*4b70*/  FFMA.FTZ R45, R45, UR6, -R0.reuse ;  /* 0x000000062d2d7c23 */ /* 0x100fe20008010800 */
[----:B------:R-:W-:Y:S01]  /*4b80*/  FFMA.FTZ R32, R32, UR6, -R0 ;  /* 0x0000000620207c23 */ /* 0x000fe20008010800 */
[----:B------:R-:W-:Y:S01]  /*4b90*/  FADD.FTZ R9, R55, R14 ;  /* 0x0000000e37097221 */ /* 0x000fe20000010000 */
[--C-:B------:R-:W-:Y:S01]  /*4ba0*/  FFMA.FTZ R33, R33, UR6, -R0.reuse ;  /* 0x0000000621217c23 */ /* 0x100fe20008010800 */
[--C-:B------:R-:W-:Y:S01]  /*4bb0*/  FFMA.FTZ R36, R36, UR6, -R0.reuse ;  /* 0x0000000624247c23 */ /* 0x100fe20008010800 */
[--C-:B------:R-:W-:Y:S01]  /*4bc0*/  FFMA.FTZ R37, R37, UR6, -R0.reuse ;  /* 0x0000000625257c23 */ /* 0x100fe20008010800 */
[----:B------:R-:W-:Y:S01]  /*4bd0*/  FADD.FTZ R14, R42, R9 ;  /* 0x000000092a0e7221 */ /* 0x000fe20000010000 */
[----:B------:R-:W1:Y:S01]  /*4be0*/  MUFU.EX2 R60, R60 ;  /* 0x0000003c003c7308 */ /* 0x000e620000000800 */
[--C-:B------:R-:W-:Y:S01]  /*4bf0*/  FFMA.FTZ R24, R24, UR6, -R0.reuse ;  /* 0x0000000618187c23 */ /* 0x100fe20008010800 */
[----:B------:R-:W-:Y:S01]  /*4c00*/  FFMA.FTZ R25, R25, UR6, -R0 ;  /* 0x0000000619197c23 */ /* 0x000fe20008010800 */
[----:B------:R-:W-:Y:S01]  /*4c10*/  FADD.FTZ R9, R43, R14 ;  /* 0x0000000e2b097221 */ /* 0x000fe20000010000 */
[--C-:B------:R-:W-:Y:S01]  /*4c20*/  FFMA.FTZ R28, R28, UR6, -R0.reuse ;  /* 0x000000061c1c7c23 */ /* 0x100fe20008010800 */
[----:B------:R-:W-:Y:S01]  /*4c30*/  FFMA.FTZ R0, R29, UR6, -R0 ;  /* 0x000000061d007c23 */ /* 0x000fe20008010800 */
[----:B------:R-:W-:-:S02]  /*4c40*/  IMAD.MOV.U32 R55, RZ, RZ, R151 ;  /* 0x000000ffff377224 */ /* 0x000fc400078e0097 */
[----:B------:R-:W-:Y:S01]  /*4c50*/  FADD.FTZ R14, R46, R9 ;  /* 0x000000092e0e7221 */ /* 0x000fe20000010000 */
[----:B------:R-:W2:Y:S01]  /*4c60*/  MUFU.EX2 R61, R61 ;  /* 0x0000003d003d7308 */ /* 0x000ea20000000800 */
[----:B0-----:R-:W-:Y:S01]  /*4c70*/  FADD.FTZ R7, R56, R57 ;  /* 0x0000003938077221 */ /* 0x001fe20000010000 */
[----:B------:R-:W-:Y:S01]  /*4c80*/  F2FP.F16.F32.PACK_AB R208, R57, R56 ;  /* 0x0000003839d0723e */ /* 0x000fe200000000ff */
[----:B------:R-:W-:Y:S01]  /*4c90*/  FADD.FTZ R9, R47, R14 ;  /* 0x0000000e2f097221 */ /* 0x000fe20000010000 */
[--C-:B------:R-:W-:Y:S01]  /*4ca0*/  IMAD.MOV.U32 R57, RZ, RZ, R151.reuse ;  /* 0x000000ffff397224 */ /* 0x100fe200078e0097 */
[----:B------:R-:W-:Y:S01]  /*4cb0*/  MOV R56, R151 ;  /* 0x0000009700387202 */ /* 0x000fe20000000f00 */
[----:B------:R-:W-:Y:S02]  /*4cc0*/  IMAD.MOV.U32 R54, RZ, RZ, R151 ;  /* 0x000000ffff367224 */ /* 0x000fe400078e0097 */
[----:B------:R-:W-:Y:S01]  /*4cd0*/  FADD.FTZ R14, R34, R9 ;  /* 0x00000009220e7221 */ /* 0x000fe20000010000 */
[----:B------:R-:W0:Y:S01]  /*4ce0*/  MUFU.EX2 R48, R48 ;  /* 0x0000003000307308 */ /* 0x000e220000000800 */
[----:B-1----:R-:W-:Y:S01]  /*4cf0*/  FADD.FTZ R2, R60, R7 ;  /* 0x000000073c027221 */ /* 0x002fe20000010000 */
[----:B------:R-:W-:-:S02]  /*4d00*/  IMAD.MOV.U32 R51, RZ, RZ, R151 ;  /* 0x000000ffff337224 */ /* 0x000fc400078e0097 */
[----:B------:R-:W-:Y:S01]  /*4d10*/  FADD.FTZ R9, R35, R14 ;  /* 0x0000000e23097221 */ /* 0x000fe20000010000 */
[--C-:B------:R-:W-:Y:S02]  /*4d20*/  IMAD.MOV.U32 R47, RZ, RZ, R151.reuse ;  /* 0x000000ffff2f7224 */ /* 0x100fe400078e0097 */
[----:B------:R-:W-:Y:S02]  /*4d30*/  IMAD.MOV.U32 R46, RZ, RZ, R151 ;  /* 0x000000ffff2e7224 */ /* 0x000fe400078e0097 */
[----:B------:R-:W-:Y:S01]  /*4d40*/  FADD.FTZ R14, R38, R9 ;  /* 0x00000009260e7221 */ /* 0x000fe20000010000 */
[----:B------:R-:W1:Y:S01]  /*4d50*/  MUFU.EX2 R49, R49 ;  /* 0x0000003100317308 */ /* 0x000e620000000800 */
[C---:B--2---:R-:W-:Y:S01]  /*4d60*/  FADD.FTZ R7, R61.reuse, R2 ;  /* 0x000000023d077221 */ /* 0x044fe20000010000 */
[----:B------:R-:W-:Y:S01]  /*4d70*/  F2FP.F16.F32.PACK_AB R210, R61, R60 ;  /* 0x0000003c3dd2723e */ /* 0x000fe200000000ff */
[--C-:B------:R-:W-:Y:S01]  /*4d80*/  IMAD.MOV.U32 R61, RZ, RZ, R151.reuse ;  /* 0x000000ffff3d7224 */ /* 0x100fe200078e0097 */
[----:B------:R-:W-:Y:S01]  /*4d90*/  MOV R60, R151 ;  /* 0x00000097003c7202 */ /* 0x000fe20000000f00 */
[----:B------:R-:W-:-:S02]  /*4da0*/  IMAD.MOV.U32 R43, RZ, RZ, R151 ;  /* 0x000000ffff2b7224 */ /* 0x000fc400078e0097 */
[----:B------:R-:W-:Y:S01]  /*4db0*/  IMAD.MOV.U32 R42, RZ, RZ, R151 ;  /* 0x000000ffff2a7224 */ /* 0x000fe200078e0097 */
[----:B------:R-:W2:Y:S01]  /*4dc0*/  MUFU.EX2 R52, R52 ;  /* 0x0000003400347308 */ /* 0x000ea20000000800 */
[----:B0-----:R-:W-:Y:S01]  /*4dd0*/  FADD.FTZ R2, R48, R7 ;  /* 0x0000000730027221 */ /* 0x001fe20000010000 */
[--C-:B------:R-:W-:Y:S02]  /*4de0*/  IMAD.MOV.U32 R35, RZ, RZ, R151.reuse ;  /* 0x000000ffff237224 */ /* 0x100fe400078e0097 */
[--C-:B------:R-:W-:Y:S02]  /*4df0*/  IMAD.MOV.U32 R34, RZ, RZ, R151.reuse ;  /* 0x000000ffff227224 */ /* 0x100fe400078e0097 */
[--C-:B------:R-:W-:Y:S02]  /*4e00*/  IMAD.MOV.U32 R29, RZ, RZ, R151.reuse ;  /* 0x000000ffff1d7224 */ /* 0x100fe400078e0097 */
[----:B------:R-:W0:Y:S01]  /*4e10*/  MUFU.EX2 R53, R53 ;  /* 0x0000003500357308 */ /* 0x000e220000000800 */
[C---:B-1----:R-:W-:Y:S01]  /*4e20*/  FADD.FTZ R7, R49.reuse, R2 ;  /* 0x0000000231077221 */ /* 0x042fe20000010000 */
[----:B------:R-:W-:Y:S01]  /*4e30*/  F2FP.F16.F32.PACK_AB R204, R49, R48 ;  /* 0x0000003031cc723e */ /* 0x000fe200000000ff */
[----:B------:R-:W-:Y:S01]  /*4e40*/  IMAD.MOV.U32 R49, RZ, RZ, R151 ;  /* 0x000000ffff317224 */ /* 0x000fe200078e0097 */
[----:B------:R-:W-:-:S04]  /*4e50*/  MOV R48, R151 ;  /* 0x0000009700307202 */ /* 0x000fc80000000f00 */
[----:B------:R-:W1:Y:S01]  /*4e60*/  MUFU.EX2 R40, R40 ;  /* 0x0000002800287308 */ /* 0x000e620000000800 */
[----:B--2---:R-:W-:-:S07]  /*4e70*/  FADD.FTZ R2, R52, R7 ;  /* 0x0000000734027221 */ /* 0x004fce0000010000 */
[----:B------:R-:W2:Y:S01]  /*4e80*/  MUFU.EX2 R41, R41 ;  /* 0x0000002900297308 */ /* 0x000ea20000000800 */
[C---:B0-----:R-:W-:Y:S01]  /*4e90*/  FADD.FTZ R7, R53.reuse, R2 ;  /* 0x0000000235077221 */ /* 0x041fe20000010000 */
[----:B------:R-:W-:Y:S01]  /*4ea0*/  F2FP.F16.F32.PACK_AB R206, R53, R52 ;  /* 0x0000003435ce723e */ /* 0x000fe200000000ff */
[----:B------:R-:W-:Y:S01]  /*4eb0*/  IMAD.MOV.U32 R53, RZ, RZ, R151 ;  /* 0x000000ffff357224 */ /* 0x000fe200078e0097 */
[----:B------:R-:W-:-:S04]  /*4ec0*/  MOV R52, R151 ;  /* 0x0000009700347202 */ /* 0x000fc80000000f00 */
[----:B------:R-:W0:Y:S01]  /*4ed0*/  MUFU.EX2 R44, R44 ;  /* 0x0000002c002c7308 */ /* 0x000e220000000800 */
[----:B-1----:R-:W-:-:S07]  /*4ee0*/  FADD.FTZ R2, R40, R7 ;  /* 0x0000000728027221 */ /* 0x002fce0000010000 */
[----:B------:R-:W1:Y:S01]  /*4ef0*/  MUFU.EX2 R45, R45 ;  /* 0x0000002d002d7308 */ /* 0x000e620000000800 */
[C---:B--2---:R-:W-:Y:S01]  /*4f00*/  FADD.FTZ R7, R41.reuse, R2 ;  /* 0x0000000229077221 */ /* 0x044fe20000010000 */
[----:B------:R-:W-:Y:S01]  /*4f10*/  F2FP.F16.F32.PACK_AB R200, R41, R40 ;  /* 0x0000002829c8723e */ /* 0x000fe200000000ff */
[----:B------:R-:W-:Y:S01]  /*4f20*/  IMAD.MOV.U32 R41, RZ, RZ, R151 ;  /* 0x000000ffff297224 */ /* 0x000fe200078e0097 */
[----:B------:R-:W-:-:S04]  /*4f30*/  MOV R40, R151 ;  /* 0x0000009700287202 */ /* 0x000fc80000000f00 */
[----:B------:R-:W2:Y:S01]  /*4f40*/  MUFU.EX2 R32, R32 ;  /* 0x0000002000207308 */ /* 0x000ea20000000800 */
[----:B0-----:R-:W-:-:S07]  /*4f50*/  FADD.FTZ R2, R44, R7 ;  /* 0x000000072c027221 */ /* 0x001fce0000010000 */
        /* <DEDUP_REMOVED lines=13> */
[C---:B-1----:R-:W-:Y:S01]  /*5030*/  FADD.FTZ R9, R39.reuse, R14 ;  /* 0x0000000e27097221 */ /* 0x042fe20000010000 */
[----:B------:R-:W-:Y:S01]  /*5040*/  F2FP.F16.F32.PACK_AB R199, R39, R38 ;  /* 0x0000002627c7723e */ /* 0x000fe200000000ff */
[--C-:B------:R-:W-:Y:S02]  /*5050*/  IMAD.MOV.U32 R39, RZ, RZ, R151.reuse ;  /* 0x000000ffff277224 */ /* 0x100fe400078e0097 */
[----:B------:R-:W-:-:S03]  /*5060*/  IMAD.MOV.U32 R38, RZ, RZ, R151 ;  /* 0x000000ffff267224 */ /* 0x000fc600078e0097 */
[----:B------:R-:W1:Y:S01]  /*5070*/  MUFU.EX2 R37, R37 ;  /* 0x0000002500257308 */ /* 0x000e620000000800 */
[----:B--2---:R-:W-:-:S07]  /*5080*/  FADD.FTZ R2, R36, R7 ;  /* 0x0000000724027221 */ /* 0x004fce0000010000 */
        /* <DEDUP_REMOVED lines=8> */
[C---:B--2---:R-:W-:Y:S01]  /*5110*/  FADD.FTZ R9, R27.reuse, R14 ;  /* 0x0000000e1b097221 */ /* 0x044fe20000010000 */
[----:B------:R-:W-:Y:S01]  /*5120*/  F2FP.F16.F32.PACK_AB R193, R27, R26 ;  /* 0x0000001a1bc1723e */ /* 0x000fe200000000ff */
[--C-:B------:R-:W-:Y:S02]  /*5130*/  IMAD.MOV.U32 R27, RZ, RZ, R151.reuse ;  /* 0x000000ffff1b7224 */ /* 0x100fe400078e0097 */
[----:B------:R-:W-:-:S03]  /*5140*/  IMAD.MOV.U32 R26, RZ, RZ, R151 ;  /* 0x000000ffff1a7224 */ /* 0x000fc600078e0097 */
[----:B------:R-:W2:Y:S01]  /*5150*/  MUFU.EX2 R25, R25 ;  /* 0x0000001900197308 */ /* 0x000ea20000000800 */
[----:B0-----:R-:W-:-:S07]  /*5160*/  FADD.FTZ R2, R24, R15 ;  /* 0x0000000f18027221 */ /* 0x001fce0000010000 */
[----:B------:R-:W0:Y:S01]  /*5170*/  MUFU.EX2 R28, R28 ;  /* 0x0000001c001c7308 */ /* 0x000e220000000800 */
[----:B-1----:R-:W-:-:S04]  /*5180*/  FADD.FTZ R14, R30, R9 ;  /* 0x000000091e0e7221 */ /* 0x002fc80000010000 */
[C---:B------:R-:W-:Y:S01]  /*5190*/  FADD.FTZ R9, R195.reuse, R14 ;  /* 0x0000000ec3097221 */ /* 0x040fe20000010000 */
[----:B------:R-:W-:Y:S01]  /*51a0*/  F2FP.F16.F32.PACK_AB R195, R195, R30 ;  /* 0x0000001ec3c3723e */ /* 0x000fe200000000ff */
[--C-:B------:R-:W-:Y:S01]  /*51b0*/  IMAD.MOV.U32 R30, RZ, RZ, R151.reuse ;  /* 0x000000ffff1e7224 */ /* 0x100fe200078e0097 */
[----:B------:R1:W3:Y:S01]  /*51c0*/  MUFU.EX2 R7, R0 ;  /* 0x0000000000077308 */ /* 0x0002e20000000800 */
[C---:B--2---:R-:W-:Y:S01]  /*51d0*/  FADD.FTZ R15, R25.reuse, R2 ;  /* 0x00000002190f7221 */ /* 0x044fe20000010000 */
[----:B------:R-:W-:Y:S01]  /*51e0*/  F2FP.F16.F32.PACK_AB R192, R25, R24 ;  /* 0x0000001819c0723e */ /* 0x000fe200000000ff */
[----:B------:R-:W-:Y:S01]  /*51f0*/  IMAD.MOV.U32 R25, RZ, RZ, R151 ;  /* 0x000000ffff197224 */ /* 0x000fe200078e0097 */
[----:B------:R-:W-:Y:S02]  /*5200*/  MOV R2, 0x3f800000 ;  /* 0x3f80000000027802 */ /* 0x000fe40000000f00 */
[----:B------:R-:W-:Y:S01]  /*5210*/  MOV R24, R151 ;  /* 0x0000009700187202 */ /* 0x000fe20000000f00 */
[----:B0-----:R-:W-:Y:S01]  /*5220*/  FADD.FTZ R14, R28, R15 ;  /* 0x0000000f1c0e7221 */ /* 0x001fe20000010000 */
[----:B-1----:R-:W-:-:S03]  /*5230*/  IMAD.MOV.U32 R0, RZ, RZ, 0x3f800000 ;  /* 0x3f800000ff007424 */ /* 0x002fc600078e00ff */
[C---:B---3--:R-:W-:Y:S01]  /*5240*/  FADD.FTZ R14, R7.reuse, R14 ;  /* 0x0000000e070e7221 */ /* 0x048fe20000010000 */
[----:B------:R-:W-:Y:S01]  /*5250*/  F2FP.F16.F32.PACK_AB R194, R7, R28 ;  /* 0x0000001c07c2723e */ /* 0x000fe200000000ff */
[----:B------:R-:W-:Y:S01]  /*5260*/  IMAD.U32 R7, RZ, RZ, UR7 ;  /* 0x00000007ff077e24 */ /* 0x000fe2000f8e00ff */
[----:B------:R-:W-:Y:S01]  /*5270*/  MOV R28, R151 ;  /* 0x00000097001c7202 */ /* 0x000fe20000000f00 */
[----:B------:R-:W-:Y:S06]  /*5280*/  @!P1 BRA `(.L_x_18) ;  /* 0x0000003c00e89947 */ /* 0x000fec0003800000 */
[----:B------:R-:W-:Y:S01]  /*5290*/  UMOV UR6, URZ ;  /* 0x0000003f00067c82 */ /* 0x000fe20008000000 */
[----:B------:R-:W-:Y:S01]  /*52a0*/  IMAD.U32 R20, RZ, RZ, UR60 ;  /* 0x0000003cff147e24 */ /* 0x000fe2000f8e00ff */
[----:B------:R-:W-:Y:S01]  /*52b0*/  MOV R15, R3 ;  /* 0x00000003000f7202 */ /* 0x000fe20000000f00 */
[----:B------:R-:W-:Y:S01]  /*52c0*/  IMAD.MOV.U32 R19, RZ, RZ, R6 ;  /* 0x000000ffff137224 */ /* 0x000fe200078e0006 */
[----:B------:R-:W-:Y:S01]  /*52d0*/  CS2R R150, SRZ ;  /* 0x0000000000967805 */ /* 0x000fe2000001ff00 */
[----:B------:R-:W-:Y:S01]  /*52e0*/  IMAD.U32 R214, RZ, RZ, UR6 ;  /* 0x00000006ffd67e24 */ /* 0x000fe2000f8e00ff */
[----:B------:R-:W-:Y:S01]  /*52f0*/  CS2R R146, SRZ ;  /* 0x0000000000927805 */ /* 0x000fe2000001ff00 */
[----:B------:R-:W-:Y:S01]  /*5300*/  IMAD.MOV.U32 R2, RZ, RZ, 0x3f800000 ;  /* 0x3f800000ff027424 */ /* 0x000fe200078e00ff */
        /* <DEDUP_REMOVED lines=61> */
[----:B------:R-:W-:Y:S01]  /*56e0*/  CS2R R24, SRZ ;  /* 0x0000000000187805 */ /* 0x000fe2000001ff00 */
[----:B------:R-:W-:-:S07]  /*56f0*/  IMAD.U32 R21, RZ, RZ, UR6 ;  /* 0x00000006ff157e24 */ /* 0x000fce000f8e00ff */
.L_x_29:
[----:B------:R-:W-:Y:S02]  /*5700*/  R2UR UR6, R21 ;  /* 0x00000000150672ca */ /* 0x000fe400000e0000 */
[----:B------:R-:W-:-:S11]  /*5710*/  R2UR UR7, R214 ;  /* 0x00000000d60772ca */ /* 0x000fd600000e0000 */
[----:B------:R-:W-:-:S04]  /*5720*/  UISETP.NE.AND UP0, UPT, UR6, 0x1, UPT ;  /* 0x000000010600788c */ /* 0x000fc8000bf05270 */
[----:B------:R-:W-:-:S04]  /*5730*/  USEL UR6, URZ, 0x1, UP0 ;  /* 0x000000013f067887 */ /* 0x000fc80008000000 */
[----:B------:R-:W-:-:S06]  /*5740*/  ULOP3.LUT UR6, UR7, UR6, URZ, 0x3c, !UPT ;  /* 0x0000000607067292 */ /* 0x000fcc000f8e3c3f */
[----:B------:R-:W-:Y:S01]  /*5750*/  MOV R7, UR6 ;  /* 0x0000000600077c02 */ /* 0x000fe20008000f00 */
[----:B------:R-:W-:Y:S06]  /*5760*/  @!P0 BRA `(.L_x_19) ;  /* 0x0000000000048947 */ /* 0x000fec0003800000 */
[----:B------:R-:W-:Y:S01]  /*5770*/  BPT.TRAP 0x1 ;  /* 0x000000040000795c */ /* 0x000fe20000300000 */
.L_x_19:
[----:B------:R-:W-:Y:S02]  /*5780*/  R2UR UR6, R21 ;  /* 0x00000000150672ca */ /* 0x000fe400000e0000 */
[----:B------:R-:W-:Y:S02]  /*5790*/  R2UR UR7, R16 ;  /* 0x00000000100772ca */ /* 0x000fe400000e0000 */
[----:B------:R-:W-:-:S09]  /*57a0*/  R2UR UR10, R7 ;  /* 0x00000000070a72ca */ /* 0x000fd200000e0000 */
[----:B------:R-:W-:-:S04]  /*57b0*/  UIADD3 UR6, UR6, 0x1, URZ ;  /* 0x0000000106067890 */ /* 0x000fc8000fffe03f */
[----:B------:R-:W-:Y:S01]  /*57c0*/  UISETP.NE.AND UP0, UPT, UR6, 0x2, UPT ;  /* 0x000000020600788c */ /* 0x000fe2000bf05270 */
[----:B------:R-:W-:-:S03]  /*57d0*/  IMAD.U32 R3, RZ, RZ, UR10 ;  /* 0x0000000aff037e24 */ /* 0x000fc6000f8e00ff */
[----:B------:R-:W-:Y:S02]  /*57e0*/  USEL UR6, UR6, URZ, UP0 ;  /* 0x0000003f06067287 */ /* 0x000fe40008000000 */
[----:B------:R-:W-:Y:S02]  /*57f0*/  SHF.L.U32 R3, R3, 0x1f, RZ ;  /* 0x0000001f03037819 */ /* 0x000fe400000006ff */
[----:B------:R-:W-:Y:S02]  /*5800*/  ULEA UR7, UR6, UR7, 0x3 ;  /* 0x0000000706077291 */ /* 0x000fe4000f8e183f */
[----:B------:R-:W-:-:S04]  /*5810*/  IMAD.U32 R8, RZ, RZ, UR6 ;  /* 0x00000006ff087e24 */ /* 0x000fc8000f8e00ff */
[----:B------:R-:W-:-:S03]  /*5820*/  IMAD.U32 R22, RZ, RZ, UR7 ;  /* 0x00000007ff167e24 */ /* 0x000fc6000f8e00ff */
[----:B------:R0:W1:Y:S01]  /*5830*/  SYNCS.PHASECHK.TRANS64.TRYWAIT P1, [UR7+0x38830], R3 ;  /* 0x03883003ff0075a7 */ /* 0x0000620008020147 */
[----:B------:R-:W-:Y:S05]  /*5840*/  @!P0 BRA `(.L_x_20) ;  /* 0x0000000000048947 */ /* 0x000fea0003800000 */
[----:B------:R-:W-:Y:S01]  /*5850*/  BPT.TRAP 0x1 ;  /* 0x000000040000795c */ /* 0x000fe20000300000 */
.L_x_20:
[----:B-1----:R-:W-:Y:S05]  /*5860*/  @P1 BRA `(.L_x_21) ;  /* 0x00000000000c1947 */ /* 0x002fea0003800000 */
[----:B------:R-:W-:-:S13]  /*5870*/  R2UR UR6, R22 ;  /* 0x00000000160672ca */ /* 0x000fda00000e0000 */
[----:B------:R-:W1:Y:S02]  /*5880*/  SYNCS.PHASECHK.TRANS64.TRYWAIT P1, [UR6+0x38830], R3 ;  /* 0x03883003ff0075a7 */ /* 0x000e640008020146 */
[----:B-1----:R-:W-:Y:S05]  /*5890*/  @!P1 BRA `(.L_x_22) ;  /* 0x000000b000f09947 */ /* 0x002fea0003800000 */
.L_x_21:
[----:B------:R-:W-:Y:S01]  /*58a0*/  R2UR UR60, R8 ;  /* 0x00000000083c72ca */ /* 0x000fe200000e0000 */
[----:B------:R-:W-:Y:S01]  /*58b0*/  WARPGROUP.ARRIVE ;  /* 0x00000000000079c5 */ /* 0x000fe20000000000 */
[C---:B------:R-:W-:Y:S01]  /*58c0*/  R2UR UR56, R4.reuse ;  /* 0x00000000043872ca */ /* 0x040fe200000e0000 */
[----:B------:R-:W-:Y:S01]  /*58d0*/  UMOV UR59, 0x40000040 ;  /* 0x40000040003b7882 */ /* 0x000fe20000000000 */
[C---:B------:R-:W-:Y:S01]  /*58e0*/  R2UR UR57, R5.reuse ;  /* 0x00000000053972ca */ /* 0x040fe200000e0000 */
[----:B------:R-:W-:Y:S01]  /*58f0*/  UMOV UR43, 0x40000040 ;  /* 0x40000040002b7882 */ /* 0x000fe20000000000 */
[----:B01----:R-:W-:Y:S01]  /*5900*/  MOV R3, UR41 ;  /* 0x0000002900037c02 */ /* 0x003fe20008000f00 */
[----:B------:R-:W-:Y:S01]  /*5910*/  UMOV UR47, 0x40000040 ;  /* 0x40000040002f7882 */ /* 0x000fe20000000000 */
[----:B------:R-:W-:Y:S01]  /*5920*/  MOV R6, UR40 ;  /* 0x0000002800067c02 */ /* 0x000fe20008000f00 */
[----:B------:R-:W-:Y:S01]  /*5930*/  UMOV UR51, 0x40000040 ;  /* 0x4000004000337882 */ /* 0x000fe20000000000 */
[C---:B------:R-:W-:Y:S01]  /*5940*/  R2UR UR40, R4.reuse ;  /* 0x00000000042872ca */ /* 0x040fe200000e0000 */
[----:B------:R-:W-:Y:S01]  /*5950*/  UMOV UR55, 0x40000040 ;  /* 0x4000004000377882 */ /* 0x000fe20000000000 */
[C---:B------:R-:W-:Y:S01]  /*5960*/  R2UR UR41, R5.reuse ;  /* 0x00000000052972ca */ /* 0x040fe200000e0000 */
[----:B------:R-:W-:Y:S01]  /*5970*/  UIMAD UR60, UR60, 0xa00, UR61 ;  /* 0x00000a003c3c78a4 */ /* 0x000fe2000f8e023d */
[----:B------:R-:W-:Y:S01]  /*5980*/  MOV R23, UR45 ;  /* 0x0000002d00177c02 */ /* 0x000fe20008000f00 */
[----:B------:R-:W-:Y:S01]  /*5990*/  UMOV UR15, 0x40000040 ;  /* 0x40000040000f7882 */ /* 0x000fe20000000000 */
[----:B------:R-:W-:Y:S01]  /*59a0*/  MOV R152, UR44 ;  /* 0x0000002c00987c02 */ /* 0x000fe20008000f00 */
[----:B------:R-:W-:Y:S01]  /*59b0*/  UIADD3 UR6, UR60, 0x80, URZ ;  /* 0x000000803c067890 */ /* 0x000fe2000fffe03f */
[C---:B------:R-:W-:Y:S01]  /*59c0*/  R2UR UR44, R4.reuse ;  /* 0x00000000042c72ca */ /* 0x040fe200000e0000 */
[----:B------:R-:W-:Y:S01]  /*59d0*/  UIADD3 UR7, UR60, 0x100, URZ ;  /* 0x000001003c077890 */ /* 0x000fe2000fffe03f */
[C---:B------:R-:W-:Y:S01]  /*59e0*/  R2UR UR45, R5.reuse ;  /* 0x00000000052d72ca */ /* 0x040fe200000e0000 */
[----:B------:R-:W-:Y:S01]  /*59f0*/  UMOV UR58, UR60 ;  /* 0x0000003c003a7c82 */ /* 0x000fe20008000000 */
[----:B------:R-:W-:Y:S01]  /*5a00*/  MOV R153, UR49 ;  /* 0x0000003100997c02 */ /* 0x000fe20008000f00 */
[----:B------:R-:W-:Y:S01]  /*5a10*/  HGMMA.64x16x16.F32 R184, gdesc[UR56], RZ, !UPT, gsb0 ;  /* 0x0020000038b879f0 */ /* 0x000fe2000c0008ff */
[----:B------:R-:W-:Y:S01]  /*5a20*/  UMOV UR42, UR6 ;  /* 0x00000006002a7c82 */ /* 0x000fe20008000000 */
[----:B------:R-:W-:Y:S01]  /*5a30*/  MOV R154, UR48 ;  /* 0x00000030009a7c02 */ /* 0x000fe20008000f00 */
[----:B------:R-:W-:Y:S01]  /*5a40*/  UMOV UR46, UR7 ;  /* 0x00000007002e7c82 */ /* 0x000fe20008000000 */
[C---:B------:R-:W-:Y:S01]  /*5a50*/  R2UR UR48, R4.reuse ;  /* 0x00000000043072ca */ /* 0x040fe200000e0000 */
[----:B------:R-:W-:Y:S01]  /*5a60*/  UIADD3 UR6, UR60, 0x180, URZ ;  /* 0x000001803c067890 */ /* 0x000fe2000fffe03f */
[C---:B------:R-:W-:Y:S01]  /*5a70*/  R2UR UR49, R5.reuse ;  /* 0x00000000053172ca */ /* 0x040fe200000e0000 */
[----:B------:R-:W-:Y:S01]  /*5a80*/  UIADD3 UR58, UR60, 0x200, URZ ;  /* 0x000002003c3a7890 */ /* 0x000fe2000fffe03f */
[----:B------:R-:W-:Y:S01]  /*5a90*/  R2UR UR56, R4 ;  /* 0x00000000043872ca */ /* 0x000fe200000e0000 */
[----:B------:R-:W-:Y:S01]  /*5aa0*/  UMOV UR59, 0x40000040 ;  /* 0x40000040003b7882 */ /* 0x000fe20000000000 */
[----:B------:R-:W-:Y:S01]  /*5ab0*/  R2UR UR57, R5 ;  /* 0x00000000053972ca */ /* 0x000fe200000e0000 */
[----:B------:R-:W-:Y:S01]  /*5ac0*/  UIADD3 UR7, UR60, 0x182, URZ ;  /* 0x000001823c077890 */ /* 0x000fe2000fffe03f */
[----:B------:R-:W-:Y:S01]  /*5ad0*/  MOV R212, UR53 ;  /* 0x0000003500d47c02 */ /* 0x000fe20008000f00 */
[----:B------:R-:W-:Y:S01]  /*5ae0*/  UMOV UR50, UR6 ;  /* 0x0000000600327c82 */ /* 0x000fe20008000000 */
[----:B------:R-:W-:Y:S01]  /*5af0*/  MOV R213, UR52 ;  /* 0x0000003400d57c02 */ /* 0x000fe20008000f00 */
[----:B------:R-:W-:Y:S01]  /*5b00*/  UIADD3 UR6, UR60, 0x2, URZ ;  /* 0x000000023c067890 */ /* 0x000fe2000fffe03f */
[----:B------:R-:W-:Y:S01]  /*5b10*/  R2UR UR52, R12 ;  /* 0x000000000c3472ca */ /* 0x000fe200000e0000 */
[----:B------:R-:W-:Y:S01]  /*5b20*/  UIADD3 UR14, UR60, 0x280, URZ ;  /* 0x000002803c0e7890 */ /* 0x000fe2000fffe03f */
[----:B------:R-:W-:Y:S01]  /*5b30*/  R2UR UR53, R13 ;  /* 0x000000000d3572ca */ /* 0x000fe200000e0000 */
[----:B------:R-:W-:Y:S01]  /*5b40*/  UIADD3 UR18, UR60, 0x282, URZ ;  /* 0x000002823c127890 */ /* 0x000fe2000fffe03f */
[-C--:B------:R-:W-:Y:S01]  /*5b50*/  FMUL.FTZ R24, R24, R0.reuse ;  /* 0x0000000018187220 */ /* 0x080fe20000410000 */
[----:B------:R-:W-:Y:S01]  /*5b60*/  UMOV UR19, 0x40000040 ;  /* 0x4000004000137882 */ /* 0x000fe20000000000 */
[----:B------:R-:W-:Y:S01]  /*5b70*/  UMOV UR54, UR6 ;  /* 0x0000000600367c82 */ /* 0x000fe20008000000 */
[----:B------:R-:W-:Y:S01]  /*5b80*/  UIADD3 UR6, UR60, 0x102, URZ ;  /* 0x000001023c067890 */ /* 0x000fe2000fffe03f */
[-C--:B------:R-:W-:Y:S01]  /*5b90*/  FMUL.FTZ R25, R25, R0.reuse ;  /* 0x0000000019197220 */ /* 0x080fe20000410000 */
[----:B------:R-:W-:Y:S01]  /*5ba0*/  UIADD3 UR22, UR60, 0x284, URZ ;  /* 0x000002843c167890 */ /* 0x000fe2000fffe03f */
[-C--:B------:R-:W-:Y:S01]  /*5bb0*/  FMUL.FTZ R28, R28, R0.reuse ;  /* 0x000000001c1c7220 */ /* 0x080fe20000410000 */
[----:B------:R-:W-:Y:S01]  /*5bc0*/  UMOV UR23, 0x40000040 ;  /* 0x4000004000177882 */ /* 0x000fe20000000000 */
[----:B------:R-:W-:Y:S01]  /*5bd0*/  UIADD3 UR26, UR60, 0x286, URZ ;  /* 0x000002863c1a7890 */ /* 0x000fe2000fffe03f */
[-C--:B------:R-:W-:Y:S01]  /*5be0*/  FMUL.FTZ R29, R29, R0.reuse ;  /* 0x000000001d1d7220 */ /* 0x080fe20000410000 */
[----:B------:R-:W-:Y:S01]  /*5bf0*/  UMOV UR10, UR52 ;  /* 0x00000034000a7c82 */ /* 0x000fe20008000000 */
[----:B------:R-:W-:Y:S01]  /*5c00*/  UMOV UR11, UR53 ;  /* 0x00000035000b7c82 */ /* 0x000fe20008000000 */
[----:B------:R-:W-:Y:S01]  /*5c10*/  UMOV UR27, 0x40000040 ;  /* 0x40000040001b7882 */ /* 0x000fe20000000000 */
[----:B------:R-:W-:Y:S01]  /*5c20*/  UIADD3 UR30, UR60, 0x500, URZ ;  /* 0x000005003c1e7890 */ /* 0x000fe2000fffe03f */
[-C--:B------:R-:W-:Y:S01]  /*5c30*/  FMUL.FTZ R32, R32, R0.reuse ;  /* 0x0000000020207220 */ /* 0x080fe20000410000 */
[----:B------:R-:W-:Y:S01]  /*5c40*/  UMOV UR31, 0x40000040 ;  /* 0x40000040001f7882 */ /* 0x000fe20000000000 */
[----:B------:R-:W-:Y:S01]  /*5c50*/  UIADD3 UR34, UR60, 0x502, URZ ;  /* 0x000005023c227890 */ /* 0x000fe2000fffe03f */
[-C--:B------:R-:W-:Y:S01]  /*5c60*/  FMUL.FTZ R33, R33, R0.reuse ;  /* 0x0000000021217220 */ /* 0x080fe20000410000 */
[----:B------:R-:W-:Y:S01]  /*5c70*/  UMOV UR35, 0x40000040 ;  /* 0x4000004000237882 */ /* 0x000fe20000000000 */
[----:B------:R-:W-:Y:S01]  /*5c80*/  UIADD3 UR38, UR60, 0x504, URZ ;  /* 0x000005043c267890 */ /* 0x000fe2000fffe03f */
[-C--:B------:R-:W-:Y:S01]  /*5c90*/  FMUL.FTZ R36, R36, R0.reuse ;  /* 0x0000000024247220 */ /* 0x080fe20000410000 */
[----:B------:R-:W-:Y:S01]  /*5ca0*/  UMOV UR39, 0x40000040 ;  /* 0x4000004000277882 */ /* 0x000fe20000000000 */
[-C--:B------:R-:W-:Y:S01]  /*5cb0*/  FMUL.FTZ R37, R37, R0.reuse ;  /* 0x0000000025257220 */ /* 0x080fe20000410000 */
        /* <DEDUP_REMOVED lines=8> */
[----:B------:R-:W-:Y:S01]  /*5d40*/  FMUL.FTZ R56, R56, R0 ;  /* 0x0000000038387220 */ /* 0x000fe20000410000 */
[----:B------:R-:W-:-:S02]  /*5d50*/  WARPGROUP.DEPBAR.LE gsb0, 0x0 ;  /* 0x00008000000079c5 */ /* 0x000fc40000010000 */
[----:B------:R-:W-:Y:S01]  /*5d60*/  WARPGROUP.ARRIVE ;  /* 0x00000000000079c5 */ /* 0x000fe20000000000 */
[-C--:B------:R-:W-:Y:S01]  /*5d70*/  FMUL.FTZ R57, R57, R0.reuse ;  /* 0x0000000039397220 */ /* 0x080fe20000410000 */
[-C--:B------:R-:W-:Y:S01]  /*5d80*/  FMUL.FTZ R60, R60, R0.reuse ;  /* 0x000000003c3c7220 */ /* 0x080fe20000410000 */
[-C--:B------:R-:W-:Y:S01]  /*5d90*/  FMUL.FTZ R61, R61, R0.reuse ;  /* 0x000000003d3d7220 */ /* 0x080fe20000410000 */
[-C--:B------:R-:W-:Y:S01]  /*5da0*/  FMUL.FTZ R64, R64, R0.reuse ;  /* 0x0000000040407220 */ /* 0x080fe20000410000 */
[-C--:B------:R-:W-:Y:S01]  /*5db0*/  FMUL.FTZ R65, R65, R0.reuse ;  /* 0x0000000041417220 */ /* 0x080fe20000410000 */
[----:B------:R-:W-:Y:S01]  /*5dc0*/  HGMMA.64x16x16.F32 R176, gdesc[UR40], RZ, !UPT, gsb0 ;  /* 0x0020000028b079f0 */ /* 0x000fe2000c0008ff */
[----:B------:R-:W-:Y:S01]  /*5dd0*/  R2UR UR41, R3 ;  /* 0x00000000032972ca */ /* 0x000fe200000e0000 */
[----:B------:R-:W-:Y:S01]  /*5de0*/  UIADD3 UR42, UR60, 0x506, URZ ;  /* 0x000005063c2a7890 */ /* 0x000fe2000fffe03f */
[----:B------:R-:W-:Y:S01]  /*5df0*/  R2UR UR40, R6 ;  /* 0x00000000062872ca */ /* 0x000fe200000e0000 */
[----:B------:R-:W-:Y:S01]  /*5e00*/  UMOV UR43, 0x40000040 ;  /* 0x40000040002b7882 */ /* 0x000fe20000000000 */
[----:B------:R-:W-:Y:S01]  /*5e10*/  MOV R3, UR9 ;  /* 0x0000000900037c02 */ /* 0x000fe20008000f00 */
[-C--:B------:R-:W-:Y:S01]  /*5e20*/  FMUL.FTZ R68, R68, R0.reuse ;  /* 0x0000000044447220 */ /* 0x080fe20000410000 */
[----:B------:R-:W-:Y:S01]  /*5e30*/  MOV R6, UR8 ;  /* 0x0000000800067c02 */ /* 0x000fe20008000f00 */
        /* <DEDUP_REMOVED lines=118> */
[----:B------:R-:W-:Y:S01]  /*65a0*/  FMUL.FTZ R151, R151, R2 ;  /* 0x0000000297977220 */ /* 0x000fe20000410000 */
        /* <DEDUP_REMOVED lines=10> */
[----:B------:R-:W-:Y:S01]  /*6650*/  R2UR UR53, R212 ;  /* 0x00000000d43572ca */ /* 0x000fe200000e0000 */
[----:B------:R-:W-:Y:S01]  /*6660*/  UIADD3 UR54, UR60, 0x784, URZ ;  /* 0x000007843c367890 */ /* 0x000fe2000fffe03f */
[----:B------:R-:W-:Y:S01]  /*6670*/  R2UR UR52, R213 ;  /* 0x00000000d53472ca */ /* 0x000fe200000e0000 */
        /* <DEDUP_REMOVED lines=24> */
[----:B------:R-:W-:Y:S02]  /*6800*/  UIADD3 UR6, UR60, 0x4, URZ ;  /* 0x000000043c067890 */ /* 0x000fe4000fffe03f */
[----:B------:R-:W-:Y:S02]  /*6810*/  UIADD3 UR10, UR60, 0x84, URZ ;  /* 0x000000843c0a7890 */ /* 0x000fe4000fffe03f */
[----:B------:R-:W-:Y:S01]  /*6820*/  UIADD3 UR11, UR60, 0x104, URZ ;  /* 0x000001043c0b7890 */ /* 0x000fe2000fffe03f */
        /* <DEDUP_REMOVED lines=28> */
[----:B------:R-:W-:Y:S01]  /*69f0*/  UMOV UR11, 0x40000040 ;  /* 0x40000040000b7882 */ /* 0x000fe20000000000 */
[----:B------:R-:W-:Y:S02]  /*6a00*/  WARPGROUP.DEPBAR.LE gsb0, 0x0 ;  /* 0x00008000000079c5 */ /* 0x000fe40000010000 */
[----:B------:R-:W-:-:S06]  /*6a10*/  WARPGROUP.ARRIVE ;  /* 0x00000000000079c5 */ /* 0x000fcc0000000000 */
[----:B------:R-:W-:Y:S01]  /*6a20*/  HGMMA.64x16x16.F32 R152, gdesc[UR4], R152, gsb0 ;  /* 0x00200000049879f0 */ /* 0x000fe20008000898 */
[----:B------:R-:W-:Y:S02]  /*6a30*/  UIADD3 UR6, UR60, 0x86, URZ ;  /* 0x000000863c067890 */ /* 0x000fe4000fffe03f */
        /* <DEDUP_REMOVED lines=28> */
[----:B------:R-:W-:Y:S01]  /*6c00*/  R2UR UR8, R10 ;  /* 0x000000000a0872ca */ /* 0x000fe200000e0000 */
[----:B------:R-:W-:Y:S01]  /*6c10*/  UMOV UR11, 0x40000040 ;  /* 0x40000040000b7882 */ /* 0x000fe20000000000 */
[----:B------:R-:W-:Y:S01]  /*6c20*/  R2UR UR9, R11 ;  /* 0x000000000b0972ca */ /* 0x000fe200000e0000 */
        /* <DEDUP_REMOVED lines=295> */
[----:B------:R-:W-:Y:S02]  /*7ea0*/  UIADD3 UR7, UR60, 0x906, URZ ;  /* 0x000009063c077890 */ /* 0x000fe4000fffe03f */
        /* <DEDUP_REMOVED lines=9> */
[----:B------:R-:W-:Y:S01]  /*7f40*/  UMOV UR56, UR10 ;  /* 0x0000000a00387c82 */ /* 0x000fe20008000000 */
[----:B------:R-:W-:Y:S01]  /*7f50*/  UMOV UR57, UR11 ;  /* 0x0000000b00397c82 */ /* 0x000fe20008000000 */
        /* <DEDUP_REMOVED lines=29> */
.L_x_23:
[----:B------:R-:W-:Y:S02]  /*8130*/  R2UR UR10, R16 ;  /* 0x00000000100a72ca */ /* 0x000fe400000e0000 */
[----:B------:R-:W-:Y:S02]  /*8140*/  R2UR UR7, R21 ;  /* 0x00000000150772ca */ /* 0x000fe400000e0000 */
[----:B------:R-:W-:-:S11]  /*8150*/  R2UR UR6, R214 ;  /* 0x00000000d60672ca */ /* 0x000fd600000e0000 */
[----:B------:R-:W-:Y:S02]  /*8160*/  ULEA UR7, UR7, UR10, 0x3 ;  /* 0x0000000a07077291 */ /* 0x000fe4000f8e183f */
[----:B------:R-:W-:-:S04]  /*8170*/  MOV R0, UR6 ;  /* 0x0000000600007c02 */ /* 0x000fc80008000f00 */
[----:B------:R-:W-:-:S04]  /*8180*/  SHF.L.U32 R0, R0, 0x1f, RZ ;  /* 0x0000001f00007819 */ /* 0x000fc800000006ff */
[----:B------:R0:W1:Y:S01]  /*8190*/  SYNCS.PHASECHK.TRANS64.TRYWAIT P1, [UR7+0x38850], R0 ;  /* 0x03885000ff0075a7 */ /* 0x0000620008020147 */
[----:B------:R-:W-:Y:S05]  /*81a0*/  @!P0 BRA `(.L_x_24) ;  /* 0x0000000000048947 */ /* 0x000fea0003800000 */
[----:B------:R-:W-:Y:S01]  /*81b0*/  BPT.TRAP 0x1 ;  /* 0x000000040000795c */ /* 0x000fe20000300000 */
.L_x_24:
[----:B-1----:R-:W-:Y:S05]  /*81c0*/  @P1 BRA `(.L_x_25) ;  /* 0x0000000000081947 */ /* 0x002fea0003800000 */
[----:B------:R-:W1:Y:S02]  /*81d0*/  SYNCS.PHASECHK.TRANS64.TRYWAIT P1, [UR7+0x38850], R0 ;  /* 0x03885000ff0075a7 */ /* 0x000e640008020147 */
[----:B-1----:R-:W-:Y:S05]  /*81e0*/  @!P1 BRA `(.L_x_26) ;  /* 0x0000008800b89947 */ /* 0x002fea0003800000 */
.L_x_25:
[----:B------:R-:W-:Y:S01]  /*81f0*/  R2UR UR6, R16 ;  /* 0x00000000100672ca */ /* 0x000fe200000e0000 */
[----:B------:R-:W-:Y:S01]  /*8200*/  WARPGROUP.ARRIVE ;  /* 0x00000000000079c5 */ /* 0x000fe20000000000 */
[----:B------:R-:W-:Y:S01]  /*8210*/  R2UR UR10, R21 ;  /* 0x00000000150a72ca */ /* 0x000fe200000e0000 */
[----:B------:R-:W-:-:S10]  /*8220*/  UMOV UR11, 0x40000040 ;  /* 0x40000040000b7882 */ /* 0x000fd40000000000 */
[----:B------:R-:W-:-:S04]  /*8230*/  UIADD3 UR6, UR6, 0x400, URZ ;  /* 0x0000040006067890 */ /* 0x000fc8000fffe03f */
[----:B------:R-:W-:-:S04]  /*8240*/  USHF.R.U32.HI UR6, URZ, 0x4, UR6 ;  /* 0x000000043f067899 */ /* 0x000fc80008011606 */
[----:B------:R-:W-:-:S04]  /*8250*/  ULOP3.LUT UR6, UR6, 0x3fff, URZ, 0xc0, !UPT ;  /* 0x00003fff06067892 */ /* 0x000fc8000f8ec03f */
[----:B------:R-:W-:-:S04]  /*8260*/  ULOP3.LUT UR6, UR6, 0x2800000, URZ, 0xfc, !UPT ;  /* 0x0280000006067892 */ /* 0x000fc8000f8efc3f */
[----:B------:R-:W-:-:S07]  /*8270*/  UIMAD UR6, UR10, 0xa00, UR6 ;  /* 0x00000a000a0678a4 */ /* 0x000fce000f8e0206 */
[----:B------:R-:W-:Y:S02]  /*8280*/  UMOV UR10, UR6 ;  /* 0x00000006000a7c82 */ /* 0x000fe40008000000 */
[----:B------:R-:W-:Y:S01]  /*8290*/  HGMMA.64x256x16.F32 R24, R208, gdesc[UR8].tnspB, R24, gsb0 ;  /* 0x43e00008d0187df0 */ /* 0x000fe20008000818 */
[----:B------:R-:W-:Y:S01]  /*82a0*/  UIADD3 UR10, UR6, 0x80, URZ ;  /* 0x00000080060a7890 */ /* 0x000fe2000fffe03f */
[----:B------:R-:W-:Y:S01]  /*82b0*/  UMOV UR11, 0x40000040 ;  /* 0x40000040000b7882 */ /* 0x000fe20000000000 */
[----:B------:R-:W-:Y:S02]  /*82c0*/  WARPGROUP.DEPBAR.LE gsb0, 0x0 ;  /* 0x00008000000079c5 */ /* 0x000fe40000010000 */
[----:B------:R-:W-:-:S15]  /*82d0*/  WARPGROUP.ARRIVE ;  /* 0x00000000000079c5 */ /* 0x000fde0000000000 */
[----:B------:R-:W-:-:S08]  /*82e0*/  NOP ;  /* 0x0000000000007918 */ /* 0x000fd00000000000 */
        /* <DEDUP_REMOVED lines=9> */
[----:B------:R-:W-:Y:S01]  /*8380*/  UIADD3 UR6, UR6, 0x200, URZ ;  /* 0x0000020006067890 */ /* 0x000fe2000fffe03f */
[----:B------:R-:W-:Y:S02]  /*8390*/  WARPGROUP.DEPBAR.LE gsb0, 0x0 ;  /* 0x00008000000079c5 */ /* 0x000fe40000010000 */
[----:B------:R-:W-:-:S15]  /*83a0*/  WARPGROUP.ARRIVE ;  /* 0x00000000000079c5 */ /* 0x000fde0000000000 */
[----:B------:R-:W-:-:S07]  /*83b0*/  NOP ;  /* 0x0000000000007918 */ /* 0x000fce0000000000 */
[----:B------:R-:W-:Y:S01]  /*83c0*/  HGMMA.64x256x16.F32 R24, R196, gdesc[UR8].tnspB, R24, gsb0 ;  /* 0x43e00008c4187df0 */ /* 0x000fe20008000818 */
[----:B------:R-:W-:Y:S01]  /*83d0*/  UMOV UR10, UR6 ;  /* 0x00000006000a7c82 */ /* 0x000fe20008000000 */
[----:B------:R-:W-:Y:S01]  /*83e0*/  UMOV UR11, 0x40000040 ;  /* 0x40000040000b7882 */ /* 0x000fe20000000000 */
[----:B------:R-:W-:Y:S02]  /*83f0*/  WARPGROUP.DEPBAR.LE gsb0, 0x0 ;  /* 0x00008000000079c5 */ /* 0x000fe40000010000 */
[----:B------:R-:W-:-:S15]  /*8400*/  WARPGROUP.ARRIVE ;  /* 0x00000000000079c5 */ /* 0x000fde0000000000 */
[----:B------:R-:W-:-:S08]  /*8410*/  NOP ;  /* 0x0000000000007918 */ /* 0x000fd00000000000 */
[----:B------:R-:W-:Y:S03]  /*8420*/  HGMMA.64x256x16.F32 R24, R192, gdesc[UR8].tnspB, R24, gsb0 ;  /* 0x43e00008c0187df0 */ /* 0x000fe60008000818 */
[----:B------:R-:W-:Y:S02]  /*8430*/  WARPGROUP.DEPBAR.LE gsb0, 0x0 ;  /* 0x00008000000079c5 */ /* 0x000fe40000010000 */
[----:B------:R-:W-:Y:S05]  /*8440*/  @!P0 BRA `(.L_x_27) ;  /* 0x0000000000048947 */ /* 0x000fea0003800000 */
[----:B------:R-:W-:Y:S01]  /*8450*/  BPT.TRAP 0x1 ;  /* 0x000000040000795c */ /* 0x000fe20000300000 */
.L_x_27:
[----:B01----:R-:W-:Y:S01]  /*8460*/  FMNMX.FTZ R0, R184, R15, !PT ;  /* 0x0000000fb8007209 */ /* 0x003fe20007810000 */
[----:B------:R-:W-:Y:S01]  /*8470*/  ULDC UR6, c[0x0][0x988] ;  /* 0x0002620000067ab9 */ /* 0x000fe20000000800 */
[----:B------:R-:W-:Y:S01]  /*8480*/  FMNMX.FTZ R2, R186, R19, !PT ;  /* 0x00000013ba027209 */ /* 0x000fe20007810000 */
[----:B------:R-:W0:Y:S01]  /*8490*/  S2UR UR11, SR_CgaCtaId ;  /* 0x00000000000b79c3 */ /* 0x000e220000008800 */
[----:B------:R-:W-:Y:S02]  /*84a0*/  FMNMX.FTZ R3, R185, R0, !PT ;  /* 0x00000000b9037209 */ /* 0x000fe40007810000 */
[----:B------:R-:W-:Y:S02]  /*84b0*/  FMNMX.FTZ R21, R187, R2, !PT ;  /* 0x00000002bb157209 */ /* 0x000fe40007810000 */
[----:B------:R-:W-:Y:S02]  /*84c0*/  FMNMX.FTZ R0, R188, R3, !PT ;  /* 0x00000003bc007209 */ /* 0x000fe40007810000 */
[----:B------:R-:W-:-:S02]  /*84d0*/  FMNMX.FTZ R2, R190, R21, !PT ;  /* 0x00000015be027209 */ /* 0x000fc40007810000 */
[----:B------:R-:W-:Y:S02]  /*84e0*/  FMNMX.FTZ R3, R189, R0, !PT ;  /* 0x00000000bd037209 */ /* 0x000fe40007810000 */
[----:B------:R-:W-:Y:S02]  /*84f0*/  FMNMX.FTZ R21, R191, R2, !PT ;  /* 0x00000002bf157209 */ /* 0x000fe40007810000 */
        /* <DEDUP_REMOVED lines=32> */
[----:B------:R-:W-:Y:S01]  /*8700*/  R2UR UR10, R22 ;  /* 0x00000000160a72ca */ /* 0x000fe200000e0000 */
[----:B------:R-:W1:Y:S04]  /*8710*/  SHFL.BFLY PT, R3, R0, 0x2, 0x1f ;  /* 0x0c401f0000037f89 */ /* 0x000e6800000e0000 */
[----:B------:R-:W2:Y:S08]  /*8720*/  SHFL.BFLY PT, R23, R2, 0x2, 0x1f ;  /* 0x0c401f0002177f89 */ /* 0x000eb000000e0000 */
[----:B------:R-:W-:-:S04]  /*8730*/  UIADD3 UR10, UR10, 0x38840, URZ ;  /* 0x000388400a0a7890 */ /* 0x000fc8000fffe03f */
[----:B0-----:R-:W-:Y:S01]  /*8740*/  UPRMT UR10, UR11, 0x654, UR10 ;  /* 0x000006540b0a7896 */ /* 0x001fe2000800000a */
[----:B-1----:R-:W-:-:S08]  /*8750*/  FMNMX.FTZ R21, R0, R3, !PT ;  /* 0x0000000300157209 */ /* 0x002fd00007810000 */
[----:B------:R-:W-:Y:S01]  /*8760*/  SYNCS.ARRIVE.TRANS64.RED.A1T0 RZ, [UR10], RZ ;  /* 0x000000ffffff79a7 */ /* 0x000fe2000810040a */
[----:B--2---:R-:W-:Y:S01]  /*8770*/  FMNMX.FTZ R23, R2, R23, !PT ;  /* 0x0000001702177209 */ /* 0x004fe20007810000 */
[----:B------:R-:W0:Y:S04]  /*8780*/  SHFL.BFLY PT, R6, R21, 0x1, 0x1f ;  /* 0x0c201f0015067f89 */ /* 0x000e2800000e0000 */
[----:B------:R-:W1:Y:S01]  /*8790*/  SHFL.BFLY PT, R192, R23, 0x1, 0x1f ;  /* 0x0c201f0017c07f89 */ /* 0x000e6200000e0000 */
[----:B0-----:R-:W-:Y:S02]  /*87a0*/  FMNMX.FTZ R3, R21, R6, !PT ;  /* 0x0000000615037209 */ /* 0x001fe40007810000 */
[----:B-1----:R-:W-:-:S03]  /*87b0*/  FMNMX.FTZ R6, R23, R192, !PT ;  /* 0x000000c017067209 */ /* 0x002fc60007810000 */
[C---:B------:R-:W-:Y:S01]  /*87c0*/  FADD.FTZ R15, -R3.reuse, R15 ;  /* 0x0000000f030f7221 */ /* 0x040fe20000010100 */
[----:B------:R-:W-:-:S03]  /*87d0*/  FMUL.FTZ R193, R3, UR6 ;  /* 0x0000000603c17c20 */ /* 0x000fc60008410000 */
[----:B------:R-:W-:Y:S01]  /*87e0*/  FMUL.FTZ R22, R15, UR6 ;  /* 0x000000060f167c20 */ /* 0x000fe20008410000 */
[----:B------:R-:W-:Y:S01]  /*87f0*/  FADD.FTZ R15, -R6, R19 ;  /* 0x00000013060f7221 */ /* 0x000fe20000010100 */
[--C-:B------:R-:W-:Y:S01]  /*8800*/  FFMA.FTZ R208, R185, UR6, -R193.reuse ;  /* 0x00000006b9d07c23 */ /* 0x100fe200080108c1 */
[--C-:B------:R-:W-:Y:S01]  /*8810*/  FFMA.FTZ R192, R152, UR6, -R193.reuse ;  /* 0x0000000698c07c23 */ /* 0x100fe200080108c1 */
[----:B------:R0:W-:Y:S01]  /*8820*/  MUFU.EX2 R0, R22 ;  /* 0x0000001600007308 */ /* 0x0001e20000000800 */
[----:B------:R-:W-:Y:S01]  /*8830*/  FMUL.FTZ R2, R15, UR6 ;  /* 0x000000060f027c20 */ /* 0x000fe20008410000 */
[--C-:B------:R-:W-:Y:S01]  /*8840*/  FFMA.FTZ R15, R184, UR6, -R193.reuse ;  /* 0x00000006b80f7c23 */ /* 0x100fe200080108c1 */
[--C-:B------:R-:W-:Y:S01]  /*8850*/  FFMA.FTZ R210, R188, UR6, -R193.reuse ;  /* 0x00000006bcd27c23 */ /* 0x100fe200080108c1 */
[--C-:B------:R-:W-:Y:S01]  /*8860*/  FFMA.FTZ R19, R189, UR6, -R193.reuse ;  /* 0x00000006bd137c23 */ /* 0x100fe200080108c1 */
[--C-:B------:R-:W-:Y:S01]  /*8870*/  FFMA.FTZ R194, R156, UR6, -R193.reuse ;  /* 0x000000069cc27c23 */ /* 0x100fe200080108c1 */
[--C-:B------:R-:W-:Y:S01]  /*8880*/  FFMA.FTZ R204, R176, UR6, -R193.reuse ;  /* 0x00000006b0cc7c23 */ /* 0x100fe200080108c1 */
[--C-:B------:R-:W-:Y:S01]  /*8890*/  FFMA.FTZ R21, R177, UR6, -R193.reuse ;  /* 0x00000006b1157c23 */ /* 0x100fe200080108c1 */
[----:B------:R-:W1:Y:S01]  /*88a0*/  MUFU.EX2 R15, R15 ;  /* 0x0000000f000f7308 */ /* 0x000e620000000800 */
[----:B0-----:R-:W-:Y:S01]  /*88b0*/  FMUL.FTZ R22, R6, UR6 ;  /* 0x0000000606167c20 */ /* 0x001fe20008410000 */
        /* <DEDUP_REMOVED lines=8> */
[--C-:B------:R-:W-:Y:S01]  /*8940*/  FFMA.FTZ R205, R178, UR6, -R22.reuse ;  /* 0x00000006b2cd7c23 */ /* 0x100fe20008010816 */
[--C-:B------:R-:W-:Y:S01]  /*8950*/  FFMA.FTZ R160, R179, UR6, -R22.reuse ;  /* 0x00000006b3a07c23 */ /* 0x100fe20008010816 */
[--C-:B------:R-:W-:Y:S01]  /*8960*/  FFMA.FTZ R168, R171, UR6, -R22.reuse ;  /* 0x00000006aba87c23 */ /* 0x100fe20008010816 */
[--C-:B------:R-:W-:Y:S01]  /*8970*/  FFMA.FTZ R207, R182, UR6, -R22.reuse ;  /* 0x00000006b6cf7c23 */ /* 0x100fe20008010816 */
[--C-:B------:R-:W-:Y:S01]  /*8980*/  FFMA.FTZ R23, R181, UR6, -R193.reuse ;  /* 0x00000006b5177c23 */ /* 0x100fe200080108c1 */
[----:B------:R-:W-:Y:S01]  /*8990*/  FFMA.FTZ R198, R164, UR6, -R193 ;  /* 0x00000006a4c67c23 */ /* 0x000fe200080108c1 */
[----:B------:R-:W0:Y:S01]  /*89a0*/  MUFU.EX2 R209, R209 ;  /* 0x000000d100d17308 */ /* 0x000e220000000800 */
[----:B-1----:R-:W-:Y:S01]  /*89b0*/  FFMA.FTZ R171, R0, R14, R15 ;  /* 0x0000000e00ab7223 */ /* 0x002fe2000001000f */
[--C-:B------:R-:W-:Y:S01]  /*89c0*/  FFMA.FTZ R164, R183, UR6, -R22.reuse ;  /* 0x00000006b7a47c23 */ /* 0x100fe20008010816 */
[--C-:B------:R-:W-:Y:S01]  /*89d0*/  FFMA.FTZ R202, R172, UR6, -R193.reuse ;  /* 0x00000006acca7c23 */ /* 0x100fe200080108c1 */
[--C-:B------:R-:W-:Y:S01]  /*89e0*/  FFMA.FTZ R201, R170, UR6, -R22.reuse ;  /* 0x00000006aac97c23 */ /* 0x100fe20008010816 */
[--C-:B------:R-:W-:Y:S01]  /*89f0*/  FFMA.FTZ R197, R162, UR6, -R22.reuse ;  /* 0x00000006a2c57c23 */ /* 0x100fe20008010816 */
[--C-:B------:R-:W-:Y:S01]  /*8a00*/  FFMA.FTZ R162, R163, UR6, -R22.reuse ;  /* 0x00000006a3a27c23 */ /* 0x100fe20008010816 */
[--C-:B------:R-:W-:Y:S01]  /*8a10*/  FFMA.FTZ R169, R169, UR6, -R193.reuse ;  /* 0x00000006a9a97c23 */ /* 0x100fe200080108c1 */
[----:B------:R-:W1:Y:S01]  /*8a20*/  MUFU.EX2 R208, R208 ;  /* 0x000000d000d07308 */ /* 0x000e620000000800 */
[--C-:B------:R-:W-:Y:S01]  /*8a30*/  FFMA.FTZ R199, R166, UR6, -R22.reuse ;  /* 0x00000006a6c77c23 */ /* 0x100fe20008010816 */
[--C-:B------:R-:W-:Y:S01]  /*8a40*/  FFMA.FTZ R203, R174, UR6, -R22.reuse ;  /* 0x00000006aecb7c23 */ /* 0x100fe20008010816 */
[--C-:B------:R-:W-:Y:S01]  /*8a50*/  FFMA.FTZ R173, R173, UR6, -R193.reuse ;  /* 0x00000006adad7c23 */ /* 0x100fe200080108c1 */
[--C-:B------:R-:W-:Y:S01]  /*8a60*/  FFMA.FTZ R170, R175, UR6, -R22.reuse ;  /* 0x00000006afaa7c23 */ /* 0x100fe20008010816 */
[--C-:B------:R-:W-:Y:S01]  /*8a70*/  FFMA.FTZ R161, R161, UR6, -R193.reuse ;  /* 0x00000006a1a17c23 */ /* 0x100fe200080108c1 */
[--C-:B------:R-:W-:Y:S01]  /*8a80*/  FFMA.FTZ R165, R165, UR6, -R193.reuse ;  /* 0x00000006a5a57c23 */ /* 0x100fe200080108c1 */
[----:B------:R-:W-:Y:S01]  /*8a90*/  FFMA.FTZ R153, R153, UR6, -R193 ;  /* 0x0000000699997c23 */ /* 0x000fe200080108c1 */
[----:B------:R-:W2:Y:S01]  /*8aa0*/  MUFU.EX2 R152, R152 ;  /* 0x0000009800987308 */ /* 0x000ea20000000800 */
[----:B0-----:R-:W-:Y:S01]  /*8ab0*/  FFMA.FTZ R9, R2, R9, R209 ;  /* 0x0000000902097223 */ /* 0x001fe200000100d1 */
[----:B------:R-:W-:Y:S01]  /*8ac0*/  FFMA.FTZ R157, R157, UR6, -R193 ;  /* 0x000000069d9d7c23 */ /* 0x000fe200080108c1 */
[--C-:B------:R-:W-:Y:S01]  /*8ad0*/  FFMA.FTZ R193, R154, UR6, -R22.reuse ;  /* 0x000000069ac17c23 */ /* 0x100fe20008010816 */
[--C-:B------:R-:W-:Y:S01]  /*8ae0*/  FFMA.FTZ R155, R155, UR6, -R22.reuse ;  /* 0x000000069b9b7c23 */ /* 0x100fe20008010816 */
[----:B------:R-:W-:-:S03]  /*8af0*/  FFMA.FTZ R158, R158, UR6, -R22 ;  /* 0x000000069e9e7c23 */ /* 0x000fc60008010816 */
[----:B------:R-:W0:Y:S01]  /*8b00*/  MUFU.EX2 R210, R210 ;  /* 0x000000d200d27308 */ /* 0x000e220000000800 */
[----:B-1----:R-:W-:-:S07]  /*8b10*/  FADD.FTZ R171, R208, R171 ;  /* 0x000000abd0ab7221 */ /* 0x002fce0000010000 */
[----:B------:R-:W1:Y:S01]  /*8b20*/  MUFU.EX2 R211, R211 ;  /* 0x000000d300d37308 */ /* 0x000e620000000800 */
[----:B--2---:R-:W-:-:S07]  /*8b30*/  FADD.FTZ R14, R152, R9 ;  /* 0x00000009980e7221 */ /* 0x004fce0000010000 */
[----:B------:R-:W2:Y:S01]  /*8b40*/  MUFU.EX2 R19, R19 ;  /* 0x0000001300137308 */ /* 0x000ea20000000800 */
[----:B0-----:R-:W-:-:S07]  /*8b50*/  FADD.FTZ R172, R210, R171 ;  /* 0x000000abd2ac7221 */ /* 0x001fce0000010000 */
        /* <DEDUP_REMOVED lines=11> */
[----:B0-----:R-:W-:Y:S01]  /*8c10*/  FADD.FTZ R163, R21, R166 ;  /* 0x000000a615a37221 */ /* 0x001fe20000010000 */
[--C-:B------:R-:W-:Y:S01]  /*8c20*/  FFMA.FTZ R166, R167, UR6, -R22.reuse ;  /* 0x00000006a7a67c23 */ /* 0x100fe20008010816 */
[----:B------:R-:W-:-:S05]  /*8c30*/  FFMA.FTZ R22, R159, UR6, -R22 ;  /* 0x000000069f167c23 */ /* 0x000fca0008010816 */
        /* <DEDUP_REMOVED lines=34> */
[----:B------:R-:W-:Y:S01]  /*8e60*/  MUFU.EX2 R165, R165 ;  /* 0x000000a500a57308 */ /* 0x000fe20000000800 */
[----:B0-----:R-:W-:-:S07]  /*8e70*/  FADD.FTZ R154, R198, R163 ;  /* 0x000000a3c69a7221 */ /* 0x001fce0000010000 */
[----:B------:R-:W0:Y:S01]  /*8e80*/  MUFU.EX2 R166, R166 ;  /* 0x000000a600a67308 */ /* 0x000e220000000800 */
[----:B-1----:R-:W-:-:S07]  /*8e90*/  FADD.FTZ R9, R199, R14 ;  /* 0x0000000ec7097221 */ /* 0x002fce0000010000 */
[----:B------:R-:W-:Y:S08]  /*8ea0*/  MUFU.EX2 R192, R192 ;  /* 0x000000c000c07308 */ /* 0x000ff00000000800 */
[----:B------:R-:W1:Y:S01]  /*8eb0*/  MUFU.EX2 R193, R193 ;  /* 0x000000c100c17308 */ /* 0x000e620000000800 */
[----:B0-----:R-:W-:-:S07]  /*8ec0*/  FADD.FTZ R14, R166, R9 ;  /* 0x00000009a60e7221 */ /* 0x001fce0000010000 */
[----:B------:R-:W0:Y:S08]  /*8ed0*/  MUFU.EX2 R153, R153 ;  /* 0x0000009900997308 */ /* 0x000e300000000800 */
[----:B------:R2:W3:Y:S01]  /*8ee0*/  MUFU.EX2 R167, R155 ;  /* 0x0000009b00a77308 */ /* 0x0004e20000000800 */
[----:B-1----:R-:W-:-:S07]  /*8ef0*/  FADD.FTZ R14, R193, R14 ;  /* 0x0000000ec10e7221 */ /* 0x002fce0000010000 */
[----:B------:R-:W1:Y:S01]  /*8f00*/  MUFU.EX2 R194, R194 ;  /* 0x000000c200c27308 */ /* 0x000e620000000800 */
[----:B--2---:R-:W-:-:S04]  /*8f10*/  FADD.FTZ R155, R165, R154 ;  /* 0x0000009aa59b7221 */ /* 0x004fc80000010000 */
[----:B------:R-:W-:-:S03]  /*8f20*/  FADD.FTZ R154, R192, R155 ;  /* 0x0000009bc09a7221 */ /* 0x000fc60000010000 */
[----:B------:R-:W2:Y:S01]  /*8f30*/  MUFU.EX2 R195, R158 ;  /* 0x0000009e00c37308 */ /* 0x000ea20000000800 */
[----:B0-----:R-:W-:Y:S01]  /*8f40*/  FADD.FTZ R9, R153, R154 ;  /* 0x0000009a99097221 */ /* 0x001fe20000010000 */
[----:B---3--:R-:W-:-:S06]  /*8f50*/  FADD.FTZ R14, R167, R14 ;  /* 0x0000000ea70e7221 */ /* 0x008fcc0000010000 */
[----:B------:R-:W0:Y:S01]  /*8f60*/  MUFU.EX2 R157, R157 ;  /* 0x0000009d009d7308 */ /* 0x000e220000000800 */
[----:B-1----:R-:W-:-:S07]  /*8f70*/  FADD.FTZ R154, R194, R9 ;  /* 0x00000009c29a7221 */ /* 0x002fce0000010000 */
[----:B------:R-:W1:Y:S01]  /*8f80*/  MUFU.EX2 R22, R22 ;  /* 0x0000001600167308 */ /* 0x000e620000000800 */
[----:B--2---:R-:W-:Y:S01]  /*8f90*/  FADD.FTZ R9, R195, R14 ;  /* 0x0000000ec3097221 */ /* 0x004fe20000010000 */
[----:B0-----:R-:W-:-:S03]  /*8fa0*/  FADD.FTZ R14, R157, R154 ;  /* 0x0000009a9d0e7221 */ /* 0x001fc60000010000 */
[----:B-1----:R-:W-:Y:S01]  /*8fb0*/  FADD.FTZ R9, R22, R9 ;  /* 0x0000000916097221 */ /* 0x002fe20000010000 */
[----:B------:R-:W-:Y:S06]  /*8fc0*/  @!P0 BRA `(.L_x_28) ;  /* 0x0000000000048947 */ /* 0x000fec0003800000 */
[----:B------:R-:W-:Y:S01]  /*8fd0*/  BPT.TRAP 0x1 ;  /* 0x000000040000795c */ /* 0x000fe20000300000 */
.L_x_28:
[----:B------:R-:W0:Y:S01]  /*8fe0*/  S2UR UR14, SR_CgaCtaId ;  /* 0x00000000000e79c3 */ /* 0x000e220000008800 */
[----:B------:R-:W-:Y:S01]  /*8ff0*/  UIADD3 UR7, UR7, 0x38860, URZ ;  /* 0x0003886007077890 */ /* 0x000fe2000fffe03f */
[----:B------:R-:W-:Y:S02]  /*9000*/  R2UR UR11, R17 ;  /* 0x00000000110b72ca */ /* 0x000fe400000e0000 */
[----:B------:R-:W-:Y:S02]  /*9010*/  R2UR UR10, R20 ;  /* 0x00000000140a72ca */ /* 0x000fe400000e0000 */
[----:B------:R-:W-:Y:S02]  /*9020*/  F2FP.F16.F32.PACK_AB R204, R21, R204 ;  /* 0x000000cc15cc723e */ /* 0x000fe400000000ff */
[----:B------:R-:W-:Y:S01]  /*9030*/  F2FP.F16.F32.PACK_AB R208, R208, R15 ;  /* 0x0000000fd0d0723e */ /* 0x000fe200000000ff */
[----:B------:R-:W-:Y:S01]  /*9040*/  IMAD.MOV.U32 R15, RZ, RZ, R3 ;  /* 0x000000ffff0f7224 */ /* 0x000fe200078e0003 */
[----:B------:R-:W-:Y:S01]  /*9050*/  F2FP.F16.F32.PACK_AB R210, R19, R210 ;  /* 0x000000d213d2723e */ /* 0x000fe200000000ff */
[----:B------:R-:W-:Y:S01]  /*9060*/  IMAD.MOV.U32 R19, RZ, RZ, R6 ;  /* 0x000000ffff137224 */ /* 0x000fe200078e0006 */
[----:B------:R-:W-:-:S02]  /*9070*/  F2FP.F16.F32.PACK_AB R209, R152, R209 ;  /* 0x000000d198d1723e */ /* 0x000fc400000000ff */
[----:B------:R-:W-:Y:S02]  /*9080*/  F2FP.F16.F32.PACK_AB R211, R156, R211 ;  /* 0x000000d39cd3723e */ /* 0x000fe400000000ff */
[----:B------:R-:W-:Y:S01]  /*9090*/  F2FP.F16.F32.PACK_AB R205, R160, R205 ;  /* 0x000000cda0cd723e */ /* 0x000fe200000000ff */
[----:B------:R-:W-:Y:S01]  /*90a0*/  UISETP.GT.AND UP0, UPT, UR10, UR11, UPT ;  /* 0x0000000b0a00728c */ /* 0x000fe2000bf04270 */
[----:B------:R-:W-:Y:S02]  /*90b0*/  F2FP.F16.F32.PACK_AB R206, R23, R206 ;  /* 0x000000ce17ce723e */ /* 0x000fe400000000ff */
[----:B------:R-:W-:Y:S02]  /*90c0*/  F2FP.F16.F32.PACK_AB R207, R164, R207 ;  /* 0x000000cfa4cf723e */ /* 0x000fe400000000ff */
[----:B------:R-:W-:Y:S01]  /*90d0*/  F2FP.F16.F32.PACK_AB R200, R169, R200 ;  /* 0x000000c8a9c8723e */ /* 0x000fe200000000ff */
[----:B0-----:R-:W-:Y:S01]  /*90e0*/  UPRMT UR7, UR14, 0x654, UR7 ;  /* 0x000006540e077896 */ /* 0x001fe20008000007 */
[----:B------:R-:W-:-:S02]  /*90f0*/  PLOP3.LUT P1, PT, PT, PT, UP0, 0x80, 0x0 ;  /* 0x000000000000781c */ /* 0x000fc40003f2f008 */
[----:B------:R-:W-:Y:S02]  /*9100*/  F2FP.F16.F32.PACK_AB R201, R168, R201 ;  /* 0x000000c9a8c9723e */ /* 0x000fe400000000ff */
[----:B------:R-:W-:Y:S02]  /*9110*/  F2FP.F16.F32.PACK_AB R202, R173, R202 ;  /* 0x000000caadca723e */ /* 0x000fe400000000ff */
[----:B------:R-:W-:Y:S02]  /*9120*/  F2FP.F16.F32.PACK_AB R203, R170, R203 ;  /* 0x000000cbaacb723e */ /* 0x000fe400000000ff */
[----:B------:R-:W-:Y:S01]  /*9130*/  SYNCS.ARRIVE.TRANS64.RED.A1T0 RZ, [UR7], RZ ;  /* 0x000000ffffff79a7 */ /* 0x000fe20008100407 */
[----:B------:R-:W-:Y:S02]  /*9140*/  R2UR UR7, R8 ;  /* 0x00000000080772ca */ /* 0x000fe400000e0000 */
[----:B------:R-:W-:Y:S02]  /*9150*/  F2FP.F16.F32.PACK_AB R196, R161, R196 ;  /* 0x000000c4a1c4723e */ /* 0x000fe400000000ff */
[----:B------:R-:W-:-:S02]  /*9160*/  F2FP.F16.F32.PACK_AB R197, R162, R197 ;  /* 0x000000c5a2c5723e */ /* 0x000fc400000000ff */
[----:B------:R-:W-:Y:S02]  /*9170*/  F2FP.F16.F32.PACK_AB R198, R165, R198 ;  /* 0x000000c6a5c6723e */ /* 0x000fe400000000ff */
[----:B------:R-:W-:Y:S02]  /*9180*/  F2FP.F16.F32.PACK_AB R199, R166, R199 ;  /* 0x000000c7a6c7723e */ /* 0x000fe400000000ff */
[----:B------:R-:W-:Y:S02]  /*9190*/  F2FP.F16.F32.PACK_AB R192, R153, R192 ;  /* 0x000000c099c0723e */ /* 0x000fe400000000ff */
[----:B------:R-:W-:Y:S01]  /*91a0*/  F2FP.F16.F32.PACK_AB R193, R167, R193 ;  /* 0x000000c1a7c1723e */ /* 0x000fe200000000ff */
[----:B------:R-:W-:Y:S01]  /*91b0*/  IMAD.U32 R21, RZ, RZ, UR7 ;  /* 0x00000007ff157e24 */ /* 0x000fe2000f8e00ff */
[----:B------:R-:W-:Y:S01]  /*91c0*/  UIADD3 UR7, UR10, -0x1, URZ ;  /* 0xffffffff0a077890 */ /* 0x000fe2000fffe03f */
[----:B------:R-:W-:Y:S02]  /*91d0*/  R2UR UR10, R7 ;  /* 0x00000000070a72ca */ /* 0x000fe400000e0000 */
[----:B------:R-:W-:-:S02]  /*91e0*/  F2FP.F16.F32.PACK_AB R194, R157, R194 ;  /* 0x000000c29dc2723e */ /* 0x000fc400000000ff */
[----:B------:R-:W-:Y:S02]  /*91f0*/  F2FP.F16.F32.PACK_AB R195, R22, R195 ;  /* 0x000000c316c3723e */ /* 0x000fe400000000ff */
[----:B------:R-:W-:-:S07]  /*9200*/  MOV R20, UR7 ;  /* 0x0000000700147c02 */ /* 0x000fce0008000f00 */
[----:B------:R-:W-:Y:S01]  /*9210*/  IMAD.U32 R214, RZ, RZ, UR10 ;  /* 0x0000000affd67e24 */ /* 0x000fe2000f8e00ff */
[----:B------:R-:W-:Y:S06]  /*9220*/  @P1 BRA `(.L_x_29) ;  /* 0xffffffc400341947 */ /* 0x000fec000383ffff */
.L_x_18:
[----:B------:R-:W-:Y:S06]  /*9230*/  BAR.ARV 0x8, 0x180 ;  /* 0x0206000000007b1d */ /* 0x000fec0000002000 */
        /* <DEDUP_REMOVED lines=128> */
[----:B------:R-:W-:Y:S06]  /*9a40*/  @!P0 BRA `(.L_x_30) ;  /* 0x0000000000048947 */ /* 0x000fec0003800000 */
[----:B------:R-:W-:Y:S01]  /*9a50*/  BPT.TRAP 0x1 ;  /* 0x000000040000795c */ /* 0x000fe20000300000 */
.L_x_30:
[----:B------:R-:W-:Y:S02]  /*9a60*/  R2UR UR7, R16 ;  /* 0x00000000100772ca */ /* 0x000fe400000e0000 */
[----:B------:R-:W-:Y:S02]  /*9a70*/  R2UR UR4, R7 ;  /* 0x00000000070472ca */ /* 0x000fe400000e0000 */
[----:B------:R-:W-:-:S11]  /*9a80*/  R2UR UR5, R8 ;  /* 0x00000000080572ca */ /* 0x000fd600000e0000 */
[----:B------:R-:W-:Y:S02]  /*9a90*/  IMAD.U32 R0, RZ, RZ, UR4 ;  /* 0x00000004ff007e24 */ /* 0x000fe4000f8e00ff */
[----:B------:R-:W-:-:S03]  /*9aa0*/  ULEA UR5, UR5, UR7, 0x3 ;  /* 0x0000000705057291 */ /* 0x000fc6000f8e183f */
[----:B------:R-:W-:-:S06]  /*9ab0*/  SHF.L.U32 R0, R0, 0x1f, RZ ;  /* 0x0000001f00007819 */ /* 0x000fcc00000006ff */
[----:B------:R0:W1:Y:S01]  /*9ac0*/  SYNCS.PHASECHK.TRANS64.TRYWAIT P1, [UR5+0x38850], R0 ;  /* 0x03885000ff0075a7 */ /* 0x0000620008020145 */
[----:B------:R-:W-:Y:S05]  /*9ad0*/  @!P0 BRA `(.L_x_31) ;  /* 0x0000000000048947 */ /* 0x000fea0003800000 */
[----:B------:R-:W-:Y:S01]  /*9ae0*/  BPT.TRAP 0x1 ;  /* 0x000000040000795c */ /* 0x000fe20000300000 */
.L_x_31:
[----:B-1----:R-:W-:Y:S05]  /*9af0*/  @P1 BRA `(.L_x_32) ;  /* 0x0000000000081947 */ /* 0x002fea0003800000 */
[----:B------:R-:W1:Y:S02]  /*9b00*/  SYNCS.PHASECHK.TRANS64.TRYWAIT P1, [UR5+0x38850], R0 ;  /* 0x03885000ff0075a7 */ /* 0x000e640008020145 */
[----:B-1----:R-:W-:Y:S05]  /*9b10*/  @!P1 BRA `(.L_x_33) ;  /* 0x0000007000849947 */ /* 0x002fea0003800000 */
.L_x_32:
[----:B------:R-:W-:Y:S01]  /*9b20*/  R2UR UR4, R16 ;  /* 0x00000000100472ca */ /* 0x000fe200000e0000 */
[----:B------:R-:W-:Y:S01]  /*9b30*/  WARPGROUP.ARRIVE ;  /* 0x00000000000079c5 */ /* 0x000fe20000000000 */
[----:B------:R-:W-:Y:S01]  /*9b40*/  R2UR UR7, R8 ;  /* 0x00000000080772ca */ /* 0x000fe200000e0000 */
[----:B------:R-:W-:Y:S01]  /*9b50*/  UMOV UR11, 0x40000040 ;  /* 0x40000040000b7882 */ /* 0x000fe20000000000 */
[----:B-1----:R-:W1:Y:S01]  /*9b60*/  SHFL.BFLY PT, R5, R14, 0x2, 0x1f ;  /* 0x0c401f000e057f89 */ /* 0x002e6200000e0000 */
[----:B------:R-:W-:Y:S01]  /*9b70*/  MOV R4, RZ ;  /* 0x000000ff00047202 */ /* 0x000fe20000000f00 */
[----:B------:R-:W-:Y:S02]  /*9b80*/  IMAD.U32 R8, RZ, RZ, UR6 ;  /* 0x00000006ff087e24 */ /* 0x000fe4000f8e00ff */
[----:B0-----:R-:W0:Y:S05]  /*9b90*/  SHFL.BFLY PT, R0, R9, 0x2, 0x1f ;  /* 0x0c401f0009007f89 */ /* 0x001e2a00000e0000 */
[----:B------:R-:W-:-:S04]  /*9ba0*/  UIADD3 UR4, UR4, 0x400, URZ ;  /* 0x0000040004047890 */ /* 0x000fc8000fffe03f */
[----:B------:R-:W-:-:S04]  /*9bb0*/  USHF.R.U32.HI UR4, URZ, 0x4, UR4 ;  /* 0x000000043f047899 */ /* 0x000fc80008011604 */
[----:B------:R-:W-:-:S04]  /*9bc0*/  ULOP3.LUT UR4, UR4, 0x3fff, URZ, 0xc0, !UPT ;  /* 0x00003fff04047892 */ /* 0x000fc8000f8ec03f */
[----:B------:R-:W-:Y:S01]  /*9bd0*/  ULOP3.LUT UR4, UR4, 0x2800000, URZ, 0xfc, !UPT ;  /* 0x0280000004047892 */ /* 0x000fe2000f8efc3f */
[----:B-1----:R-:W-:-:S03]  /*9be0*/  FADD.FTZ R5, R5, R14 ;  /* 0x0000000e05057221 */ /* 0x002fc60000010000 */
[----:B------:R-:W-:Y:S01]  /*9bf0*/  UIMAD UR4, UR7, 0xa00, UR4 ;  /* 0x00000a00070478a4 */ /* 0x000fe2000f8e0204 */
[----:B------:R-:W-:Y:S02]  /*9c00*/  IMAD.U32 R14, RZ, RZ, UR6 ;  /* 0x00000006ff0e7e24 */ /* 0x000fe4000f8e00ff */
[----:B0-----:R-:W-:Y:S01]  /*9c10*/  FADD.FTZ R2, R0, R9 ;  /* 0x0000000900027221 */ /* 0x001fe20000010000 */
[----:B------:R-:W-:Y:S01]  /*9c20*/  UIADD3 UR8, UR4, 0x80, URZ ;  /* 0x0000008004087890 */ /* 0x000fe2000fffe03f */
[----:B------:R-:W0:Y:S02]  /*9c30*/  SHFL.BFLY PT, R0, R5, 0x1, 0x1f ;  /* 0x0c201f0005007f89 */ /* 0x000e2400000e0000 */
[----:B------:R-:W-:-:S06]  /*9c40*/  UMOV UR10, UR4 ;  /* 0x00000004000a7c82 */ /* 0x000fcc0008000000 */
[----:B------:R-:W-:Y:S01]  /*9c50*/  HGMMA.64x256x16.F32 R24, R208, gdesc[UR8].tnspB, R24, gsb0 ;  /* 0x43e00008d0187df0 */ /* 0x000fe20008000818 */
[----:B------:R-:W-:Y:S01]  /*9c60*/  UMOV UR11, 0x40000040 ;  /* 0x40000040000b7882 */ /* 0x000fe20000000000 */
[----:B------:R-:W-:Y:S01]  /*9c70*/  UMOV UR10, UR8 ;  /* 0x00000008000a7c82 */ /* 0x000fe20008000000 */
[----:B------:R-:W-:Y:S01]  /*9c80*/  UIADD3 UR8, UR4, 0x100, URZ ;  /* 0x0000010004087890 */ /* 0x000fe2000fffe03f */
[----:B------:R-:W1:Y:S01]  /*9c90*/  SHFL.BFLY PT, R7, R2, 0x1, 0x1f ;  /* 0x0c201f0002077f89 */ /* 0x000e6200000e0000 */
[----:B0-----:R-:W-:Y:S01]  /*9ca0*/  FADD.FTZ R12, R5, R0 ;  /* 0x00000000050c7221 */ /* 0x001fe20000010000 */
[----:B------:R-:W-:-:S04]  /*9cb0*/  IMAD.MOV.U32 R0, RZ, RZ, -0x800000 ;  /* 0xff800000ff007424 */ /* 0x000fc800078e00ff */
[----:B------:R-:W-:Y:S01]  /*9cc0*/  FSETP.NE.FTZ.AND P1, PT, R12, RZ, PT ;  /* 0x000000ff0c00720b */ /* 0x000fe20003f35000 */
[----:B-1----:R-:W-:Y:S01]  /*9cd0*/  FADD.FTZ R13, R2, R7 ;  /* 0x00000007020d7221 */ /* 0x002fe20000010000 */
[----:B------:R-:W-:Y:S01]  /*9ce0*/  IMAD.MOV.U32 R7, RZ, RZ, RZ ;  /* 0x000000ffff077224 */ /* 0x000fe200078e00ff */
[----:B------:R-:W-:-:S03]  /*9cf0*/  MOV R2, 0xff800000 ;  /* 0xff80000000027802 */ /* 0x000fc60000000f00 */
[----:B------:R-:W-:-:S07]  /*9d00*/  FSETP.NE.FTZ.AND P2, PT, R13, RZ, PT ;  /* 0x000000ff0d00720b */ /* 0x000fce0003f55000 */
[----:B------:R-:W0:Y:S01]  /*9d10*/  @P1 MUFU.LG2 R10, R12 ;  /* 0x0000000c000a1308 */ /* 0x000e220000000c00 */
[----:B------:R-:W-:-:S07]  /*9d20*/  @P1 FMUL.FTZ R8, R8, 0.69314718246459960938 ;  /* 0x3f31721808081820 */ /* 0x000fce0000410000 */
[----:B------:R-:W1:Y:S01]  /*9d30*/  @P2 MUFU.LG2 R11, R13 ;  /* 0x0000000d000b2308 */ /* 0x000e620000000c00 */
[----:B------:R-:W-:-:S07]  /*9d40*/  @P2 FMUL.FTZ R14, R14, 0.69314718246459960938 ;  /* 0x3f3172180e0e2820 */ /* 0x000fce0000410000 */
[----:B------:R2:W3:Y:S01]  /*9d50*/  @P1 MUFU.RCP R7, R12 ;  /* 0x0000000c00071308 */ /* 0x0004e20000001000 */
[----:B0-----:R-:W-:-:S04]  /*9d60*/  @P1 FMUL.FTZ R5, R10, 0.69314718246459960938 ;  /* 0x3f3172180a051820 */ /* 0x001fc80000410000 */
[----:B------:R-:W-:-:S03]  /*9d70*/  @P1 FFMA.FTZ R0, R8, R3, R5 ;  /* 0x0000000308001223 */ /* 0x000fc60000010005 */
[----:B------:R2:W0:Y:S01]  /*9d80*/  @P2 MUFU.RCP R4, R13 ;  /* 0x0000000d00042308 */ /* 0x0004220000001000 */
[----:B-1----:R-:W-:-:S04]  /*9d90*/  @P2 FMUL.FTZ R11, R11, 0.69314718246459960938 ;  /* 0x3f3172180b0b2820 */ /* 0x002fc80000410000 */
[----:B------:R-:W-:Y:S01]  /*9da0*/  @P2 FFMA.FTZ R2, R14, R6, R11 ;  /* 0x000000060e022223 */ /* 0x000fe2000001000b */
[----:B------:R-:W-:Y:S02]  /*9db0*/  WARPGROUP.DEPBAR.LE gsb0, 0x0 ;  /* 0x00008000000079c5 */ /* 0x000fe40000010000 */
[----:B------:R-:W-:-:S06]  /*9dc0*/  WARPGROUP.ARRIVE ;  /* 0x00000000000079c5 */ /* 0x000fcc0000000000 */
[----:B------:R-:W-:Y:S01]  /*9dd0*/  HGMMA.64x256x16.F32 R24, R204, gdesc[UR8].tnspB, R24, gsb0 ;  /* 0x43e00008cc187df0 */ /* 0x000fe20008000818 */
[----:B------:R-:W-:Y:S01]  /*9de0*/  UMOV UR10, UR8 ;  /* 0x00000008000a7c82 */ /* 0x000fe20008000000 */
[----:B------:R-:W-:Y:S01]  /*9df0*/  UMOV UR11, 0x40000040 ;  /* 0x40000040000b7882 */ /* 0x000fe20000000000 */
[----:B------:R-:W-:Y:S02]  /*9e00*/  UIADD3 UR8, UR4, 0x180, URZ ;  /* 0x0000018004087890 */ /* 0x000fe4000fffe03f */
[----:B------:R-:W-:Y:S01]  /*9e10*/  UIADD3 UR4, UR4, 0x200, URZ ;  /* 0x0000020004047890 */ /* 0x000fe2000fffe03f */
[----:B------:R-:W-:Y:S02]  /*9e20*/  WARPGROUP.DEPBAR.LE gsb0, 0x0 ;  /* 0x00008000000079c5 */ /* 0x000fe40000010000 */
[----:B------:R-:W-:-:S15]  /*9e30*/  WARPGROUP.ARRIVE ;  /* 0x00000000000079c5 */ /* 0x000fde0000000000 */
[----:B------:R-:W-:-:S05]  /*9e40*/  NOP ;  /* 0x0000000000007918 */ /* 0x000fca0000000000 */
[----:B------:R-:W-:Y:S01]  /*9e50*/  HGMMA.64x256x16.F32 R24, R200, gdesc[UR8].tnspB, R24, gsb0 ;  /* 0x43e00008c8187df0 */ /* 0x000fe20008000818 */
[----:B------:R-:W-:Y:S01]  /*9e60*/  UMOV UR10, UR8 ;  /* 0x00000008000a7c82 */ /* 0x000fe20008000000 */
[----:B------:R-:W-:Y:S01]  /*9e70*/  UMOV UR11, 0x40000040 ;  /* 0x40000040000b7882 */ /* 0x000fe20000000000 */
[----:B------:R-:W-:Y:S02]  /*9e80*/  WARPGROUP.DEPBAR.LE gsb0, 0x0 ;  /* 0x00008000000079c5 */ /* 0x000fe40000010000 */
[----:B------:R-:W-:-:S15]  /*9e90*/  WARPGROUP.ARRIVE ;  /* 0x00000000000079c5 */ /* 0x000fde0000000000 */
[----:B------:R-:W-:-:S08]  /*9ea0*/  NOP ;  /* 0x0000000000007918 */ /* 0x000fd00000000000 */
        /* <DEDUP_REMOVED lines=8> */
[----:B0-23--:R-:W-:Y:S05]  /*9f30*/  @!P0 BRA `(.L_x_34) ;  /* 0x0000000000048947 */ /* 0x00dfea0003800000 */
[----:B------:R-:W-:Y:S01]  /*9f40*/  BPT.TRAP 0x1 ;  /* 0x000000040000795c */ /* 0x000fe20000300000 */
.L_x_34:
[----:B------:R-:W0:Y:S01]  /*9f50*/  S2UR UR6, SR_CgaCtaId ;  /* 0x00000000000679c3 */ /* 0x000e220000008800 */
[----:B------:R-:W-:Y:S01]  /*9f60*/  UIADD3 UR4, UR5, 0x38860, URZ ;  /* 0x0003886005047890 */ /* 0x000fe2000fffe03f */
        /* <DEDUP_REMOVED lines=22> */
[----:B0-----:R-:W-:Y:S01]  /*a0d0*/  UPRMT UR4, UR6, 0x654, UR4 ;  /* 0x0000065406047896 */ /* 0x001fe20008000004 */
        /* <DEDUP_REMOVED lines=8> */
[----:B------:R-:W-:Y:S01]  /*a160*/  SYNCS.ARRIVE.TRANS64.RED.A1T0 RZ, [UR4], RZ ;  /* 0x000000ffffff79a7 */ /* 0x000fe20008100404 */
        /* <DEDUP_REMOVED lines=34> */
[----:B------:R-:W-:Y:S01]  /*a390*/  PLOP3.LUT P0, PT, PT, PT, PT, 0x8, 0x0 ;  /* 0x000000000000781c */ /* 0x000fe20003f0e170 */
        /* <DEDUP_REMOVED lines=63> */
[----:B------:R-:W-:-:S07]  /*a790*/  FMUL.FTZ R151, R151, R4 ;  /* 0x0000000497977220 */ /* 0x000fce0000410000 */
.L_x_10:
[----:B------:R-:W-:Y:S05]  /*a7a0*/  @P0 BRA `(.L_x_35) ;  /* 0x0000002000600947 */ /* 0x000fea0003800000 */
[----:B------:R-:W0:Y:S01]  /*a7b0*/  S2R R3, SR_TID.X ;  /* 0x0000000000037919 */ /* 0x000e220000002100 */
[----:B------:R-:W1:Y:S01]  /*a7c0*/  LDC R8, c[0x0][0xbe8] ;  /* 0x0002fa00ff087b82 */ /* 0x000e620000000800 */
[----:B------:R-:W-:Y:S01]  /*a7d0*/  R2UR UR13, R18 ;  /* 0x00000000120d72ca */ /* 0x000fe200000e0000 */
[----:B------:R-:W-:Y:S01]  /*a7e0*/  ULDC.64 UR8, c[0x0][0xbd0] ;  /* 0x0002f40000087ab9 */ /* 0x000fe20000000a00 */
[----:B------:R-:W-:Y:S01]  /*a7f0*/  ULDC.64 UR14, c[0x0][0x208] ;  /* 0x00008200000e7ab9 */ /* 0x000fe20000000a00 */
[----:B------:R-:W-:Y:S04]  /*a800*/  BSSY B0, `(.L_x_36) ;  /* 0x000014c000007945 */ /* 0x000fe80003800000 */
[----:B------:R-:W2:Y:S06]  /*a810*/  S2UR UR12, SR_CTAID.Z ;  /* 0x00000000000c79c3 */ /* 0x000eac0000002700 */
[----:B------:R-:W-:-:S02]  /*a820*/  USHF.R.S32.HI UR7, URZ, 0x1f, UR13 ;  /* 0x0000001f3f077899 */ /* 0x000fc4000801140d */
[----:B------:R-:W-:Y:S01]  /*a830*/  IMAD R19, RZ, RZ, -UR13 ;  /* 0x8000000dff137e24 */ /* 0x000fe2000f8e02ff */
[----:B------:R-:W3:Y:S01]  /*a840*/  LDC.64 R20, c[0x0][0xbd8] ;  /* 0x0002f600ff147b82 */ /* 0x000ee20000000a00 */
[----:B------:R-:W-:Y:S02]  /*a850*/  UIMAD.WIDE.U32 UR4, UR13, UR8, URZ ;  /* 0x000000080d0472a5 */ /* 0x000fe4000f8e003f */
[----:B------:R-:W-:-:S04]  /*a860*/  UIMAD UR6, UR7, UR8, URZ ;  /* 0x00000008070672a4 */ /* 0x000fc8000f8e023f */
[----:B------:R-:W-:Y:S01]  /*a870*/  UIMAD UR6, UR13, UR9, UR6 ;  /* 0x000000090d0672a4 */ /* 0x000fe2000f8e0206 */
[----:B-1----:R-:W-:Y:S01]  /*a880*/  ISETP.NE.AND P0, PT, R8, 0x1, PT ;  /* 0x000000010800780c */ /* 0x002fe20003f05270 */
[----:B------:R-:W1:Y:S01]  /*a890*/  S2UR UR11, SR_CTAID.Y ;  /* 0x00000000000b79c3 */ /* 0x000e620000002600 */
[----:B------:R-:W-:Y:S01]  /*a8a0*/  ULDC.64 UR8, c[0x0][0xb38] ;  /* 0x0002ce0000087ab9 */ /* 0x000fe20000000a00 */
[----:B------:R-:W-:Y:S02]  /*a8b0*/  UIADD3 UR6, UR5, UR6, URZ ;  /* 0x0000000605067290 */ /* 0x000fe4000fffe03f */
[----:B------:R-:W-:Y:S01]  /*a8c0*/  UIMAD UR7, UR7, UR8, URZ ;  /* 0x00000008070772a4 */ /* 0x000fe2000f8e023f */
[----:B0-----:R-:W-:Y:S01]  /*a8d0*/  VIADD R14, R3, 0xffffff80 ;  /* 0xffffff80030e7836 */ /* 0x001fe20000000000 */
[----:B--2---:R-:W-:Y:S02]  /*a8e0*/  USHF.R.S32.HI UR10, URZ, 0x1f, UR12 ;  /* 0x0000001f3f0a7899 */ /* 0x004fe4000801140c */
[----:B------:R-:W1:Y:S02]  /*a8f0*/  LDC R152, c[0x0][0xc50] ;  /* 0x00031400ff987b82 */ /* 0x000e640000000800 */
[----:B------:R-:W-:-:S04]  /*a900*/  SHF.R.S32.HI R7, RZ, 0x1f, R14 ;  /* 0x0000001fff077819 */ /* 0x000fc8000001140e */
[CC--:B------:R-:W-:Y:S02]  /*a910*/  LEA.HI R4, R7.reuse, R14.reuse, RZ, 0x7 ;  /* 0x0000000e07047211 */ /* 0x0c0fe400078f38ff */
[----:B------:R-:W0:Y:S01]  /*a920*/  LDC.64 R22, c[0x0][0xb40] ;  /* 0x0002d000ff167b82 */ /* 0x000e220000000a00 */
[----:B------:R-:W-:Y:S02]  /*a930*/  LEA.HI R7, R7, R14, RZ, 0x2 ;  /* 0x0000000e07077211 */ /* 0x000fe400078f10ff */
[----:B------:R-:W-:Y:S02]  /*a940*/  LOP3.LUT R3, R4, 0xffffff80, RZ, 0xc0, !PT ;  /* 0xffffff8004037812 */ /* 0x000fe400078ec0ff */
[----:B------:R-:W-:Y:S02]  /*a950*/  SHF.R.S32.HI R9, RZ, 0x7, R4 ;  /* 0x00000007ff097819 */ /* 0x000fe40000011404 */
[----:B------:R-:W-:Y:S01]  /*a960*/  LOP3.LUT R7, R7, 0xfffffffc, RZ, 0xc0, !PT ;  /* 0xfffffffc07077812 */ /* 0x000fe200078ec0ff */
[----:B------:R-:W-:Y:S01]  /*a970*/  IMAD.IADD R3, R14, 0x1, -R3 ;  /* 0x000000010e037824 */ /* 0x000fe200078e0a03 */
[----:B------:R-:W-:Y:S01]  /*a980*/  LEA.HI R4, R4, R9, RZ, 0x1 ;  /* 0x0000000904047211 */ /* 0x000fe200078f08ff */
[----:B------:R-:W2:Y:S02]  /*a990*/  @P0 LDC R17, c[0x0][0xbf0] ;  /* 0x0002fc00ff110b82 */ /* 0x000ea40000000800 */
[----:B------:R-:W-:Y:S01]  /*a9a0*/  IMAD.IADD R7, R14, 0x1, -R7 ;  /* 0x000000010e077824 */ /* 0x000fe200078e0a07 */
[----:B------:R-:W-:-:S02]  /*a9b0*/  SHF.R.S32.HI R16, RZ, 0x1f, R3 ;  /* 0x0000001fff107819 */ /* 0x000fc40000011403 */
[----:B------:R-:W-:Y:S02]  /*a9c0*/  LOP3.LUT R4, R4, 0x3fffffe, RZ, 0xc0, !PT ;  /* 0x03fffffe04047812 */ /* 0x000fe400078ec0ff */
[----:B------:R-:W-:Y:S01]  /*a9d0*/  LEA.HI R10, R16, R3, RZ, 0x2 ;  /* 0x00000003100a7211 */ /* 0x000fe200078f10ff */
[----:B------:R-:W4:Y:S01]  /*a9e0*/  @P0 LDC R14, c[0x0][0xbec] ;  /* 0x0002fb00ff0e0b82 */ /* 0x000f220000000800 */
[----:B------:R-:W-:Y:S02]  /*a9f0*/  LEA.HI R11, R7, R7, RZ, 0x1 ;  /* 0x00000007070b7211 */ /* 0x000fe400078f08ff */
[--C-:B------:R-:W-:Y:S02]  /*aa00*/  SHF.R.S32.HI R5, RZ, 0x2, R10.reuse ;  /* 0x00000002ff057819 */ /* 0x100fe4000001140a */
[----:B------:R-:W-:Y:S02]  /*aa10*/  SHF.R.S32.HI R6, RZ, 0x1f, R10 ;  /* 0x0000001fff067819 */ /* 0x000fe4000001140a */
[----:B------:R-:W-:Y:S01]  /*aa20*/  LOP3.LUT R10, R10, 0x7ffffffc, RZ, 0xc0, !PT ;  /* 0x7ffffffc0a0a7812 */ /* 0x000fe200078ec0ff */
[----:B------:R-:W5:Y:S01]  /*aa30*/  @P0 LDC R154, c[0x0][0xbec] ;  /* 0x0002fb00ff9a0b82 */ /* 0x000f620000000800 */
[----:B------:R-:W-:-:S04]  /*aa40*/  LEA.HI R6, R6, R5, RZ, 0x3 ;  /* 0x0000000506067211 */ /* 0x000fc800078f18ff */
[----:B------:R-:W-:Y:S02]  /*aa50*/  LOP3.LUT R12, R6, 0xfffffff8, RZ, 0xc0, !PT ;  /* 0xfffffff8060c7812 */ /* 0x000fe400078ec0ff */
[----:B------:R-:W-:Y:S01]  /*aa60*/  IADD3 R6, R9, -R4, RZ ;  /* 0x8000000409067210 */ /* 0x000fe20007ffe0ff */
[----:B------:R-:W5:Y:S01]  /*aa70*/  @P0 LDC R153, c[0x0][0xbf0] ;  /* 0x0002fc00ff990b82 */ /* 0x000f620000000800 */
[----:B------:R-:W0:Y:S01]  /*aa80*/  S2R R9, SR_CTAID.X ;  /* 0x0000000000097919 */ /* 0x000e220000002500 */
[----:B------:R-:W-:Y:S01]  /*aa90*/  LEA.HI R4, R16, R3, RZ, 0x5 ;  /* 0x0000000310047211 */ /* 0x000fe200078f28ff */
[----:B------:R-:W-:Y:S01]  /*aaa0*/  IMAD.IADD R5, R5, 0x1, -R12 ;  /* 0x0000000105057824 */ /* 0x000fe200078e0a0c */
[----:B------:R-:W-:Y:S02]  /*aab0*/  LOP3.LUT R12, R11, 0x1ffffffe, RZ, 0xc0, !PT ;  /* 0x1ffffffe0b0c7812 */ /* 0x000fe400078ec0ff */
[----:B------:R-:W-:-:S03]  /*aac0*/  SHF.R.S32.HI R4, RZ, 0x5, R4 ;  /* 0x00000005ff047819 */ /* 0x000fc60000011404 */
[----:B------:R-:W-:Y:S02]  /*aad0*/  IMAD.IADD R11, R7, 0x1, -R12 ;  /* 0x00000001070b7824 */ /* 0x000fe400078e0a0c */
[----:B------:R-:W-:Y:S01]  /*aae0*/  IMAD R7, R4, 0x10, R5 ;  /* 0x0000001004077824 */ /* 0x000fe200078e0205 */
[----:B------:R-:W-:Y:S01]  /*aaf0*/  MOV R4, UR4 ;  /* 0x0000000400047c02 */ /* 0x000fe20008000f00 */
[----:B------:R-:W-:Y:S01]  /*ab00*/  IMAD.U32 R5, RZ, RZ, UR5 ;  /* 0x00000005ff057e24 */ /* 0x000fe2000f8e00ff */
[----:B------:R-:W-:Y:S01]  /*ab10*/  UIMAD.WIDE.U32 UR4, UR13, UR8, URZ ;  /* 0x000000080d0472a5 */ /* 0x000fe2000f8e003f */
[----:B------:R-:W-:Y:S02]  /*ab20*/  IMAD R16, R6, 0x40, R7 ;  /* 0x0000004006107824 */ /* 0x000fe400078e0207 */
[----:B------:R-:W-:Y:S01]  /*ab30*/  IMAD.U32 R5, RZ, RZ, UR6 ;  /* 0x00000006ff057e24 */ /* 0x000fe2000f8e00ff */
[----:B------:R-:W-:Y:S01]  /*ab40*/  UIMAD UR6, UR13, UR9, UR7 ;  /* 0x000000090d0672a4 */ /* 0x000fe2000f8e0207 */
[----:B---3--:R-:W-:Y:S01]  /*ab50*/  IMAD R12, R20, UR10, RZ ;  /* 0x0000000a140c7c24 */ /* 0x008fe2000f8e02ff */
[----:B------:R-:W-:Y:S01]  /*ab60*/  LEA R6, R11, R16, 0x3 ;  /* 0x000000100b067211 */ /* 0x000fe200078e18ff */
[----:B------:R-:W-:Y:S01]  /*ab70*/  IMAD.U32 R7, RZ, RZ, UR5 ;  /* 0x00000005ff077e24 */ /* 0x000fe2000f8e00ff */
[----:B------:R-:W-:Y:S01]  /*ab80*/  UIADD3 UR6, UR5, UR6, URZ ;  /* 0x0000000605067290 */ /* 0x000fe2000fffe03f */
[----:B------:R-:W-:Y:S01]  /*ab90*/  IMAD R15, R21, UR12, R12 ;  /* 0x0000000c150f7c24 */ /* 0x000fe2000f8e020c */
[----:B------:R-:W-:Y:S01]  /*aba0*/  ULDC.64 UR8, c[0x0][0xb28] ;  /* 0x0002ca0000087ab9 */ /* 0x000fe20000000a00 */
[----:B-1----:R-:W-:-:S02]  /*abb0*/  IMAD R21, R152, R19, UR11 ;  /* 0x0000000b98157e24 */ /* 0x002fc4000f8e0213 */
[----:B------:R-:W-:Y:S01]  /*abc0*/  IMAD.WIDE.U32 R4, R20, UR12, R4 ;  /* 0x0000000c14047c25 */ /* 0x000fe2000f8e0004 */
[----:B------:R-:W-:Y:S01]  /*abd0*/  MOV R7, UR6 ;  /* 0x0000000600077c02 */ /* 0x000fe20008000f00 */
[----:B------:R-:W-:Y:S02]  /*abe0*/  ULDC.64 UR6, c[0x0][0xb48] ;  /* 0x0002d20000067ab9 */ /* 0x000fe40000000a00 */
[----:B------:R-:W-:Y:S02]  /*abf0*/  IMAD.IADD R5, R5, 0x1, R15 ;  /* 0x0000000105057824 */ /* 0x000fe400078e020f */
[----:B0-----:R-:W-:Y:S02]  /*ac00*/  IMAD R11, R9, 0x80, R6 ;  /* 0x00000080090b7824 */ /* 0x001fe400078e0206 */
[----:B------:R-:W-:Y:S01]  /*ac10*/  IMAD.U32 R6, RZ, RZ, UR4 ;  /* 0x00000004ff067e24 */ /* 0x000fe2000f8e00ff */
[----:B------:R-:W-:Y:S01]  /*ac20*/  ULDC.64 UR4, c[0x0][0xbe0] ;  /* 0x0002f80000047ab9 */ /* 0x000fe20000000a00 */
[----:B----4-:R-:W-:Y:S01]  /*ac30*/  @P0 IMAD.HI.U32 R12, R11, R14, RZ ;  /* 0x0000000e0b0c0227 */ /* 0x010fe200078e00ff */
[----:B------:R-:W-:-:S03]  /*ac40*/  MOV R15, R11 ;  /* 0x0000000b000f7202 */ /* 0x000fc60000000f00 */
[C---:B------:R-:W-:Y:S02]  /*ac50*/  IMAD R14, R22.reuse, UR10, RZ ;  /* 0x0000000a160e7c24 */ /* 0x040fe4000f8e02ff */
[----:B------:R-:W-:Y:S01]  /*ac60*/  IMAD.MOV.U32 R13, RZ, RZ, R11 ;  /* 0x000000ffff0d7224 */ /* 0x000fe200078e000b */
[----:B--2---:R-:W-:Y:S01]  /*ac70*/  @P0 SHF.R.U32.HI R13, RZ, R17, R12 ;  /* 0x00000011ff0d0219 */ /* 0x004fe2000001160c */
[----:B------:R-:W-:Y:S01]  /*ac80*/  IMAD R17, R23, UR12, R14 ;  /* 0x0000000c17117c24 */ /* 0x000fe2000f8e020e */
[----:B------:R-:W-:Y:S01]  /*ac90*/  SHF.R.S32.HI R14, RZ, 0x1f, R21 ;  /* 0x0000001fff0e7819 */ /* 0x000fe20000011415 */
[----:B------:R-:W-:-:S04]  /*aca0*/  IMAD.WIDE.U32 R6, R22, UR12, R6 ;  /* 0x0000000c16067c25 */ /* 0x000fc8000f8e0006 */
[----:B-----5:R-:W-:-:S04]  /*acb0*/  @P0 IMAD.HI.U32 R154, R11, R154, RZ ;  /* 0x0000009a0b9a0227 */ /* 0x020fc800078e00ff */
[----:B------:R-:W-:Y:S01]  /*acc0*/  IMAD.IADD R7, R7, 0x1, R17 ;  /* 0x0000000107077824 */ /* 0x000fe200078e0211 */
[----:B------:R-:W-:Y:S01]  /*acd0*/  @P0 SHF.R.U32.HI R15, RZ, R153, R154 ;  /* 0x00000099ff0f0219 */ /* 0x000fe2000001169a */
[C---:B------:R-:W-:Y:S02]  /*ace0*/  IMAD R12, R14.reuse, UR4, RZ ;  /* 0x000000040e0c7c24 */ /* 0x040fe4000f8e02ff */
[----:B------:R-:W-:Y:S02]  /*acf0*/  IMAD R17, R14, UR6, RZ ;  /* 0x000000060e117c24 */ /* 0x000fe4000f8e02ff */
[----:B------:R-:W-:-:S04]  /*ad00*/  IMAD.WIDE.U32 R4, R21, UR4, R4 ;  /* 0x0000000415047c25 */ /* 0x000fc8000f8e0004 */
[C---:B------:R-:W-:Y:S01]  /*ad10*/  IMAD R14, R21.reuse, UR5, R12 ;  /* 0x00000005150e7c24 */ /* 0x040fe2000f8e020c */
[----:B------:R-:W-:Y:S01]  /*ad20*/  BAR.SYNC.DEFER_BLOCKING 0x1, 0x100 ;  /* 0x0044000000007b1d */ /* 0x000fe20000010000 */
[C---:B------:R-:W-:Y:S01]  /*ad30*/  IMAD R19, R21.reuse, UR7, R17 ;  /* 0x0000000715137c24 */ /* 0x040fe2000f8e0211 */
[----:B------:R-:W-:Y:S01]  /*ad40*/  SHF.R.S32.HI R17, RZ, 0x1f, R13 ;  /* 0x0000001fff117819 */ /* 0x000fe2000001140d */
[----:B------:R-:W-:Y:S01]  /*ad50*/  IMAD.WIDE.U32 R6, R21, UR6, R6 ;  /* 0x0000000615067c25 */ /* 0x000fe2000f8e0006 */
[----:B------:R-:W-:Y:S02]  /*ad60*/  IADD3 R4, P0, R13, R4, RZ ;  /* 0x000000040d047210 */ /* 0x000fe40007f1e0ff */
[----:B------:R-:W-:Y:S01]  /*ad70*/  SHF.R.S32.HI R12, RZ, 0x1f, R15 ;  /* 0x0000001fff0c7819 */ /* 0x000fe2000001140f */
[----:B------:R-:W-:Y:S01]  /*ad80*/  IMAD.MOV R13, RZ, RZ, -R13 ;  /* 0x000000ffff0d7224 */ /* 0x000fe200078e0a0d */
[----:B------:R-:W-:Y:S01]  /*ad90*/  ULDC.64 UR4, c[0x0][0xb30] ;  /* 0x0002cc0000047ab9 */ /* 0x000fe20000000a00 */
[----:B------:R-:W-:Y:S01]  /*ada0*/  IMAD.MOV R20, RZ, RZ, -R15 ;  /* 0x000000ffff147224 */ /* 0x000fe200078e0a0f */
[----:B------:R-:W-:Y:S01]  /*adb0*/  IADD3.X R5, R17, R5, R14, P0, !PT ;  /* 0x0000000511057210 */ /* 0x000fe200007fe40e */
[----:B------:R-:W-:Y:S01]  /*adc0*/  IMAD R12, R12, UR4, RZ ;  /* 0x000000040c0c7c24 */ /* 0x000fe2000f8e02ff */
[----:B------:R-:W-:Y:S01]  /*add0*/  IADD3 R7, R7, R19, RZ ;  /* 0x0000001307077210 */ /* 0x000fe20007ffe0ff */
[C-C-:B------:R-:W-:Y:S01]  /*ade0*/  IMAD R13, R8.reuse, R13, R11.reuse ;  /* 0x0000000d080d7224 */ /* 0x140fe200078e020b */
[----:B------:R-:W-:Y:S01]  /*adf0*/  ULDC.64 UR6, c[0x0][0xbc8] ;  /* 0x0002f20000067ab9 */ /* 0x000fe20000000a00 */
[----:B------:R-:W-:-:S02]  /*ae00*/  IMAD R11, R8, R20, R11 ;  /* 0x00000014080b7224 */ /* 0x000fc400078e020b */
[C---:B------:R-:W-:Y:S01]  /*ae10*/  IMAD R17, R15.reuse, UR5, R12 ;  /* 0x000000050f117c24 */ /* 0x040fe2000f8e020c */
[----:B------:R-:W-:Y:S01]  /*ae20*/  SHF.R.S32.HI R12, RZ, 0x1f, R13 ;  /* 0x0000001fff0c7819 */ /* 0x000fe2000001140d */
[----:B------:R-:W-:Y:S01]  /*ae30*/  IMAD.WIDE.U32 R6, R15, UR4, R6 ;  /* 0x000000040f067c25 */ /* 0x000fe2000f8e0006 */
[----:B------:R-:W-:Y:S01]  /*ae40*/  SHF.R.S32.HI R14, RZ, 0x1f, R11 ;  /* 0x0000001fff0e7819 */ /* 0x000fe2000001140b */
[----:B------:R-:W0:Y:S01]  /*ae50*/  S2UR UR5, SR_CgaCtaId ;  /* 0x00000000000579c3 */ /* 0x000e220000008800 */
[----:B------:R-:W-:Y:S01]  /*ae60*/  UMOV UR4, 0x400 ;  /* 0x0000040000047882 */ /* 0x000fe20000000000 */
[----:B------:R-:W-:Y:S02]  /*ae70*/  IMAD R12, R12, UR6, RZ ;  /* 0x000000060c0c7c24 */ /* 0x000fe4000f8e02ff */
[----:B------:R-:W-:Y:S02]  /*ae80*/  IMAD.IADD R7, R7, 0x1, R17 ;  /* 0x0000000107077824 */ /* 0x000fe400078e0211 */
[----:B------:R-:W-:-:S02]  /*ae90*/  IMAD R14, R14, UR8, RZ ;  /* 0x000000080e0e7c24 */ /* 0x000fc4000f8e02ff */
[C---:B------:R-:W-:Y:S02]  /*aea0*/  IMAD R15, R13.reuse, UR7, R12 ;  /* 0x000000070d0f7c24 */ /* 0x040fe4000f8e020c */
[----:B------:R-:W-:Y:S01]  /*aeb0*/  IMAD.WIDE.U32 R4, R13, UR6, R4 ;  /* 0x000000060d047c25 */ /* 0x000fe2000f8e0004 */
[----:B------:R-:W-:-:S03]  /*aec0*/  ULDC.64 UR6, c[0x0][0xba8] ;  /* 0x0002ea0000067ab9 */ /* 0x000fc60000000a00 */
[C---:B------:R-:W-:Y:S01]  /*aed0*/  IMAD R17, R11.reuse, UR9, R14 ;  /* 0x000000090b117c24 */ /* 0x040fe2000f8e020e */
[----:B------:R-:W-:Y:S01]  /*aee0*/  LEA R19, P0, R4, UR6, 0x2 ;  /* 0x0000000604137c11 */ /* 0x000fe2000f8010ff */
[----:B------:R-:W-:Y:S01]  /*aef0*/  IMAD.WIDE.U32 R12, R11, UR8, R6 ;  /* 0x000000080b0c7c25 */ /* 0x000fe2000f8e0006 */
[----:B------:R-:W-:Y:S01]  /*af00*/  ULDC.64 UR8, c[0x0][0xb00] ;  /* 0x0002c00000087ab9 */ /* 0x000fe20000000a00 */
[----:B------:R-:W-:Y:S01]  /*af10*/  LEA R11, R9, R16, 0x7 ;  /* 0x00000010090b7211 */ /* 0x000fe200078e38ff */
[----:B------:R-:W-:Y:S01]  /*af20*/  ULDC UR6, c[0x0][0xa88] ;  /* 0x0002a20000067ab9 */ /* 0x000fe20000000800 */
[----:B------:R-:W-:Y:S01]  /*af30*/  IMAD.IADD R5, R5, 0x1, R15 ;  /* 0x0000000105057824 */ /* 0x000fe200078e020f */
[----:B------:R-:W-:Y:S01]  /*af40*/  LEA R6, P1, R12, UR8, 0x2 ;  /* 0x000000080c067c11 */ /* 0x000fe2000f8210ff */
[----:B------:R-:W-:Y:S01]  /*af50*/  IMAD.IADD R7, R13, 0x1, R17 ;  /* 0x000000010d077824 */ /* 0x000fe200078e0211 */
[----:B------:R-:W-:Y:S01]  /*af60*/  SHFL.IDX PT, R14, R19, 0x1, 0x1c1f ;  /* 0x003c1f00130e7f89 */ /* 0x000fe200000e0000 */
[----:B0-----:R-:W-:Y:S01]  /*af70*/  ULEA UR4, UR5, UR4, 0x18 ;  /* 0x0000000405047291 */ /* 0x001fe2000f8ec03f */
[----:B------:R-:W-:Y:S01]  /*af80*/  LEA.HI.X R17, R4, UR7, R5, 0x2, P0 ;  /* 0x0000000704117c11 */ /* 0x000fe200080f1405 */
[----:B------:R-:W-:Y:S01]  /*af90*/  IMAD R8, R8, UR6, RZ ;  /* 0x0000000608087c24 */ /* 0x000fe2000f8e02ff */
[----:B------:R-:W-:Y:S01]  /*afa0*/  LEA.HI.X R7, R12, UR9, R7, 0x2, P1 ;  /* 0x000000090c077c11 */ /* 0x000fe200088f1407 */
[----:B------:R-:W-:Y:S01]  /*afb0*/  VIADD R9, R11, 0x8 ;  /* 0x000000080b097836 */ /* 0x000fe20000000000 */
[----:B------:R-:W-:Y:S01]  /*afc0*/  SHFL.IDX PT, R12, R19, RZ, 0x1c1f ;  /* 0x001c1fff130c7589 */ /* 0x000fe200000e0000 */
[----:B------:R-:W-:Y:S01]  /*afd0*/  LOP3.LUT P0, RZ, R3, 0x3, RZ, 0xc0, !PT ;  /* 0x0000000303ff7812 */ /* 0x000fe2000780c0ff */
[----:B------:R-:W-:Y:S01]  /*afe0*/  UIADD3 UR4, UR4, 0x38820, URZ ;  /* 0x0003882004047890 */ /* 0x000fe2000fffe03f */
[CC--:B------:R-:W-:Y:S01]  /*aff0*/  ISETP.GE.AND P2, PT, R11.reuse, R8.reuse, PT ;  /* 0x000000080b00720c */ /* 0x0c0fe20003f46270 */
[----:B------:R-:W0:Y:S01]  /*b000*/  SHFL.IDX PT, R13, R17, RZ, 0x1c1f ;  /* 0x001c1fff110d7589 */ /* 0x000e2200000e0000 */
[-C--:B------:R-:W-:Y:S01]  /*b010*/  ISETP.GE.OR P1, PT, R11, R8.reuse, P0 ;  /* 0x000000080b00720c */ /* 0x080fe20000726670 */
[----:B------:R-:W-:Y:S01]  /*b020*/  UPRMT UR4, URZ, 0x654, UR4 ;  /* 0x000006543f047896 */ /* 0x000fe20008000004 */
[----:B------:R-:W-:Y:S01]  /*b030*/  ISETP.GE.OR P0, PT, R9, R8, P0 ;  /* 0x000000080900720c */ /* 0x000fe20000706670 */
[----:B------:R-:W1:Y:S01]  /*b040*/  SHFL.IDX PT, R15, R17, 0x1, 0x1c1f ;  /* 0x003c1f00110f7f89 */ /* 0x000e6200000e0000 */
[----:B------:R-:W-:-:S03]  /*b050*/  IMAD.IADD R3, R3, 0x1, -R10 ;  /* 0x0000000103037824 */ /* 0x000fc600078e0a0a */
[----:B------:R2:W3:Y:S01]  /*b060*/  SHFL.IDX PT, R4, R6, RZ, 0x1c1f ;  /* 0x001c1fff06047589 */ /* 0x0004e200000e0000 */
[----:B------:R-:W-:Y:S02]  /*b070*/  IMAD.SHL.U32 R3, R3, 0x2, RZ ;  /* 0x0000000203037824 */ /* 0x000fe400078e00ff */
[----:B------:R-:W-:Y:S01]  /*b080*/  SYNCS.ARRIVE.TRANS64.RED.A1T0 RZ, [UR4], RZ ;  /* 0x000000ffffff79a7 */ /* 0x000fe20008100404 */
[----:B------:R2:W4:Y:S04]  /*b090*/  SHFL.IDX PT, R5, R7, RZ, 0x1c1f ;  /* 0x001c1fff07057589 */ /* 0x00052800000e0000 */
[----:B0-----:R2:W-:Y:S04]  /*b0a0*/  @!P1 ST.E desc[UR14][R12.64], R0 ;  /* 0x000000000c009985 */ /* 0x0015e8000c10190e */
[----:B-1----:R2:W-:Y:S01]  /*b0b0*/  @!P0 ST.E desc[UR14][R14.64], R2 ;  /* 0x000000020e008985 */ /* 0x0025e2000c10190e */
[----:B------:R-:W-:Y:S05]  /*b0c0*/  @P2 BRA `(.L_x_37) ;  /* 0x0000000800fc2947 */ /* 0x000fea0003800000 */
[C---:B--2---:R-:W-:Y:S01]  /*b0d0*/  IADD3 R0, R3.reuse, 0x8, RZ ;  /* 0x0000000803007810 */ /* 0x044fe20007ffe0ff */
[C---:B------:R-:W-:Y:S01]  /*b0e0*/  VIADD R2, R3.reuse, 0x10 ;  /* 0x0000001003027836 */ /* 0x040fe20000000000 */
[----:B------:R-:W-:Y:S01]  /*b0f0*/  ULDC UR4, c[0x0][0xac8] ;  /* 0x0002b20000047ab9 */ /* 0x000fe20000000800 */
[C---:B------:R-:W-:Y:S01]  /*b100*/  VIADD R10, R3.reuse, 0x18 ;  /* 0x00000018030a7836 */ /* 0x040fe20000000000 */
[----:B------:R-:W-:Y:S01]  /*b110*/  ISETP.GE.AND P3, PT, R0, UR4, PT ;  /* 0x0000000400007c0c */ /* 0x000fe2000bf66270 */
[C---:B------:R-:W-:Y:S01]  /*b120*/  VIADD R19, R3.reuse, 0x20 ;  /* 0x0000002003137836 */ /* 0x040fe20000000000 */
[----:B------:R-:W-:Y:S01]  /*b130*/  ISETP.GE.AND P4, PT, R2, UR4, PT ;  /* 0x0000000402007c0c */ /* 0x000fe2000bf86270 */
[----:B------:R-:W-:Y:S01]  /*b140*/  ULDC.64 UR6, c[0x0][0x208] ;  /* 0x0000820000067ab9 */ /* 0x000fe20000000a00 */
[----:B------:R-:W-:Y:S01]  /*b150*/  ISETP.GE.AND P5, PT, R10, UR4, PT ;  /* 0x000000040a007c0c */ /* 0x000fe2000bfa6270 */
[C---:B------:R-:W-:Y:S01]  /*b160*/  VIADD R21, R3.reuse, 0x40 ;  /* 0x0000004003157836 */ /* 0x040fe20000000000 */
[C---:B------:R-:W-:Y:S01]  /*b170*/  ISETP.GE.AND P2, PT, R3.reuse, UR4, PT ;  /* 0x0000000403007c0c */ /* 0x040fe2000bf46270 */
[C---:B------:R-:W-:Y:S01]  /*b180*/  VIADD R23, R3.reuse, 0x50 ;  /* 0x0000005003177836 */ /* 0x040fe20000000000 */
[----:B------:R-:W-:-:S02]  /*b190*/  IADD3 R20, R3, 0x28, RZ ;  /* 0x0000002803147810 */ /* 0x000fc40007ffe0ff */
[----:B------:R-:W-:Y:S02]  /*b1a0*/  ISETP.GE.AND P0, PT, R19, UR4, PT ;  /* 0x0000000413007c0c */ /* 0x000fe4000bf06270 */
[----:B------:R-:W-:Y:S02]  /*b1b0*/  ISETP.GE.AND P1, PT, R20, UR4, PT ;  /* 0x0000000414007c0c */ /* 0x000fe4000bf26270 */
[----:B------:R-:W-:Y:S02]  /*b1c0*/  @!P3 LEA.HI R0, R0, R0, RZ, 0x1 ;  /* 0x000000000000b211 */ /* 0x000fe400078f08ff */
[----:B------:R-:W-:Y:S02]  /*b1d0*/  @!P4 LEA.HI R2, R2, R2, RZ, 0x1 ;  /* 0x000000020202c211 */ /* 0x000fe400078f08ff */
[----:B------:R-:W-:Y:S02]  /*b1e0*/  @!P5 LEA.HI R10, R10, R10, RZ, 0x1 ;  /* 0x0000000a0a0ad211 */ /* 0x000fe400078f08ff */
[----:B------:R-:W-:Y:S01]  /*b1f0*/  @!P3 LOP3.LUT R13, R0, 0xfffffffe, RZ, 0xc0, !PT ;  /* 0xfffffffe000db812 */ /* 0x000fe200078ec0ff */
[C---:B------:R-:W-:Y:S01]  /*b200*/  VIADD R0, R3.reuse, 0x30 ;  /* 0x0000003003007836 */ /* 0x040fe20000000000 */
[----:B------:R-:W-:Y:S01]  /*b210*/  @!P4 LOP3.LUT R15, R2, 0xfffffffe, RZ, 0xc0, !PT ;  /* 0xfffffffe020fc812 */ /* 0x000fe200078ec0ff */
[C---:B------:R-:W-:Y:S01]  /*b220*/  VIADD R2, R3.reuse, 0x38 ;  /* 0x0000003803027836 */ /* 0x040fe20000000000 */
[----:B------:R-:W-:Y:S01]  /*b230*/  @!P5 LOP3.LUT R17, R10, 0xfffffffe, RZ, 0xc0, !PT ;  /* 0xfffffffe0a11d812 */ /* 0x000fe200078ec0ff */
[C---:B---34-:R-:W-:Y:S01]  /*b240*/  @!P2 IMAD.WIDE R10, R3.reuse, 0x4, R4 ;  /* 0x00000004030aa825 */ /* 0x058fe200078e0204 */
[----:B------:R-:W-:-:S02]  /*b250*/  IADD3 R22, R3, 0x48, RZ ;  /* 0x0000004803167810 */ /* 0x000fc40007ffe0ff */
[----:B------:R-:W-:Y:S01]  /*b260*/  ISETP.GE.AND P6, PT, R23, UR4, PT ;  /* 0x0000000417007c0c */ /* 0x000fe2000bfc6270 */
[--C-:B------:R-:W-:Y:S01]  /*b270*/  @!P3 IMAD.WIDE R12, R13, 0x4, R4.reuse ;  /* 0x000000040d0cb825 */ /* 0x100fe200078e0204 */
[----:B------:R0:W-:Y:S01]  /*b280*/  @!P2 ST.E.64 desc[UR6][R10.64], R24 ;  /* 0x000000180a00a985 */ /* 0x0001e2000c101b06 */
[----:B------:R-:W-:Y:S02]  /*b290*/  ISETP.GE.AND P2, PT, R0, UR4, PT ;  /* 0x0000000400007c0c */ /* 0x000fe4000bf46270 */
[--C-:B------:R-:W-:Y:S01]  /*b2a0*/  @!P4 IMAD.WIDE R14, R15, 0x4, R4.reuse ;  /* 0x000000040f0ec825 */ /* 0x100fe200078e0204 */
[----:B------:R1:W-:Y:S01]  /*b2b0*/  @!P3 ST.E.64 desc[UR6][R12.64], R28 ;  /* 0x0000001c0c00b985 */ /* 0x0003e2000c101b06 */
[----:B------:R-:W-:Y:S02]  /*b2c0*/  ISETP.GE.AND P3, PT, R2, UR4, PT ;  /* 0x0000000402007c0c */ /* 0x000fe4000bf66270 */
[----:B------:R-:W-:Y:S01]  /*b2d0*/  @!P5 IMAD.WIDE R16, R17, 0x4, R4 ;  /* 0x000000041110d825 */ /* 0x000fe200078e0204 */
[----:B------:R2:W-:Y:S01]  /*b2e0*/  @!P4 ST.E.64 desc[UR6][R14.64], R32 ;  /* 0x000000200e00c985 */ /* 0x0005e2000c101b06 */
[----:B------:R-:W-:-:S02]  /*b2f0*/  ISETP.GE.AND P4, PT, R21, UR4, PT ;  /* 0x0000000415007c0c */ /* 0x000fc4000bf86270 */
[----:B------:R-:W-:Y:S01]  /*b300*/  @!P0 LEA.HI R19, R19, R19, RZ, 0x1 ;  /* 0x0000001313138211 */ /* 0x000fe200078f08ff */
[----:B------:R3:W-:Y:S01]  /*b310*/  @!P5 ST.E.64 desc[UR6][R16.64], R36 ;  /* 0x000000241000d985 */ /* 0x0007e2000c101b06 */
[----:B------:R-:W-:Y:S01]  /*b320*/  ISETP.GE.AND P5, PT, R22, UR4, PT ;  /* 0x0000000416007c0c */ /* 0x000fe2000bfa6270 */
[C---:B0-----:R-:W-:Y:S01]  /*b330*/  VIADD R24, R3.reuse, 0x58 ;  /* 0x0000005803187836 */ /* 0x041fe20000000000 */
[----:B------:R-:W-:Y:S01]  /*b340*/  @!P1 LEA.HI R20, R20, R20, RZ, 0x1 ;  /* 0x0000001414149211 */ /* 0x000fe200078f08ff */
[----:B------:R-:W-:Y:S01]  /*b350*/  VIADD R25, R3, 0x60 ;  /* 0x0000006003197836 */ /* 0x000fe20000000000 */
[----:B------:R-:W-:Y:S02]  /*b360*/  @!P0 LOP3.LUT R11, R19, 0xfffffffe, RZ, 0xc0, !PT ;  /* 0xfffffffe130b8812 */ /* 0x000fe400078ec0ff */
[----:B-1----:R-:W-:Y:S02]  /*b370*/  @!P1 LOP3.LUT R13, R20, 0xfffffffe, RZ, 0xc0, !PT ;  /* 0xfffffffe140d9812 */ /* 0x002fe400078ec0ff */
[----:B------:R-:W-:Y:S01]  /*b380*/  @!P2 LEA.HI R0, R0, R0, RZ, 0x1 ;  /* 0x000000000000a211 */ /* 0x000fe200078f08ff */
[----:B------:R-:W-:Y:S01]  /*b390*/  @!P0 IMAD.WIDE R10, R11, 0x4, R4 ;  /* 0x000000040b0a8825 */ /* 0x000fe200078e0204 */
[----:B------:R-:W-:-:S02]  /*b3a0*/  @!P3 LEA.HI R2, R2, R2, RZ, 0x1 ;  /* 0x000000020202b211 */ /* 0x000fc400078f08ff */
[----:B------:R-:W-:Y:S01]  /*b3b0*/  @!P4 LEA.HI R21, R21, R21, RZ, 0x1 ;  /* 0x000000151515c211 */ /* 0x000fe200078f08ff */
[----:B------:R-:W-:Y:S01]  /*b3c0*/  @!P1 IMAD.WIDE R12, R13, 0x4, R4 ;  /* 0x000000040d0c9825 */ /* 0x000fe200078e0204 */
[----:B------:R-:W-:Y:S01]  /*b3d0*/  @!P5 LEA.HI R22, R22, R22, RZ, 0x1 ;  /* 0x000000161616d211 */ /* 0x000fe200078f08ff */
[----:B------:R0:W-:Y:S01]  /*b3e0*/  @!P0 ST.E.64 desc[UR6][R10.64], R40 ;  /* 0x000000280a008985 */ /* 0x0001e2000c101b06 */
[----:B------:R-:W-:Y:S02]  /*b3f0*/  @!P6 LEA.HI R23, R23, R23, RZ, 0x1 ;  /* 0x000000171717e211 */ /* 0x000fe400078f08ff */
[----:B--2---:R-:W-:Y:S01]  /*b400*/  @!P2 LOP3.LUT R15, R0, 0xfffffffe, RZ, 0xc0, !PT ;  /* 0xfffffffe000fa812 */ /* 0x004fe200078ec0ff */
[----:B------:R1:W-:Y:S01]  /*b410*/  @!P1 ST.E.64 desc[UR6][R12.64], R44 ;  /* 0x0000002c0c009985 */ /* 0x0003e2000c101b06 */
[----:B---3--:R-:W-:Y:S01]  /*b420*/  @!P3 LOP3.LUT R17, R2, 0xfffffffe, RZ, 0xc0, !PT ;  /* 0xfffffffe0211b812 */ /* 0x008fe200078ec0ff */
[----:B------:R-:W-:Y:S01]  /*b430*/  VIADD R2, R3, 0x70 ;  /* 0x0000007003027836 */ /* 0x000fe20000000000 */
[----:B------:R-:W-:-:S02]  /*b440*/  @!P4 LOP3.LUT R21, R21, 0xfffffffe, RZ, 0xc0, !PT ;  /* 0xfffffffe1515c812 */ /* 0x000fc400078ec0ff */
[----:B------:R-:W-:Y:S01]  /*b450*/  @!P5 LOP3.LUT R19, R22, 0xfffffffe, RZ, 0xc0, !PT ;  /* 0xfffffffe1613d812 */ /* 0x000fe200078ec0ff */
[----:B------:R-:W-:Y:S01]  /*b460*/  VIADD R22, R3, 0x80 ;  /* 0x0000008003167836 */ /* 0x000fe20000000000 */
[----:B------:R-:W-:Y:S02]  /*b470*/  @!P6 LOP3.LUT R23, R23, 0xfffffffe, RZ, 0xc0, !PT ;  /* 0xfffffffe1717e812 */ /* 0x000fe400078ec0ff */
[----:B------:R-:W-:Y:S01]  /*b480*/  ISETP.GE.AND P1, PT, R24, UR4, PT ;  /* 0x0000000418007c0c */ /* 0x000fe2000bf26270 */
[--C-:B0-----:R-:W-:Y:S01]  /*b490*/  @!P2 IMAD.WIDE R10, R15, 0x4, R4.reuse ;  /* 0x000000040f0aa825 */ /* 0x101fe200078e0204 */
[----:B------:R-:W-:Y:S02]  /*b4a0*/  ISETP.GE.AND P0, PT, R25, UR4, PT ;  /* 0x0000000419007c0c */ /* 0x000fe4000bf06270 */
[----:B------:R-:W-:Y:S01]  /*b4b0*/  IADD3 R0, R3, 0x68, RZ ;  /* 0x0000006803007810 */ /* 0x000fe20007ffe0ff */
[--C-:B-1----:R-:W-:Y:S01]  /*b4c0*/  @!P3 IMAD.WIDE R12, R17, 0x4, R4.reuse ;  /* 0x00000004110cb825 */ /* 0x102fe200078e0204 */
[----:B------:R0:W-:Y:S02]  /*b4d0*/  @!P2 ST.E.64 desc[UR6][R10.64], R48 ;  /* 0x000000300a00a985 */ /* 0x0001e4000c101b06 */
[----:B------:R-:W-:Y:S01]  /*b4e0*/  ISETP.GE.AND P2, PT, R0, UR4, PT ;  /* 0x0000000400007c0c */ /* 0x000fe2000bf46270 */
[--C-:B------:R-:W-:Y:S01]  /*b4f0*/  @!P4 IMAD.WIDE R14, R21, 0x4, R4.reuse ;  /* 0x00000004150ec825 */ /* 0x100fe200078e0204 */
[----:B------:R1:W-:Y:S03]  /*b500*/  @!P3 ST.E.64 desc[UR6][R12.64], R52 ;  /* 0x000000340c00b985 */ /* 0x0003e6000c101b06 */
[----:B------:R-:W-:Y:S01]  /*b510*/  @!P5 IMAD.WIDE R16, R19, 0x4, R4 ;  /* 0x000000041310d825 */ /* 0x000fe200078e0204 */
[----:B------:R2:W-:Y:S01]  /*b520*/  @!P4 ST.E.64 desc[UR6][R14.64], R56 ;  /* 0x000000380e00c985 */ /* 0x0005e2000c101b06 */
[----:B------:R-:W-:-:S02]  /*b530*/  ISETP.GE.AND P4, PT, R22, UR4, PT ;  /* 0x0000000416007c0c */ /* 0x000fc4000bf86270 */
[----:B------:R-:W-:Y:S01]  /*b540*/  @!P6 IMAD.WIDE R20, R23, 0x4, R4 ;  /* 0x000000041714e825 */ /* 0x000fe200078e0204 */
[----:B------:R3:W-:Y:S01]  /*b550*/  @!P5 ST.E.64 desc[UR6][R16.64], R60 ;  /* 0x0000003c1000d985 */ /* 0x0007e2000c101b06 */
[C---:B------:R-:W-:Y:S02]  /*b560*/  IADD3 R23, R3.reuse, 0x88, RZ ;  /* 0x0000008803177810 */ /* 0x040fe40007ffe0ff */
[----:B------:R-:W-:Y:S01]  /*b570*/  VIADD R19, R3, 0x78 ;  /* 0x0000007803137836 */ /* 0x000fe20000000000 */
[----:B------:R4:W-:Y:S01]  /*b580*/  @!P6 ST.E.64 desc[UR6][R20.64], R64 ;  /* 0x000000401400e985 */ /* 0x0009e2000c101b06 */
[----:B------:R-:W-:Y:S02]  /*b590*/  ISETP.GE.AND P6, PT, R2, UR4, PT ;  /* 0x0000000402007c0c */ /* 0x000fe4000bfc6270 */
[----:B------:R-:W-:Y:S02]  /*b5a0*/  ISETP.GE.AND P3, PT, R23, UR4, PT ;  /* 0x0000000417007c0c */ /* 0x000fe4000bf66270 */
[----:B------:R-:W-:-:S02]  /*b5b0*/  ISETP.GE.AND P5, PT, R19, UR4, PT ;  /* 0x0000000413007c0c */ /* 0x000fc4000bfa6270 */
[----:B------:R-:W-:Y:S02]  /*b5c0*/  @!P1 LEA.HI R24, R24, R24, RZ, 0x1 ;  /* 0x0000001818189211 */ /* 0x000fe400078f08ff */
[----:B------:R-:W-:Y:S02]  /*b5d0*/  @!P0 LEA.HI R25, R25, R25, RZ, 0x1 ;  /* 0x0000001919198211 */ /* 0x000fe400078f08ff */
[----:B0-----:R-:W-:Y:S01]  /*b5e0*/  @!P1 LOP3.LUT R11, R24, 0xfffffffe, RZ, 0xc0, !PT ;  /* 0xfffffffe180b9812 */ /* 0x001fe200078ec0ff */
[----:B------:R-:W-:Y:S01]  /*b5f0*/  VIADD R24, R3, 0x90 ;  /* 0x0000009003187836 */ /* 0x000fe20000000000 */
[----:B-1----:R-:W-:Y:S01]  /*b600*/  @!P0 LOP3.LUT R13, R25, 0xfffffffe, RZ, 0xc0, !PT ;  /* 0xfffffffe190d8812 */ /* 0x002fe200078ec0ff */
[----:B------:R-:W-:Y:S01]  /*b610*/  VIADD R25, R3, 0x98 ;  /* 0x0000009803197836 */ /* 0x000fe20000000000 */
        /* <DEDUP_REMOVED lines=13> */
[----:B----4-:R-:W-:Y:S01]  /*b6f0*/  @!P4 LOP3.LUT R21, R22, 0xfffffffe, RZ, 0xc0, !PT ;  /* 0xfffffffe1615c812 */ /* 0x010fe200078ec0ff */
[----:B------:R-:W-:Y:S01]  /*b700*/  VIADD R22, R3, 0xb8 ;  /* 0x000000b803167836 */ /* 0x000fe20000000000 */
[----:B------:R-:W-:Y:S02]  /*b710*/  @!P3 LOP3.LUT R23, R23, 0xfffffffe, RZ, 0xc0, !PT ;  /* 0xfffffffe1717b812 */ /* 0x000fe400078ec0ff */
[----:B------:R-:W-:Y:S01]  /*b720*/  ISETP.GE.AND P0, PT, R24, UR4, PT ;  /* 0x0000000418007c0c */ /* 0x000fe2000bf06270 */
[--C-:B0-----:R-:W-:Y:S01]  /*b730*/  @!P2 IMAD.WIDE R10, R15, 0x4, R4.reuse ;  /* 0x000000040f0aa825 */ /* 0x101fe200078e0204 */
[----:B------:R-:W-:Y:S02]  /*b740*/  IADD3 R2, R3, 0xa8, RZ ;  /* 0x000000a803027810 */ /* 0x000fe40007ffe0ff */
[----:B------:R-:W-:Y:S01]  /*b750*/  ISETP.GE.AND P1, PT, R25, UR4, PT ;  /* 0x0000000419007c0c */ /* 0x000fe2000bf26270 */
[----:B-1----:R-:W-:Y:S01]  /*b760*/  @!P6 IMAD.WIDE R12, R17, 0x4, R4 ;  /* 0x00000004110ce825 */ /* 0x002fe200078e0204 */
[----:B------:R0:W-:Y:S01]  /*b770*/  @!P2 ST.E.64 desc[UR6][R10.64], R76 ;  /* 0x0000004c0a00a985 */ /* 0x0001e2000c101b06 */
[----:B------:R-:W-:-:S02]  /*b780*/  ISETP.GE.AND P2, PT, R0, UR4, PT ;  /* 0x0000000400007c0c */ /* 0x000fc4000bf46270 */
[--C-:B------:R-:W-:Y:S01]  /*b790*/  @!P5 IMAD.WIDE R14, R19, 0x4, R4.reuse ;  /* 0x00000004130ed825 */ /* 0x100fe200078e0204 */
[----:B------:R1:W-:Y:S03]  /*b7a0*/  @!P6 ST.E.64 desc[UR6][R12.64], R80 ;  /* 0x000000500c00e985 */ /* 0x0003e6000c101b06 */
[--C-:B------:R-:W-:Y:S01]  /*b7b0*/  @!P4 IMAD.WIDE R16, R21, 0x4, R4.reuse ;  /* 0x000000041510c825 */ /* 0x100fe200078e0204 */
[----:B------:R2:W-:Y:S01]  /*b7c0*/  @!P5 ST.E.64 desc[UR6][R14.64], R84 ;  /* 0x000000540e00d985 */ /* 0x0005e2000c101b06 */
[----:B------:R-:W-:Y:S02]  /*b7d0*/  ISETP.GE.AND P5, PT, R22, UR4, PT ;  /* 0x0000000416007c0c */ /* 0x000fe4000bfa6270 */
[----:B------:R-:W-:Y:S01]  /*b7e0*/  @!P3 IMAD.WIDE R20, R23, 0x4, R4 ;  /* 0x000000041714b825 */ /* 0x000fe200078e0204 */
[----:B------:R3:W-:Y:S01]  /*b7f0*/  @!P4 ST.E.64 desc[UR6][R16.64], R88 ;  /* 0x000000581000c985 */ /* 0x0007e2000c101b06 */
[----:B------:R-:W-:-:S02]  /*b800*/  @!P0 LEA.HI R24, R24, R24, RZ, 0x1 ;  /* 0x0000001818188211 */ /* 0x000fc400078f08ff */
[C---:B------:R-:W-:Y:S01]  /*b810*/  VIADD R19, R3.reuse, 0xb0 ;  /* 0x000000b003137836 */ /* 0x040fe20000000000 */
[----:B------:R4:W-:Y:S01]  /*b820*/  @!P3 ST.E.64 desc[UR6][R20.64], R92 ;  /* 0x0000005c1400b985 */ /* 0x0009e2000c101b06 */
[----:B------:R-:W-:Y:S01]  /*b830*/  VIADD R23, R3, 0xc0 ;  /* 0x000000c003177836 */ /* 0x000fe20000000000 */
[----:B------:R-:W-:Y:S02]  /*b840*/  ISETP.GE.AND P3, PT, R2, UR4, PT ;  /* 0x0000000402007c0c */ /* 0x000fe4000bf66270 */
[----:B------:R-:W-:Y:S02]  /*b850*/  ISETP.GE.AND P4, PT, R19, UR4, PT ;  /* 0x0000000413007c0c */ /* 0x000fe4000bf86270 */
[----:B------:R-:W-:Y:S02]  /*b860*/  ISETP.GE.AND P6, PT, R23, UR4, PT ;  /* 0x0000000417007c0c */ /* 0x000fe4000bfc6270 */
[----:B------:R-:W-:Y:S02]  /*b870*/  @!P1 LEA.HI R25, R25, R25, RZ, 0x1 ;  /* 0x0000001919199211 */ /* 0x000fe400078f08ff */
[----:B0-----:R-:W-:-:S02]  /*b880*/  @!P0 LOP3.LUT R11, R24, 0xfffffffe, RZ, 0xc0, !PT ;  /* 0xfffffffe180b8812 */ /* 0x001fc400078ec0ff */
[----:B------:R-:W-:Y:S02]  /*b890*/  @!P2 LEA.HI R0, R0, R0, RZ, 0x1 ;  /* 0x000000000000a211 */ /* 0x000fe400078f08ff */
[----:B-1----:R-:W-:Y:S01]  /*b8a0*/  @!P1 LOP3.LUT R13, R25, 0xfffffffe, RZ, 0xc0, !PT ;  /* 0xfffffffe190d9812 */ /* 0x002fe200078ec0ff */
[--C-:B------:R-:W-:Y:S01]  /*b8b0*/  @!P0 IMAD.WIDE R10, R11, 0x4, R4.reuse ;  /* 0x000000040b0a8825 */ /* 0x100fe200078e0204 */
[----:B------:R-:W-:Y:S02]  /*b8c0*/  @!P3 LEA.HI R2, R2, R2, RZ, 0x1 ;  /* 0x000000020202b211 */ /* 0x000fe400078f08ff */
[----:B------:R-:W-:Y:S01]  /*b8d0*/  @!P4 LEA.HI R19, R19, R19, RZ, 0x1 ;  /* 0x000000131313c211 */ /* 0x000fe200078f08ff */
[----:B------:R-:W-:Y:S01]  /*b8e0*/  @!P1 IMAD.WIDE R12, R13, 0x4, R4 ;  /* 0x000000040d0c9825 */ /* 0x000fe200078e0204 */
[----:B--2---:R-:W-:Y:S01]  /*b8f0*/  @!P2 LOP3.LUT R15, R0, 0xfffffffe, RZ, 0xc0, !PT ;  /* 0xfffffffe000fa812 */ /* 0x004fe200078ec0ff */
[----:B------:R0:W-:Y:S01]  /*b900*/  @!P0 ST.E.64 desc[UR6][R10.64], R96 ;  /* 0x000000600a008985 */ /* 0x0001e2000c101b06 */
[----:B------:R-:W-:-:S02]  /*b910*/  @!P5 LEA.HI R22, R22, R22, RZ, 0x1 ;  /* 0x000000161616d211 */ /* 0x000fc400078f08ff */
[----:B---3--:R-:W-:Y:S01]  /*b920*/  @!P3 LOP3.LUT R17, R2, 0xfffffffe, RZ, 0xc0, !PT ;  /* 0xfffffffe0211b812 */ /* 0x008fe200078ec0ff */
[--C-:B------:R-:W-:Y:S01]  /*b930*/  @!P2 IMAD.WIDE R14, R15, 0x4, R4.reuse ;  /* 0x000000040f0ea825 */ /* 0x100fe200078e0204 */
[----:B------:R-:W-:Y:S01]  /*b940*/  @!P6 LEA.HI R23, R23, R23, RZ, 0x1 ;  /* 0x000000171717e211 */ /* 0x000fe200078f08ff */
[----:B------:R1:W-:Y:S01]  /*b950*/  @!P1 ST.E.64 desc[UR6][R12.64], R100 ;  /* 0x000000640c009985 */ /* 0x0003e2000c101b06 */
[----:B------:R-:W-:Y:S01]  /*b960*/  @!P4 LOP3.LUT R19, R19, 0xfffffffe, RZ, 0xc0, !PT ;  /* 0xfffffffe1313c812 */ /* 0x000fe200078ec0ff */
[----:B------:R-:W-:Y:S01]  /*b970*/  VIADD R2, R3, 0xd0 ;  /* 0x000000d003027836 */ /* 0x000fe20000000000 */
[----:B----4-:R-:W-:Y:S01]  /*b980*/  @!P5 LOP3.LUT R21, R22, 0xfffffffe, RZ, 0xc0, !PT ;  /* 0xfffffffe1615d812 */ /* 0x010fe200078ec0ff */
[----:B------:R2:W-:Y:S01]  /*b990*/  @!P2 ST.E.64 desc[UR6][R14.64], R104 ;  /* 0x000000680e00a985 */ /* 0x0005e2000c101b06 */
[----:B------:R-:W-:Y:S01]  /*b9a0*/  @!P6 LOP3.LUT R23, R23, 0xfffffffe, RZ, 0xc0, !PT ;  /* 0xfffffffe1717e812 */ /* 0x000fe200078ec0ff */
[C---:B------:R-:W-:Y:S01]  /*b9b0*/  VIADD R22, R3.reuse, 0xe0 ;  /* 0x000000e003167836 */ /* 0x040fe20000000000 */
[----:B------:R-:W-:Y:S01]  /*b9c0*/  IADD3 R0, R3, 0xc8, RZ ;  /* 0x000000c803007810 */ /* 0x000fe20007ffe0ff */
[----:B0-----:R-:W-:Y:S01]  /*b9d0*/  @!P3 IMAD.WIDE R10, R17, 0x4, R4 ;  /* 0x00000004110ab825 */ /* 0x001fe200078e0204 */
[----:B------:R-:W-:-:S02]  /*b9e0*/  ISETP.GE.AND P1, PT, R2, UR4, PT ;  /* 0x0000000402007c0c */ /* 0x000fc4000bf26270 */
[----:B------:R-:W-:Y:S01]  /*b9f0*/  ISETP.GE.AND P0, PT, R0, UR4, PT ;  /* 0x0000000400007c0c */ /* 0x000fe2000bf06270 */
[--C-:B------:R-:W-:Y:S01]  /*ba00*/  @!P5 IMAD.WIDE R16, R21, 0x4, R4.reuse ;  /* 0x000000041510d825 */ /* 0x100fe200078e0204 */
[----:B------:R0:W-:Y:S01]  /*ba10*/  @!P3 ST.E.64 desc[UR6][R10.64], R108 ;  /* 0x0000006c0a00b985 */ /* 0x0001e2000c101b06 */
[----:B------:R-:W-:Y:S02]  /*ba20*/  ISETP.GE.AND P3, PT, R22, UR4, PT ;  /* 0x0000000416007c0c */ /* 0x000fe4000bf66270 */
[----:B-1----:R-:W-:Y:S01]  /*ba30*/  @!P4 IMAD.WIDE R12, R19, 0x4, R4 ;  /* 0x00000004130cc825 */ /* 0x002fe200078e0204 */
[----:B--2---:R-:W-:-:S03]  /*ba40*/  IADD3 R14, R3, 0xe8, RZ ;  /* 0x000000e8030e7810 */ /* 0x004fc60007ffe0ff */
[----:B------:R-:W-:Y:S01]  /*ba50*/  @!P6 IMAD.WIDE R20, R23, 0x4, R4 ;  /* 0x000000041714e825 */ /* 0x000fe200078e0204 */
[----:B------:R1:W-:Y:S01]  /*ba60*/  @!P4 ST.E.64 desc[UR6][R12.64], R112 ;  /* 0x000000700c00c985 */ /* 0x0003e2000c101b06 */
[----:B------:R-:W-:Y:S02]  /*ba70*/  ISETP.GE.AND P4, PT, R14, UR4, PT ;  /* 0x000000040e007c0c */ /* 0x000fe4000bf86270 */
[C---:B------:R-:W-:Y:S01]  /*ba80*/  VIADD R19, R3.reuse, 0xd8 ;  /* 0x000000d803137836 */ /* 0x040fe20000000000 */
[----:B------:R2:W-:Y:S01]  /*ba90*/  @!P5 ST.E.64 desc[UR6][R16.64], R116 ;  /* 0x000000741000d985 */ /* 0x0005e2000c101b06 */
[C---:B------:R-:W-:Y:S01]  /*baa0*/  VIADD R15, R3.reuse, 0xf0 ;  /* 0x000000f0030f7836 */ /* 0x040fe20000000000 */
[----:B------:R-:W-:Y:S01]  /*bab0*/  @!P0 LEA.HI R0, R0, R0, RZ, 0x1 ;  /* 0x0000000000008211 */ /* 0x000fe200078f08ff */
[----:B0-----:R-:W-:Y:S01]  /*bac0*/  VIADD R11, R3, 0xf8 ;  /* 0x000000f8030b7836 */ /* 0x001fe20000000000 */
[----:B------:R0:W-:Y:S01]  /*bad0*/  @!P6 ST.E.64 desc[UR6][R20.64], R120 ;  /* 0x000000781400e985 */ /* 0x0001e2000c101b06 */
[----:B------:R-:W-:-:S02]  /*bae0*/  ISETP.GE.AND P2, PT, R19, UR4, PT ;  /* 0x0000000413007c0c */ /* 0x000fc4000bf46270 */
[----:B------:R-:W-:Y:S02]  /*baf0*/  ISETP.GE.AND P5, PT, R15, UR4, PT ;  /* 0x000000040f007c0c */ /* 0x000fe4000bfa6270 */
[----:B------:R-:W-:Y:S02]  /*bb00*/  ISETP.GE.AND P6, PT, R11, UR4, PT ;  /* 0x000000040b007c0c */ /* 0x000fe4000bfc6270 */
[----:B------:R-:W-:Y:S02]  /*bb10*/  @!P1 LEA.HI R2, R2, R2, RZ, 0x1 ;  /* 0x0000000202029211 */ /* 0x000fe400078f08ff */
[----:B------:R-:W-:Y:S02]  /*bb20*/  @!P3 LEA.HI R22, R22, R22, RZ, 0x1 ;  /* 0x000000161616b211 */ /* 0x000fe400078f08ff */
[----:B------:R-:W-:Y:S02]  /*bb30*/  @!P4 LEA.HI R14, R14, R14, RZ, 0x1 ;  /* 0x0000000e0e0ec211 */ /* 0x000fe400078f08ff */
[----:B-1----:R-:W-:-:S02]  /*bb40*/  @!P1 LOP3.LUT R13, R2, 0xfffffffe, RZ, 0xc0, !PT ;  /* 0xfffffffe020d9812 */ /* 0x002fc400078ec0ff */
[----:B------:R-:W-:Y:S02]  /*bb50*/  @!P2 LEA.HI R19, R19, R19, RZ, 0x1 ;  /* 0x000000131313a211 */ /* 0x000fe400078f08ff */
[----:B------:R-:W-:Y:S02]  /*bb60*/  @!P5 LEA.HI R10, R15, R15, RZ, 0x1 ;  /* 0x0000000f0f0ad211 */ /* 0x000fe400078f08ff */
[----:B------:R-:W-:Y:S02]  /*bb70*/  @!P6 LEA.HI R12, R11, R11, RZ, 0x1 ;  /* 0x0000000b0b0ce211 */ /* 0x000fe400078f08ff */
[----:B------:R-:W-:Y:S02]  /*bb80*/  @!P0 LOP3.LUT R11, R0, 0xfffffffe, RZ, 0xc0, !PT ;  /* 0xfffffffe000b8812 */ /* 0x000fe400078ec0ff */
[----:B------:R-:W-:Y:S02]  /*bb90*/  @!P2 LOP3.LUT R15, R19, 0xfffffffe, RZ, 0xc0, !PT ;  /* 0xfffffffe130fa812 */ /* 0x000fe400078ec0ff */
[----:B--2---:R-:W-:-:S02]  /*bba0*/  @!P3 LOP3.LUT R17, R22, 0xfffffffe, RZ, 0xc0, !PT ;  /* 0xfffffffe1611b812 */ /* 0x004fc400078ec0ff */
[----:B0-----:R-:W-:Y:S01]  /*bbb0*/  @!P4 LOP3.LUT R21, R14, 0xfffffffe, RZ, 0xc0, !PT ;  /* 0xfffffffe0e15c812 */ /* 0x001fe200078ec0ff */
[--C-:B------:R-:W-:Y:S01]  /*bbc0*/  @!P2 IMAD.WIDE R14, R15, 0x4, R4.reuse ;  /* 0x000000040f0ea825 */ /* 0x100fe200078e0204 */
[----:B------:R-:W-:Y:S02]  /*bbd0*/  @!P5 LOP3.LUT R23, R10, 0xfffffffe, RZ, 0xc0, !PT ;  /* 0xfffffffe0a17d812 */ /* 0x000fe400078ec0ff */
[----:B------:R-:W-:Y:S01]  /*bbe0*/  @!P6 LOP3.LUT R19, R12, 0xfffffffe, RZ, 0xc0, !PT ;  /* 0xfffffffe0c13e812 */ /* 0x000fe200078ec0ff */
[----:B------:R-:W-:-:S04]  /*bbf0*/  @!P0 IMAD.WIDE R10, R11, 0x4, R4 ;  /* 0x000000040b0a8825 */ /* 0x000fc800078e0204 */
[--C-:B------:R-:W-:Y:S01]  /*bc00*/  @!P1 IMAD.WIDE R12, R13, 0x4, R4.reuse ;  /* 0x000000040d0c9825 */ /* 0x100fe200078e0204 */
[----:B------:R0:W-:Y:S03]  /*bc10*/  @!P0 ST.E.64 desc[UR6][R10.64], R124 ;  /* 0x0000007c0a008985 */ /* 0x0001e6000c101b06 */
[--C-:B------:R-:W-:Y:S01]  /*bc20*/  @!P3 IMAD.WIDE R16, R17, 0x4, R4.reuse ;  /* 0x000000041110b825 */ /* 0x100fe200078e0204 */
[----:B------:R0:W-:Y:S03]  /*bc30*/  @!P1 ST.E.64 desc[UR6][R12.64], R128 ;  /* 0x000000800c009985 */ /* 0x0001e6000c101b06 */
[--C-:B------:R-:W-:Y:S01]  /*bc40*/  @!P4 IMAD.WIDE R20, R21, 0x4, R4.reuse ;  /* 0x000000041514c825 */ /* 0x100fe200078e0204 */
[----:B------:R0:W-:Y:S03]  /*bc50*/  @!P2 ST.E.64 desc[UR6][R14.64], R132 ;  /* 0x000000840e00a985 */ /* 0x0001e6000c101b06 */
[--C-:B------:R-:W-:Y:S01]  /*bc60*/  @!P5 IMAD.WIDE R22, R23, 0x4, R4.reuse ;  /* 0x000000041716d825 */ /* 0x100fe200078e0204 */
[----:B------:R0:W-:Y:S03]  /*bc70*/  @!P3 ST.E.64 desc[UR6][R16.64], R136 ;  /* 0x000000881000b985 */ /* 0x0001e6000c101b06 */
[----:B------:R-:W-:Y:S01]  /*bc80*/  @!P6 IMAD.WIDE R4, R19, 0x4, R4 ;  /* 0x000000041304e825 */ /* 0x000fe200078e0204 */
[----:B------:R0:W-:Y:S04]  /*bc90*/  @!P4 ST.E.64 desc[UR6][R20.64], R140 ;  /* 0x0000008c1400c985 */ /* 0x0001e8000c101b06 */
[----:B------:R0:W-:Y:S04]  /*bca0*/  @!P5 ST.E.64 desc[UR6][R22.64], R144 ;  /* 0x000000901600d985 */ /* 0x0001e8000c101b06 */
[----:B------:R0:W-:Y:S02]  /*bcb0*/  @!P6 ST.E.64 desc[UR6][R4.64], R148 ;  /* 0x000000940400e985 */ /* 0x0001e4000c101b06 */
.L_x_37:
[----:B------:R-:W-:Y:S05]  /*bcc0*/  BSYNC B0 ;  /* 0x0000000000007941 */ /* 0x000fea0003800000 */
.L_x_36:
[----:B------:R-:W-:Y:S01]  /*bcd0*/  ISETP.GE.AND P0, PT, R9, R8, PT ;  /* 0x000000080900720c */ /* 0x000fe20003f06270 */
[----:B0---4-:R0:W1:Y:S04]  /*bce0*/  SHFL.IDX PT, R5, R7, 0x1, 0x1c1f ;  /* 0x003c1f0007057f89 */ /* 0x01106800000e0000 */
[----:B---3--:R0:W3:Y:S08]  /*bcf0*/  SHFL.IDX PT, R4, R6, 0x1, 0x1c1f ;  /* 0x003c1f0006047f89 */ /* 0x0080f000000e0000 */
[----:B0-----:R-:W-:Y:S05]  /*bd00*/  @P0 BRA `(.L_x_8) ;  /* 0x0000004c00940947 */ /* 0x001fea0003800000 */
[C---:B--2---:R-:W-:Y:S01]  /*bd10*/  VIADD R0, R3.reuse, 0x8 ;  /* 0x0000000803007836 */ /* 0x044fe20000000000 */
[C---:B------:R-:W-:Y:S01]  /*bd20*/  IADD3 R2, R3.reuse, 0x10, RZ ;  /* 0x0000001003027810 */ /* 0x040fe20007ffe0ff */
[----:B------:R-:W-:Y:S01]  /*bd30*/  ULDC UR4, c[0x0][0xac8] ;  /* 0x0002b20000047ab9 */ /* 0x000fe20000000800 */
[C---:B------:R-:W-:Y:S01]  /*bd40*/  VIADD R12, R3.reuse, 0x18 ;  /* 0x00000018030c7836 */ /* 0x040fe20000000000 */
[C---:B------:R-:W-:Y:S01]  /*bd50*/  ISETP.GE.AND P0, PT, R3.reuse, UR4, PT ;  /* 0x0000000403007c0c */ /* 0x040fe2000bf06270 */
[C---:B------:R-:W-:Y:S01]  /*bd60*/  VIADD R13, R3.reuse, 0x20 ;  /* 0x00000020030d7836 */ /* 0x040fe20000000000 */
[----:B------:R-:W-:Y:S01]  /*bd70*/  ISETP.GE.AND P1, PT, R0, UR4, PT ;  /* 0x0000000400007c0c */ /* 0x000fe2000bf26270 */
[----:B------:R-:W-:Y:S01]  /*bd80*/  ULDC.64 UR6, c[0x0][0x208] ;  /* 0x0000820000067ab9 */ /* 0x000fe20000000a00 */
[----:B------:R-:W-:Y:S01]  /*bd90*/  ISETP.GE.AND P2, PT, R2, UR4, PT ;  /* 0x0000000402007c0c */ /* 0x000fe2000bf46270 */
[C---:B------:R-:W-:Y:S01]  /*bda0*/  VIADD R14, R3.reuse, 0x38 ;  /* 0x00000038030e7836 */ /* 0x040fe20000000000 */
[----:B------:R-:W-:Y:S01]  /*bdb0*/  ISETP.GE.AND P5, PT, R12, UR4, PT ;  /* 0x000000040c007c0c */ /* 0x000fe2000bfa6270 */
[----:B------:R-:W-:Y:S01]  /*bdc0*/  VIADD R15, R3, 0x40 ;  /* 0x00000040030f7836 */ /* 0x000fe20000000000 */
[----:B------:R-:W-:Y:S01]  /*bdd0*/  ISETP.GE.AND P6, PT, R13, UR4, PT ;  /* 0x000000040d007c0c */ /* 0x000fe2000bfc6270 */
[C---:B------:R-:W-:Y:S01]  /*bde0*/  VIADD R16, R3.reuse, 0x48 ;  /* 0x0000004803107836 */ /* 0x040fe20000000000 */
[C---:B------:R-:W-:Y:S01]  /*bdf0*/  IADD3 R20, R3.reuse, 0x50, RZ ;  /* 0x0000005003147810 */ /* 0x040fe20007ffe0ff */
[----:B------:R-:W-:Y:S01]  /*be00*/  VIADD R21, R3, 0x58 ;  /* 0x0000005803157836 */ /* 0x000fe20000000000 */
[----:B------:R-:W-:Y:S01]  /*be10*/  ISETP.GE.AND P3, PT, R15, UR4, PT ;  /* 0x000000040f007c0c */ /* 0x000fe2000bf66270 */
[----:B-1-3--:R-:W-:Y:S01]  /*be20*/  @!P0 IMAD.WIDE R6, R3, 0x4, R4 ;  /* 0x0000000403068825 */ /* 0x00afe200078e0204 */
[----:B------:R-:W-:-:S02]  /*be30*/  ISETP.GE.AND P4, PT, R16, UR4, PT ;  /* 0x0000000410007c0c */ /* 0x000fc4000bf86270 */
[----:B------:R-:W-:Y:S02]  /*be40*/  @!P1 LEA.HI R0, R0, R0, RZ, 0x1 ;  /* 0x0000000000009211 */ /* 0x000fe400078f08ff */
[----:B------:R-:W-:Y:S01]  /*be50*/  @!P2 LEA.HI R2, R2, R2, RZ, 0x1 ;  /* 0x000000020202a211 */ /* 0x000fe200078f08ff */
[----:B------:R0:W-:Y:S01]  /*be60*/  @!P0 ST.E.64 desc[UR6][R6.64], R26 ;  /* 0x0000001a06008985 */ /* 0x0001e2000c101b06 */
[----:B------:R-:W-:Y:S01]  /*be70*/  @!P1 LOP3.LUT R9, R0, 0xfffffffe, RZ, 0xc0, !PT ;  /* 0xfffffffe00099812 */ /* 0x000fe200078ec0ff */
[C---:B------:R-:W-:Y:S01]  /*be80*/  VIADD R0, R3.reuse, 0x28 ;  /* 0x0000002803007836 */ /* 0x040fe20000000000 */
[----:B------:R-:W-:Y:S02]  /*be90*/  @!P2 LOP3.LUT R11, R2, 0xfffffffe, RZ, 0xc0, !PT ;  /* 0xfffffffe020ba812 */ /* 0x000fe400078ec0ff */
[----:B------:R-:W-:Y:S01]  /*bea0*/  IADD3 R2, R3, 0x30, RZ ;  /* 0x0000003003027810 */ /* 0x000fe20007ffe0ff */
[----:B------:R-:W-:Y:S01]  /*beb0*/  @!P1 IMAD.WIDE R8, R9, 0x4, R4 ;  /* 0x0000000409089825 */ /* 0x000fe200078e0204 */
[----:B------:R-:W-:-:S02]  /*bec0*/  ISETP.GE.AND P0, PT, R0, UR4, PT ;  /* 0x0000000400007c0c */ /* 0x000fc4000bf06270 */
[----:B------:R-:W-:Y:S01]  /*bed0*/  @!P5 LEA.HI R12, R12, R12, RZ, 0x1 ;  /* 0x0000000c0c0cd211 */ /* 0x000fe200078f08ff */
[----:B------:R-:W-:Y:S01]  /*bee0*/  @!P2 IMAD.WIDE R10, R11, 0x4, R4 ;  /* 0x000000040b0aa825 */ /* 0x000fe200078e0204 */
[----:B------:R1:W-:Y:S01]  /*bef0*/  @!P1 ST.E.64 desc[UR6][R8.64], R30 ;  /* 0x0000001e08009985 */ /* 0x0003e2000c101b06 */
[----:B------:R-:W-:Y:S02]  /*bf00*/  ISETP.GE.AND P1, PT, R2, UR4, PT ;  /* 0x0000000402007c0c */ /* 0x000fe4000bf26270 */
[----:B------:R-:W-:Y:S01]  /*bf10*/  @!P6 LEA.HI R13, R13, R13, RZ, 0x1 ;  /* 0x0000000d0d0de211 */ /* 0x000fe200078f08ff */
[----:B------:R2:W-:Y:S01]  /*bf20*/  @!P2 ST.E.64 desc[UR6][R10.64], R34 ;  /* 0x000000220a00a985 */ /* 0x0005e2000c101b06 */
[----:B------:R-:W-:Y:S02]  /*bf30*/  ISETP.GE.AND P2, PT, R14, UR4, PT ;  /* 0x000000040e007c0c */ /* 0x000fe4000bf46270 */
[----:B0-----:R-:W-:Y:S02]  /*bf40*/  @!P5 LOP3.LUT R7, R12, 0xfffffffe, RZ, 0xc0, !PT ;  /* 0xfffffffe0c07d812 */ /* 0x001fe400078ec0ff */
[----:B------:R-:W-:-:S02]  /*bf50*/  @!P0 LEA.HI R0, R0, R0, RZ, 0x1 ;  /* 0x0000000000008211 */ /* 0x000fc400078f08ff */
[----:B------:R-:W-:Y:S01]  /*bf60*/  @!P4 LEA.HI R16, R16, R16, RZ, 0x1 ;  /* 0x000000101010c211 */ /* 0x000fe200078f08ff */
[--C-:B------:R-:W-:Y:S01]  /*bf70*/  @!P5 IMAD.WIDE R6, R7, 0x4, R4.reuse ;  /* 0x000000040706d825 */ /* 0x100fe200078e0204 */
[----:B-1----:R-:W-:Y:S02]  /*bf80*/  @!P6 LOP3.LUT R9, R13, 0xfffffffe, RZ, 0xc0, !PT ;  /* 0xfffffffe0d09e812 */ /* 0x002fe400078ec0ff */
[----:B------:R-:W-:Y:S02]  /*bf90*/  @!P1 LEA.HI R2, R2, R2, RZ, 0x1 ;  /* 0x0000000202029211 */ /* 0x000fe400078f08ff */
[----:B------:R0:W-:Y:S01]  /*bfa0*/  @!P5 ST.E.64 desc[UR6][R6.64], R38 ;  /* 0x000000260600d985 */ /* 0x0001e2000c101b06 */
[----:B------:R-:W-:Y:S01]  /*bfb0*/  @!P2 LEA.HI R14, R14, R14, RZ, 0x1 ;  /* 0x0000000e0e0ea211 */ /* 0x000fe200078f08ff */
[----:B------:R-:W-:Y:S01]  /*bfc0*/  @!P6 IMAD.WIDE R8, R9, 0x4, R4 ;  /* 0x000000040908e825 */ /* 0x000fe200078e0204 */
[----:B--2---:R-:W-:Y:S02]  /*bfd0*/  @!P3 LEA.HI R10, R15, R15, RZ, 0x1 ;  /* 0x0000000f0f0ab211 */ /* 0x004fe400078f08ff */
[----:B------:R-:W-:Y:S01]  /*bfe0*/  @!P0 LOP3.LUT R11, R0, 0xfffffffe, RZ, 0xc0, !PT ;  /* 0xfffffffe000b8812 */ /* 0x000fe200078ec0ff */
[C---:B------:R-:W-:Y:S01]  /*bff0*/  VIADD R0, R3.reuse, 0x60 ;  /* 0x0000006003007836 */ /* 0x040fe20000000000 */
[----:B------:R-:W-:Y:S01]  /*c000*/  @!P1 LOP3.LUT R13, R2, 0xfffffffe, RZ, 0xc0, !PT ;  /* 0xfffffffe020d9812 */ /* 0x000fe200078ec0ff */
[----:B------:R1:W-:Y:S01]  /*c010*/  @!P6 ST.E.64 desc[UR6][R8.64], R42 ;  /* 0x0000002a0800e985 */ /* 0x0003e2000c101b06 */
[----:B------:R-:W-:Y:S01]  /*c020*/  @!P2 LOP3.LUT R15, R14, 0xfffffffe, RZ, 0xc0, !PT ;  /* 0xfffffffe0e0fa812 */ /* 0x000fe200078ec0ff */
[----:B------:R-:W-:Y:S01]  /*c030*/  VIADD R2, R3, 0x68 ;  /* 0x0000006803027836 */ /* 0x000fe20000000000 */
[----:B------:R-:W-:-:S02]  /*c040*/  @!P3 LOP3.LUT R17, R10, 0xfffffffe, RZ, 0xc0, !PT ;  /* 0xfffffffe0a11b812 */ /* 0x000fc400078ec0ff */
[----:B------:R-:W-:Y:S01]  /*c050*/  @!P4 LOP3.LUT R19, R16, 0xfffffffe, RZ, 0xc0, !PT ;  /* 0xfffffffe1013c812 */ /* 0x000fe200078ec0ff */
[--C-:B0-----:R-:W-:Y:S01]  /*c060*/  @!P0 IMAD.WIDE R6, R11, 0x4, R4.reuse ;  /* 0x000000040b068825 */ /* 0x101fe200078e0204 */
[----:B------:R-:W-:Y:S02]  /*c070*/  ISETP.GE.AND P5, PT, R20, UR4, PT ;  /* 0x0000000414007c0c */ /* 0x000fe4000bfa6270 */
[----:B------:R-:W-:Y:S01]  /*c080*/  ISETP.GE.AND P6, PT, R21, UR4, PT ;  /* 0x0000000415007c0c */ /* 0x000fe2000bfc6270 */
[--C-:B------:R-:W-:Y:S01]  /*c090*/  @!P2 IMAD.WIDE R10, R15, 0x4, R4.reuse ;  /* 0x000000040f0aa825 */ /* 0x100fe200078e0204 */
[----:B------:R0:W-:Y:S01]  /*c0a0*/  @!P0 ST.E.64 desc[UR6][R6.64], R46 ;  /* 0x0000002e06008985 */ /* 0x0001e2000c101b06 */
[----:B------:R-:W-:Y:S02]  /*c0b0*/  IADD3 R16, R3, 0x70, RZ ;  /* 0x0000007003107810 */ /* 0x000fe40007ffe0ff */
[----:B-1----:R-:W-:-:S04]  /*c0c0*/  @!P1 IMAD.WIDE R8, R13, 0x4, R4 ;  /* 0x000000040d089825 */ /* 0x002fc800078e0204 */
[--C-:B------:R-:W-:Y:S01]  /*c0d0*/  @!P3 IMAD.WIDE R12, R17, 0x4, R4.reuse ;  /* 0x00000004110cb825 */ /* 0x100fe200078e0204 */
[----:B------:R1:W-:Y:S01]  /*c0e0*/  @!P1 ST.E.64 desc[UR6][R8.64], R50 ;  /* 0x0000003208009985 */ /* 0x0003e2000c101b06 */
[----:B------:R-:W-:Y:S02]  /*c0f0*/  @!P5 LEA.HI R20, R20, R20, RZ, 0x1 ;  /* 0x000000141414d211 */ /* 0x000fe400078f08ff */
[----:B------:R-:W-:Y:S01]  /*c100*/  @!P4 IMAD.WIDE R14, R19, 0x4, R4 ;  /* 0x00000004130ec825 */ /* 0x000fe200078e0204 */
[----:B------:R2:W-:Y:S01]  /*c110*/  @!P2 ST.E.64 desc[UR6][R10.64], R54 ;  /* 0x000000360a00a985 */ /* 0x0005e2000c101b06 */
[----:B------:R-:W-:Y:S02]  /*c120*/  ISETP.GE.AND P2, PT, R16, UR4, PT ;  /* 0x0000000410007c0c */ /* 0x000fe4000bf46270 */
[C---:B------:R-:W-:Y:S01]  /*c130*/  VIADD R17, R3.reuse, 0x78 ;  /* 0x0000007803117836 */ /* 0x040fe20000000000 */
[----:B------:R3:W-:Y:S01]  /*c140*/  @!P3 ST.E.64 desc[UR6][R12.64], R58 ;  /* 0x0000003a0c00b985 */ /* 0x0007e2000c101b06 */
[----:B------:R-:W-:Y:S01]  /*c150*/  VIADD R19, R3, 0x80 ;  /* 0x0000008003137836 */ /* 0x000fe20000000000 */
[----:B------:R-:W-:-:S02]  /*c160*/  ISETP.GE.AND P3, PT, R2, UR4, PT ;  /* 0x0000000402007c0c */ /* 0x000fc4000bf66270 */
[----:B------:R4:W-:Y:S01]  /*c170*/  @!P4 ST.E.64 desc[UR6][R14.64], R62 ;  /* 0x0000003e0e00c985 */ /* 0x0009e2000c101b06 */
[----:B------:R-:W-:Y:S02]  /*c180*/  ISETP.GE.AND P4, PT, R0, UR4, PT ;  /* 0x0000000400007c0c */ /* 0x000fe4000bf86270 */
[----:B------:R-:W-:Y:S02]  /*c190*/  ISETP.GE.AND P1, PT, R17, UR4, PT ;  /* 0x0000000411007c0c */ /* 0x000fe4000bf26270 */
[----:B------:R-:W-:Y:S02]  /*c1a0*/  ISETP.GE.AND P0, PT, R19, UR4, PT ;  /* 0x0000000413007c0c */ /* 0x000fe4000bf06270 */
[----:B------:R-:W-:Y:S02]  /*c1b0*/  @!P6 LEA.HI R21, R21, R21, RZ, 0x1 ;  /* 0x000000151515e211 */ /* 0x000fe400078f08ff */
[----:B0-----:R-:W-:Y:S01]  /*c1c0*/  @!P5 LOP3.LUT R7, R20, 0xfffffffe, RZ, 0xc0, !PT ;  /* 0xfffffffe1407d812 */ /* 0x001fe200078ec0ff */
[----:B------:R-:W-:Y:S01]  /*c1d0*/  VIADD R20, R3, 0x88 ;  /* 0x0000008803147836 */ /* 0x000fe20000000000 */
[----:B-1----:R-:W-:-:S02]  /*c1e0*/  @!P6 LOP3.LUT R9, R21, 0xfffffffe, RZ, 0xc0, !PT ;  /* 0xfffffffe1509e812 */ /* 0x002fc400078ec0ff */
[----:B------:R-:W-:Y:S01]  /*c1f0*/  @!P3 LEA.HI R2, R2, R2, RZ, 0x1 ;  /* 0x000000020202b211 */ /* 0x000fe200078f08ff */
[--C-:B------:R-:W-:Y:S01]  /*c200*/  @!P5 IMAD.WIDE R6, R7, 0x4, R4.reuse ;  /* 0x000000040706d825 */ /* 0x100fe200078e0204 */
[----:B------:R-:W-:Y:S02]  /*c210*/  @!P4 LEA.HI R0, R0, R0, RZ, 0x1 ;  /* 0x000000000000c211 */ /* 0x000fe400078f08ff */
        /* <DEDUP_REMOVED lines=8> */
[C---:B------:R-:W-:Y:S01]  /*c2a0*/  VIADD R0, R3.reuse, 0x98 ;  /* 0x0000009803007836 */ /* 0x040fe20000000000 */
[----:B----4-:R-:W-:Y:S01]  /*c2b0*/  @!P2 LOP3.LUT R15, R16, 0xfffffffe, RZ, 0xc0, !PT ;  /* 0xfffffffe100fa812 */ /* 0x010fe200078ec0ff */
[----:B------:R-:W-:Y:S01]  /*c2c0*/  VIADD R2, R3, 0xa0 ;  /* 0x000000a003027836 */ /* 0x000fe20000000000 */
[----:B------:R-:W-:Y:S01]  /*c2d0*/  @!P1 LOP3.LUT R17, R17, 0xfffffffe, RZ, 0xc0, !PT ;  /* 0xfffffffe11119812 */ /* 0x000fe200078ec0ff */
[----:B------:R-:W-:Y:S01]  /*c2e0*/  VIADD R16, R3, 0xa8 ;  /* 0x000000a803107836 */ /* 0x000fe20000000000 */
[----:B------:R-:W-:-:S02]  /*c2f0*/  @!P0 LOP3.LUT R19, R19, 0xfffffffe, RZ, 0xc0, !PT ;  /* 0xfffffffe13138812 */ /* 0x000fc400078ec0ff */
[----:B------:R-:W-:Y:S01]  /*c300*/  IADD3 R21, R3, 0x90, RZ ;  /* 0x0000009003157810 */ /* 0x000fe20007ffe0ff */
[--C-:B0-----:R-:W-:Y:S01]  /*c310*/  @!P4 IMAD.WIDE R6, R11, 0x4, R4.reuse ;  /* 0x000000040b06c825 */ /* 0x101fe200078e0204 */
[----:B------:R-:W-:Y:S02]  /*c320*/  ISETP.GE.AND P6, PT, R20, UR4, PT ;  /* 0x0000000414007c0c */ /* 0x000fe4000bfc6270 */
[----:B------:R-:W-:Y:S01]  /*c330*/  ISETP.GE.AND P5, PT, R21, UR4, PT ;  /* 0x0000000415007c0c */ /* 0x000fe2000bfa6270 */
[--C-:B-1----:R-:W-:Y:S01]  /*c340*/  @!P3 IMAD.WIDE R8, R13, 0x4, R4.reuse ;  /* 0x000000040d08b825 */ /* 0x102fe200078e0204 */
[----:B------:R0:W-:Y:S01]  /*c350*/  @!P4 ST.E.64 desc[UR6][R6.64], R74 ;  /* 0x0000004a0600c985 */ /* 0x0001e2000c101b06 */
[----:B------:R-:W-:Y:S02]  /*c360*/  ISETP.GE.AND P4, PT, R2, UR4, PT ;  /* 0x0000000402007c0c */ /* 0x000fe4000bf86270 */
[----:B------:R-:W-:Y:S01]  /*c370*/  @!P2 IMAD.WIDE R10, R15, 0x4, R4 ;  /* 0x000000040f0aa825 */ /* 0x000fe200078e0204 */
[----:B------:R1:W-:Y:S01]  /*c380*/  @!P3 ST.E.64 desc[UR6][R8.64], R78 ;  /* 0x0000004e0800b985 */ /* 0x0003e2000c101b06 */
[----:B------:R-:W-:-:S02]  /*c390*/  ISETP.GE.AND P3, PT, R16, UR4, PT ;  /* 0x0000000410007c0c */ /* 0x000fc4000bf66270 */
[--C-:B------:R-:W-:Y:S01]  /*c3a0*/  @!P1 IMAD.WIDE R12, R17, 0x4, R4.reuse ;  /* 0x00000004110c9825 */ /* 0x100fe200078e0204 */
[----:B------:R2:W-:Y:S01]  /*c3b0*/  @!P2 ST.E.64 desc[UR6][R10.64], R82 ;  /* 0x000000520a00a985 */ /* 0x0005e2000c101b06 */
[----:B------:R-:W-:Y:S02]  /*c3c0*/  IADD3 R17, R3, 0xb0, RZ ;  /* 0x000000b003117810 */ /* 0x000fe40007ffe0ff */
[----:B------:R-:W-:Y:S01]  /*c3d0*/  @!P0 IMAD.WIDE R14, R19, 0x4, R4 ;  /* 0x00000004130e8825 */ /* 0x000fe200078e0204 */
[----:B------:R3:W-:Y:S01]  /*c3e0*/  @!P1 ST.E.64 desc[UR6][R12.64], R86 ;  /* 0x000000560c009985 */ /* 0x0007e2000c101b06 */
[----:B------:R-:W-:Y:S02]  /*c3f0*/  @!P6 LEA.HI R20, R20, R20, RZ, 0x1 ;  /* 0x000000141414e211 */ /* 0x000fe400078f08ff */
[----:B------:R-:W-:Y:S01]  /*c400*/  VIADD R19, R3, 0xb8 ;  /* 0x000000b803137836 */ /* 0x000fe20000000000 */
[----:B------:R-:W-:Y:S01]  /*c410*/  @!P0 ST.E.64 desc[UR6][R14.64], R90 ;  /* 0x0000005a0e008985 */ /* 0x000fe2000c101b06 */
[----:B------:R-:W-:-:S02]  /*c420*/  ISETP.GE.AND P0, PT, R0, UR4, PT ;  /* 0x0000000400007c0c */ /* 0x000fc4000bf06270 */
[----:B------:R-:W-:Y:S02]  /*c430*/  @!P5 LEA.HI R21, R21, R21, RZ, 0x1 ;  /* 0x000000151515d211 */ /* 0x000fe400078f08ff */
[----:B------:R-:W-:Y:S02]  /*c440*/  ISETP.GE.AND P2, PT, R17, UR4, PT ;  /* 0x0000000411007c0c */ /* 0x000fe4000bf46270 */
[----:B0-----:R-:W-:Y:S01]  /*c450*/  @!P6 LOP3.LUT R7, R20, 0xfffffffe, RZ, 0xc0, !PT ;  /* 0xfffffffe1407e812 */ /* 0x001fe200078ec0ff */
[----:B------:R-:W-:Y:S01]  /*c460*/  VIADD R20, R3, 0xc0 ;  /* 0x000000c003147836 */ /* 0x000fe20000000000 */
[----:B------:R-:W-:Y:S02]  /*c470*/  ISETP.GE.AND P1, PT, R19, UR4, PT ;  /* 0x0000000413007c0c */ /* 0x000fe4000bf26270 */
[----:B-1----:R-:W-:Y:S01]  /*c480*/  @!P5 LOP3.LUT R9, R21, 0xfffffffe, RZ, 0xc0, !PT ;  /* 0xfffffffe1509d812 */ /* 0x002fe200078ec0ff */
[----:B------:R-:W-:Y:S01]  /*c490*/  @!P6 IMAD.WIDE R6, R7, 0x4, R4 ;  /* 0x000000040706e825 */ /* 0x000fe200078e0204 */
[----:B------:R-:W-:-:S02]  /*c4a0*/  @!P4 LEA.HI R2, R2, R2, RZ, 0x1 ;  /* 0x000000020202c211 */ /* 0x000fc400078f08ff */
[----:B------:R-:W-:Y:S01]  /*c4b0*/  @!P0 LEA.HI R0, R0, R0, RZ, 0x1 ;  /* 0x0000000000008211 */ /* 0x000fe200078f08ff */
[----:B------:R-:W-:Y:S01]  /*c4c0*/  @!P5 IMAD.WIDE R8, R9, 0x4, R4 ;  /* 0x000000040908d825 */ /* 0x000fe200078e0204 */
[----:B------:R0:W-:Y:S01]  /*c4d0*/  @!P6 ST.E.64 desc[UR6][R6.64], R94 ;  /* 0x0000005e0600e985 */ /* 0x0001e2000c101b06 */
[----:B------:R-:W-:Y:S02]  /*c4e0*/  @!P3 LEA.HI R16, R16, R16, RZ, 0x1 ;  /* 0x000000101010b211 */ /* 0x000fe400078f08ff */
[----:B--2---:R-:W-:Y:S01]  /*c4f0*/  @!P0 LOP3.LUT R11, R0, 0xfffffffe, RZ, 0xc0, !PT ;  /* 0xfffffffe000b8812 */ /* 0x004fe200078ec0ff */
[----:B------:R1:W-:Y:S01]  /*c500*/  @!P5 ST.E.64 desc[UR6][R8.64], R98 ;  /* 0x000000620800d985 */ /* 0x0003e2000c101b06 */
[----:B------:R-:W-:Y:S01]  /*c510*/  VIADD R21, R3, 0xc8 ;  /* 0x000000c803157836 */ /* 0x000fe20000000000 */
[----:B------:R-:W-:Y:S02]  /*c520*/  ISETP.GE.AND P5, PT, R20, UR4, PT ;  /* 0x0000000414007c0c */ /* 0x000fe4000bfa6270 */
[----:B------:R-:W-:-:S02]  /*c530*/  @!P2 LEA.HI R17, R17, R17, RZ, 0x1 ;  /* 0x000000111111a211 */ /* 0x000fc400078f08ff */
[----:B------:R-:W-:Y:S02]  /*c540*/  @!P1 LEA.HI R19, R19, R19, RZ, 0x1 ;  /* 0x0000001313139211 */ /* 0x000fe400078f08ff */
[----:B---3--:R-:W-:Y:S01]  /*c550*/  @!P4 LOP3.LUT R13, R2, 0xfffffffe, RZ, 0xc0, !PT ;  /* 0xfffffffe020dc812 */ /* 0x008fe200078ec0ff */
[C---:B------:R-:W-:Y:S01]  /*c560*/  VIADD R2, R3.reuse, 0xd8 ;  /* 0x000000d803027836 */ /* 0x040fe20000000000 */
[----:B------:R-:W-:Y:S01]  /*c570*/  IADD3 R0, R3, 0xd0, RZ ;  /* 0x000000d003007810 */ /* 0x000fe20007ffe0ff */
[--C-:B0-----:R-:W-:Y:S01]  /*c580*/  @!P0 IMAD.WIDE R6, R11, 0x4, R4.reuse ;  /* 0x000000040b068825 */ /* 0x101fe200078e0204 */
[----:B------:R-:W-:Y:S02]  /*c590*/  @!P3 LOP3.LUT R15, R16, 0xfffffffe, RZ, 0xc0, !PT ;  /* 0xfffffffe100fb812 */ /* 0x000fe400078ec0ff */
[----:B------:R-:W-:Y:S01]  /*c5a0*/  @!P2 LOP3.LUT R17, R17, 0xfffffffe, RZ, 0xc0, !PT ;  /* 0xfffffffe1111a812 */ /* 0x000fe200078ec0ff */
[--C-:B-1----:R-:W-:Y:S01]  /*c5b0*/  @!P4 IMAD.WIDE R8, R13, 0x4, R4.reuse ;  /* 0x000000040d08c825 */ /* 0x102fe200078e0204 */
[----:B------:R-:W-:Y:S01]  /*c5c0*/  ISETP.GE.AND P6, PT, R21, UR4, PT ;  /* 0x0000000415007c0c */ /* 0x000fe2000bfc6270 */
[----:B------:R0:W-:Y:S01]  /*c5d0*/  @!P0 ST.E.64 desc[UR6][R6.64], R102 ;  /* 0x0000006606008985 */ /* 0x0001e2000c101b06 */
[----:B------:R-:W-:Y:S01]  /*c5e0*/  @!P1 LOP3.LUT R19, R19, 0xfffffffe, RZ, 0xc0, !PT ;  /* 0xfffffffe13139812 */ /* 0x000fe200078ec0ff */
[--C-:B------:R-:W-:Y:S01]  /*c5f0*/  @!P3 IMAD.WIDE R10, R15, 0x4, R4.reuse ;  /* 0x000000040f0ab825 */ /* 0x100fe200078e0204 */
[----:B------:R-:W-:Y:S01]  /*c600*/  ISETP.GE.AND P0, PT, R0, UR4, PT ;  /* 0x0000000400007c0c */ /* 0x000fe2000bf06270 */
[----:B------:R1:W-:Y:S01]  /*c610*/  @!P4 ST.E.64 desc[UR6][R8.64], R106 ;  /* 0x0000006a0800c985 */ /* 0x0003e2000c101b06 */
[----:B------:R-:W-:Y:S01]  /*c620*/  @!P5 LEA.HI R20, R20, R20, RZ, 0x1 ;  /* 0x000000141414d211 */ /* 0x000fe200078f08ff */
[----:B------:R-:W-:-:S02]  /*c630*/  @!P2 IMAD.WIDE R12, R17, 0x4, R4 ;  /* 0x00000004110ca825 */ /* 0x000fc400078e0204 */
[----:B------:R2:W-:Y:S02]  /*c640*/  @!P3 ST.E.64 desc[UR6][R10.64], R110 ;  /* 0x0000006e0a00b985 */ /* 0x0005e4000c101b06 */
[--C-:B------:R-:W-:Y:S01]  /*c650*/  @!P1 IMAD.WIDE R14, R19, 0x4, R4.reuse ;  /* 0x00000004130e9825 */ /* 0x100fe200078e0204 */
[----:B------:R-:W-:Y:S01]  /*c660*/  IADD3 R19, R3, 0xf0, RZ ;  /* 0x000000f003137810 */ /* 0x000fe20007ffe0ff */
[----:B------:R-:W-:Y:S01]  /*c670*/  @!P2 ST.E.64 desc[UR6][R12.64], R114 ;  /* 0x000000720c00a985 */ /* 0x000fe2000c101b06 */
[----:B------:R-:W-:Y:S01]  /*c680*/  @!P6 LEA.HI R21, R21, R21, RZ, 0x1 ;  /* 0x000000151515e211 */ /* 0x000fe200078f08ff */
[C---:B------:R-:W-:Y:S01]  /*c690*/  VIADD R16, R3.reuse, 0xe0 ;  /* 0x000000e003107836 */ /* 0x040fe20000000000 */
[----:B0-----:R-:W-:Y:S01]  /*c6a0*/  @!P5 LOP3.LUT R7, R20, 0xfffffffe, RZ, 0xc0, !PT ;  /* 0xfffffffe1407d812 */ /* 0x001fe200078ec0ff */
[C---:B------:R-:W-:Y:S01]  /*c6b0*/  VIADD R17, R3.reuse, 0xe8 ;  /* 0x000000e803117836 */ /* 0x040fe20000000000 */
[----:B------:R-:W-:Y:S01]  /*c6c0*/  @!P1 ST.E.64 desc[UR6][R14.64], R118 ;  /* 0x000000760e009985 */ /* 0x000fe2000c101b06 */
[----:B------:R-:W-:Y:S01]  /*c6d0*/  ISETP.GE.AND P1, PT, R2, UR4, PT ;  /* 0x0000000402007c0c */ /* 0x000fe2000bf26270 */
[----:B------:R-:W-:Y:S01]  /*c6e0*/  VIADD R3, R3, 0xf8 ;  /* 0x000000f803037836 */ /* 0x000fe20000000000 */
[----:B------:R-:W-:Y:S01]  /*c6f0*/  ISETP.GE.AND P2, PT, R16, UR4, PT ;  /* 0x0000000410007c0c */ /* 0x000fe2000bf46270 */
[----:B------:R-:W-:Y:S01]  /*c700*/  @!P5 IMAD.WIDE R6, R7, 0x4, R4 ;  /* 0x000000040706d825 */ /* 0x000fe200078e0204 */
[----:B------:R-:W-:-:S02]  /*c710*/  ISETP.GE.AND P3, PT, R17, UR4, PT ;  /* 0x0000000411007c0c */ /* 0x000fc4000bf66270 */
[----:B------:R-:W-:Y:S02]  /*c720*/  ISETP.GE.AND P4, PT, R19, UR4, PT ;  /* 0x0000000413007c0c */ /* 0x000fe4000bf86270 */
[----:B------:R-:W-:Y:S01]  /*c730*/  @!P0 LEA.HI R0, R0, R0, RZ, 0x1 ;  /* 0x0000000000008211 */ /* 0x000fe200078f08ff */
[----:B------:R0:W-:Y:S01]  /*c740*/  @!P5 ST.E.64 desc[UR6][R6.64], R122 ;  /* 0x0000007a0600d985 */ /* 0x0001e2000c101b06 */
[----:B-1----:R-:W-:Y:S02]  /*c750*/  @!P6 LOP3.LUT R9, R21, 0xfffffffe, RZ, 0xc0, !PT ;  /* 0xfffffffe1509e812 */ /* 0x002fe400078ec0ff */
[----:B--2---:R-:W-:Y:S02]  /*c760*/  @!P0 LOP3.LUT R11, R0, 0xfffffffe, RZ, 0xc0, !PT ;  /* 0xfffffffe000b8812 */ /* 0x004fe400078ec0ff */
[----:B------:R-:W-:Y:S01]  /*c770*/  @!P1 LEA.HI R2, R2, R2, RZ, 0x1 ;  /* 0x0000000202029211 */ /* 0x000fe200078f08ff */
[----:B------:R-:W-:Y:S01]  /*c780*/  @!P6 IMAD.WIDE R8, R9, 0x4, R4 ;  /* 0x000000040908e825 */ /* 0x000fe200078e0204 */
[----:B------:R-:W-:-:S02]  /*c790*/  @!P2 LEA.HI R16, R16, R16, RZ, 0x1 ;  /* 0x000000101010a211 */ /* 0x000fc400078f08ff */
[----:B------:R-:W-:Y:S02]  /*c7a0*/  @!P3 LEA.HI R17, R17, R17, RZ, 0x1 ;  /* 0x000000111111b211 */ /* 0x000fe400078f08ff */
[----:B------:R1:W-:Y:S01]  /*c7b0*/  @!P6 ST.E.64 desc[UR6][R8.64], R126 ;  /* 0x0000007e0800e985 */ /* 0x0003e2000c101b06 */
[----:B------:R-:W-:Y:S01]  /*c7c0*/  @!P4 LEA.HI R19, R19, R19, RZ, 0x1 ;  /* 0x000000131313c211 */ /* 0x000fe200078f08ff */
[----:B0-----:R-:W-:Y:S01]  /*c7d0*/  @!P0 IMAD.WIDE R6, R11, 0x4, R4 ;  /* 0x000000040b068825 */ /* 0x001fe200078e0204 */
[----:B------:R-:W-:Y:S02]  /*c7e0*/  @!P1 LOP3.LUT R13, R2, 0xfffffffe, RZ, 0xc0, !PT ;  /* 0xfffffffe020d9812 */ /* 0x000fe400078ec0ff */
[----:B------:R-:W-:Y:S02]  /*c7f0*/  @!P2 LOP3.LUT R15, R16, 0xfffffffe, RZ, 0xc0, !PT ;  /* 0xfffffffe100fa812 */ /* 0x000fe400078ec0ff */
[----:B------:R0:W-:Y:S01]  /*c800*/  @!P0 ST.E.64 desc[UR6][R6.64], R130 ;  /* 0x0000008206008985 */ /* 0x0001e2000c101b06 */
[----:B------:R-:W-:-:S02]  /*c810*/  ISETP.GE.AND P0, PT, R3, UR4, PT ;  /* 0x0000000403007c0c */ /* 0x000fc4000bf06270 */
[----:B------:R-:W-:Y:S01]  /*c820*/  @!P3 LOP3.LUT R17, R17, 0xfffffffe, RZ, 0xc0, !PT ;  /* 0xfffffffe1111b812 */ /* 0x000fe200078ec0ff */
[----:B------:R-:W-:Y:S01]  /*c830*/  @!P2 IMAD.WIDE R10, R15, 0x4, R4 ;  /* 0x000000040f0aa825 */ /* 0x000fe200078e0204 */
[----:B------:R-:W-:-:S03]  /*c840*/  @!P4 LOP3.LUT R19, R19, 0xfffffffe, RZ, 0xc0, !PT ;  /* 0xfffffffe1313c812 */ /* 0x000fc600078ec0ff */
[----:B-1----:R-:W-:-:S04]  /*c850*/  @!P1 IMAD.WIDE R8, R13, 0x4, R4 ;  /* 0x000000040d089825 */ /* 0x002fc800078e0204 */
[--C-:B------:R-:W-:Y:S01]  /*c860*/  @!P3 IMAD.WIDE R12, R17, 0x4, R4.reuse ;  /* 0x00000004110cb825 */ /* 0x100fe200078e0204 */
[----:B------:R0:W-:Y:S03]  /*c870*/  @!P1 ST.E.64 desc[UR6][R8.64], R134 ;  /* 0x0000008608009985 */ /* 0x0001e6000c101b06 */
[----:B------:R-:W-:Y:S01]  /*c880*/  @!P4 IMAD.WIDE R14, R19, 0x4, R4 ;  /* 0x00000004130ec825 */ /* 0x000fe200078e0204 */
[----:B------:R0:W-:Y:S04]  /*c890*/  @!P2 ST.E.64 desc[UR6][R10.64], R138 ;  /* 0x0000008a0a00a985 */ /* 0x0001e8000c101b06 */
[----:B------:R0:W-:Y:S04]  /*c8a0*/  @!P3 ST.E.64 desc[UR6][R12.64], R142 ;  /* 0x0000008e0c00b985 */ /* 0x0001e8000c101b06 */
[----:B------:R0:W-:Y:S01]  /*c8b0*/  @!P4 ST.E.64 desc[UR6][R14.64], R146 ;  /* 0x000000920e00c985 */ /* 0x0001e2000c101b06 */
[----:B------:R-:W-:Y:S05]  /*c8c0*/  @P0 BRA `(.L_x_8) ;  /* 0x0000004000a40947 */ /* 0x000fea0003800000 */
[----:B------:R-:W-:Y:S01]  /*c8d0*/  LEA.HI R3, R3, R3, RZ, 0x1 ;  /* 0x0000000303037211 */ /* 0x000fe200078f08ff */
[----:B------:R-:W-:-:S03]  /*c8e0*/  ULDC.64 UR4, c[0x0][0x208] ;  /* 0x0000820000047ab9 */ /* 0x000fc60000000a00 */
[----:B------:R-:W-:-:S05]  /*c8f0*/  LOP3.LUT R3, R3, 0xfffffffe, RZ, 0xc0, !PT ;  /* 0xfffffffe03037812 */ /* 0x000fca00078ec0ff */
[----:B------:R-:W-:-:S05]  /*c900*/  IMAD.WIDE R4, R3, 0x4, R4 ;  /* 0x0000000403047825 */ /* 0x000fca00078e0204 */
[----:B------:R1:W-:Y:S01]  /*c910*/  ST.E.64 desc[UR4][R4.64], R150 ;  /* 0x0000009604007985 */ /* 0x0003e2000c101b04 */
[----:B------:R-:W-:Y:S05]  /*c920*/  BRA `(.L_x_8) ;  /* 0x00000040008c7947 */ /* 0x000fea0003800000 */
.L_x_35:
[----:B------:R-:W0:Y:S02]  /*c930*/  S2R R0, SR_TID.X ;  /* 0x0000000000007919 */ /* 0x000e240000002100 */
[----:B0-----:R-:W-:-:S05]  /*c940*/  VIADD R2, R0, 0xffffff80 ;  /* 0xffffff8000027836 */ /* 0x001fca0000000000 */
[----:B------:R-:W-:-:S13]  /*c950*/  ISETP.GT.AND P0, PT, R2, 0x7f, PT ;  /* 0x0000007f0200780c */ /* 0x000fda0003f04270 */
[----:B------:R-:W-:Y:S05]  /*c960*/  @P0 BRA `(.L_x_8) ;  /* 0x00000040007c0947 */ /* 0x000fea0003800000 */
[----:B------:R-:W0:Y:S01]  /*c970*/  S2R R3, SR_CTAID.X ;  /* 0x0000000000037919 */ /* 0x000e220000002500 */
[----:B------:R-:W1:Y:S01]  /*c980*/  LDC R6, c[0x0][0xbe8] ;  /* 0x0002fa00ff067b82 */ /* 0x000e620000000800 */
[----:B------:R-:W-:Y:S01]  /*c990*/  ULDC UR4, c[0x0][0xa88] ;  /* 0x0002a20000047ab9 */ /* 0x000fe20000000800 */
[----:B0-----:R-:W-:Y:S02]  /*c9a0*/  IMAD R0, R3, 0x80, R0 ;  /* 0x0000008003007824 */ /* 0x001fe400078e0200 */
[----:B-1----:R-:W-:-:S03]  /*c9b0*/  IMAD R3, R6, UR4, RZ ;  /* 0x0000000406037c24 */ /* 0x002fc6000f8e02ff */
[----:B------:R-:W-:-:S04]  /*c9c0*/  IADD3 R0, R0, -0x80, RZ ;  /* 0xffffff8000007810 */ /* 0x000fc80007ffe0ff */
[----:B------:R-:W-:-:S13]  /*c9d0*/  ISETP.GE.AND P0, PT, R0, R3, PT ;  /* 0x000000030000720c */ /* 0x000fda0003f06270 */
[----:B------:R-:W-:Y:S05]  /*c9e0*/  @P0 BRA `(.L_x_8) ;  /* 0x00000040005c0947 */ /* 0x000fea0003800000 */
[----:B------:R-:W-:Y:S01]  /*c9f0*/  ISETP.NE.AND P0, PT, R6, 0x1, PT ;  /* 0x000000010600780c */ /* 0x000fe20003f05270 */
[----:B------:R-:W0:Y:S01]  /*ca00*/  S2UR UR7, SR_CTAID.Z ;  /* 0x00000000000779c3 */ /* 0x000e220000002700 */
[----:B------:R-:W-:Y:S01]  /*ca10*/  R2UR UR11, R18 ;  /* 0x00000000120b72ca */ /* 0x000fe200000e0000 */
[----:B------:R-:W-:Y:S01]  /*ca20*/  ULDC.64 UR8, c[0x0][0xbd0] ;  /* 0x0002f40000087ab9 */ /* 0x000fe20000000a00 */
[----:B------:R-:W-:Y:S01]  /*ca30*/  IMAD.MOV.U32 R5, RZ, RZ, R0 ;  /* 0x000000ffff057224 */ /* 0x000fe200078e0000 */
[----:B------:R-:W-:-:S04]  /*ca40*/  ULDC.64 UR12, c[0x0][0x208] ;  /* 0x00008200000c7ab9 */ /* 0x000fc80000000a00 */
[----:B------:R-:W1:Y:S06]  /*ca50*/  LDC.64 R10, c[0x0][0xbd8] ;  /* 0x0002f600ff0a7b82 */ /* 0x000e6c0000000a00 */
[----:B------:R-:W-:Y:S02]  /*ca60*/  USHF.R.S32.HI UR6, URZ, 0x1f, UR11 ;  /* 0x0000001f3f067899 */ /* 0x000fe4000801140b */
[----:B------:R-:W2:Y:S01]  /*ca70*/  @P0 LDC R7, c[0x0][0xbec] ;  /* 0x0002fb00ff070b82 */ /* 0x000ea20000000800 */
[----:B------:R-:W-:Y:S02]  /*ca80*/  UIMAD.WIDE.U32 UR4, UR11, UR8, URZ ;  /* 0x000000080b0472a5 */ /* 0x000fe4000f8e003f */
[----:B------:R-:W-:-:S04]  /*ca90*/  UIMAD UR6, UR6, UR8, URZ ;  /* 0x00000008060672a4 */ /* 0x000fc8000f8e023f */
[----:B------:R-:W-:Y:S01]  /*caa0*/  UIMAD UR6, UR11, UR9, UR6 ;  /* 0x000000090b0672a4 */ /* 0x000fe2000f8e0206 */
[----:B------:R-:W3:Y:S01]  /*cab0*/  @P0 LDC R9, c[0x0][0xbf0] ;  /* 0x0002fc00ff090b82 */ /* 0x000ee20000000800 */
[----:B0-----:R-:W-:Y:S01]  /*cac0*/  USHF.R.S32.HI UR8, URZ, 0x1f, UR7 ;  /* 0x0000001f3f087899 */ /* 0x001fe20008011407 */
[----:B------:R-:W-:Y:S01]  /*cad0*/  IMAD.U32 R3, RZ, RZ, UR5 ;  /* 0x00000005ff037e24 */ /* 0x000fe2000f8e00ff */
[----:B------:R-:W-:Y:S01]  /*cae0*/  UIADD3 UR6, UR5, UR6, URZ ;  /* 0x0000000605067290 */ /* 0x000fe2000fffe03f */
[----:B------:R-:W-:Y:S02]  /*caf0*/  IMAD.U32 R2, RZ, RZ, UR4 ;  /* 0x00000004ff027e24 */ /* 0x000fe4000f8e00ff */
[----:B------:R-:W-:Y:S02]  /*cb00*/  ULDC.64 UR4, c[0x0][0xbe0] ;  /* 0x0002f80000047ab9 */ /* 0x000fe40000000a00 */
[----:B------:R-:W0:Y:S01]  /*cb10*/  S2UR UR10, SR_CTAID.Y ;  /* 0x00000000000a79c3 */ /* 0x000e220000002600 */
[----:B------:R-:W-:Y:S01]  /*cb20*/  MOV R3, UR6 ;  /* 0x0000000600037c02 */ /* 0x000fe20008000f00 */
[----:B-1----:R-:W-:-:S04]  /*cb30*/  IMAD R12, R10, UR8, RZ ;  /* 0x000000080a0c7c24 */ /* 0x002fc8000f8e02ff */
[----:B------:R-:W-:Y:S02]  /*cb40*/  IMAD R11, R11, UR7, R12 ;  /* 0x000000070b0b7c24 */ /* 0x000fe4000f8e020c */
[----:B------:R-:W0:Y:S01]  /*cb50*/  LDC R8, c[0x0][0xc50] ;  /* 0x00031400ff087b82 */ /* 0x000e220000000800 */
[----:B--2---:R-:W-:-:S04]  /*cb60*/  @P0 IMAD.HI.U32 R4, R0, R7, RZ ;  /* 0x0000000700040227 */ /* 0x004fc800078e00ff */
[----:B------:R-:W-:Y:S02]  /*cb70*/  IMAD R7, RZ, RZ, -UR11 ;  /* 0x8000000bff077e24 */ /* 0x000fe4000f8e02ff */
[----:B------:R-:W-:Y:S01]  /*cb80*/  IMAD.WIDE.U32 R2, R10, UR7, R2 ;  /* 0x000000070a027c25 */ /* 0x000fe2000f8e0002 */
[----:B---3--:R-:W-:-:S03]  /*cb90*/  @P0 SHF.R.U32.HI R5, RZ, R9, R4 ;  /* 0x00000009ff050219 */ /* 0x008fc60000011604 */
[----:B------:R-:W-:Y:S02]  /*cba0*/  IMAD.IADD R3, R11, 0x1, R3 ;  /* 0x000000010b037824 */ /* 0x000fe400078e0203 */
[----:B0-----:R-:W-:Y:S02]  /*cbb0*/  IMAD R9, R8, R7, UR10 ;  /* 0x0000000a08097e24 */ /* 0x001fe4000f8e0207 */
[----:B------:R-:W-:Y:S02]  /*cbc0*/  IMAD.MOV R7, RZ, RZ, -R5 ;  /* 0x000000ffff077224 */ /* 0x000fe400078e0a05 */
[----:B------:R-:W-:Y:S01]  /*cbd0*/  IMAD.WIDE.U32 R2, R9, UR4, R2 ;  /* 0x0000000409027c25 */ /* 0x000fe2000f8e0002 */
[----:B------:R-:W-:-:S03]  /*cbe0*/  SHF.R.S32.HI R4, RZ, 0x1f, R9 ;  /* 0x0000001fff047819 */ /* 0x000fc60000011409 */
[----:B------:R-:W-:Y:S01]  /*cbf0*/  IMAD R7, R6, R7, R0 ;  /* 0x0000000706077224 */ /* 0x000fe200078e0200 */
[----:B------:R-:W-:Y:S01]  /*cc00*/  IADD3 R2, P0, R5, R2, RZ ;  /* 0x0000000205027210 */ /* 0x000fe20007f1e0ff */
[----:B------:R-:W-:-:S03]  /*cc10*/  IMAD R4, R4, UR4, RZ ;  /* 0x0000000404047c24 */ /* 0x000fc6000f8e02ff */
[----:B------:R-:W-:Y:S01]  /*cc20*/  SHF.R.S32.HI R0, RZ, 0x1f, R7 ;  /* 0x0000001fff007819 */ /* 0x000fe20000011407 */
[----:B------:R-:W-:Y:S01]  /*cc30*/  IMAD R4, R9, UR5, R4 ;  /* 0x0000000509047c24 */ /* 0x000fe2000f8e0204 */
[----:B------:R-:W-:Y:S01]  /*cc40*/  SHF.R.S32.HI R9, RZ, 0x1f, R5 ;  /* 0x0000001fff097819 */ /* 0x000fe20000011405 */
[----:B------:R-:W-:Y:S02]  /*cc50*/  ULDC.64 UR4, c[0x0][0xbc8] ;  /* 0x0002f20000047ab9 */ /* 0x000fe40000000a00 */
[----:B------:R-:W-:Y:S01]  /*cc60*/  IMAD R0, R0, UR4, RZ ;  /* 0x0000000400007c24 */ /* 0x000fe2000f8e02ff */
[----:B------:R-:W-:-:S03]  /*cc70*/  IADD3.X R3, R9, R3, R4, P0, !PT ;  /* 0x0000000309037210 */ /* 0x000fc600007fe404 */
[C---:B------:R-:W-:Y:S02]  /*cc80*/  IMAD R5, R7.reuse, UR5, R0 ;  /* 0x0000000507057c24 */ /* 0x040fe4000f8e0200 */
[----:B------:R-:W-:Y:S01]  /*cc90*/  IMAD.WIDE.U32 R2, R7, UR4, R2 ;  /* 0x0000000407027c25 */ /* 0x000fe2000f8e0002 */
[----:B------:R-:W-:-:S04]  /*cca0*/  ULDC.64 UR4, c[0x0][0xba8] ;  /* 0x0002ea0000047ab9 */ /* 0x000fc80000000a00 */
[----:B------:R-:W-:Y:S02]  /*ccb0*/  IADD3 R3, R3, R5, RZ ;  /* 0x0000000503037210 */ /* 0x000fe40007ffe0ff */
[----:B------:R-:W-:-:S04]  /*ccc0*/  LEA R4, P0, R2, UR4, 0x2 ;  /* 0x0000000402047c11 */ /* 0x000fc8000f8010ff */
[----:B------:R-:W-:Y:S01]  /*ccd0*/  LEA.HI.X R5, R2, UR5, R3, 0x2, P0 ;  /* 0x0000000502057c11 */ /* 0x000fe200080f1403 */
[----:B------:R-:W-:-:S05]  /*cce0*/  IMAD.MOV.U32 R3, RZ, RZ, -0x800000 ;  /* 0xff800000ff037424 */ /* 0x000fca00078e00ff */
[----:B------:R0:W-:Y:S01]  /*ccf0*/  STG.E desc[UR12][R4.64], R3 ;  /* 0x0000000304007986 */ /* 0x0001e2000c10190c */
[----:B------:R-:W-:Y:S05]  /*cd00*/  BRA `(.L_x_8) ;  /* 0x0000003c00947947 */ /* 0x000fea0003800000 */
.L_x_6:
[----:B------:R-:W-:-:S08]  /*cd10*/  NOP ;  /* 0x0000000000007918 */ /* 0x000fd00000000000 */
[----:B0-----:R-:W0:-:S00]  /*cd20*/  USETMAXREG.DEALLOC.CTAPOOL 0x28 ;  /* 0x00000028000079c8 */ /* 0x001e0000080e0500 */
[----:B0-----:R-:W-:Y:S01]  /*cd30*/  LOP3.LUT R18, R0, 0x3, RZ, 0xc0, !PT ;  /* 0x0000000300127812 */ /* 0x001fe200078ec0ff */
[----:B------:R-:W0:Y:S05]  /*cd40*/  S2R R26, SR_CTAID.Z ;  /* 0x00000000001a7919 */ /* 0x000e2a0000002700 */
[----:B------:R-:W1:Y:S01]  /*cd50*/  S2UR UR6, SR_CTAID.Y ;  /* 0x00000000000679c3 */ /* 0x000e620000002600 */
[----:B------:R-:W2:Y:S02]  /*cd60*/  SHFL.IDX PT, R0, R18, RZ, 0x1f ;  /* 0x00001fff12007589 */ /* 0x000ea400000e0000 */
[----:B--2---:R-:W-:-:S13]  /*cd70*/  ISETP.NE.AND P0, PT, R0, RZ, PT ;  /* 0x000000ff0000720c */ /* 0x004fda0003f05270 */
[----:B01----:R-:W-:Y:S05]  /*cd80*/  @!P0 BRA `(.L_x_38) ;  /* 0x0000000000288947 */ /* 0x003fea0003800000 */
[----:B------:R-:W-:Y:S01]  /*cd90*/  ULDC UR7, c[0x0][0xc50] ;  /* 0x0003140000077ab9 */ /* 0x000fe20000000800 */
[----:B------:R-:W-:Y:S01]  /*cda0*/  UMOV UR39, UR6 ;  /* 0x0000000600277c82 */ /* 0x000fe20008000000 */
[----:B------:R-:W-:-:S06]  /*cdb0*/  UISETP.NE.AND UP0, UPT, UR7, 0x1, UPT ;  /* 0x000000010700788c */ /* 0x000fcc000bf05270 */
[----:B------:R-:W-:-:S13]  /*cdc0*/  PLOP3.LUT P0, PT, PT, PT, UP0, 0x80, 0x0 ;  /* 0x000000000000781c */ /* 0x000fda0003f0f008 */
[----:B------:R-:W-:Y:S05]  /*cdd0*/  @!P0 BRA `(.L_x_39) ;  /* 0x0000000000308947 */ /* 0x000fea0003800000 */
[----:B------:R-:W-:Y:S01]  /*cde0*/  ULDC UR4, c[0x0][0xc54] ;  /* 0x0003150000047ab9 */ /* 0x000fe20000000800 */
[----:B------:R-:W-:Y:S01]  /*cdf0*/  ULDC UR39, c[0x0][0xc58] ;  /* 0x0003160000277ab9 */ /* 0x000fe20000000800 */
[----:B------:R-:W-:-:S04]  /*ce00*/  UIMAD.WIDE.U32 UR4, UR6, UR4, URZ ;  /* 0x00000004060472a5 */ /* 0x000fc8000f8e003f */
[----:B------:R-:W-:Y:S01]  /*ce10*/  USHF.R.U32.HI UR39, URZ, UR39, UR5 ;  /* 0x000000273f277299 */ /* 0x000fe20008011605 */
[----:B------:R-:W-:Y:S11]  /*ce20*/  BRA `(.L_x_39) ;  /* 0x00000000001c7947 */ /* 0x000ff60003800000 */
.L_x_38:
[----:B------:R-:W-:Y:S01]  /*ce30*/  ULDC UR7, c[0x0][0xc50] ;  /* 0x0003140000077ab9 */ /* 0x000fe20000000800 */
[----:B------:R-:W-:Y:S01]  /*ce40*/  UMOV UR39, UR6 ;  /* 0x0000000600277c82 */ /* 0x000fe20008000000 */
[----:B------:R-:W-:-:S11]  /*ce50*/  UISETP.NE.AND UP0, UPT, UR7, 0x1, UPT ;  /* 0x000000010700788c */ /* 0x000fd6000bf05270 */
[----:B------:R-:W-:Y:S01]  /*ce60*/  @UP0 ULDC UR4, c[0x0][0xc54] ;  /* 0x0003150000040ab9 */ /* 0x000fe20000000800 */
[----:B------:R-:W-:Y:S01]  /*ce70*/  @UP0 ULDC UR8, c[0x0][0xc58] ;  /* 0x0003160000080ab9 */ /* 0x000fe20000000800 */
[----:B------:R-:W-:-:S04]  /*ce80*/  UIMAD.WIDE.U32 UR4, UR6, UR4, URZ ;  /* 0x00000004060472a5 */ /* 0x000fc8000f8e003f */
[----:B------:R-:W-:-:S12]  /*ce90*/  @UP0 USHF.R.U32.HI UR39, URZ, UR8, UR5 ;  /* 0x000000083f270299 */ /* 0x000fd80008011605 */
.L_x_39:
[----:B------:R-:W-:Y:S01]  /*cea0*/  ISETP.GE.AND P0, PT, R26, RZ, PT ;  /* 0x000000ff1a00720c */ /* 0x000fe20003f06270 */
[----:B------:R-:W-:Y:S01]  /*ceb0*/  UIADD3 UR4, -UR39, URZ, URZ ;  /* 0x0000003f27047290 */ /* 0x000fe2000fffe13f */
[----:B------:R-:W-:Y:S01]  /*cec0*/  IMAD.MOV.U32 R0, RZ, RZ, 0x1 ;  /* 0x00000001ff007424 */ /* 0x000fe200078e00ff */
[----:B------:R-:W-:Y:S01]  /*ced0*/  MOV R6, 0x1 ;  /* 0x0000000100067802 */ /* 0x000fe20000000f00 */
[----:B------:R-:W-:Y:S01]  /*cee0*/  IMAD.MOV.U32 R2, RZ, RZ, RZ ;  /* 0x000000ffff027224 */ /* 0x000fe200078e00ff */
[----:B------:R-:W-:-:S08]  /*cef0*/  UIMAD UR6, UR7, UR4, UR6 ;  /* 0x00000004070672a4 */ /* 0x000fd0000f8e0206 */
[----:B------:R-:W-:Y:S05]  /*cf00*/  @!P0 BRA `(.L_x_40) ;  /* 0x00000038004c8947 */ /* 0x000fea0003800000 */
[----:B------:R-:W0:Y:S01]  /*cf10*/  LDC.64 R2, c[0x0][0xa28] ;  /* 0x00028a00ff027b82 */ /* 0x000e220000000a00 */
[----:B------:R-:W-:Y:S01]  /*cf20*/  IMAD.MOV.U32 R19, RZ, RZ, RZ ;  /* 0x000000ffff137224 */ /* 0x000fe200078e00ff */
[----:B------:R-:W-:Y:S01]  /*cf30*/  ULDC.64 UR4, c[0x0][0x208] ;  /* 0x0000820000047ab9 */ /* 0x000fe20000000a00 */
[----:B------:R-:W-:Y:S01]  /*cf40*/  ULDC UR40, c[0x0][0x2f0] ;  /* 0x0000bc0000287ab9 */ /* 0x000fe20000000800 */
[----:B0-----:R-:W-:-:S04]  /*cf50*/  ISETP.NE.U32.AND P0, PT, R2, RZ, PT ;  /* 0x000000ff0200720c */ /* 0x001fc80003f05070 */
[----:B------:R-:W-:-:S13]  /*cf60*/  ISETP.NE.AND.EX P0, PT, R3, RZ, PT, P0 ;  /* 0x000000ff0300720c */ /* 0x000fda0003f05300 */
[----:B------:R-:W0:Y:S02]  /*cf70*/  @P0 LDC.64 R2, c[0x0][0xa28] ;  /* 0x00028a00ff020b82 */ /* 0x000e240000000a00 */
[----:B0-----:R-:W-:-:S05]  /*cf80*/  @P0 IMAD.WIDE R2, R26, 0x4, R2 ;  /* 0x000000041a020825 */ /* 0x001fca00078e0202 */
[----:B------:R0:W5:Y:S01]  /*cf90*/  @P0 LDG.E R19, desc[UR4][R2.64] ;  /* 0x0000000402130981 */ /* 0x000162000c1e1900 */
[----:B------:R-:W-:Y:S01]  /*cfa0*/  ULDC.64 UR4, c[0x0][0x418] ;  /* 0x0001060000047ab9 */ /* 0x000fe20000000a00 */
[----:B------:R-:W-:Y:S02]  /*cfb0*/  ULOP3.LUT UR44, UR6, 0xffff, URZ, 0xc0, !UPT ;  /* 0x0000ffff062c7892 */ /* 0x000fe4000f8ec03f */
[----:B------:R-:W-:Y:S01]  /*cfc0*/  UISETP.NE.U32.AND UP0, UPT, UR4, URZ, UPT ;  /* 0x0000003f0400728c */ /* 0x000fe2000bf05070 */
[----:B------:R-:W1:Y:S01]  /*cfd0*/  S2R R23, SR_CTAID.X ;  /* 0x0000000000177919 */ /* 0x000e620000002500 */
[----:B------:R-:W-:Y:S01]  /*cfe0*/  UMOV UR38, URZ ;  /* 0x0000003f00267c82 */ /* 0x000fe20008000000 */
[----:B------:R-:W-:Y:S01]  /*cff0*/  ULDC UR4, c[0x0][0x424] ;  /* 0x0001090000047ab9 */ /* 0x000fe20000000800 */
[----:B------:R-:W-:-:S04]  /*d000*/  UISETP.NE.AND.EX UP0, UPT, UR5, URZ, UPT, UP0 ;  /* 0x0000003f0500728c */ /* 0x000fc8000bf05300 */
[----:B------:R-:W-:-:S04]  /*d010*/  USEL UR4, UR4, 0x1, UP0 ;  /* 0x0000000104047887 */ /* 0x000fc80008000000 */
[----:B------:R-:W-:-:S04]  /*d020*/  UIMAD UR40, UR4, UR40, URZ ;  /* 0x00000028042872a4 */ /* 0x000fc8000f8e023f */
[----:B------:R-:W-:Y:S02]  /*d030*/  UISETP.GE.AND UP0, UPT, UR40, 0x1, UPT ;  /* 0x000000012800788c */ /* 0x000fe4000bf06270 */
[----:B------:R-:W-:-:S04]  /*d040*/  UIADD3 UR4, UR40, 0x4f, URZ ;  /* 0x0000004f28047890 */ /* 0x000fc8000fffe03f */
[----:B------:R-:W-:Y:S01]  /*d050*/  PLOP3.LUT P0, PT, PT, PT, UP0, 0x80, 0x0 ;  /* 0x000000000000781c */ /* 0x000fe20003f0f008 */
[----:B------:R-:W-:-:S04]  /*d060*/  UIMAD.WIDE UR4, UR4, 0x66666667, URZ ;  /* 0x66666667040478a5 */ /* 0x000fc8000f8e023f */
[----:B------:R-:W-:-:S04]  /*d070*/  USHF.R.U32.HI UR41, URZ, 0x1f, UR5 ;  /* 0x0000001f3f297899 */ /* 0x000fc80008011605 */
[----:B------:R-:W-:-:S04]  /*d080*/  ULEA.HI.SX32 UR41, UR5, UR41, 0x1b ;  /* 0x0000002905297291 */ /* 0x000fc8000f8fda3f */
[----:B01----:R-:W-:Y:S08]  /*d090*/  @!P0 BRA `(.L_x_41) ;  /* 0x0000000000848947 */ /* 0x003ff00003800000 */
[----:B------:R-:W-:Y:S01]  /*d0a0*/  USHF.R.U32.HI UR6, URZ, 0x10, UR6 ;  /* 0x000000103f067899 */ /* 0x000fe20008011606 */
[----:B------:R-:W-:-:S03]  /*d0b0*/  UMOV UR4, URZ ;  /* 0x0000003f00047c82 */ /* 0x000fc60008000000 */
[----:B------:R-:W-:-:S11]  /*d0c0*/  UISETP.NE.AND UP0, UPT, UR6, URZ, UPT ;  /* 0x0000003f0600728c */ /* 0x000fd6000bf05270 */
[----:B------:R-:W-:Y:S02]  /*d0d0*/  @!UP0 ULDC UR6, c[0x0][0x9f0] ;  /* 0x00027c0000068ab9 */ /* 0x000fe40000000800 */
[----:B------:R-:W-:Y:S01]  /*d0e0*/  IABS R2, UR6 ;  /* 0x0000000600027c13 */ /* 0x000fe20008000000 */
[----:B------:R-:W-:Y:S02]  /*d0f0*/  UIADD3 UR7, UR41, -0x1, UR6 ;  /* 0xffffffff29077890 */ /* 0x000fe4000fffe006 */
[----:B------:R-:W-:Y:S02]  /*d100*/  IABS R5, UR6 ;  /* 0x0000000600057c13 */ /* 0x000fe40008000000 */
[----:B------:R-:W-:Y:S02]  /*d110*/  R2UR UR10, R2 ;  /* 0x00000000020a72ca */ /* 0x000fe400000e0000 */
[----:B------:R-:W-:Y:S01]  /*d120*/  IABS R4, UR7 ;  /* 0x0000000700047c13 */ /* 0x000fe20008000000 */
[----:B------:R-:W-:-:S03]  /*d130*/  ULOP3.LUT UR7, UR7, UR6, URZ, 0x3c, !UPT ;  /* 0x0000000607077292 */ /* 0x000fc6000f8e3c3f */
[----:B------:R-:W-:-:S07]  /*d140*/  R2UR UR9, R4 ;  /* 0x00000000040972ca */ /* 0x000fce00000e0000 */
[----:B------:R-:W0:Y:S08]  /*d150*/  I2F.RP R2, UR10 ;  /* 0x0000000a00027d06 */ /* 0x000e300008209400 */
[----:B0-----:R-:W0:Y:S02]  /*d160*/  MUFU.RCP R2, R2 ;  /* 0x0000000200027308 */ /* 0x001e240000001000 */
        /* <DEDUP_REMOVED lines=16> */
[----:B------:R-:W-:Y:S02]  /*d270*/  UISETP.NE.AND UP1, UPT, UR6, URZ, UPT ;  /* 0x0000003f0600728c */ /* 0x000fe4000bf25270 */
[----:B------:R-:W-:-:S09]  /*d280*/  @!UP0 UIADD3 UR5, -UR5, URZ, URZ ;  /* 0x0000003f05058290 */ /* 0x000fd2000fffe13f */
[----:B------:R-:W-:-:S07]  /*d290*/  @!UP1 ULOP3.LUT UR5, URZ, UR6, URZ, 0x33, !UPT ;  /* 0x000000063f059292 */ /* 0x000fce000f8e333f */
[----:B------:R-:W-:-:S05]  /*d2a0*/  UMOV UR38, UR5 ;  /* 0x0000000500267c82 */ /* 0x000fca0008000000 */
.L_x_41:
[----:B------:R-:W-:Y:S02]  /*d2b0*/  UIMAD UR45, UR44, UR38, URZ ;  /* 0x000000262c2d72a4 */ /* 0x000fe4000f8e023f */
[----:B------:R-:W-:Y:S01]  /*d2c0*/  MOV R3, UR38 ;  /* 0x0000002600037c02 */ /* 0x000fe20008000f00 */
[----:B------:R-:W-:-:S03]  /*d2d0*/  IMAD.MOV.U32 R6, RZ, RZ, 0x1 ;  /* 0x00000001ff067424 */ /* 0x000fc600078e00ff */
[----:B------:R-:W-:-:S05]  /*d2e0*/  IMAD.U32 R2, RZ, RZ, UR45 ;  /* 0x0000002dff027e24 */ /* 0x000fca000f8e00ff */
[----:B------:R-:W-:-:S04]  /*d2f0*/  VIADDMNMX R2, R2, R3, UR41, PT ;  /* 0x0000002902027e46 */ /* 0x000fc8000b800103 */
[----:B------:R-:W-:Y:S01]  /*d300*/  R2UR UR46, R2 ;  /* 0x00000000022e72ca */ /* 0x000fe200000e0000 */
[----:B------:R-:W-:-:S12]  /*d310*/  IMAD.MOV.U32 R2, RZ, RZ, RZ ;  /* 0x000000ffff027224 */ /* 0x000fd800078e00ff */
[----:B------:R-:W-:-:S06]  /*d320*/  UISETP.GT.AND UP0, UPT, UR46, UR45, UPT ;  /* 0x0000002d2e00728c */ /* 0x000fcc000bf04270 */
[----:B------:R-:W-:-:S13]  /*d330*/  PLOP3.LUT P0, PT, PT, PT, UP0, 0x80, 0x0 ;  /* 0x000000000000781c */ /* 0x000fda0003f0f008 */
[----:B------:R-:W-:Y:S05]  /*d340*/  @!P0 BRA `(.L_x_40) ;  /* 0x00000034003c8947 */ /* 0x000fea0003800000 */
[----:B------:R-:W0:Y:S01]  /*d350*/  S2UR UR4, SR_CgaCtaId ;  /* 0x00000000000479c3 */ /* 0x000e220000008800 */
[----:B------:R-:W-:Y:S02]  /*d360*/  UMOV UR42, 0x400 ;  /* 0x00000400002a7882 */ /* 0x000fe40000000000 */
[----:B0-----:R-:W-:-:S04]  /*d370*/  ULEA UR42, UR4, UR42, 0x18 ;  /* 0x0000002a042a7291 */ /* 0x001fc8000f8ec03f */
[----:B------:R-:W-:-:S04]  /*d380*/  UIADD3 UR4, UR42, 0x24400, URZ ;  /* 0x000244002a047890 */ /* 0x000fc8000fffe03f */
[----:B------:R-:W-:-:S06]  /*d390*/  ULOP3.LUT UP0, URZ, UR4, 0x3ff, URZ, 0xc0, !UPT ;  /* 0x000003ff043f7892 */ /* 0x000fcc000f80c03f */
[----:B------:R-:W-:-:S13]  /*d3a0*/  PLOP3.LUT P0, PT, PT, PT, UP0, 0x80, 0x0 ;  /* 0x000000000000781c */ /* 0x000fda0003f0f008 */
[----:B------:R-:W-:Y:S05]  /*d3b0*/  @!P0 BRA `(.L_x_42) ;  /* 0x0000000000408947 */ /* 0x000fea0003800000 */
[----:B------:R-:W-:Y:S01]  /*d3c0*/  MOV R2, 0x0 ;  /* 0x0000000000027802 */ /* 0x000fe20000000f00 */
[----:B------:R-:W-:Y:S01]  /*d3d0*/  ULDC.64 UR4, c[0x4][0xa8] ;  /* 0x01002a0000047ab9 */ /* 0x000fe20000000a00 */
[----:B------:R-:W-:Y:S01]  /*d3e0*/  ULDC.64 UR6, c[0x4][0xb0] ;  /* 0x01002c0000067ab9 */ /* 0x000fe20000000a00 */
[----:B------:R-:W-:Y:S01]  /*d3f0*/  MOV R4, UR4 ;  /* 0x0000000400047c02 */ /* 0x000fe20008000f00 */
[----:B------:R-:W-:Y:S01]  /*d400*/  IMAD.U32 R5, RZ, RZ, UR5 ;  /* 0x00000005ff057e24 */ /* 0x000fe2000f8e00ff */
[----:B------:R-:W-:Y:S01]  /*d410*/  ULDC.64 UR4, c[0x4][0x8] ;  /* 0x0100020000047ab9 */ /* 0x000fe20000000a00 */
[----:B------:R-:W0:Y:S01]  /*d420*/  LDC.64 R2, c[0x4][R2] ;  /* 0x0100000002027b82 */ /* 0x000e220000000a00 */
[----:B------:R-:W-:Y:S01]  /*d430*/  IMAD.U32 R6, RZ, RZ, UR6 ;  /* 0x00000006ff067e24 */ /* 0x000fe2000f8e00ff */
[----:B------:R-:W-:Y:S01]  /*d440*/  MOV R10, UR4 ;  /* 0x00000004000a7c02 */ /* 0x000fe20008000f00 */
[----:B------:R-:W-:Y:S01]  /*d450*/  IMAD.U32 R7, RZ, RZ, UR7 ;  /* 0x00000007ff077e24 */ /* 0x000fe2000f8e00ff */
[----:B------:R-:W-:Y:S01]  /*d460*/  MOV R13, RZ ;  /* 0x000000ff000d7202 */ /* 0x000fe20000000f00 */
[----:B------:R-:W-:-:S02]  /*d470*/  IMAD.U32 R11, RZ, RZ, UR5 ;  /* 0x00000005ff0b7e24 */ /* 0x000fc4000f8e00ff */
[----:B------:R-:W-:Y:S02]  /*d480*/  IMAD.MOV.U32 R8, RZ, RZ, 0x70 ;  /* 0x00000070ff087424 */ /* 0x000fe400078e00ff */
[----:B------:R-:W-:-:S07]  /*d490*/  IMAD.MOV.U32 R12, RZ, RZ, 0x1 ;  /* 0x00000001ff0c7424 */ /* 0x000fce00078e00ff */
[----:B------:R-:W-:-:S07]  /*d4a0*/  LEPC R20, `(.L_x_42) ;  /* 0x000000001014794e */ /* 0x000fce0000000000 */
[----:B0----5:R-:W-:Y:S05]  /*d4b0*/  CALL.ABS.NOINC R2 ;  /* 0x0000000002007343 */ /* 0x021fea0003c00000 */
.L_x_42:
[----:B------:R-:W-:-:S04]  /*d4c0*/  UIADD3 UR4, UR42, 0x400, URZ ;  /* 0x000004002a047890 */ /* 0x000fc8000fffe03f */
[----:B------:R-:W-:-:S06]  /*d4d0*/  ULOP3.LUT UP0, URZ, UR4, 0x3ff, URZ, 0xc0, !UPT ;  /* 0x000003ff043f7892 */ /* 0x000fcc000f80c03f */
[----:B------:R-:W-:-:S13]  /*d4e0*/  PLOP3.LUT P0, PT, PT, PT, UP0, 0x80, 0x0 ;  /* 0x000000000000781c */ /* 0x000fda0003f0f008 */
[----:B------:R-:W-:Y:S05]  /*d4f0*/  @!P0 BRA `(.L_x_43) ;  /* 0x00000000007c8947 */ /* 0x000fea0003800000 */
        /* <DEDUP_REMOVED lines=15> */
[----:B-1---5:R-:W-:Y:S05]  /*d5f0*/  CALL.ABS.NOINC R2 ;  /* 0x0000000002007343 */ /* 0x022fea0003c00000 */
.L_x_44:
[----:B------:R0:W1:Y:S01]  /*d600*/  LDC.64 R2, c[0x4][R16] ;  /* 0x0100000010027b82 */ /* 0x0000620000000a00 */
[----:B------:R-:W-:Y:S01]  /*d610*/  ULDC.64 UR4, c[0x4][0xa8] ;  /* 0x01002a0000047ab9 */ /* 0x000fe20000000a00 */
[----:B------:R-:W-:Y:S01]  /*d620*/  ULDC.64 UR6, c[0x4][0xb0] ;  /* 0x01002c0000067ab9 */ /* 0x000fe20000000a00 */
[----:B------:R-:W-:Y:S01]  /*d630*/  IMAD.U32 R4, RZ, RZ, UR4 ;  /* 0x00000004ff047e24 */ /* 0x000fe2000f8e00ff */
[----:B------:R-:W-:Y:S01]  /*d640*/  MOV R6, UR6 ;  /* 0x0000000600067c02 */ /* 0x000fe20008000f00 */
[----:B------:R-:W-:Y:S01]  /*d650*/  IMAD.U32 R5, RZ, RZ, UR5 ;  /* 0x00000005ff057e24 */ /* 0x000fe2000f8e00ff */
[----:B------:R-:W-:Y:S01]  /*d660*/  ULDC.64 UR4, c[0x4][0x18] ;  /* 0x0100060000047ab9 */ /* 0x000fe20000000a00 */
[----:B------:R-:W-:Y:S01]  /*d670*/  IMAD.U32 R7, RZ, RZ, UR7 ;  /* 0x00000007ff077e24 */ /* 0x000fe2000f8e00ff */
[----:B------:R-:W-:Y:S01]  /*d680*/  MOV R8, 0x70 ;  /* 0x0000007000087802 */ /* 0x000fe20000000f00 */
[----:B------:R-:W-:Y:S02]  /*d690*/  IMAD.U32 R10, RZ, RZ, UR4 ;  /* 0x00000004ff0a7e24 */ /* 0x000fe4000f8e00ff */
[----:B------:R-:W-:-:S02]  /*d6a0*/  IMAD.U32 R11, RZ, RZ, UR5 ;  /* 0x00000005ff0b7e24 */ /* 0x000fc4000f8e00ff */
[----:B------:R-:W-:Y:S02]  /*d6b0*/  IMAD.MOV.U32 R12, RZ, RZ, 0x1 ;  /* 0x00000001ff0c7424 */ /* 0x000fe400078e00ff */
[----:B0-----:R-:W-:-:S07]  /*d6c0*/  IMAD.MOV.U32 R13, RZ, RZ, RZ ;  /* 0x000000ffff0d7224 */ /* 0x001fce00078e00ff */
[----:B------:R-:W-:-:S07]  /*d6d0*/  LEPC R20, `(.L_x_43) ;  /* 0x000000001014794e */ /* 0x000fce0000000000 */
[----:B-1----:R-:W-:Y:S05]  /*d6e0*/  CALL.ABS.NOINC R2 ;  /* 0x0000000002007343 */ /* 0x002fea0003c00000 */
.L_x_43:
[----:B------:R-:W0:Y:S01]  /*d6f0*/  LDC.64 R2, c[0x0][0x9f8] ;  /* 0x00027e00ff027b82 */ /* 0x000e220000000a00 */
[----:B------:R-:W-:Y:S01]  /*d700*/  IMAD.MOV.U32 R34, RZ, RZ, R26 ;  /* 0x000000ffff227224 */ /* 0x000fe200078e001a */
[----:B------:R-:W-:-:S06]  /*d710*/  ULDC.64 UR4, c[0x0][0x208] ;  /* 0x0000820000047ab9 */ /* 0x000fcc0000000a00 */
[----:B------:R-:W1:Y:S01]  /*d720*/  LDC R17, c[0x0][0x430] ;  /* 0x00010c00ff117b82 */ /* 0x000e620000000800 */
[----:B0-----:R-:W-:-:S04]  /*d730*/  ISETP.NE.U32.AND P0, PT, R2, RZ, PT ;  /* 0x000000ff0200720c */ /* 0x001fc80003f05070 */
[----:B------:R-:W-:-:S13]  /*d740*/  ISETP.NE.AND.EX P0, PT, R3, RZ, PT, P0 ;  /* 0x000000ff0300720c */ /* 0x000fda0003f05300 */
[----:B------:R-:W0:Y:S01]  /*d750*/  @P0 LDC.64 R2, c[0x0][0x9f8] ;  /* 0x00027e00ff020b82 */ /* 0x000e220000000a00 */
[----:B------:R-:W-:-:S04]  /*d760*/  SHF.L.U32 R8, R25, 0x3, RZ ;  /* 0x0000000319087819 */ /* 0x000fc800000006ff */
[----:B------:R-:W-:-:S04]  /*d770*/  LOP3.LUT R22, R8, 0x38, RZ, 0xc0, !PT ;  /* 0x0000003808167812 */ /* 0x000fc800078ec0ff */
[----:B------:R-:W-:Y:S01]  /*d780*/  LOP3.LUT R37, R22, 0x40, RZ, 0xfc, !PT ;  /* 0x0000004016257812 */ /* 0x000fe200078efcff */
[----:B0-----:R-:W-:-:S05]  /*d790*/  @P0 IMAD.WIDE R2, R26, 0x4, R2 ;  /* 0x000000041a020825 */ /* 0x001fca00078e0202 */
[----:B------:R0:W5:Y:S01]  /*d7a0*/  @P0 LDG.E R34, desc[UR4][R2.64] ;  /* 0x0000000402220981 */ /* 0x000162000c1e1900 */
[----:B------:R-:W-:Y:S01]  /*d7b0*/  ULDC UR4, c[0x0][0x2f4] ;  /* 0x0000bd0000047ab9 */ /* 0x000fe20000000800 */
[----:B------:R-:W-:Y:S01]  /*d7c0*/  LOP3.LUT R16, R16, 0xffffffef, RZ, 0xc0, !PT ;  /* 0xffffffef10107812 */ /* 0x000fe200078ec0ff */
[----:B------:R-:W-:Y:S01]  /*d7d0*/  IMAD.SHL.U32 R24, R25, 0x10, RZ ;  /* 0x0000001019187824 */ /* 0x000fe200078e00ff */
[C---:B------:R-:W-:Y:S01]  /*d7e0*/  ISETP.GE.AND P0, PT, R22.reuse, UR4, PT ;  /* 0x0000000416007c0c */ /* 0x040fe2000bf06270 */
[----:B------:R-:W-:Y:S01]  /*d7f0*/  UMOV UR5, 0xffffffff ;  /* 0xffffffff00057882 */ /* 0x000fe20000000000 */
[----:B------:R-:W-:Y:S02]  /*d800*/  ISETP.GE.AND P2, PT, R37, UR4, PT ;  /* 0x0000000425007c0c */ /* 0x000fe4000bf46270 */
[C---:B------:R-:W-:Y:S02]  /*d810*/  LOP3.LUT R36, R22.reuse, 0x80, RZ, 0xfc, !PT ;  /* 0x0000008016247812 */ /* 0x040fe400078efcff */
[----:B------:R-:W-:-:S02]  /*d820*/  LOP3.LUT R35, R22, 0xc0, RZ, 0xfc, !PT ;  /* 0x000000c016237812 */ /* 0x000fc400078efcff */
[----:B------:R-:W-:Y:S02]  /*d830*/  ISETP.GE.AND P1, PT, R36, UR4, PT ;  /* 0x0000000424007c0c */ /* 0x000fe4000bf26270 */
[----:B------:R-:W-:Y:S02]  /*d840*/  LOP3.LUT R9, R25, 0x7f, RZ, 0xc0, !PT ;  /* 0x0000007f19097812 */ /* 0x000fe400078ec0ff */
[----:B------:R-:W-:Y:S02]  /*d850*/  LOP3.LUT R24, R24, 0x70, RZ, 0xc0, !PT ;  /* 0x0000007018187812 */ /* 0x000fe400078ec0ff */
[----:B------:R-:W-:Y:S02]  /*d860*/  @P0 LOP3.LUT R16, R16, 0x10, RZ, 0xfc, !PT ;  /* 0x0000001010100812 */ /* 0x000fe400078efcff */
[----:B------:R-:W-:Y:S02]  /*d870*/  ISETP.GE.AND P0, PT, R35, UR4, PT ;  /* 0x0000000423007c0c */ /* 0x000fe4000bf06270 */
[----:B------:R-:W-:-:S04]  /*d880*/  LOP3.LUT R16, R16, 0xfffffff7, RZ, 0xc0, !PT ;  /* 0xfffffff710107812 */ /* 0x000fc800078ec0ff */
[----:B------:R-:W-:-:S04]  /*d890*/  @P2 LOP3.LUT R16, R16, 0x8, RZ, 0xfc, !PT ;  /* 0x0000000810102812 */ /* 0x000fc800078efcff */
[----:B------:R-:W-:-:S04]  /*d8a0*/  LOP3.LUT R16, R16, 0xfffffffd, RZ, 0xc0, !PT ;  /* 0xfffffffd10107812 */ /* 0x000fc800078ec0ff */
[----:B------:R-:W-:-:S04]  /*d8b0*/  LOP3.LUT R16, R16, 0xfffffffb, RZ, 0xc0, !PT ;  /* 0xfffffffb10107812 */ /* 0x000fc800078ec0ff */
[----:B------:R-:W-:-:S04]  /*d8c0*/  @P1 LOP3.LUT R16, R16, 0x4, RZ, 0xfc, !PT ;  /* 0x0000000410101812 */ /* 0x000fc800078efcff */
[----:B------:R-:W-:Y:S01]  /*d8d0*/  @P0 LOP3.LUT R16, R16, 0x2, RZ, 0xfc, !PT ;  /* 0x0000000210100812 */ /* 0x000fe200078efcff */
[----:B01----:R-:W-:Y:S06]  /*d8e0*/  BRA.DIV UR5, `(.L_x_45) ;  /* 0x0000003605287947 */ /* 0x003fec000b800000 */
.L_x_89:
[----:B------:R-:W2:Y:S01]  /*d8f0*/  LDL R0, [R1+0x4] ;  /* 0x0000040001007983 */ /* 0x000ea20000100800 */
[----:B------:R-:W-:Y:S01]  /*d900*/  ISETP.NE.AND P1, PT, R17, 0x1, PT ;  /* 0x000000011100780c */ /* 0x000fe20003f25270 */
[----:B------:R-:W-:Y:S01]  /*d910*/  UIADD3 UR4, UR46, -0x1, URZ ;  /* 0xffffffff2e047890 */ /* 0x000fe2000fffe03f */
[----:B-----5:R-:W-:Y:S01]  /*d920*/  SHF.R.S32.HI R13, RZ, 0x1f, R34 ;  /* 0x0000001fff0d7819 */ /* 0x020fe20000011422 */
[----:B------:R-:W-:Y:S01]  /*d930*/  ULDC.64 UR6, c[0x0][0x208] ;  /* 0x0000820000067ab9 */ /* 0x000fe20000000a00 */
[----:B------:R-:W-:-:S03]  /*d940*/  LOP3.LUT R16, R16, 0xffffffbf, RZ, 0xc0, !PT ;  /* 0xffffffbf10107812 */ /* 0x000fc600078ec0ff */
[----:B------:R-:W-:Y:S01]  /*d950*/  IMAD.U32 R10, RZ, RZ, UR4 ;  /* 0x00000004ff0a7e24 */ /* 0x000fe2000f8e00ff */
[----:B------:R0:W-:Y:S05]  /*d960*/  STL [R1], R13 ;  /* 0x0000000d01007387 */ /* 0x0001ea0000100800 */
[----:B------:R-:W1:Y:S01]  /*d970*/  @P1 LDC R3, c[0x0][0x434] ;  /* 0x00010d00ff031b82 */ /* 0x000e620000000800 */
[----:B------:R-:W-:-:S07]  /*d980*/  @P1 LOP3.LUT R16, R16, 0x40, RZ, 0xfc, !PT ;  /* 0x0000004010101812 */ /* 0x000fce00078efcff */
[----:B------:R-:W3:Y:S01]  /*d990*/  @P1 LDC R5, c[0x0][0x438] ;  /* 0x00010e00ff051b82 */ /* 0x000ee20000000800 */
[----:B------:R-:W-:Y:S01]  /*d9a0*/  LOP3.LUT R16, R16, 0xfffffffe, RZ, 0xc0, !PT ;  /* 0xfffffffe10107812 */ /* 0x000fe200078ec0ff */
[----:B------:R-:W-:Y:S02]  /*d9b0*/  IMAD.U32 R33, RZ, RZ, UR39 ;  /* 0x00000027ff217e24 */ /* 0x000fe4000f8e00ff */
[----:B------:R-:W-:-:S03]  /*d9c0*/  IMAD.U32 R30, RZ, RZ, UR4 ;  /* 0x00000004ff1e7e24 */ /* 0x000fc6000f8e00ff */
[----:B------:R-:W-:Y:S02]  /*d9d0*/  SHF.R.S32.HI R33, RZ, 0x1f, R33 ;  /* 0x0000001fff217819 */ /* 0x000fe40000011421 */
[----:B--2---:R-:W-:Y:S02]  /*d9e0*/  R2UR UR5, R0 ;  /* 0x00000000000572ca */ /* 0x004fe400000e0000 */
[----:B------:R-:W-:-:S04]  /*d9f0*/  SHF.R.U32.HI R0, RZ, 0x3, R9 ;  /* 0x00000003ff007819 */ /* 0x000fc80000011609 */
[----:B------:R-:W-:-:S05]  /*da00*/  LOP3.LUT R12, R24, R0, RZ, 0xfc, !PT ;  /* 0x00000000180c7212 */ /* 0x000fca00078efcff */
[----:B------:R-:W-:-:S05]  /*da10*/  IMAD R10, R10, 0x50, R12 ;  /* 0x000000500a0a7824 */ /* 0x000fca00078e020c */
[C---:B------:R-:W-:Y:S01]  /*da20*/  ISETP.GE.AND P0, PT, R10.reuse, UR40, PT ;  /* 0x000000280a007c0c */ /* 0x040fe2000bf06270 */
[----:B------:R-:W-:-:S03]  /*da30*/  IMAD.IADD R10, R10, 0x1, R19 ;  /* 0x000000010a0a7824 */ /* 0x000fc600078e0213 */
[----:B------:R-:W-:Y:S01]  /*da40*/  ISETP.GT.U32.OR P0, PT, R12, 0x4f, P0 ;  /* 0x0000004f0c00780c */ /* 0x000fe20000704470 */
[----:B-1----:R-:W-:Y:S01]  /*da50*/  @P1 IMAD.HI.U32 R0, R10, R3, RZ ;  /* 0x000000030a001227 */ /* 0x002fe200078e00ff */
[----:B------:R-:W-:-:S04]  /*da60*/  MOV R11, R10 ;  /* 0x0000000a000b7202 */ /* 0x000fc80000000f00 */
[----:B---3--:R-:W-:-:S07]  /*da70*/  @P1 SHF.R.U32.HI R11, RZ, R5, R0 ;  /* 0x00000005ff0b1219 */ /* 0x008fce0000011600 */
[----:B------:R-:W1:Y:S01]  /*da80*/  @!P0 LDC.64 R6, c[0x0][0x428] ;  /* 0x00010a00ff068b82 */ /* 0x000e620000000a00 */
[--C-:B------:R-:W-:Y:S01]  /*da90*/  @!P0 SHF.R.S32.HI R3, RZ, 0x1f, R11.reuse ;  /* 0x0000001fff038819 */ /* 0x100fe2000001140b */
[----:B------:R-:W-:-:S06]  /*daa0*/  @!P0 IMAD.MOV.U32 R2, RZ, RZ, R11 ;  /* 0x000000ffff028224 */ /* 0x000fcc00078e000b */
[----:B------:R-:W2:Y:S01]  /*dab0*/  @!P0 LDC.64 R4, c[0x0][0x418] ;  /* 0x00010600ff048b82 */ /* 0x000ea20000000a00 */
[-C--:B-1----:R-:W-:Y:S02]  /*dac0*/  @!P0 IMAD R0, R13, R6.reuse, RZ ;  /* 0x000000060d008224 */ /* 0x082fe400078e02ff */
[----:B------:R-:W-:-:S04]  /*dad0*/  @!P0 IMAD.WIDE.U32 R2, R34, R6, R2 ;  /* 0x0000000622028225 */ /* 0x000fc800078e0002 */
[----:B------:R-:W-:Y:S01]  /*dae0*/  @!P0 IMAD R7, R34, R7, R0 ;  /* 0x0000000722078224 */ /* 0x000fe200078e0200 */
[----:B--2---:R-:W-:-:S03]  /*daf0*/  @!P0 LEA R4, P1, R2, R4, 0x2 ;  /* 0x0000000402048211 */ /* 0x004fc600078210ff */
[----:B------:R-:W-:Y:S01]  /*db00*/  @!P0 IMAD.IADD R0, R3, 0x1, R7 ;  /* 0x0000000103008824 */ /* 0x000fe200078e0207 */
[----:B------:R-:W-:-:S04]  /*db10*/  ULOP3.LUT UR5, UR5, 0x2, URZ, 0xfc, !UPT ;  /* 0x0000000205057892 */ /* 0x000fc8000f8efc3f */
[----:B------:R-:W-:Y:S01]  /*db20*/  @!P0 LEA.HI.X R5, R2, R5, R0, 0x2, P1 ;  /* 0x0000000502058211 */ /* 0x000fe200008f1400 */
[----:B------:R-:W-:Y:S02]  /*db30*/  IMAD.MOV.U32 R0, RZ, RZ, RZ ;  /* 0x000000ffff007224 */ /* 0x000fe400078e00ff */
[----:B------:R-:W-:-:S04]  /*db40*/  IMAD.U32 R2, RZ, RZ, UR5 ;  /* 0x00000005ff027e24 */ /* 0x000fc8000f8e00ff */
[----:B------:R0:W5:Y:S01]  /*db50*/  @!P0 LDG.E R0, desc[UR6][R4.64] ;  /* 0x0000000604008981 */ /* 0x000162000c1e1900 */
[----:B------:R-:W-:Y:S02]  /*db60*/  ISETP.GT.U32.AND P0, PT, R12, 0x4f, PT ;  /* 0x0000004f0c00780c */ /* 0x000fe40003f04070 */
[----:B------:R-:W-:Y:S02]  /*db70*/  ISETP.NE.AND P2, PT, R2, 0x3, PT ;  /* 0x000000030200780c */ /* 0x000fe40003f45270 */
[----:B------:R-:W-:-:S05]  /*db80*/  IADD3 R3, -R11, RZ, RZ ;  /* 0x000000ff0b037210 */ /* 0x000fca0007ffe1ff */
[----:B------:R-:W-:-:S04]  /*db90*/  IMAD R6, R17, R3, R10 ;  /* 0x0000000311067224 */ /* 0x000fc800078e020a */
[----:B------:R-:W-:-:S04]  /*dba0*/  @P0 LOP3.LUT R16, R16, 0x1, RZ, 0xfc, !PT ;  /* 0x0000000110100812 */ /* 0x000fc800078efcff */
[----:B------:R-:W-:-:S04]  /*dbb0*/  LOP3.LUT R16, R16, 0xffffffdf, RZ, 0xc0, !PT ;  /* 0xffffffdf10107812 */ /* 0x000fc800078ec0ff */
[----:B------:R-:W-:Y:S01]  /*dbc0*/  @P2 LOP3.LUT R16, R16, 0x20, RZ, 0xfc, !PT ;  /* 0x0000002010102812 */ /* 0x000fe200078efcff */
[----:B0-----:R-:W-:Y:S06]  /*dbd0*/  @!P2 BRA `(.L_x_46) ;  /* 0x000000000004a947 */ /* 0x001fec0003800000 */
[----:B------:R-:W-:Y:S01]  /*dbe0*/  BPT.TRAP 0x1 ;  /* 0x000000040000795c */ /* 0x000fe20000300000 */
.L_x_46:
[----:B------:R-:W-:Y:S01]  /*dbf0*/  SHF.R.S32.HI R5, RZ, 0x1f, R6 ;  /* 0x0000001fff057819 */ /* 0x000fe20000011406 */
[----:B------:R-:W-:Y:S01]  /*dc00*/  ULDC.64 UR4, c[0x0][0x328] ;  /* 0x0000ca0000047ab9 */ /* 0x000fe20000000a00 */
[----:B-----5:R-:W-:Y:S02]  /*dc10*/  SHF.R.S32.HI R4, RZ, 0x1f, R0 ;  /* 0x0000001fff047819 */ /* 0x020fe40000011400 */
[----:B------:R-:W-:Y:S01]  /*dc20*/  R2UR UR6, R33 ;  /* 0x00000000210672ca */ /* 0x000fe200000e0000 */
[----:B------:R-:W-:-:S04]  /*dc30*/  IMAD R3, R5, UR4, RZ ;  /* 0x0000000405037c24 */ /* 0x000fc8000f8e02ff */
[C---:B------:R-:W-:Y:S02]  /*dc40*/  IMAD R7, R6.reuse, UR5, R3 ;  /* 0x0000000506077c24 */ /* 0x040fe4000f8e0203 */
[----:B------:R-:W-:Y:S01]  /*dc50*/  IMAD.WIDE.U32 R2, R6, UR4, RZ ;  /* 0x0000000406027c25 */ /* 0x000fe2000f8e00ff */
[----:B------:R-:W-:-:S04]  /*dc60*/  ULDC.64 UR4, c[0x0][0x338] ;  /* 0x0000ce0000047ab9 */ /* 0x000fc80000000a00 */
[----:B------:R-:W-:Y:S01]  /*dc70*/  IADD3 R3, R3, R7, RZ ;  /* 0x0000000703037210 */ /* 0x000fe20007ffe0ff */
[----:B------:R-:W-:-:S04]  /*dc80*/  IMAD R7, R4, UR4, RZ ;  /* 0x0000000404077c24 */ /* 0x000fc8000f8e02ff */
[C---:B------:R-:W-:Y:S02]  /*dc90*/  IMAD R7, R0.reuse, UR5, R7 ;  /* 0x0000000500077c24 */ /* 0x040fe4000f8e0207 */
[----:B------:R-:W-:Y:S01]  /*dca0*/  IMAD.WIDE.U32 R2, R0, UR4, R2 ;  /* 0x0000000400027c25 */ /* 0x000fe2000f8e0002 */
[----:B------:R-:W-:-:S03]  /*dcb0*/  ULDC.64 UR4, c[0x0][0x330] ;  /* 0x0000cc0000047ab9 */ /* 0x000fc60000000a00 */
[----:B------:R-:W-:Y:S02]  /*dcc0*/  IMAD.IADD R3, R3, 0x1, R7 ;  /* 0x0000000103037824 */ /* 0x000fe400078e0207 */
[----:B------:R-:W-:Y:S01]  /*dcd0*/  IMAD.U32 R7, RZ, RZ, UR4 ;  /* 0x00000004ff077e24 */ /* 0x000fe2000f8e00ff */
[----:B------:R-:W-:-:S03]  /*dce0*/  UIMAD UR4, UR6, UR4, URZ ;  /* 0x00000004060472a4 */ /* 0x000fc6000f8e023f */
[----:B------:R-:W-:Y:S01]  /*dcf0*/  IMAD.WIDE.U32 R2, R7, UR39, R2 ;  /* 0x0000002707027c25 */ /* 0x000fe2000f8e0002 */
[----:B------:R-:W-:Y:S01]  /*dd00*/  UIMAD UR4, UR39, UR5, UR4 ;  /* 0x00000005270472a4 */ /* 0x000fe2000f8e0204 */
[----:B------:R-:W-:Y:S02]  /*dd10*/  ULDC.64 UR6, c[0x0][0x318] ;  /* 0x0000c60000067ab9 */ /* 0x000fe40000000a00 */
[----:B------:R-:W-:-:S03]  /*dd20*/  LEA R17, P0, R2, UR6, 0x1 ;  /* 0x0000000602117c11 */ /* 0x000fc6000f8008ff */
[----:B------:R-:W-:-:S05]  /*dd30*/  VIADD R3, R3, UR4 ;  /* 0x0000000403037c36 */ /* 0x000fca0008000000 */
[----:B------:R-:W-:Y:S02]  /*dd40*/  LEA.HI.X R18, R2, UR7, R3, 0x1, P0 ;  /* 0x0000000702127c11 */ /* 0x000fe400080f0c03 */
[----:B------:R-:W-:-:S04]  /*dd50*/  MOV R2, 0x1 ;  /* 0x0000000100027802 */ /* 0x000fc80000000f00 */
[----:B------:R-:W-:-:S04]  /*dd60*/  SHF.L.U32 R2, R2, 0x1f, RZ ;  /* 0x0000001f02027819 */ /* 0x000fc800000006ff */
[----:B------:R-:W0:Y:S02]  /*dd70*/  SYNCS.PHASECHK.TRANS64.TRYWAIT P0, [UR42+0x38840], R2 ;  /* 0x03884002ff0075a7 */ /* 0x000e24000800016a */
[----:B0-----:R-:W-:Y:S05]  /*dd80*/  @!P0 BRA `(.L_x_47) ;  /* 0x0000003000208947 */ /* 0x001fea0003800000 */
.L_x_90:
[----:B------:R-:W-:Y:S01]  /*dd90*/  ULDC.64 UR4, c[0x0][0x300] ;  /* 0x0000c00000047ab9 */ /* 0x000fe20000000a00 */
[----:B------:R-:W-:Y:S01]  /*dda0*/  R2UR UR6, R33 ;  /* 0x00000000210672ca */ /* 0x000fe200000e0000 */
[----:B------:R-:W-:Y:S01]  /*ddb0*/  IMAD R5, R5, UR4, RZ ;  /* 0x0000000405057c24 */ /* 0x000fe2000f8e02ff */
[----:B------:R-:W-:Y:S01]  /*ddc0*/  SHF.R.U32.HI R27, RZ, 0x3, R9 ;  /* 0x00000003ff1b7819 */ /* 0x000fe20000011609 */
[----:B0-----:R-:W-:-:S04]  /*ddd0*/  IMAD.WIDE.U32 R2, R6, UR4, RZ ;  /* 0x0000000406027c25 */ /* 0x001fc8000f8e00ff */
[----:B------:R-:W-:Y:S01]  /*dde0*/  IMAD R5, R6, UR5, R5 ;  /* 0x0000000506057c24 */ /* 0x000fe2000f8e0205 */
[----:B------:R-:W-:Y:S01]  /*ddf0*/  ULDC.64 UR4, c[0x0][0x310] ;  /* 0x0000c40000047ab9 */ /* 0x000fe20000000a00 */
[----:B------:R-:W-:Y:S02]  /*de00*/  IMAD.SHL.U32 R31, R9, 0x8, RZ ;  /* 0x00000008091f7824 */ /* 0x000fe400078e00ff */
[----:B------:R-:W-:Y:S02]  /*de10*/  IMAD.IADD R3, R3, 0x1, R5 ;  /* 0x0000000103037824 */ /* 0x000fe400078e0205 */
[----:B------:R-:W-:Y:S02]  /*de20*/  IMAD R5, R4, UR4, RZ ;  /* 0x0000000404057c24 */ /* 0x000fe4000f8e02ff */
[----:B------:R-:W-:-:S04]  /*de30*/  IMAD.WIDE.U32 R2, R0, UR4, R2 ;  /* 0x0000000400027c25 */ /* 0x000fc8000f8e0002 */
[----:B------:R-:W-:Y:S01]  /*de40*/  IMAD R5, R0, UR5, R5 ;  /* 0x0000000500057c24 */ /* 0x000fe2000f8e0205 */
        /* <DEDUP_REMOVED lines=8> */
[----:B------:R-:W-:Y:S01]  /*ded0*/  IADD3 R7, R3, UR4, RZ ;  /* 0x0000000403077c10 */ /* 0x000fe2000fffe0ff */
[----:B------:R-:W-:Y:S01]  /*dee0*/  UMOV UR4, 0xffffffff ;  /* 0xffffffff00047882 */ /* 0x000fe20000000000 */
[----:B------:R-:W-:Y:S02]  /*def0*/  LOP3.LUT R3, R8, 0x1c0, RZ, 0xc0, !PT ;  /* 0x000001c008037812 */ /* 0x000fe400078ec0ff */
[----:B------:R-:W-:Y:S02]  /*df00*/  LEA.HI.X R7, R2, UR7, R7, 0x1, P0 ;  /* 0x0000000702077c11 */ /* 0x000fe400080f0c07 */
[----:B------:R-:W-:Y:S01]  /*df10*/  LOP3.LUT R8, R3, 0x38, R8, 0xf8, !PT ;  /* 0x0000003803087812 */ /* 0x000fe200078ef808 */
[----:B------:R-:W-:-:S03]  /*df20*/  IMAD.MOV.U32 R3, RZ, RZ, -0x50 ;  /* 0xffffffb0ff037424 */ /* 0x000fc600078e00ff */
[----:B------:R-:W-:Y:S01]  /*df30*/  LOP3.LUT R8, R8, 0x38, R25, 0x78, !PT ;  /* 0x0000003808087812 */ /* 0x000fe200078e7819 */
[----:B------:R-:W-:-:S03]  /*df40*/  IMAD R6, R30, R3, UR40 ;  /* 0x000000281e067e24 */ /* 0x000fc6000f8e0203 */
[----:B------:R-:W-:Y:S01]  /*df50*/  LOP3.LUT R31, R8, 0x200, R31, 0xf8, !PT ;  /* 0x00000200081f7812 */ /* 0x000fe200078ef81f */
[----:B------:R-:W-:-:S05]  /*df60*/  IMAD.IADD R6, R6, 0x1, -R27 ;  /* 0x0000000106067824 */ /* 0x000fca00078e0a1b */
[----:B------:R-:W-:Y:S01]  /*df70*/  ISETP.GE.AND P0, PT, R6, 0x1, PT ;  /* 0x000000010600780c */ /* 0x000fe20003f06270 */
[----:B------:R-:W-:-:S12]  /*df80*/  BRA.DIV UR4, `(.L_x_48) ;  /* 0x0000002e04b87947 */ /* 0x000fd8000b800000 */
[----:B------:R-:W-:Y:S01]  /*df90*/  SHFL.IDX PT, R5, R7, RZ, 0x181f ;  /* 0x00181fff07057589 */ /* 0x000fe200000e0000 */
[C---:B------:R-:W-:Y:S01]  /*dfa0*/  LOP3.LUT P4, RZ, R16.reuse, 0x10, RZ, 0xc0, !PT ;  /* 0x0000001010ff7812 */ /* 0x040fe2000788c0ff */
[----:B------:R-:W-:Y:S01]  /*dfb0*/  ULDC.64 UR4, c[0x0][0x208] ;  /* 0x0000820000047ab9 */ /* 0x000fe20000000a00 */
[C---:B------:R-:W-:Y:S01]  /*dfc0*/  LOP3.LUT P3, RZ, R16.reuse, 0x8, RZ, 0xc0, !PT ;  /* 0x0000000810ff7812 */ /* 0x040fe2000786c0ff */
[----:B------:R-:W0:Y:S01]  /*dfd0*/  SHFL.IDX PT, R4, R0, RZ, 0x181f ;  /* 0x00181fff00047589 */ /* 0x000e2200000e0000 */
[C---:B------:R-:W-:Y:S02]  /*dfe0*/  LOP3.LUT P2, RZ, R16.reuse, 0x4, RZ, 0xc0, !PT ;  /* 0x0000000410ff7812 */ /* 0x040fe4000784c0ff */
[----:B------:R-:W-:Y:S01]  /*dff0*/  LOP3.LUT P1, RZ, R16, 0x2, RZ, 0xc0, !PT ;  /* 0x0000000210ff7812 */ /* 0x000fe2000782c0ff */
[----:B------:R-:W-:Y:S01]  /*e000*/  SHFL.IDX PT, R3, R7, 0x1, 0x181f ;  /* 0x00381f0007037f89 */ /* 0x000fe200000e0000 */
[----:B------:R-:W-:-:S03]  /*e010*/  @P0 LEA R9, R31, UR42, 0x1 ;  /* 0x0000002a1f090c11 */ /* 0x000fc6000f8e08ff */
[----:B------:R-:W1:Y:S04]  /*e020*/  SHFL.IDX PT, R2, R0, 0x1, 0x181f ;  /* 0x00381f0000027f89 */ /* 0x000e6800000e0000 */
[----:B------:R-:W-:Y:S01]  /*e030*/  SHFL.IDX PT, R14, R0, 0x4, 0x181f ;  /* 0x00981f00000e7f89 */ /* 0x000fe200000e0000 */
[----:B0-----:R-:W-:-:S05]  /*e040*/  @P0 IMAD.WIDE.U32 R4, R22, 0x2, R4 ;  /* 0x0000000216040825 */ /* 0x001fca00078e0004 */
[----:B------:R-:W-:Y:S04]  /*e050*/  @P0 LDGSTS.E.BYPASS.LTC128B.128 [R9+0x24400], desc[UR4][R4.64], !P4 ;  /* 0x2440000004090fae */ /* 0x000fe8000e101d44 */
[----:B------:R-:W-:Y:S04]  /*e060*/  @P0 LDGSTS.E.BYPASS.LTC128B.128 [R9+0x26c00], desc[UR4][R4.64+0x80], !P3 ;  /* 0x26c0008004090fae */ /* 0x000fe8000d901d44 */
[----:B------:R-:W-:Y:S04]  /*e070*/  @P0 LDGSTS.E.BYPASS.LTC128B.128 [R9+0x29400], desc[UR4][R4.64+0x100], !P2 ;  /* 0x2940010004090fae */ /* 0x000fe8000d101d44 */
[----:B------:R0:W-:Y:S01]  /*e080*/  @P0 LDGSTS.E.BYPASS.LTC128B.128 [R9+0x2bc00], desc[UR4][R4.64+0x180], !P1 ;  /* 0x2bc0018004090fae */ /* 0x0001e2000c901d44 */
[----:B------:R-:W-:-:S03]  /*e090*/  ISETP.GE.AND P0, PT, R6, 0x11, PT ;  /* 0x000000110600780c */ /* 0x000fc60003f06270 */
[----:B0-----:R-:W-:Y:S10]  /*e0a0*/  SHFL.IDX PT, R5, R7, 0x2, 0x181f ;  /* 0x00581f0007057f89 */ /* 0x001ff400000e0000 */
[----:B-1----:R-:W-:Y:S01]  /*e0b0*/  @P0 IMAD.WIDE.U32 R2, R22, 0x2, R2 ;  /* 0x0000000216020825 */ /* 0x002fe200078e0002 */
[----:B------:R-:W-:Y:S01]  /*e0c0*/  @P0 LEA R21, R31, UR42, 0x1 ;  /* 0x0000002a1f150c11 */ /* 0x000fe2000f8e08ff */
[----:B------:R-:W0:Y:S04]  /*e0d0*/  SHFL.IDX PT, R4, R0, 0x2, 0x181f ;  /* 0x00581f0000047f89 */ /* 0x000e2800000e0000 */
[----:B------:R-:W-:Y:S04]  /*e0e0*/  @P0 LDGSTS.E.BYPASS.LTC128B.128 [R21+0x24c00], desc[UR4][R2.64], !P4 ;  /* 0x24c0000002150fae */ /* 0x000fe8000e101d44 */
[----:B------:R-:W-:Y:S04]  /*e0f0*/  @P0 LDGSTS.E.BYPASS.LTC128B.128 [R21+0x27400], desc[UR4][R2.64+0x80], !P3 ;  /* 0x2740008002150fae */ /* 0x000fe8000d901d44 */
[----:B------:R-:W-:Y:S04]  /*e100*/  @P0 LDGSTS.E.BYPASS.LTC128B.128 [R21+0x29c00], desc[UR4][R2.64+0x100], !P2 ;  /* 0x29c0010002150fae */ /* 0x000fe8000d101d44 */
[----:B------:R1:W-:Y:S01]  /*e110*/  @P0 LDGSTS.E.BYPASS.LTC128B.128 [R21+0x2c400], desc[UR4][R2.64+0x180], !P1 ;  /* 0x2c40018002150fae */ /* 0x0003e2000c901d44 */
[----:B------:R-:W-:-:S03]  /*e120*/  ISETP.GE.AND P0, PT, R6, 0x21, PT ;  /* 0x000000210600780c */ /* 0x000fc60003f06270 */
[----:B-1----:R-:W-:Y:S10]  /*e130*/  SHFL.IDX PT, R3, R7, 0x3, 0x181f ;  /* 0x00781f0007037f89 */ /* 0x002ff400000e0000 */
[----:B0-----:R-:W-:Y:S01]  /*e140*/  @P0 IMAD.WIDE.U32 R4, R22, 0x2, R4 ;  /* 0x0000000216040825 */ /* 0x001fe200078e0004 */
[----:B------:R-:W-:Y:S01]  /*e150*/  @P0 LEA R9, R31, UR42, 0x1 ;  /* 0x0000002a1f090c11 */ /* 0x000fe2000f8e08ff */
[----:B------:R-:W0:Y:S04]  /*e160*/  SHFL.IDX PT, R2, R0, 0x3, 0x181f ;  /* 0x00781f0000027f89 */ /* 0x000e2800000e0000 */
[----:B------:R-:W-:Y:S04]  /*e170*/  @P0 LDGSTS.E.BYPASS.LTC128B.128 [R9+0x25400], desc[UR4][R4.64], !P4 ;  /* 0x2540000004090fae */ /* 0x000fe8000e101d44 */
[----:B------:R-:W-:Y:S04]  /*e180*/  @P0 LDGSTS.E.BYPASS.LTC128B.128 [R9+0x27c00], desc[UR4][R4.64+0x80], !P3 ;  /* 0x27c0008004090fae */ /* 0x000fe8000d901d44 */
[----:B------:R-:W-:Y:S04]  /*e190*/  @P0 LDGSTS.E.BYPASS.LTC128B.128 [R9+0x2a400], desc[UR4][R4.64+0x100], !P2 ;  /* 0x2a40010004090fae */ /* 0x000fe8000d101d44 */
[----:B------:R1:W-:Y:S01]  /*e1a0*/  @P0 LDGSTS.E.BYPASS.LTC128B.128 [R9+0x2cc00], desc[UR4][R4.64+0x180], !P1 ;  /* 0x2cc0018004090fae */ /* 0x0003e2000c901d44 */
[----:B------:R-:W-:-:S03]  /*e1b0*/  ISETP.GE.AND P0, PT, R6, 0x31, PT ;  /* 0x000000310600780c */ /* 0x000fc60003f06270 */
[----:B-1----:R1:W2:Y:S10]  /*e1c0*/  SHFL.IDX PT, R4, R7, 0x4, 0x181f ;  /* 0x00981f0007047f89 */ /* 0x0022b400000e0000 */
[----:B0-----:R-:W-:Y:S01]  /*e1d0*/  @P0 IMAD.WIDE.U32 R2, R22, 0x2, R2 ;  /* 0x0000000216020825 */ /* 0x001fe200078e0002 */
[----:B------:R-:W-:-:S05]  /*e1e0*/  @P0 LEA R21, R31, UR42, 0x1 ;  /* 0x0000002a1f150c11 */ /* 0x000fca000f8e08ff */
[----:B------:R1:W-:Y:S04]  /*e1f0*/  @P0 LDGSTS.E.BYPASS.LTC128B.128 [R21+0x25c00], desc[UR4][R2.64], !P4 ;  /* 0x25c0000002150fae */ /* 0x0003e8000e101d44 */
[----:B------:R1:W-:Y:S04]  /*e200*/  @P0 LDGSTS.E.BYPASS.LTC128B.128 [R21+0x28400], desc[UR4][R2.64+0x80], !P3 ;  /* 0x2840008002150fae */ /* 0x0003e8000d901d44 */
[----:B------:R1:W-:Y:S04]  /*e210*/  @P0 LDGSTS.E.BYPASS.LTC128B.128 [R21+0x2ac00], desc[UR4][R2.64+0x100], !P2 ;  /* 0x2ac0010002150fae */ /* 0x0003e8000d101d44 */
[----:B------:R1:W-:Y:S02]  /*e220*/  @P0 LDGSTS.E.BYPASS.LTC128B.128 [R21+0x2d400], desc[UR4][R2.64+0x180], !P1 ;  /* 0x2d40018002150fae */ /* 0x0003e4000c901d44 */
.L_x_102:
[----:B------:R-:W-:Y:S01]  /*e230*/  ISETP.GE.AND P0, PT, R6, 0x41, PT ;  /* 0x000000410600780c */ /* 0x000fe20003f06270 */
[----:B------:R-:W-:Y:S01]  /*e240*/  BSSY B0, `(.L_x_49) ;  /* 0x0000012000007945 */ /* 0x000fe20003800000 */
[----:B-1----:R-:W-:Y:S01]  /*e250*/  MOV R2, R14 ;  /* 0x0000000e00027202 */ /* 0x002fe20000000f00 */
[----:B--2---:R-:W-:-:S10]  /*e260*/  IMAD.MOV.U32 R3, RZ, RZ, R4 ;  /* 0x000000ffff037224 */ /* 0x004fd400078e0004 */
[----:B------:R-:W-:Y:S05]  /*e270*/  @!P0 BRA `(.L_x_50) ;  /* 0x0000000000388947 */ /* 0x000fea0003800000 */
[----:B------:R-:W-:Y:S01]  /*e280*/  LOP3.LUT P4, RZ, R16, 0x10, RZ, 0xc0, !PT ;  /* 0x0000001010ff7812 */ /* 0x000fe2000788c0ff */
[----:B------:R-:W-:Y:S01]  /*e290*/  IMAD.WIDE.U32 R2, R22, 0x2, R2 ;  /* 0x0000000216027825 */ /* 0x000fe200078e0002 */
[C---:B------:R-:W-:Y:S01]  /*e2a0*/  LOP3.LUT P3, RZ, R16.reuse, 0x8, RZ, 0xc0, !PT ;  /* 0x0000000810ff7812 */ /* 0x040fe2000786c0ff */
[----:B------:R-:W-:Y:S01]  /*e2b0*/  ULDC.64 UR4, c[0x0][0x208] ;  /* 0x0000820000047ab9 */ /* 0x000fe20000000a00 */
[C---:B------:R-:W-:Y:S02]  /*e2c0*/  LOP3.LUT P2, RZ, R16.reuse, 0x4, RZ, 0xc0, !PT ;  /* 0x0000000410ff7812 */ /* 0x040fe4000784c0ff */
[----:B------:R-:W-:Y:S02]  /*e2d0*/  LOP3.LUT P1, RZ, R16, 0x2, RZ, 0xc0, !PT ;  /* 0x0000000210ff7812 */ /* 0x000fe4000782c0ff */
[----:B------:R-:W-:-:S05]  /*e2e0*/  LEA R5, R31, UR42, 0x1 ;  /* 0x0000002a1f057c11 */ /* 0x000fca000f8e08ff */
[----:B------:R-:W-:Y:S01]  /*e2f0*/  @!PT LDS RZ, [RZ] ;  /* 0x00000000fffff984 */ /* 0x000fe20000000800 */
[----:B------:R-:W-:Y:S01]  /*e300*/  @!PT LDS RZ, [RZ] ;  /* 0x00000000fffff984 */ /* 0x000fe20000000800 */
[----:B------:R-:W-:Y:S01]  /*e310*/  @!PT LDS RZ, [RZ] ;  /* 0x00000000fffff984 */ /* 0x000fe20000000800 */
[----:B------:R0:W-:Y:S04]  /*e320*/  LDGSTS.E.BYPASS.LTC128B.128 [R5+0x26400], desc[UR4][R2.64], !P4 ;  /* 0x2640000002057fae */ /* 0x0001e8000e101d44 */
[----:B------:R0:W-:Y:S04]  /*e330*/  LDGSTS.E.BYPASS.LTC128B.128 [R5+0x28c00], desc[UR4][R2.64+0x80], !P3 ;  /* 0x28c0008002057fae */ /* 0x0001e8000d901d44 */
[----:B------:R0:W-:Y:S04]  /*e340*/  LDGSTS.E.BYPASS.LTC128B.128 [R5+0x2b400], desc[UR4][R2.64+0x100], !P2 ;  /* 0x2b40010002057fae */ /* 0x0001e8000d101d44 */
[----:B------:R0:W-:Y:S02]  /*e350*/  LDGSTS.E.BYPASS.LTC128B.128 [R5+0x2dc00], desc[UR4][R2.64+0x180], !P1 ;  /* 0x2dc0018002057fae */ /* 0x0001e4000c901d44 */
.L_x_50:
[----:B------:R-:W-:Y:S05]  /*e360*/  BSYNC B0 ;  /* 0x0000000000007941 */ /* 0x000fea0003800000 */
.L_x_49:
[----:B------:R-:W-:Y:S01]  /*e370*/  NOP ;  /* 0x0000000000007918 */ /* 0x000fe20000000000 */
[----:B------:R-:W-:Y:S01]  /*e380*/  SYNCS.ARRIVE.TRANS64.RED.A0T1 RZ, [UR42+0x38830], RZ ;  /* 0x038830ffffff79a7 */ /* 0x000fe2000820042a */
[----:B------:R-:W-:Y:S01]  /*e390*/  ARRIVES.LDGSTSBAR.64.TRANSCNT [UR42+0x38830] ;  /* 0x03883000ff0079b0 */ /* 0x000fe20008000aaa */
[----:B------:R-:W-:Y:S01]  /*e3a0*/  NOP ;  /* 0x0000000000007918 */ /* 0x000fe20000000000 */
[----:B------:R-:W-:-:S13]  /*e3b0*/  LOP3.LUT P0, RZ, R16, 0x20, RZ, 0xc0, !PT ;  /* 0x0000002010ff7812 */ /* 0x000fda000780c0ff */
[----:B------:R-:W-:Y:S05]  /*e3c0*/  @!P0 BRA `(.L_x_51) ;  /* 0x0000000000048947 */ /* 0x000fea0003800000 */
[----:B------:R-:W-:Y:S01]  /*e3d0*/  BPT.TRAP 0x1 ;  /* 0x000000040000795c */ /* 0x000fe20000300000 */
.L_x_51:
[----:B------:R-:W-:Y:S01]  /*e3e0*/  SYNCS.ARRIVE.TRANS64.A1T0 RZ, [UR42+0x38830], RZ ;  /* 0x038830ffffff79a7 */ /* 0x000fe2000810002a */
[----:B------:R-:W-:Y:S05]  /*e3f0*/  WARPSYNC.ALL ;  /* 0x0000000000007948 */ /* 0x000fea0003800000 */
[----:B------:R-:W-:Y:S01]  /*e400*/  UIADD3 UR5, UR42, 0x14400, URZ ;  /* 0x000144002a057890 */ /* 0x000fe2000fffe03f */
[----:B------:R-:W-:Y:S01]  /*e410*/  R2UR UR4, R33 ;  /* 0x00000000210472ca */ /* 0x000fe200000e0000 */
[----:B------:R-:W-:Y:S01]  /*e420*/  ULDC.64 UR6, c[0x0][0x2d8] ;  /* 0x0000b60000067ab9 */ /* 0x000fe20000000a00 */
[----:B------:R-:W-:Y:S01]  /*e430*/  SHF.R.S32.HI R25, RZ, 0x1f, R26 ;  /* 0x0000001fff197819 */ /* 0x000fe2000001141a */
[----:B------:R-:W-:Y:S02]  /*e440*/  ULOP3.LUT UP0, URZ, UR5, 0x3ff, URZ, 0xc0, !UPT ;  /* 0x000003ff053f7892 */ /* 0x000fe4000f80c03f */
[----:B------:R-:W-:Y:S01]  /*e450*/  UIMAD.WIDE.U32 UR36, UR39, UR6, URZ ;  /* 0x00000006272472a5 */ /* 0x000fe2000f8e003f */
[----:B------:R-:W-:Y:S03]  /*e460*/  BAR.SYNC.DEFER_BLOCKING 0x8, 0x180 ;  /* 0x0206000000007b1d */ /* 0x000fe60000010000 */
[----:B------:R-:W-:-:S04]  /*e470*/  PLOP3.LUT P0, PT, PT, PT, UP0, 0x80, 0x0 ;  /* 0x000000000000781c */ /* 0x000fc80003f0f008 */
[----:B------:R-:W-:-:S04]  /*e480*/  UIMAD UR4, UR4, UR6, URZ ;  /* 0x00000006040472a4 */ /* 0x000fc8000f8e023f */
[----:B------:R-:W-:-:S04]  /*e490*/  UIMAD UR4, UR39, UR7, UR4 ;  /* 0x00000007270472a4 */ /* 0x000fc8000f8e0204 */
[----:B------:R-:W-:Y:S01]  /*e4a0*/  UIADD3 UR43, UR37, UR4, URZ ;  /* 0x00000004252b7290 */ /* 0x000fe2000fffe03f */
[----:B------:R-:W-:Y:S11]  /*e4b0*/  @!P0 BRA `(.L_x_52) ;  /* 0x0000000000408947 */ /* 0x000ff60003800000 */
[----:B0-----:R-:W-:Y:S01]  /*e4c0*/  MOV R2, 0x0 ;  /* 0x0000000000027802 */ /* 0x001fe20000000f00 */
[----:B------:R-:W-:Y:S01]  /*e4d0*/  ULDC.64 UR6, c[0x4][0xa8] ;  /* 0x01002a0000067ab9 */ /* 0x000fe20000000a00 */
[----:B------:R-:W-:Y:S01]  /*e4e0*/  ULDC.64 UR8, c[0x4][0xb0] ;  /* 0x01002c0000087ab9 */ /* 0x000fe20000000a00 */
[----:B------:R-:W-:Y:S01]  /*e4f0*/  ULDC.64 UR4, c[0x4][0x20] ;  /* 0x0100080000047ab9 */ /* 0x000fe20000000a00 */
[----:B------:R-:W-:Y:S01]  /*e500*/  IMAD.U32 R4, RZ, RZ, UR6 ;  /* 0x00000006ff047e24 */ /* 0x000fe2000f8e00ff */
[----:B------:R-:W-:Y:S01]  /*e510*/  MOV R6, UR8 ;  /* 0x0000000800067c02 */ /* 0x000fe20008000f00 */
[----:B------:R-:W0:Y:S01]  /*e520*/  LDC.64 R2, c[0x4][R2] ;  /* 0x0100000002027b82 */ /* 0x000e220000000a00 */
[----:B------:R-:W-:Y:S01]  /*e530*/  IMAD.U32 R5, RZ, RZ, UR7 ;  /* 0x00000007ff057e24 */ /* 0x000fe2000f8e00ff */
[----:B------:R-:W-:Y:S01]  /*e540*/  MOV R8, 0x70 ;  /* 0x0000007000087802 */ /* 0x000fe20000000f00 */
[----:B------:R-:W-:Y:S02]  /*e550*/  IMAD.U32 R7, RZ, RZ, UR9 ;  /* 0x00000009ff077e24 */ /* 0x000fe4000f8e00ff */
[----:B------:R-:W-:-:S02]  /*e560*/  IMAD.U32 R10, RZ, RZ, UR4 ;  /* 0x00000004ff0a7e24 */ /* 0x000fc4000f8e00ff */
[----:B------:R-:W-:Y:S02]  /*e570*/  IMAD.U32 R11, RZ, RZ, UR5 ;  /* 0x00000005ff0b7e24 */ /* 0x000fe4000f8e00ff */
[----:B------:R-:W-:Y:S02]  /*e580*/  IMAD.MOV.U32 R12, RZ, RZ, 0x1 ;  /* 0x00000001ff0c7424 */ /* 0x000fe400078e00ff */
[----:B------:R-:W-:-:S07]  /*e590*/  IMAD.MOV.U32 R13, RZ, RZ, RZ ;  /* 0x000000ffff0d7224 */ /* 0x000fce00078e00ff */
[----:B------:R-:W-:-:S07]  /*e5a0*/  LEPC R20, `(.L_x_52) ;  /* 0x000000001014794e */ /* 0x000fce0000000000 */
[----:B0-----:R-:W-:Y:S05]  /*e5b0*/  CALL.ABS.NOINC R2 ;  /* 0x0000000002007343 */ /* 0x001fea0003c00000 */
.L_x_52:
[----:B0-----:R-:W0:Y:S01]  /*e5c0*/  S2R R2, SR_TID.X ;  /* 0x0000000000027919 */ /* 0x001e220000002100 */
[----:B------:R-:W1:Y:S01]  /*e5d0*/  LDC R0, c[0x0][0x448] ;  /* 0x00011200ff007b82 */ /* 0x000e620000000800 */
[----:B------:R-:W-:Y:S01]  /*e5e0*/  IMAD.U32 R4, RZ, RZ, UR36 ;  /* 0x00000024ff047e24 */ /* 0x000fe2000f8e00ff */
[----:B------:R-:W-:Y:S01]  /*e5f0*/  ULDC.64 UR4, c[0x0][0x2e0] ;  /* 0x0000b80000047ab9 */ /* 0x000fe20000000a00 */
[----:B------:R-:W-:Y:S02]  /*e600*/  IMAD.U32 R5, RZ, RZ, UR37 ;  /* 0x00000025ff057e24 */ /* 0x000fe4000f8e00ff */
[----:B------:R-:W-:-:S04]  /*e610*/  IMAD R25, R25, UR4, RZ ;  /* 0x0000000419197c24 */ /* 0x000fc8000f8e02ff */
[----:B------:R-:W-:Y:S01]  /*e620*/  IMAD R25, R26, UR5, R25 ;  /* 0x000000051a197c24 */ /* 0x000fe2000f8e0219 */
[----:B-1----:R-:W-:Y:S02]  /*e630*/  ISETP.NE.AND P0, PT, R0, 0x1, PT ;  /* 0x000000010000780c */ /* 0x002fe40003f05270 */
[----:B0-----:R-:W-:-:S04]  /*e640*/  LOP3.LUT R2, R2, 0x7f, RZ, 0xc0, !PT ;  /* 0x0000007f02027812 */ /* 0x001fc800078ec0ff */
[----:B------:R-:W-:-:S07]  /*e650*/  SHF.R.U32.HI R2, RZ, 0x3, R2 ;  /* 0x00000003ff027819 */ /* 0x000fce0000011602 */
[----:B------:R-:W0:Y:S01]  /*e660*/  @P0 LDC R3, c[0x0][0x450] ;  /* 0x00011400ff030b82 */ /* 0x000e220000000800 */
[----:B------:R-:W-:-:S05]  /*e670*/  LOP3.LUT R20, R24, R2, RZ, 0xfc, !PT ;  /* 0x0000000218147212 */ /* 0x000fca00078efcff */
[----:B------:R-:W-:Y:S02]  /*e680*/  IMAD R9, R23, 0x80, R20 ;  /* 0x0000008017097824 */ /* 0x000fe400078e0214 */
[----:B------:R-:W1:Y:S03]  /*e690*/  @P0 LDC R2, c[0x0][0x44c] ;  /* 0x00011300ff020b82 */ /* 0x000e660000000800 */
[----:B------:R-:W-:Y:S01]  /*e6a0*/  MOV R7, R9 ;  /* 0x0000000900077202 */ /* 0x000fe20000000f00 */
[----:B-1----:R-:W-:-:S05]  /*e6b0*/  @P0 IMAD.HI.U32 R2, R9, R2, RZ ;  /* 0x0000000209020227 */ /* 0x002fca00078e00ff */
[----:B0-----:R-:W-:Y:S01]  /*e6c0*/  @P0 SHF.R.U32.HI R7, RZ, R3, R2 ;  /* 0x00000003ff070219 */ /* 0x001fe20000011602 */
[----:B------:R-:W-:Y:S01]  /*e6d0*/  IMAD.U32 R3, RZ, RZ, UR43 ;  /* 0x0000002bff037e24 */ /* 0x000fe2000f8e00ff */
[----:B------:R-:W-:Y:S02]  /*e6e0*/  MOV R2, R4 ;  /* 0x0000000400027202 */ /* 0x000fe40000000f00 */
[--C-:B------:R-:W-:Y:S01]  /*e6f0*/  SHF.R.S32.HI R4, RZ, 0x1f, R7.reuse ;  /* 0x0000001fff047819 */ /* 0x100fe20000011407 */
[----:B------:R-:W-:Y:S02]  /*e700*/  IMAD.MOV R5, RZ, RZ, -R7 ;  /* 0x000000ffff057224 */ /* 0x000fe400078e0a07 */
[----:B------:R-:W-:Y:S01]  /*e710*/  IMAD.WIDE.U32 R2, R26, UR4, R2 ;  /* 0x000000041a027c25 */ /* 0x000fe2000f8e0002 */
[----:B------:R-:W-:-:S03]  /*e720*/  ULDC.64 UR4, c[0x0][0x2d0] ;  /* 0x0000b40000047ab9 */ /* 0x000fc60000000a00 */
[----:B------:R-:W-:Y:S02]  /*e730*/  IMAD.IADD R3, R3, 0x1, R25 ;  /* 0x0000000103037824 */ /* 0x000fe400078e0219 */
[----:B------:R-:W-:Y:S02]  /*e740*/  IMAD R5, R0, R5, R9 ;  /* 0x0000000500057224 */ /* 0x000fe400078e0209 */
[----:B------:R-:W-:Y:S02]  /*e750*/  IMAD R4, R4, UR4, RZ ;  /* 0x0000000404047c24 */ /* 0x000fe4000f8e02ff */
[----:B------:R-:W-:-:S04]  /*e760*/  IMAD.WIDE.U32 R2, R7, UR4, R2 ;  /* 0x0000000407027c25 */ /* 0x000fc8000f8e0002 */
[----:B------:R-:W-:Y:S01]  /*e770*/  IMAD R7, R7, UR5, R4 ;  /* 0x0000000507077c24 */ /* 0x000fe2000f8e0204 */
[----:B------:R-:W-:Y:S01]  /*e780*/  SHF.R.S32.HI R4, RZ, 0x1f, R5 ;  /* 0x0000001fff047819 */ /* 0x000fe20000011405 */
[----:B------:R-:W-:Y:S02]  /*e790*/  ULDC.64 UR4, c[0x0][0x2c8] ;  /* 0x0000b20000047ab9 */ /* 0x000fe40000000a00 */
[----:B------:R-:W-:Y:S02]  /*e7a0*/  IMAD.IADD R3, R3, 0x1, R7 ;  /* 0x0000000103037824 */ /* 0x000fe400078e0207 */
[----:B------:R-:W-:Y:S02]  /*e7b0*/  IMAD R4, R4, UR4, RZ ;  /* 0x0000000404047c24 */ /* 0x000fe4000f8e02ff */
[----:B------:R-:W-:-:S04]  /*e7c0*/  IMAD.WIDE.U32 R2, R5, UR4, R2 ;  /* 0x0000000405027c25 */ /* 0x000fc8000f8e0002 */
[----:B------:R-:W-:Y:S01]  /*e7d0*/  IMAD R7, R5, UR5, R4 ;  /* 0x0000000505077c24 */ /* 0x000fe2000f8e0204 */
[----:B------:R-:W-:Y:S02]  /*e7e0*/  ULDC.64 UR4, c[0x0][0x280] ;  /* 0x0000a00000047ab9 */ /* 0x000fe40000000a00 */
[----:B------:R-:W-:Y:S01]  /*e7f0*/  LEA R6, P0, R2, UR4, 0x1 ;  /* 0x0000000402067c11 */ /* 0x000fe2000f8008ff */
[----:B------:R-:W-:Y:S01]  /*e800*/  ULDC UR4, c[0x0][0x2b8] ;  /* 0x0000ae0000047ab9 */ /* 0x000fe20000000800 */
[----:B------:R-:W-:Y:S02]  /*e810*/  IADD3 R3, R3, R7, RZ ;  /* 0x0000000703037210 */ /* 0x000fe40007ffe0ff */
[----:B------:R-:W-:Y:S02]  /*e820*/  ISETP.GE.AND P4, PT, R22, UR4, PT ;  /* 0x0000000416007c0c */ /* 0x000fe4000bf86270 */
[----:B------:R-:W-:Y:S01]  /*e830*/  LEA.HI.X R8, R2, UR5, R3, 0x1, P0 ;  /* 0x0000000502087c11 */ /* 0x000fe200080f0c03 */
[----:B------:R-:W-:Y:S01]  /*e840*/  UMOV UR5, 0xffffffff ;  /* 0xffffffff00057882 */ /* 0x000fe20000000000 */
[----:B------:R-:W-:-:S02]  /*e850*/  ISETP.GE.AND P3, PT, R37, UR4, PT ;  /* 0x0000000425007c0c */ /* 0x000fc4000bf66270 */
[----:B------:R-:W-:Y:S02]  /*e860*/  ISETP.GE.AND P2, PT, R36, UR4, PT ;  /* 0x0000000424007c0c */ /* 0x000fe4000bf46270 */
[----:B------:R-:W-:Y:S01]  /*e870*/  ISETP.GE.AND P1, PT, R35, UR4, PT ;  /* 0x0000000423007c0c */ /* 0x000fe2000bf26270 */
[----:B------:R-:W-:-:S12]  /*e880*/  BRA.DIV UR5, `(.L_x_53) ;  /* 0x0000002e052c7947 */ /* 0x000fd8000b800000 */
[----:B------:R-:W-:Y:S01]  /*e890*/  SHFL.IDX PT, R3, R8, RZ, 0x181f ;  /* 0x00181fff08037589 */ /* 0x000fe200000e0000 */
[----:B------:R-:W-:Y:S01]  /*e8a0*/  ULDC UR4, c[0x0][0x288] ;  /* 0x0000a20000047ab9 */ /* 0x000fe20000000800 */
[----:B------:R-:W-:Y:S01]  /*e8b0*/  IMAD R7, R23, 0x80, R27 ;  /* 0x0000008017077824 */ /* 0x000fe200078e021b */
[----:B------:R-:W-:Y:S01]  /*e8c0*/  ULDC.64 UR6, c[0x0][0x208] ;  /* 0x0000820000067ab9 */ /* 0x000fe20000000a00 */
[----:B------:R-:W0:Y:S01]  /*e8d0*/  SHFL.IDX PT, R2, R6, RZ, 0x181f ;  /* 0x00181fff06027589 */ /* 0x000e2200000e0000 */
[----:B------:R-:W-:Y:S02]  /*e8e0*/  IMAD R0, R0, UR4, RZ ;  /* 0x0000000400007c24 */ /* 0x000fe4000f8e02ff */
[C---:B------:R-:W-:Y:S01]  /*e8f0*/  VIADD R11, R7.reuse, 0x10 ;  /* 0x00000010070b7836 */ /* 0x040fe20000000000 */
[----:B------:R-:W-:Y:S02]  /*e900*/  SHFL.IDX PT, R5, R8, 0x1, 0x181f ;  /* 0x00381f0008057f89 */ /* 0x000fe400000e0000 */
[----:B------:R-:W-:-:S02]  /*e910*/  ISETP.GE.AND P0, PT, R7, R0, PT ;  /* 0x000000000700720c */ /* 0x000fc40003f06270 */
[----:B------:R-:W1:Y:S04]  /*e920*/  SHFL.IDX PT, R4, R6, 0x1, 0x181f ;  /* 0x00381f0006047f89 */ /* 0x000e6800000e0000 */
[----:B------:R-:W-:Y:S07]  /*e930*/  SHFL.IDX PT, R14, R6, 0x7, 0x181f ;  /* 0x00f81f00060e7f89 */ /* 0x000fee00000e0000 */
[----:B------:R-:W-:Y:S01]  /*e940*/  @!P0 LEA R9, R31, UR42, 0x1 ;  /* 0x0000002a1f098c11 */ /* 0x000fe2000f8e08ff */
[----:B0-----:R-:W-:-:S05]  /*e950*/  @!P0 IMAD.WIDE.U32 R2, R22, 0x2, R2 ;  /* 0x0000000216028825 */ /* 0x001fca00078e0002 */
[----:B------:R-:W-:Y:S04]  /*e960*/  @!P0 LDGSTS.E.BYPASS.LTC128B.128 [R9+0x14400], desc[UR6][R2.64], !P4 ;  /* 0x1440000002098fae */ /* 0x000fe8000e101d46 */
[----:B------:R-:W-:Y:S04]  /*e970*/  @!P0 LDGSTS.E.BYPASS.LTC128B.128 [R9+0x18400], desc[UR6][R2.64+0x80], !P3 ;  /* 0x1840008002098fae */ /* 0x000fe8000d901d46 */
[----:B------:R-:W-:Y:S04]  /*e980*/  @!P0 LDGSTS.E.BYPASS.LTC128B.128 [R9+0x1c400], desc[UR6][R2.64+0x100], !P2 ;  /* 0x1c40010002098fae */ /* 0x000fe8000d101d46 */
[----:B------:R0:W-:Y:S01]  /*e990*/  @!P0 LDGSTS.E.BYPASS.LTC128B.128 [R9+0x20400], desc[UR6][R2.64+0x180], !P1 ;  /* 0x2040018002098fae */ /* 0x0001e2000c901d46 */
[----:B------:R-:W-:-:S02]  /*e9a0*/  ISETP.GE.AND P0, PT, R11, R0, PT ;  /* 0x000000000b00720c */ /* 0x000fc40003f06270 */
[C---:B------:R-:W-:Y:S01]  /*e9b0*/  IADD3 R11, R7.reuse, 0x30, RZ ;  /* 0x00000030070b7810 */ /* 0x040fe20007ffe0ff */
[----:B0-----:R-:W-:Y:S01]  /*e9c0*/  SHFL.IDX PT, R3, R8, 0x2, 0x181f ;  /* 0x00581f0008037f89 */ /* 0x001fe200000e0000 */
[----:B------:R-:W-:-:S09]  /*e9d0*/  VIADD R9, R7, 0x20 ;  /* 0x0000002007097836 */ /* 0x000fd20000000000 */
[----:B------:R-:W-:Y:S01]  /*e9e0*/  @!P0 LEA R21, R31, UR42, 0x1 ;  /* 0x0000002a1f158c11 */ /* 0x000fe2000f8e08ff */
[----:B-1----:R-:W-:Y:S01]  /*e9f0*/  @!P0 IMAD.WIDE.U32 R4, R22, 0x2, R4 ;  /* 0x0000000216048825 */ /* 0x002fe200078e0004 */
[----:B------:R-:W0:Y:S04]  /*ea00*/  SHFL.IDX PT, R2, R6, 0x2, 0x181f ;  /* 0x00581f0006027f89 */ /* 0x000e2800000e0000 */
[----:B------:R-:W-:Y:S04]  /*ea10*/  @!P0 LDGSTS.E.BYPASS.LTC128B.128 [R21+0x14c00], desc[UR6][R4.64], !P4 ;  /* 0x14c0000004158fae */ /* 0x000fe8000e101d46 */
[----:B------:R-:W-:Y:S04]  /*ea20*/  @!P0 LDGSTS.E.BYPASS.LTC128B.128 [R21+0x18c00], desc[UR6][R4.64+0x80], !P3 ;  /* 0x18c0008004158fae */ /* 0x000fe8000d901d46 */
[----:B------:R-:W-:Y:S04]  /*ea30*/  @!P0 LDGSTS.E.BYPASS.LTC128B.128 [R21+0x1cc00], desc[UR6][R4.64+0x100], !P2 ;  /* 0x1cc0010004158fae */ /* 0x000fe8000d101d46 */
[----:B------:R1:W-:Y:S01]  /*ea40*/  @!P0 LDGSTS.E.BYPASS.LTC128B.128 [R21+0x20c00], desc[UR6][R4.64+0x180], !P1 ;  /* 0x20c0018004158fae */ /* 0x0003e2000c901d46 */
[----:B------:R-:W-:-:S03]  /*ea50*/  ISETP.GE.AND P0, PT, R9, R0, PT ;  /* 0x000000000900720c */ /* 0x000fc60003f06270 */
[----:B-1----:R-:W-:Y:S10]  /*ea60*/  SHFL.IDX PT, R5, R8, 0x3, 0x181f ;  /* 0x00781f0008057f89 */ /* 0x002ff400000e0000 */
[----:B0-----:R-:W-:Y:S01]  /*ea70*/  @!P0 IMAD.WIDE.U32 R2, R22, 0x2, R2 ;  /* 0x0000000216028825 */ /* 0x001fe200078e0002 */
[----:B------:R-:W-:Y:S01]  /*ea80*/  @!P0 LEA R9, R31, UR42, 0x1 ;  /* 0x0000002a1f098c11 */ /* 0x000fe2000f8e08ff */
[----:B------:R-:W0:Y:S04]  /*ea90*/  SHFL.IDX PT, R4, R6, 0x3, 0x181f ;  /* 0x00781f0006047f89 */ /* 0x000e2800000e0000 */
[----:B------:R-:W-:Y:S04]  /*eaa0*/  @!P0 LDGSTS.E.BYPASS.LTC128B.128 [R9+0x15400], desc[UR6][R2.64], !P4 ;  /* 0x1540000002098fae */ /* 0x000fe8000e101d46 */
[----:B------:R-:W-:Y:S04]  /*eab0*/  @!P0 LDGSTS.E.BYPASS.LTC128B.128 [R9+0x19400], desc[UR6][R2.64+0x80], !P3 ;  /* 0x1940008002098fae */ /* 0x000fe8000d901d46 */
[----:B------:R-:W-:Y:S04]  /*eac0*/  @!P0 LDGSTS.E.BYPASS.LTC128B.128 [R9+0x1d400], desc[UR6][R2.64+0x100], !P2 ;  /* 0x1d40010002098fae */ /* 0x000fe8000d101d46 */
[----:B------:R1:W-:Y:S01]  /*ead0*/  @!P0 LDGSTS.E.BYPASS.LTC128B.128 [R9+0x21400], desc[UR6][R2.64+0x180], !P1 ;  /* 0x2140018002098fae */ /* 0x0003e2000c901d46 */
[----:B------:R-:W-:Y:S01]  /*eae0*/  ISETP.GE.AND P0, PT, R11, R0, PT ;  /* 0x000000000b00720c */ /* 0x000fe20003f06270 */
[----:B------:R-:W-:-:S02]  /*eaf0*/  VIADD R11, R7, 0x50 ;  /* 0x00000050070b7836 */ /* 0x000fc40000000000 */
[----:B-1----:R-:W-:Y:S01]  /*eb00*/  SHFL.IDX PT, R3, R8, 0x4, 0x181f ;  /* 0x00981f0008037f89 */ /* 0x002fe200000e0000 */
[----:B------:R-:W-:-:S09]  /*eb10*/  VIADD R9, R7, 0x40 ;  /* 0x0000004007097836 */ /* 0x000fd20000000000 */
[----:B------:R-:W-:Y:S01]  /*eb20*/  @!P0 LEA R21, R31, UR42, 0x1 ;  /* 0x0000002a1f158c11 */ /* 0x000fe2000f8e08ff */
[----:B0-----:R-:W-:Y:S01]  /*eb30*/  @!P0 IMAD.WIDE.U32 R4, R22, 0x2, R4 ;  /* 0x0000000216048825 */ /* 0x001fe200078e0004 */
        /* <DEDUP_REMOVED lines=14> */
[----:B------:R-:W-:-:S03]  /*ec20*/  ISETP.GE.AND P0, PT, R11, R0, PT ;  /* 0x000000000b00720c */ /* 0x000fc60003f06270 */
[----:B-1----:R-:W-:Y:S01]  /*ec30*/  SHFL.IDX PT, R3, R8, 0x6, 0x181f ;  /* 0x00d81f0008037f89 */ /* 0x002fe200000e0000 */
[----:B------:R-:W-:-:S09]  /*ec40*/  VIADD R9, R7, 0x60 ;  /* 0x0000006007097836 */ /* 0x000fd20000000000 */
[----:B------:R-:W-:Y:S01]  /*ec50*/  @!P0 LEA R21, R31, UR42, 0x1 ;  /* 0x0000002a1f158c11 */ /* 0x000fe2000f8e08ff */
[----:B0-----:R-:W-:Y:S01]  /*ec60*/  @!P0 IMAD.WIDE.U32 R4, R22, 0x2, R4 ;  /* 0x0000000216048825 */ /* 0x001fe200078e0004 */
[----:B------:R-:W0:Y:S04]  /*ec70*/  SHFL.IDX PT, R2, R6, 0x6, 0x181f ;  /* 0x00d81f0006027f89 */ /* 0x000e2800000e0000 */
[----:B------:R1:W-:Y:S04]  /*ec80*/  @!P0 LDGSTS.E.BYPASS.LTC128B.128 [R21+0x16c00], desc[UR6][R4.64], !P4 ;  /* 0x16c0000004158fae */ /* 0x0003e8000e101d46 */
[----:B------:R1:W-:Y:S04]  /*ec90*/  @!P0 LDGSTS.E.BYPASS.LTC128B.128 [R21+0x1ac00], desc[UR6][R4.64+0x80], !P3 ;  /* 0x1ac0008004158fae */ /* 0x0003e8000d901d46 */
[----:B------:R1:W-:Y:S04]  /*eca0*/  @!P0 LDGSTS.E.BYPASS.LTC128B.128 [R21+0x1ec00], desc[UR6][R4.64+0x100], !P2 ;  /* 0x1ec0010004158fae */ /* 0x0003e8000d101d46 */
[----:B------:R1:W-:Y:S01]  /*ecb0*/  @!P0 LDGSTS.E.BYPASS.LTC128B.128 [R21+0x22c00], desc[UR6][R4.64+0x180], !P1 ;  /* 0x22c0018004158fae */ /* 0x0003e2000c901d46 */
[----:B------:R-:W-:-:S03]  /*ecc0*/  ISETP.GE.AND P0, PT, R9, R0, PT ;  /* 0x000000000900720c */ /* 0x000fc60003f06270 */
[----:B------:R-:W2:Y:S10]  /*ecd0*/  SHFL.IDX PT, R8, R8, 0x7, 0x181f ;  /* 0x00f81f0008087f89 */ /* 0x000eb400000e0000 */
[----:B0-----:R-:W-:Y:S01]  /*ece0*/  @!P0 IMAD.WIDE.U32 R2, R22, 0x2, R2 ;  /* 0x0000000216028825 */ /* 0x001fe200078e0002 */
[----:B------:R-:W-:-:S05]  /*ecf0*/  @!P0 LEA R9, R31, UR42, 0x1 ;  /* 0x0000002a1f098c11 */ /* 0x000fca000f8e08ff */
[----:B------:R1:W-:Y:S04]  /*ed00*/  @!P0 LDGSTS.E.BYPASS.LTC128B.128 [R9+0x17400], desc[UR6][R2.64], !P4 ;  /* 0x1740000002098fae */ /* 0x0003e8000e101d46 */
[----:B------:R1:W-:Y:S04]  /*ed10*/  @!P0 LDGSTS.E.BYPASS.LTC128B.128 [R9+0x1b400], desc[UR6][R2.64+0x80], !P3 ;  /* 0x1b40008002098fae */ /* 0x0003e8000d901d46 */
[----:B------:R1:W-:Y:S04]  /*ed20*/  @!P0 LDGSTS.E.BYPASS.LTC128B.128 [R9+0x1f400], desc[UR6][R2.64+0x100], !P2 ;  /* 0x1f40010002098fae */ /* 0x0003e8000d101d46 */
[----:B--2---:R1:W-:Y:S02]  /*ed30*/  @!P0 LDGSTS.E.BYPASS.LTC128B.128 [R9+0x23400], desc[UR6][R2.64+0x180], !P1 ;  /* 0x2340018002098fae */ /* 0x0043e4000c901d46 */
.L_x_119:
[----:B------:R-:W-:Y:S01]  /*ed40*/  IADD3 R7, R7, 0x70, RZ ;  /* 0x0000007007077810 */ /* 0x000fe20007ffe0ff */
[----:B------:R-:W-:Y:S01]  /*ed50*/  BSSY B0, `(.L_x_54) ;  /* 0x000000f000007945 */ /* 0x000fe20003800000 */
[----:B-1----:R-:W-:Y:S02]  /*ed60*/  IMAD.MOV.U32 R2, RZ, RZ, R14 ;  /* 0x000000ffff027224 */ /* 0x002fe400078e000e */
[----:B------:R-:W-:Y:S01]  /*ed70*/  ISETP.GE.AND P0, PT, R7, R0, PT ;  /* 0x000000000700720c */ /* 0x000fe20003f06270 */
[----:B------:R-:W-:-:S12]  /*ed80*/  IMAD.MOV.U32 R3, RZ, RZ, R8 ;  /* 0x000000ffff037224 */ /* 0x000fd800078e0008 */
[----:B------:R-:W-:Y:S05]  /*ed90*/  @P0 BRA `(.L_x_55) ;  /* 0x0000000000280947 */ /* 0x000fea0003800000 */
[----:B------:R-:W-:Y:S01]  /*eda0*/  IMAD.WIDE.U32 R2, R22, 0x2, R2 ;  /* 0x0000000216027825 */ /* 0x000fe200078e0002 */
[----:B------:R-:W-:Y:S01]  /*edb0*/  LEA R5, R31, UR42, 0x1 ;  /* 0x0000002a1f057c11 */ /* 0x000fe2000f8e08ff */
[----:B------:R-:W-:-:S04]  /*edc0*/  ULDC.64 UR4, c[0x0][0x208] ;  /* 0x0000820000047ab9 */ /* 0x000fc80000000a00 */
[----:B------:R-:W-:Y:S01]  /*edd0*/  @!PT LDS RZ, [RZ] ;  /* 0x00000000fffff984 */ /* 0x000fe20000000800 */
[----:B------:R-:W-:Y:S01]  /*ede0*/  @!PT LDS RZ, [RZ] ;  /* 0x00000000fffff984 */ /* 0x000fe20000000800 */
[----:B------:R-:W-:Y:S01]  /*edf0*/  @!PT LDS RZ, [RZ] ;  /* 0x00000000fffff984 */ /* 0x000fe20000000800 */
[----:B------:R0:W-:Y:S04]  /*ee00*/  LDGSTS.E.BYPASS.LTC128B.128 [R5+0x17c00], desc[UR4][R2.64], !P4 ;  /* 0x17c0000002057fae */ /* 0x0001e8000e101d44 */
[----:B------:R0:W-:Y:S04]  /*ee10*/  LDGSTS.E.BYPASS.LTC128B.128 [R5+0x1bc00], desc[UR4][R2.64+0x80], !P3 ;  /* 0x1bc0008002057fae */ /* 0x0001e8000d901d44 */
[----:B------:R0:W-:Y:S04]  /*ee20*/  LDGSTS.E.BYPASS.LTC128B.128 [R5+0x1fc00], desc[UR4][R2.64+0x100], !P2 ;  /* 0x1fc0010002057fae */ /* 0x0001e8000d101d44 */
[----:B------:R0:W-:Y:S02]  /*ee30*/  LDGSTS.E.BYPASS.LTC128B.128 [R5+0x23c00], desc[UR4][R2.64+0x180], !P1 ;  /* 0x23c0018002057fae */ /* 0x0001e4000c901d44 */
.L_x_55:
[----:B------:R-:W-:Y:S05]  /*ee40*/  BSYNC B0 ;  /* 0x0000000000007941 */ /* 0x000fea0003800000 */
.L_x_54:
[----:B------:R-:W-:Y:S01]  /*ee50*/  NOP ;  /* 0x0000000000007918 */ /* 0x000fe20000000000 */
[----:B------:R-:W-:Y:S01]  /*ee60*/  SYNCS.ARRIVE.TRANS64.RED.A0T1 RZ, [UR42+0x38800], RZ ;  /* 0x038800ffffff79a7 */ /* 0x000fe2000820042a */
[----:B------:R-:W-:Y:S01]  /*ee70*/  IMAD.MOV.U32 R0, RZ, RZ, 0x1 ;  /* 0x00000001ff007424 */ /* 0x000fe200078e00ff */
[----:B------:R-:W-:Y:S04]  /*ee80*/  ARRIVES.LDGSTSBAR.64.TRANSCNT [UR42+0x38800] ;  /* 0x03880000ff0079b0 */ /* 0x000fe80008000aaa */
[----:B------:R-:W-:Y:S01]  /*ee90*/  SHF.L.U32 R0, R0, 0x1f, RZ ;  /* 0x0000001f00007819 */ /* 0x000fe200000006ff */
[----:B------:R-:W-:Y:S01]  /*eea0*/  NOP ;  /* 0x0000000000007918 */ /* 0x000fe20000000000 */
[----:B------:R-:W-:Y:S02]  /*eeb0*/  SYNCS.ARRIVE.TRANS64.A1T0 RZ, [UR42+0x38800], RZ ;  /* 0x038800ffffff79a7 */ /* 0x000fe4000810002a */
[----:B------:R-:W1:Y:S02]  /*eec0*/  SYNCS.PHASECHK.TRANS64.TRYWAIT P0, [UR42+0x38820], R0 ;  /* 0x03882000ff0075a7 */ /* 0x000e64000800016a */
[----:B-1----:R-:W-:Y:S05]  /*eed0*/  @!P0 BRA `(.L_x_56) ;  /* 0x0000003000588947 */ /* 0x002fea0003800000 */
.L_x_120:
[----:B------:R-:W-:Y:S01]  /*eee0*/  UIADD3 UR4, UR46, -0x2, URZ ;  /* 0xfffffffe2e047890 */ /* 0x000fe2000fffe03f */
[----:B------:R-:W-:Y:S01]  /*eef0*/  MOV R26, 0x1 ;  /* 0x00000001001a7802 */ /* 0x000fe20000000f00 */
[----:B------:R-:W-:Y:S02]  /*ef00*/  IMAD.MOV.U32 R21, RZ, RZ, RZ ;  /* 0x000000ffff157224 */ /* 0x000fe400078e00ff */
[----:B------:R-:W-:-:S06]  /*ef10*/  UISETP.GE.AND UP0, UPT, UR4, UR45, UPT ;  /* 0x0000002d0400728c */ /* 0x000fcc000bf06270 */
[----:B------:R-:W-:-:S13]  /*ef20*/  PLOP3.LUT P0, PT, PT, PT, UP0, 0x40, 0x0 ;  /* 0x000000000000781c */ /* 0x000fda0003f0e808 */
[----:B------:R-:W-:Y:S05]  /*ef30*/  @P0 BRA `(.L_x_57) ;  /* 0x0000001000840947 */ /* 0x000fea0003800000 */
[----:B0-----:R-:W0:Y:S01]  /*ef40*/  S2R R2, SR_TID.X ;  /* 0x0000000000027919 */ /* 0x001e220000002100 */
[----:B------:R-:W-:Y:S01]  /*ef50*/  UIADD3 UR4, UR44, 0x1, URZ ;  /* 0x000000012c047890 */ /* 0x000fe2000fffe03f */
[----:B------:R-:W-:Y:S01]  /*ef60*/  LOP3.LUT R3, RZ, UR41, RZ, 0x33, !PT ;  /* 0x00000029ff037c12 */ /* 0x000fe2000f8e33ff */
[----:B------:R-:W-:Y:S01]  /*ef70*/  BSSY B0, `(.L_x_57) ;  /* 0x000011d000007945 */ /* 0x000fe20003800000 */
[----:B------:R-:W-:Y:S01]  /*ef80*/  MOV R23, 0x1 ;  /* 0x0000000100177802 */ /* 0x000fe20000000f00 */
[----:B------:R-:W-:Y:S01]  /*ef90*/  UIMAD UR4, UR4, UR38, URZ ;  /* 0x00000026040472a4 */ /* 0x000fe2000f8e023f */
[----:B------:R-:W-:-:S05]  /*efa0*/  IMAD.MOV.U32 R20, RZ, RZ, RZ ;  /* 0x000000ffff147224 */ /* 0x000fca00078e00ff */
[----:B------:R-:W-:Y:S01]  /*efb0*/  LOP3.LUT R0, RZ, UR4, RZ, 0x33, !PT ;  /* 0x00000004ff007c12 */ /* 0x000fe2000f8e33ff */
[----:B------:R-:W-:Y:S02]  /*efc0*/  ULDC UR4, c[0x0][0x2f4] ;  /* 0x0000bd0000047ab9 */ /* 0x000fe40000000800 */
[----:B------:R-:W-:Y:S02]  /*efd0*/  ISETP.GE.AND P4, PT, R22, UR4, PT ;  /* 0x0000000416007c0c */ /* 0x000fe4000bf86270 */
[----:B------:R-:W-:Y:S02]  /*efe0*/  VIMNMX R0, R0, R3, !PT ;  /* 0x0000000300007248 */ /* 0x000fe40007fe0100 */
[----:B------:R-:W-:Y:S02]  /*eff0*/  ISETP.GE.AND P3, PT, R37, UR4, PT ;  /* 0x0000000425007c0c */ /* 0x000fe4000bf66270 */
[----:B------:R-:W-:Y:S02]  /*f000*/  IADD3 R30, -R0, -0x2, RZ ;  /* 0xfffffffe001e7810 */ /* 0x000fe40007ffe1ff */
[----:B------:R-:W-:-:S02]  /*f010*/  ISETP.GE.AND P2, PT, R36, UR4, PT ;  /* 0x0000000424007c0c */ /* 0x000fc4000bf46270 */
[----:B------:R-:W-:Y:S02]  /*f020*/  ISETP.GE.AND P1, PT, R35, UR4, PT ;  /* 0x0000000423007c0c */ /* 0x000fe4000bf26270 */
[----:B0-----:R-:W-:-:S04]  /*f030*/  LOP3.LUT R2, R2, 0x7f, RZ, 0xc0, !PT ;  /* 0x0000007f02027812 */ /* 0x001fc800078ec0ff */
[----:B------:R-:W-:-:S04]  /*f040*/  SHF.R.U32.HI R2, RZ, 0x3, R2 ;  /* 0x00000003ff027819 */ /* 0x000fc80000011602 */
[----:B------:R-:W-:Y:S02]  /*f050*/  IADD3 R19, R24, R19, R2 ;  /* 0x0000001318137210 */ /* 0x000fe40007ffe002 */
[----:B------:R-:W-:Y:S01]  /*f060*/  IADD3 R5, -R2, UR40, RZ ;  /* 0x0000002802057c10 */ /* 0x000fe2000fffe1ff */
[----:B------:R-:W-:Y:S02]  /*f070*/  IMAD.SHL.U32 R2, R22, 0x2, RZ ;  /* 0x0000000216027824 */ /* 0x000fe400078e00ff */
[----:B------:R-:W-:Y:S02]  /*f080*/  VIADD R19, R19, 0xffffff10 ;  /* 0xffffff1013137836 */ /* 0x000fe40000000000 */
[C---:B------:R-:W-:Y:S02]  /*f090*/  IMAD R5, R0.reuse, 0x50, R5 ;  /* 0x0000005000057824 */ /* 0x040fe400078e0205 */
[----:B------:R-:W-:Y:S02]  /*f0a0*/  IMAD R10, R0, -0x50, R19 ;  /* 0xffffffb0000a7824 */ /* 0x000fe400078e0213 */
[----:B------:R-:W-:-:S07]  /*f0b0*/  VIADD R0, R5, 0xa0 ;  /* 0x000000a005007836 */ /* 0x000fce0000000000 */
.L_x_70:
[----:B------:R-:W2:Y:S01]  /*f0c0*/  LDL R8, [R1] ;  /* 0x0000000001087983 */ /* 0x000ea20000100800 */
[----:B------:R-:W0:Y:S01]  /*f0d0*/  LDC R3, c[0x0][0x430] ;  /* 0x00010c00ff037b82 */ /* 0x000e220000000800 */
[----:B------:R-:W1:Y:S01]  /*f0e0*/  S2R R2, SR_TID.X ;  /* 0x0000000000027919 */ /* 0x000e620000002100 */
[----:B------:R-:W3:Y:S01]  /*f0f0*/  S2R R4, SR_TID.X ;  /* 0x0000000000047919 */ /* 0x000ee20000002100 */
[----:B0-----:R-:W-:Y:S01]  /*f100*/  ISETP.NE.AND P0, PT, R3, 0x1, PT ;  /* 0x000000010300780c */ /* 0x001fe20003f05270 */
[----:B-1----:R-:W-:-:S12]  /*f110*/  IMAD.SHL.U32 R2, R2, 0x10, RZ ;  /* 0x0000001002027824 */ /* 0x002fd800078e00ff */
[----:B------:R-:W0:Y:S01]  /*f120*/  @P0 LDC R3, c[0x0][0x434] ;  /* 0x00010d00ff030b82 */ /* 0x000e220000000800 */
[----:B---3--:R-:W-:Y:S02]  /*f130*/  LOP3.LUT R4, R4, 0x7f, RZ, 0xc0, !PT ;  /* 0x0000007f04047812 */ /* 0x008fe400078ec0ff */
[----:B------:R-:W-:Y:S02]  /*f140*/  LOP3.LUT R2, R2, 0x70, RZ, 0xc0, !PT ;  /* 0x0000007002027812 */ /* 0x000fe400078ec0ff */
[----:B------:R-:W-:-:S03]  /*f150*/  SHF.R.U32.HI R4, RZ, 0x3, R4 ;  /* 0x00000003ff047819 */ /* 0x000fc60000011604 */
[----:B------:R-:W1:Y:S01]  /*f160*/  @P0 LDC R5, c[0x0][0x438] ;  /* 0x00010e00ff050b82 */ /* 0x000e620000000800 */
[----:B------:R-:W-:-:S04]  /*f170*/  LOP3.LUT R2, R2, R4, RZ, 0xfc, !PT ;  /* 0x0000000402027212 */ /* 0x000fc800078efcff */
[----:B------:R-:W-:-:S13]  /*f180*/  ISETP.GT.U32.AND P6, PT, R2, 0x4f, PT ;  /* 0x0000004f0200780c */ /* 0x000fda0003fc4070 */
[----:B------:R-:W2:Y:S01]  /*f190*/  @!P6 LDC.64 R6, c[0x0][0x428] ;  /* 0x00010a00ff06eb82 */ /* 0x000ea20000000a00 */
[----:B0-----:R-:W-:Y:S01]  /*f1a0*/  @P0 IMAD.HI.U32 R2, R10, R3, RZ ;  /* 0x000000030a020227 */ /* 0x001fe200078e00ff */
[----:B------:R-:W-:-:S04]  /*f1b0*/  MOV R9, R10 ;  /* 0x0000000a00097202 */ /* 0x000fc80000000f00 */
[----:B-1----:R-:W-:Y:S02]  /*f1c0*/  @P0 SHF.R.U32.HI R9, RZ, R5, R2 ;  /* 0x00000005ff090219 */ /* 0x002fe40000011602 */
[----:B------:R-:W0:Y:S02]  /*f1d0*/  @!P6 LDC.64 R4, c[0x0][0x418] ;  /* 0x00010600ff04eb82 */ /* 0x000e240000000a00 */
[----:B------:R-:W-:Y:S02]  /*f1e0*/  @!P6 SHF.R.S32.HI R3, RZ, 0x1f, R9 ;  /* 0x0000001fff03e819 */ /* 0x000fe40000011409 */
[----:B------:R-:W-:Y:S01]  /*f1f0*/  LOP3.LUT P5, RZ, R16, 0x20, RZ, 0xc0, !PT ;  /* 0x0000002010ff7812 */ /* 0x000fe200078ac0ff */
[----:B------:R-:W-:Y:S01]  /*f200*/  VIADD R21, R20, 0x1 ;  /* 0x0000000114157836 */ /* 0x000fe20000000000 */
[----:B------:R-:W-:Y:S01]  /*f210*/  ULDC.64 UR4, c[0x0][0x208] ;  /* 0x0000820000047ab9 */ /* 0x000fe20000000a00 */
[----:B--2---:R-:W-:-:S04]  /*f220*/  @!P6 IMAD R2, R8, R6, RZ ;  /* 0x000000060802e224 */ /* 0x004fc800078e02ff */
[----:B------:R-:W-:Y:S02]  /*f230*/  @!P6 IMAD R7, R34, R7, R2 ;  /* 0x000000072207e224 */ /* 0x000fe400078e0202 */
[----:B------:R-:W-:-:S04]  /*f240*/  @!P6 IMAD.MOV.U32 R2, RZ, RZ, R9 ;  /* 0x000000ffff02e224 */ /* 0x000fc800078e0009 */
[----:B------:R-:W-:-:S04]  /*f250*/  @!P6 IMAD.WIDE.U32 R2, R34, R6, R2 ;  /* 0x000000062202e225 */ /* 0x000fc800078e0002 */
[----:B------:R-:W-:Y:S01]  /*f260*/  @!P6 IMAD.IADD R3, R7, 0x1, R3 ;  /* 0x000000010703e824 */ /* 0x000fe200078e0203 */
[C---:B0-----:R-:W-:Y:S02]  /*f270*/  @!P6 LEA R4, P0, R2.reuse, R4, 0x2 ;  /* 0x000000040204e211 */ /* 0x041fe400078010ff */
[----:B------:R-:W-:Y:S02]  /*f280*/  MOV R8, RZ ;  /* 0x000000ff00087202 */ /* 0x000fe40000000f00 */
[----:B------:R-:W-:Y:S02]  /*f290*/  @!P6 LEA.HI.X R5, R2, R5, R3, 0x2, P0 ;  /* 0x000000050205e211 */ /* 0x000fe400000f1403 */
[----:B------:R-:W-:-:S03]  /*f2a0*/  ISETP.NE.AND P0, PT, R21, 0x2, PT ;  /* 0x000000021500780c */ /* 0x000fc60003f05270 */
[----:B------:R0:W5:Y:S01]  /*f2b0*/  @!P6 LDG.E R8, desc[UR4][R4.64] ;  /* 0x000000040408e981 */ /* 0x000162000c1e1900 */
[----:B------:R-:W-:Y:S02]  /*f2c0*/  SEL R26, RZ, 0x1, P0 ;  /* 0x00000001ff1a7807 */ /* 0x000fe40000000000 */
[----:B------:R-:W-:Y:S02]  /*f2d0*/  SEL R21, R21, RZ, P0 ;  /* 0x000000ff15157207 */ /* 0x000fe40000000000 */
[----:B------:R-:W-:Y:S01]  /*f2e0*/  LOP3.LUT R26, R23, R26, RZ, 0x3c, !PT ;  /* 0x0000001a171a7212 */ /* 0x000fe200078e3cff */
[----:B------:R-:W-:Y:S06]  /*f2f0*/  @!P5 BRA `(.L_x_58) ;  /* 0x000000000004d947 */ /* 0x000fec0003800000 */
[----:B------:R-:W-:Y:S01]  /*f300*/  BPT.TRAP 0x1 ;  /* 0x000000040000795c */ /* 0x000fe20000300000 */
.L_x_58:
[----:B------:R-:W-:Y:S01]  /*f310*/  LEA R19, R21, UR42, 0x3 ;  /* 0x0000002a15137c11 */ /* 0x000fe2000f8e18ff */
[----:B------:R-:W-:Y:S01]  /*f320*/  BSSY B1, `(.L_x_59) ;  /* 0x0000004000017945 */ /* 0x000fe20003800000 */
[----:B------:R-:W-:-:S04]  /*f330*/  SHF.L.U32 R2, R26, 0x1f, RZ ;  /* 0x0000001f1a027819 */ /* 0x000fc800000006ff */
[----:B------:R-:W1:Y:S02]  /*f340*/  SYNCS.PHASECHK.TRANS64.TRYWAIT P0, [R19+URZ+0x38840], R2 ;  /* 0x03884002130075a7 */ /* 0x000e64000800017f */
[----:B-1----:R-:W-:Y:S05]  /*f350*/  @!P0 BRA `(.L_x_60) ;  /* 0x0000002c00508947 */ /* 0x002fea0003800000 */
.L_x_121:
[----:B------:R-:W-:Y:S05]  /*f360*/  BSYNC B1 ;  /* 0x0000000000017941 */ /* 0x000fea0003800000 */
.L_x_59:
[----:B------:R-:W-:Y:S01]  /*f370*/  ULDC UR4, c[0x0][0x430] ;  /* 0x00010c0000047ab9 */ /* 0x000fe20000000800 */
[----:B-----5:R-:W-:Y:S01]  /*f380*/  SHF.R.S32.HI R29, RZ, 0x1f, R8 ;  /* 0x0000001fff1d7819 */ /* 0x020fe20000011408 */
[----:B------:R-:W-:Y:S01]  /*f390*/  UIADD3 UR4, -UR4, URZ, URZ ;  /* 0x0000003f04047290 */ /* 0x000fe2000fffe13f */
[----:B------:R-:W-:Y:S01]  /*f3a0*/  R2UR UR6, R33 ;  /* 0x00000000210672ca */ /* 0x000fe200000e0000 */
[----:B------:R-:W-:Y:S01]  /*f3b0*/  IMAD R25, R21, 0x5000, R31 ;  /* 0x0000500015197824 */ /* 0x000fe200078e021f */
[----:B------:R-:W-:-:S03]  /*f3c0*/  LOP3.LUT P5, RZ, R16, 0x2, RZ, 0xc0, !PT ;  /* 0x0000000210ff7812 */ /* 0x000fc600078ac0ff */
[----:B------:R-:W-:Y:S01]  /*f3d0*/  IMAD R9, R9, UR4, R10 ;  /* 0x0000000409097c24 */ /* 0x000fe2000f8e020a */
[----:B------:R-:W-:-:S04]  /*f3e0*/  ULDC.64 UR4, c[0x0][0x300] ;  /* 0x0000c00000047ab9 */ /* 0x000fc80000000a00 */
[----:B------:R-:W-:-:S05]  /*f3f0*/  SHF.R.S32.HI R28, RZ, 0x1f, R9 ;  /* 0x0000001fff1c7819 */ /* 0x000fca0000011409 */
[----:B-1----:R-:W-:-:S04]  /*f400*/  IMAD R2, R28, UR4, RZ ;  /* 0x000000041c027c24 */ /* 0x002fc8000f8e02ff */
[C---:B0-----:R-:W-:Y:S02]  /*f410*/  IMAD R5, R9.reuse, UR5, R2 ;  /* 0x0000000509057c24 */ /* 0x041fe4000f8e0202 */
[----:B------:R-:W-:Y:S01]  /*f420*/  IMAD.WIDE.U32 R2, R9, UR4, RZ ;  /* 0x0000000409027c25 */ /* 0x000fe2000f8e00ff */
[----:B------:R-:W-:-:S03]  /*f430*/  ULDC.64 UR4, c[0x0][0x310] ;  /* 0x0000c40000047ab9 */ /* 0x000fc60000000a00 */
        /* <DEDUP_REMOVED lines=13> */
[----:B------:R-:W-:-:S03]  /*f510*/  UMOV UR4, 0xffffffff ;  /* 0xffffffff00047882 */ /* 0x000fc60000000000 */
[----:B------:R-:W-:Y:S01]  /*f520*/  LEA.HI.X R27, R2, UR7, R27, 0x1, P0 ;  /* 0x00000007021b7c11 */ /* 0x000fe200080f0c1b */
[----:B------:R-:W-:Y:S06]  /*f530*/  BRA.DIV UR4, `(.L_x_61) ;  /* 0x0000002a04ec7947 */ /* 0x000fec000b800000 */
[----:B------:R-:W0:Y:S01]  /*f540*/  SHFL.IDX PT, R14, R24, RZ, 0x181f ;  /* 0x00181fff180e7589 */ /* 0x000e2200000e0000 */
[----:B------:R-:W-:Y:S01]  /*f550*/  IMAD.SHL.U32 R12, R22, 0x2, RZ ;  /* 0x00000002160c7824 */ /* 0x000fe200078e00ff */
[----:B------:R-:W-:Y:S01]  /*f560*/  LOP3.LUT R16, R16, 0xffffff7f, RZ, 0xc0, !PT ;  /* 0xffffff7f10107812 */ /* 0x000fe200078ec0ff */
[----:B------:R-:W-:Y:S01]  /*f570*/  ULDC.64 UR4, c[0x0][0x208] ;  /* 0x0000820000047ab9 */ /* 0x000fe20000000a00 */
[----:B------:R-:W1:Y:S01]  /*f580*/  SHFL.IDX PT, R3, R27, RZ, 0x181f ;  /* 0x00181fff1b037589 */ /* 0x000e6200000e0000 */
[----:B------:R-:W-:Y:S02]  /*f590*/  LEA R25, R25, UR42, 0x1 ;  /* 0x0000002a19197c11 */ /* 0x000fe4000f8e08ff */
[----:B------:R-:W-:Y:S01]  /*f5a0*/  @P1 LOP3.LUT R16, R16, 0x80, RZ, 0xfc, !PT ;  /* 0x0000008010101812 */ /* 0x000fe200078efcff */
[----:B------:R-:W2:Y:S03]  /*f5b0*/  SHFL.IDX PT, R11, R24, 0x1, 0x181f ;  /* 0x00381f00180b7f89 */ /* 0x000ea600000e0000 */
[C---:B------:R-:W-:Y:S01]  /*f5c0*/  LOP3.LUT P1, RZ, R16.reuse, 0x8, RZ, 0xc0, !PT ;  /* 0x0000000810ff7812 */ /* 0x040fe2000782c0ff */
[----:B------:R-:W3:Y:S01]  /*f5d0*/  SHFL.IDX PT, R5, R27, 0x1, 0x181f ;  /* 0x00381f001b057f89 */ /* 0x000ee200000e0000 */
[----:B------:R-:W-:-:S03]  /*f5e0*/  LOP3.LUT P6, RZ, R16, 0x4, RZ, 0xc0, !PT ;  /* 0x0000000410ff7812 */ /* 0x000fc600078cc0ff */
[----:B------:R-:W-:Y:S01]  /*f5f0*/  SHFL.IDX PT, R32, R27, 0x3, 0x181f ;  /* 0x00781f001b207f89 */ /* 0x000fe200000e0000 */
[----:B0-----:R-:W-:-:S03]  /*f600*/  IADD3 R2, P0, R14, R12, RZ ;  /* 0x0000000c0e027210 */ /* 0x001fc60007f1e0ff */
[----:B------:R-:W-:Y:S02]  /*f610*/  SHFL.IDX PT, R14, R24, 0x4, 0x181f ;  /* 0x00981f00180e7f89 */ /* 0x000fe400000e0000 */
[----:B-1----:R-:W-:Y:S01]  /*f620*/  IMAD.X R3, RZ, RZ, R3, P0 ;  /* 0x000000ffff037224 */ /* 0x002fe200000e0603 */
[-C--:B--2---:R-:W-:Y:S02]  /*f630*/  IADD3 R6, P0, R11, R12.reuse, RZ ;  /* 0x0000000c0b067210 */ /* 0x084fe40007f1e0ff */
[----:B------:R-:W0:Y:S03]  /*f640*/  SHFL.IDX PT, R11, R24, 0x2, 0x181f ;  /* 0x00581f00180b7f89 */ /* 0x000e2600000e0000 */
[----:B---3--:R-:W-:Y:S02]  /*f650*/  IMAD.X R7, RZ, RZ, R5, P0 ;  /* 0x000000ffff077224 */ /* 0x008fe400000e0605 */
[----:B------:R-:W1:Y:S04]  /*f660*/  SHFL.IDX PT, R5, R27, 0x2, 0x181f ;  /* 0x00581f001b057f89 */ /* 0x000e6800000e0000 */
[----:B------:R-:W-:Y:S01]  /*f670*/  SHFL.IDX PT, R27, R27, 0x4, 0x181f ;  /* 0x00981f001b1b7f89 */ /* 0x000fe200000e0000 */
[----:B0-----:R-:W-:-:S04]  /*f680*/  IADD3 R4, P0, R11, R12, RZ ;  /* 0x0000000c0b047210 */ /* 0x001fc80007f1e0ff */
[----:B-1----:R-:W-:Y:S02]  /*f690*/  IADD3.X R5, RZ, R5, RZ, P0, !PT ;  /* 0x00000005ff057210 */ /* 0x002fe400007fe4ff */
[----:B------:R-:W-:-:S13]  /*f6a0*/  LOP3.LUT P0, RZ, R16, 0x10, RZ, 0xc0, !PT ;  /* 0x0000001010ff7812 */ /* 0x000fda000780c0ff */
[----:B------:R-:W-:Y:S04]  /*f6b0*/  LDGSTS.E.BYPASS.LTC128B.128 [R25+0x24400], desc[UR4][R2.64], !P0 ;  /* 0x2440000002197fae */ /* 0x000fe8000c101d44 */
[----:B------:R-:W-:Y:S04]  /*f6c0*/  LDGSTS.E.BYPASS.LTC128B.128 [R25+0x26c00], desc[UR4][R2.64+0x80], !P1 ;  /* 0x26c0008002197fae */ /* 0x000fe8000c901d44 */
[----:B------:R-:W-:Y:S04]  /*f6d0*/  LDGSTS.E.BYPASS.LTC128B.128 [R25+0x29400], desc[UR4][R2.64+0x100], !P6 ;  /* 0x2940010002197fae */ /* 0x000fe8000f101d44 */
[----:B------:R0:W-:Y:S04]  /*f6e0*/  LDGSTS.E.BYPASS.LTC128B.128 [R25+0x2bc00], desc[UR4][R2.64+0x180], !P5 ;  /* 0x2bc0018002197fae */ /* 0x0001e8000e901d44 */
[----:B0-----:R-:W0:Y:S02]  /*f6f0*/  SHFL.IDX PT, R2, R24, 0x3, 0x181f ;  /* 0x00781f0018027f89 */ /* 0x001e2400000e0000 */
[----:B0-----:R-:W-:-:S05]  /*f700*/  IADD3 R2, P0, R2, R12, RZ ;  /* 0x0000000c02027210 */ /* 0x001fca0007f1e0ff */
[----:B------:R-:W-:Y:S01]  /*f710*/  IMAD.X R3, RZ, RZ, R32, P0 ;  /* 0x000000ffff037224 */ /* 0x000fe200000e0620 */
[----:B------:R-:W-:-:S13]  /*f720*/  LOP3.LUT P0, RZ, R16, 0x10, RZ, 0xc0, !PT ;  /* 0x0000001010ff7812 */ /* 0x000fda000780c0ff */
[----:B------:R0:W-:Y:S04]  /*f730*/  LDGSTS.E.BYPASS.LTC128B.128 [R25+0x24c00], desc[UR4][R6.64], !P0 ;  /* 0x24c0000006197fae */ /* 0x0001e8000c101d44 */
        /* <DEDUP_REMOVED lines=8> */
[----:B------:R0:W-:Y:S01]  /*f7c0*/  LDGSTS.E.BYPASS.LTC128B.128 [R25+0x28400], desc[UR4][R2.64+0x80], !P1 ;  /* 0x2840008002197fae */ /* 0x0001e2000c901d44 */
[----:B------:R-:W-:-:S03]  /*f7d0*/  LOP3.LUT P1, RZ, R16, 0x80, RZ, 0xc0, !PT ;  /* 0x0000008010ff7812 */ /* 0x000fc6000782c0ff */
[----:B------:R0:W-:Y:S04]  /*f7e0*/  LDGSTS.E.BYPASS.LTC128B.128 [R25+0x2ac00], desc[UR4][R2.64+0x100], !P6 ;  /* 0x2ac0010002197fae */ /* 0x0001e8000f101d44 */
[----:B------:R0:W-:Y:S06]  /*f7f0*/  LDGSTS.E.BYPASS.LTC128B.128 [R25+0x2d400], desc[UR4][R2.64+0x180], !P5 ;  /* 0x2d40018002197fae */ /* 0x0001ec000e901d44 */
.L_x_133:
[----:B0-----:R-:W-:Y:S01]  /*f800*/  IMAD.SHL.U32 R2, R22, 0x2, RZ ;  /* 0x0000000216027824 */ /* 0x001fe200078e00ff */
[----:B------:R-:W-:Y:S01]  /*f810*/  P2R R4, PR, RZ, 0x2 ;  /* 0x00000002ff047803 */ /* 0x000fe20000000000 */
[----:B------:R-:W-:Y:S01]  /*f820*/  ULDC.64 UR4, c[0x0][0x208] ;  /* 0x0000820000047ab9 */ /* 0x000fe20000000a00 */
[----:B------:R-:W-:Y:S02]  /*f830*/  LOP3.LUT P1, RZ, R16, 0x10, RZ, 0xc0, !PT ;  /* 0x0000001010ff7812 */ /* 0x000fe4000782c0ff */
[----:B------:R-:W-:Y:S02]  /*f840*/  IADD3 R2, P0, R14, R2, RZ ;  /* 0x000000020e027210 */ /* 0x000fe40007f1e0ff */
[----:B------:R-:W-:-:S03]  /*f850*/  LOP3.LUT P6, RZ, R16, 0x4, RZ, 0xc0, !PT ;  /* 0x0000000410ff7812 */ /* 0x000fc600078cc0ff */
[----:B------:R-:W-:Y:S01]  /*f860*/  IMAD.X R3, RZ, RZ, R27, P0 ;  /* 0x000000ffff037224 */ /* 0x000fe200000e061b */
[----:B------:R-:W-:-:S05]  /*f870*/  LOP3.LUT P0, RZ, R16, 0x8, RZ, 0xc0, !PT ;  /* 0x0000000810ff7812 */ /* 0x000fca000780c0ff */
[----:B------:R-:W-:Y:S01]  /*f880*/  @!PT LDS RZ, [RZ] ;  /* 0x00000000fffff984 */ /* 0x000fe20000000800 */
[----:B------:R-:W-:Y:S01]  /*f890*/  @!PT LDS RZ, [RZ] ;  /* 0x00000000fffff984 */ /* 0x000fe20000000800 */
[----:B------:R-:W-:Y:S01]  /*f8a0*/  @!PT LDS RZ, [RZ] ;  /* 0x00000000fffff984 */ /* 0x000fe20000000800 */
[----:B------:R0:W-:Y:S01]  /*f8b0*/  LDGSTS.E.BYPASS.LTC128B.128 [R25+0x26400], desc[UR4][R2.64], !P1 ;  /* 0x2640000002197fae */ /* 0x0001e2000c901d44 */
[----:B------:R-:W-:-:S07]  /*f8c0*/  ISETP.NE.AND P1, PT, R4, RZ, PT ;  /* 0x000000ff0400720c */ /* 0x000fce0003f25270 */
[----:B------:R0:W-:Y:S01]  /*f8d0*/  LDGSTS.E.BYPASS.LTC128B.128 [R25+0x28c00], desc[UR4][R2.64+0x80], !P0 ;  /* 0x28c0008002197fae */ /* 0x0001e2000c101d44 */
[----:B------:R-:W-:-:S03]  /*f8e0*/  PLOP3.LUT P0, PT, PT, PT, PT, 0x80, 0x0 ;  /* 0x000000000000781c */ /* 0x000fc60003f0f070 */
[----:B------:R0:W-:Y:S04]  /*f8f0*/  LDGSTS.E.BYPASS.LTC128B.128 [R25+0x2b400], desc[UR4][R2.64+0x100], !P6 ;  /* 0x2b40010002197fae */ /* 0x0001e8000f101d44 */
[----:B------:R0:W-:Y:S01]  /*f900*/  LDGSTS.E.BYPASS.LTC128B.128 [R25+0x2dc00], desc[UR4][R2.64+0x180], !P5 ;  /* 0x2dc0018002197fae */ /* 0x0001e2000e901d44 */
[----:B------:R-:W-:-:S05]  /*f910*/  NOP ;  /* 0x0000000000007918 */ /* 0x000fca0000000000 */
.L_x_62:
[----:B------:R-:W-:Y:S02]  /*f920*/  PLOP3.LUT P5, PT, P5, P0, PT, 0xa2, 0x0 ;  /* 0x000000000000781c */ /* 0x000fe40002fa1472 */
[----:B------:R-:W-:-:S08]  /*f930*/  @P0 R2UR P5, UR4, R19 ;  /* 0x00000000130402ca */ /* 0x000fd000000a0000 */
[----:B------:R-:W-:-:S05]  /*f940*/  @P0 PLOP3.LUT P0, PT, P5, PT, PT, 0x80, 0x0 ;  /* 0x000000000000081c */ /* 0x000fca0002f0f070 */
[----:B------:R-:W-:Y:S01]  /*f950*/  @!P5 SYNCS.ARRIVE.TRANS64.RED.A0T1 RZ, [UR4+0x38830], RZ ;  /* 0x038830ffffffd9a7 */ /* 0x000fe20008200404 */
[----:B------:R-:W-:Y:S07]  /*f960*/  @!P5 ARRIVES.LDGSTSBAR.64.TRANSCNT [UR4+0x38830] ;  /* 0x03883000ff00d9b0 */ /* 0x000fee0008000a84 */
[----:B------:R-:W-:Y:S05]  /*f970*/  @P0 BRA.U.ANY `(.L_x_62) ;  /* 0xfffffffd00e80947 */ /* 0x000fea000393ffff */
[----:B------:R-:W-:Y:S01]  /*f980*/  NOP ;  /* 0x0000000000007918 */ /* 0x000fe20000000000 */
[----:B------:R-:W-:-:S13]  /*f990*/  LOP3.LUT P6, RZ, R16, 0x20, RZ, 0xc0, !PT ;  /* 0x0000002010ff7812 */ /* 0x000fda00078cc0ff */
[----:B------:R-:W-:Y:S05]  /*f9a0*/  @!P6 BRA `(.L_x_63) ;  /* 0x000000000004e947 */ /* 0x000fea0003800000 */
[----:B------:R-:W-:Y:S01]  /*f9b0*/  BPT.TRAP 0x1 ;  /* 0x000000040000795c */ /* 0x000fe20000300000 */
.L_x_63:
[----:B------:R1:W-:Y:S01]  /*f9c0*/  SYNCS.ARRIVE.TRANS64.A1T0 RZ, [R19+URZ+0x38830], RZ ;  /* 0x038830ff13ff79a7 */ /* 0x0003e2000810003f */
[----:B------:R-:W-:Y:S05]  /*f9d0*/  @!P6 BRA `(.L_x_64) ;  /* 0x000000000004e947 */ /* 0x000fea0003800000 */
[----:B------:R-:W-:Y:S01]  /*f9e0*/  BPT.TRAP 0x1 ;  /* 0x000000040000795c */ /* 0x000fe20000300000 */
.L_x_64:
[----:B0-----:R-:W-:Y:S01]  /*f9f0*/  SHF.L.U32 R3, R23, 0x1f, RZ ;  /* 0x0000001f17037819 */ /* 0x001fe200000006ff */
[----:B------:R-:W-:Y:S01]  /*fa00*/  BSSY B1, `(.L_x_65) ;  /* 0x0000004000017945 */ /* 0x000fe20003800000 */
[----:B------:R-:W-:-:S04]  /*fa10*/  LEA R4, R20, UR42, 0x3 ;  /* 0x0000002a14047c11 */ /* 0x000fc8000f8e18ff */
[----:B------:R-:W0:Y:S02]  /*fa20*/  SYNCS.PHASECHK.TRANS64.TRYWAIT P0, [R4+URZ+0x38860], R3 ;  /* 0x03886003040075a7 */ /* 0x000e24000800017f */
[----:B0-----:R-:W-:Y:S05]  /*fa30*/  @!P0 BRA `(.L_x_66) ;  /* 0x0000002c00788947 */ /* 0x001fea0003800000 */
.L_x_134:
[----:B------:R-:W-:Y:S05]  /*fa40*/  BSYNC B1 ;  /* 0x0000000000017941 */ /* 0x000fea0003800000 */
.L_x_65:
[----:B------:R-:W-:Y:S01]  /*fa50*/  UMOV UR4, 0xffffffff ;  /* 0xffffffff00047882 */ /* 0x000fe20000000000 */
[----:B------:R-:W-:Y:S01]  /*fa60*/  IMAD R5, R20, 0x5000, R31 ;  /* 0x0000500014057824 */ /* 0x000fe200078e021f */
[----:B------:R-:W-:Y:S01]  /*fa70*/  SHF.L.U32 R6, R22, 0x1, RZ ;  /* 0x0000000116067819 */ /* 0x000fe200000006ff */
[----:B------:R-:W-:Y:S06]  /*fa80*/  BRA.DIV UR4, `(.L_x_67) ;  /* 0x0000002e04787947 */ /* 0x000fec000b800000 */
[----:B------:R-:W2:Y:S01]  /*fa90*/  SHFL.IDX PT, R14, R17, RZ, 0x181f ;  /* 0x00181fff110e7589 */ /* 0x000ea200000e0000 */
[----:B------:R-:W-:Y:S01]  /*faa0*/  LEA R5, R5, UR42, 0x1 ;  /* 0x0000002a05057c11 */ /* 0x000fe2000f8e08ff */
[----:B------:R-:W-:Y:S02]  /*fab0*/  ULDC.64 UR4, c[0x0][0x208] ;  /* 0x0000820000047ab9 */ /* 0x000fe40000000a00 */
[----:B0-----:R-:W0:Y:S01]  /*fac0*/  SHFL.IDX PT, R3, R18, RZ, 0x181f ;  /* 0x00181fff12037589 */ /* 0x001e2200000e0000 */
[----:B--2---:R-:W-:-:S03]  /*fad0*/  IADD3 R2, P0, R14, R6, RZ ;  /* 0x000000060e027210 */ /* 0x004fc60007f1e0ff */
[----:B------:R-:W2:Y:S02]  /*fae0*/  SHFL.IDX PT, R14, R17, 0x1, 0x181f ;  /* 0x00381f00110e7f89 */ /* 0x000ea400000e0000 */
[----:B0-----:R-:W-:Y:S01]  /*faf0*/  IMAD.X R3, RZ, RZ, R3, P0 ;  /* 0x000000ffff037224 */ /* 0x001fe200000e0603 */
[----:B------:R-:W-:-:S13]  /*fb00*/  ISETP.LT.OR P0, PT, R0, 0x1, P4 ;  /* 0x000000010000780c */ /* 0x000fda0002701670 */
[----:B------:R-:W-:Y:S01]  /*fb10*/  LDGSTS.E.BYPASS.LTC128B.128 [R5+0x400], desc[UR4][R2.64], !P0 ;  /* 0x0040000002057fae */ /* 0x000fe2000c101d44 */
[----:B------:R-:W-:-:S13]  /*fb20*/  ISETP.LT.OR P0, PT, R0, 0x1, P3 ;  /* 0x000000010000780c */ /* 0x000fda0001f01670 */
[----:B------:R-:W-:Y:S01]  /*fb30*/  LDGSTS.E.BYPASS.LTC128B.128 [R5+0x2c00], desc[UR4][R2.64+0x80], !P0 ;  /* 0x02c0008002057fae */ /* 0x000fe2000c101d44 */
[----:B------:R-:W-:-:S13]  /*fb40*/  ISETP.LT.OR P0, PT, R0, 0x1, P2 ;  /* 0x000000010000780c */ /* 0x000fda0001701670 */
[----:B------:R-:W-:Y:S01]  /*fb50*/  LDGSTS.E.BYPASS.LTC128B.128 [R5+0x5400], desc[UR4][R2.64+0x100], !P0 ;  /* 0x0540010002057fae */ /* 0x000fe2000c101d44 */
[----:B------:R-:W-:-:S13]  /*fb60*/  ISETP.LT.OR P0, PT, R0, 0x1, P1 ;  /* 0x000000010000780c */ /* 0x000fda0000f01670 */
[----:B------:R0:W-:Y:S04]  /*fb70*/  LDGSTS.E.BYPASS.LTC128B.128 [R5+0x7c00], desc[UR4][R2.64+0x180], !P0 ;  /* 0x07c0018002057fae */ /* 0x0001e8000c101d44 */
[----:B0-----:R-:W0:Y:S01]  /*fb80*/  SHFL.IDX PT, R3, R18, 0x1, 0x181f ;  /* 0x00381f0012037f89 */ /* 0x001e2200000e0000 */
        /* <DEDUP_REMOVED lines=25> */
[----:B------:R-:W2:Y:S04]  /*fd20*/  SHFL.IDX PT, R18, R18, 0x4, 0x181f ;  /* 0x00981f0012127f89 */ /* 0x000ea800000e0000 */
[----:B------:R3:W4:Y:S01]  /*fd30*/  SHFL.IDX PT, R14, R17, 0x4, 0x181f ;  /* 0x00981f00110e7f89 */ /* 0x00072200000e0000 */
[----:B0-----:R-:W-:Y:S02]  /*fd40*/  IADD3.X R3, RZ, R3, RZ, P0, !PT ;  /* 0x00000003ff037210 */ /* 0x001fe400007fe4ff */
[----:B------:R-:W-:-:S13]  /*fd50*/  ISETP.LT.OR P0, PT, R0, 0x31, P4 ;  /* 0x000000310000780c */ /* 0x000fda0002701670 */
[----:B------:R3:W-:Y:S01]  /*fd60*/  LDGSTS.E.BYPASS.LTC128B.128 [R5+0x1c00], desc[UR4][R2.64], !P0 ;  /* 0x01c0000002057fae */ /* 0x0007e2000c101d44 */
[----:B------:R-:W-:-:S13]  /*fd70*/  ISETP.LT.OR P0, PT, R0, 0x31, P3 ;  /* 0x000000310000780c */ /* 0x000fda0001f01670 */
[----:B------:R3:W-:Y:S01]  /*fd80*/  LDGSTS.E.BYPASS.LTC128B.128 [R5+0x4400], desc[UR4][R2.64+0x80], !P0 ;  /* 0x0440008002057fae */ /* 0x0007e2000c101d44 */
[----:B------:R-:W-:-:S13]  /*fd90*/  ISETP.LT.OR P0, PT, R0, 0x31, P2 ;  /* 0x000000310000780c */ /* 0x000fda0001701670 */
[----:B------:R3:W-:Y:S01]  /*fda0*/  LDGSTS.E.BYPASS.LTC128B.128 [R5+0x6c00], desc[UR4][R2.64+0x100], !P0 ;  /* 0x06c0010002057fae */ /* 0x0007e2000c101d44 */
[----:B------:R-:W-:-:S13]  /*fdb0*/  ISETP.LT.OR P0, PT, R0, 0x31, P1 ;  /* 0x000000310000780c */ /* 0x000fda0000f01670 */
[----:B--2-4-:R3:W-:Y:S02]  /*fdc0*/  LDGSTS.E.BYPASS.LTC128B.128 [R5+0x9400], desc[UR4][R2.64+0x180], !P0 ;  /* 0x0940018002057fae */ /* 0x0147e4000c101d44 */
.L_x_146:
[----:B---3--:R-:W-:Y:S01]  /*fdd0*/  IADD3 R2, P0, R14, R6, RZ ;  /* 0x000000060e027210 */ /* 0x008fe20007f1e0ff */
[----:B------:R-:W-:-:S04]  /*fde0*/  ULDC.64 UR4, c[0x0][0x208] ;  /* 0x0000820000047ab9 */ /* 0x000fc80000000a00 */
[----:B------:R-:W-:Y:S01]  /*fdf0*/  IMAD.X R3, RZ, RZ, R18, P0 ;  /* 0x000000ffff037224 */ /* 0x000fe200000e0612 */
[----:B------:R-:W-:-:S13]  /*fe00*/  ISETP.LT.OR P0, PT, R0, 0x41, P4 ;  /* 0x000000410000780c */ /* 0x000fda0002701670 */
[----:B------:R-:W-:Y:S01]  /*fe10*/  @!PT LDS RZ, [RZ] ;  /* 0x00000000fffff984 */ /* 0x000fe20000000800 */
[----:B------:R-:W-:Y:S01]  /*fe20*/  @!PT LDS RZ, [RZ] ;  /* 0x00000000fffff984 */ /* 0x000fe20000000800 */
[----:B------:R-:W-:Y:S01]  /*fe30*/  @!PT LDS RZ, [RZ] ;  /* 0x00000000fffff984 */ /* 0x000fe20000000800 */
[----:B------:R-:W-:Y:S01]  /*fe40*/  LDGSTS.E.BYPASS.LTC128B.128 [R5+0x2400], desc[UR4][R2.64], !P0 ;  /* 0x0240000002057fae */ /* 0x000fe2000c101d44 */
[----:B------:R-:W-:-:S13]  /*fe50*/  ISETP.LT.OR P0, PT, R0, 0x41, P3 ;  /* 0x000000410000780c */ /* 0x000fda0001f01670 */
[----:B------:R-:W-:Y:S01]  /*fe60*/  LDGSTS.E.BYPASS.LTC128B.128 [R5+0x4c00], desc[UR4][R2.64+0x80], !P0 ;  /* 0x04c0008002057fae */ /* 0x000fe2000c101d44 */
[----:B------:R-:W-:-:S13]  /*fe70*/  ISETP.LT.OR P0, PT, R0, 0x41, P2 ;  /* 0x000000410000780c */ /* 0x000fda0001701670 */
[----:B------:R-:W-:Y:S01]  /*fe80*/  LDGSTS.E.BYPASS.LTC128B.128 [R5+0x7400], desc[UR4][R2.64+0x100], !P0 ;  /* 0x0740010002057fae */ /* 0x000fe2000c101d44 */
[----:B------:R-:W-:-:S13]  /*fe90*/  ISETP.LT.OR P0, PT, R0, 0x41, P1 ;  /* 0x000000410000780c */ /* 0x000fda0000f01670 */
[----:B------:R0:W-:Y:S01]  /*fea0*/  LDGSTS.E.BYPASS.LTC128B.128 [R5+0x9c00], desc[UR4][R2.64+0x180], !P0 ;  /* 0x09c0018002057fae */ /* 0x0001e2000c101d44 */
[----:B------:R-:W-:Y:S01]  /*feb0*/  ULDC.64 UR4, c[0x0][0x328] ;  /* 0x0000ca0000047ab9 */ /* 0x000fe20000000a00 */
[----:B------:R-:W-:Y:S01]  /*fec0*/  PLOP3.LUT P0, PT, PT, PT, PT, 0x80, 0x0 ;  /* 0x000000000000781c */ /* 0x000fe20003f0f070 */
[----:B------:R-:W-:Y:S01]  /*fed0*/  IMAD R28, R28, UR4, RZ ;  /* 0x000000041c1c7c24 */ /* 0x000fe2000f8e02ff */
[----:B------:R-:W-:-:S03]  /*fee0*/  NOP ;  /* 0x0000000000007918 */ /* 0x000fc60000000000 */
[C---:B------:R-:W-:Y:S02]  /*fef0*/  IMAD R7, R9.reuse, UR5, R28 ;  /* 0x0000000509077c24 */ /* 0x040fe4000f8e021c */
[----:B0-----:R-:W-:Y:S01]  /*ff00*/  IMAD.WIDE.U32 R2, R9, UR4, RZ ;  /* 0x0000000409027c25 */ /* 0x001fe2000f8e00ff */
[----:B------:R-:W-:-:S03]  /*ff10*/  ULDC.64 UR4, c[0x0][0x338] ;  /* 0x0000ce0000047ab9 */ /* 0x000fc60000000a00 */
[----:B------:R-:W-:Y:S02]  /*ff20*/  IMAD.IADD R3, R3, 0x1, R7 ;  /* 0x0000000103037824 */ /* 0x000fe400078e0207 */
[----:B------:R-:W-:Y:S02]  /*ff30*/  IMAD R29, R29, UR4, RZ ;  /* 0x000000041d1d7c24 */ /* 0x000fe4000f8e02ff */
[----:B------:R-:W-:-:S04]  /*ff40*/  IMAD.WIDE.U32 R2, R8, UR4, R2 ;  /* 0x0000000408027c25 */ /* 0x000fc8000f8e0002 */
[----:B------:R-:W-:-:S04]  /*ff50*/  IMAD R29, R8, UR5, R29 ;  /* 0x00000005081d7c24 */ /* 0x000fc8000f8e021d */
[----:B-1----:R-:W-:-:S07]  /*ff60*/  IMAD.IADD R19, R3, 0x1, R29 ;  /* 0x0000000103137824 */ /* 0x002fce00078e021d */
.L_x_68:
        /* <DEDUP_REMOVED lines=10> */
.L_x_69:
[----:B------:R-:W-:Y:S01]  /*10010*/  R2UR UR4, R33 ;  /* 0x00000000210472ca */ /* 0x000fe200000e0000 */
[----:B------:R-:W-:Y:S01]  /*10020*/  ULDC.64 UR6, c[0x0][0x330] ;  /* 0x0000cc0000067ab9 */ /* 0x000fe20000000a00 */
[----:B------:R-:W-:Y:S01]  /*10030*/  MOV R18, R2 ;  /* 0x0000000200127202 */ /* 0x000fe20000000f00 */
[----:B------:R-:W-:Y:S01]  /*10040*/  IMAD.U32 R3, RZ, RZ, UR6 ;  /* 0x00000006ff037e24 */ /* 0x000fe2000f8e00ff */
[----:B------:R-:W-:Y:S01]  /*10050*/  IADD3 R30, R30, -0x1, RZ ;  /* 0xffffffff1e1e7810 */ /* 0x000fe20007ffe0ff */
[----:B------:R0:W-:Y:S01]  /*10060*/  SYNCS.ARRIVE.TRANS64.A1T0 RZ, [R4+URZ+0x38850], RZ ;  /* 0x038850ff04ff79a7 */ /* 0x0001e2000810003f */
[----:B------:R-:W-:Y:S02]  /*10070*/  VIADD R0, R0, 0x50 ;  /* 0x0000005000007836 */ /* 0x000fe40000000000 */
[----:B------:R-:W-:-:S04]  /*10080*/  IMAD.WIDE.U32 R18, R3, UR39, R18 ;  /* 0x0000002703127c25 */ /* 0x000fc8000f8e0012 */
[----:B------:R-:W-:Y:S01]  /*10090*/  VIADD R10, R10, 0xffffffb0 ;  /* 0xffffffb00a0a7836 */ /* 0x000fe20000000000 */
[----:B------:R-:W-:Y:S01]  /*100a0*/  UIMAD UR4, UR4, UR6, URZ ;  /* 0x00000006040472a4 */ /* 0x000fe2000f8e023f */
[----:B------:R-:W-:Y:S02]  /*100b0*/  IMAD.MOV.U32 R20, RZ, RZ, R21 ;  /* 0x000000ffff147224 */ /* 0x000fe400078e0015 */
[----:B------:R-:W-:Y:S01]  /*100c0*/  IMAD.MOV.U32 R23, RZ, RZ, R26 ;  /* 0x000000ffff177224 */ /* 0x000fe200078e001a */
[----:B------:R-:W-:-:S03]  /*100d0*/  UIMAD UR4, UR39, UR7, UR4 ;  /* 0x00000007270472a4 */ /* 0x000fc6000f8e0204 */
[----:B------:R-:W-:Y:S02]  /*100e0*/  ULDC.64 UR6, c[0x0][0x318] ;  /* 0x0000c60000067ab9 */ /* 0x000fe40000000a00 */
[----:B------:R-:W-:Y:S01]  /*100f0*/  LEA R17, P0, R18, UR6, 0x1 ;  /* 0x0000000612117c11 */ /* 0x000fe2000f8008ff */
[----:B------:R-:W-:-:S05]  /*10100*/  VIADD R3, R19, UR4 ;  /* 0x0000000413037c36 */ /* 0x000fca0008000000 */
[----:B------:R-:W-:Y:S02]  /*10110*/  LEA.HI.X R18, R18, UR7, R3, 0x1, P0 ;  /* 0x0000000712127c11 */ /* 0x000fe400080f0c03 */
[----:B------:R-:W-:-:S13]  /*10120*/  ISETP.GT.AND P0, PT, R30, UR45, PT ;  /* 0x0000002d1e007c0c */ /* 0x000fda000bf04270 */
[----:B0-----:R-:W-:Y:S05]  /*10130*/  @P0 BRA `(.L_x_70) ;  /* 0xffffffec00e00947 */ /* 0x001fea000383ffff */
[----:B------:R-:W-:Y:S05]  /*10140*/  BSYNC B0 ;  /* 0x0000000000007941 */ /* 0x000fea0003800000 */
.L_x_57:
[----:B------:R-:W-:-:S13]  /*10150*/  LOP3.LUT P0, RZ, R16, 0x20, RZ, 0xc0, !PT ;  /* 0x0000002010ff7812 */ /* 0x000fda000780c0ff */
[----:B------:R-:W-:Y:S05]  /*10160*/  @!P0 BRA `(.L_x_71) ;  /* 0x0000000000048947 */ /* 0x000fea0003800000 */
[----:B------:R-:W-:Y:S01]  /*10170*/  BPT.TRAP 0x1 ;  /* 0x000000040000795c */ /* 0x000fe20000300000 */
.L_x_71:
[C---:B0-----:R-:W-:Y:S01]  /*10180*/  LEA R0, R21.reuse, UR42, 0x3 ;  /* 0x0000002a15007c11 */ /* 0x041fe2000f8e18ff */
[----:B------:R-:W0:Y:S01]  /*10190*/  S2R R2, SR_TID.X ;  /* 0x0000000000027919 */ /* 0x000e220000002100 */
[----:B------:R-:W-:Y:S01]  /*101a0*/  SHF.L.U32 R3, R26, 0x1f, RZ ;  /* 0x0000001f1a037819 */ /* 0x000fe200000006ff */
[----:B------:R-:W-:Y:S01]  /*101b0*/  BSSY B0, `(.L_x_72) ;  /* 0x0000009000007945 */ /* 0x000fe20003800000 */
[----:B------:R-:W-:Y:S01]  /*101c0*/  MOV R5, 0xffffffb0 ;  /* 0xffffffb000057802 */ /* 0x000fe20000000f00 */
[----:B------:R-:W-:Y:S01]  /*101d0*/  IMAD R4, R21, 0x5000, R31 ;  /* 0x0000500015047824 */ /* 0x000fe200078e021f */
[----:B------:R-:W1:Y:S03]  /*101e0*/  SYNCS.PHASECHK.TRANS64.TRYWAIT P0, [R0+URZ+0x38860], R3 ;  /* 0x03886003000075a7 */ /* 0x000e66000800017f */
[----:B------:R-:W-:Y:S01]  /*101f0*/  IMAD R5, R30, R5, UR40 ;  /* 0x000000281e057e24 */ /* 0x000fe2000f8e0205 */
[----:B0-----:R-:W-:-:S04]  /*10200*/  LOP3.LUT R2, R2, 0x7f, RZ, 0xc0, !PT ;  /* 0x0000007f02027812 */ /* 0x001fc800078ec0ff */
[----:B------:R-:W-:-:S05]  /*10210*/  SHF.R.U32.HI R2, RZ, 0x3, R2 ;  /* 0x00000003ff027819 */ /* 0x000fca0000011602 */
[----:B------:R-:W-:Y:S01]  /*10220*/  IMAD.IADD R5, R5, 0x1, -R2 ;  /* 0x0000000105057824 */ /* 0x000fe200078e0a02 */
[----:B-1----:R-:W-:Y:S06]  /*10230*/  @!P0 BRA `(.L_x_73) ;  /* 0x0000002c00588947 */ /* 0x002fec0003800000 */
.L_x_147:
[----:B------:R-:W-:Y:S05]  /*10240*/  BSYNC B0 ;  /* 0x0000000000007941 */ /* 0x000fea0003800000 */
.L_x_72:
[----:B------:R-:W-:-:S03]  /*10250*/  UMOV UR4, 0xffffffff ;  /* 0xffffffff00047882 */ /* 0x000fc60000000000 */
[----:B------:R-:W-:Y:S05]  /*10260*/  BRA.DIV UR4, `(.L_x_74) ;  /* 0x0000002e04607947 */ /* 0x000fea000b800000 */
[----:B0-----:R-:W-:Y:S01]  /*10270*/  SHFL.IDX PT, R3, R18, RZ, 0x181f ;  /* 0x00181fff12037589 */ /* 0x001fe200000e0000 */
[----:B------:R-:W-:Y:S01]  /*10280*/  ULDC UR4, c[0x0][0x2f4] ;  /* 0x0000bd0000047ab9 */ /* 0x000fe20000000800 */
[----:B------:R-:W-:Y:S01]  /*10290*/  LEA R4, R4, UR42, 0x1 ;  /* 0x0000002a04047c11 */ /* 0x000fe2000f8e08ff */
[----:B------:R-:W-:Y:S01]  /*102a0*/  ULDC.64 UR6, c[0x0][0x208] ;  /* 0x0000820000067ab9 */ /* 0x000fe20000000a00 */
[----:B------:R-:W0:Y:S01]  /*102b0*/  SHFL.IDX PT, R2, R17, RZ, 0x181f ;  /* 0x00181fff11027589 */ /* 0x000e2200000e0000 */
[----:B------:R-:W-:Y:S02]  /*102c0*/  ISETP.GE.AND P2, PT, R22, UR4, PT ;  /* 0x0000000416007c0c */ /* 0x000fe4000bf46270 */
[----:B------:R-:W-:Y:S01]  /*102d0*/  ISETP.GE.AND P3, PT, R37, UR4, PT ;  /* 0x0000000425007c0c */ /* 0x000fe2000bf66270 */
[----:B------:R-:W-:Y:S01]  /*102e0*/  SHFL.IDX PT, R6, R18, 0x1, 0x181f ;  /* 0x00381f0012067f89 */ /* 0x000fe200000e0000 */
[C---:B------:R-:W-:Y:S02]  /*102f0*/  ISETP.LT.OR P5, PT, R5.reuse, 0x1, P2 ;  /* 0x000000010500780c */ /* 0x040fe400017a1670 */
[----:B------:R-:W-:Y:S01]  /*10300*/  ISETP.LT.OR P4, PT, R5, 0x1, P3 ;  /* 0x000000010500780c */ /* 0x000fe20001f81670 */
[----:B------:R-:W1:Y:S01]  /*10310*/  SHFL.IDX PT, R14, R17, 0x1, 0x181f ;  /* 0x00381f00110e7f89 */ /* 0x000e6200000e0000 */
[----:B------:R-:W-:-:S02]  /*10320*/  ISETP.GE.AND P1, PT, R36, UR4, PT ;  /* 0x0000000424007c0c */ /* 0x000fc4000bf26270 */
[----:B------:R-:W-:Y:S01]  /*10330*/  ISETP.GE.AND P0, PT, R35, UR4, PT ;  /* 0x0000000423007c0c */ /* 0x000fe2000bf06270 */
[----:B0-----:R-:W-:-:S06]  /*10340*/  IMAD.WIDE.U32 R2, R22, 0x2, R2 ;  /* 0x0000000216027825 */ /* 0x001fcc00078e0002 */
[----:B------:R-:W-:Y:S01]  /*10350*/  LDGSTS.E.BYPASS.LTC128B.128 [R4+0x400], desc[UR6][R2.64], !P5 ;  /* 0x0040000002047fae */ /* 0x000fe2000e901d46 */
[----:B------:R-:W-:-:S03]  /*10360*/  ISETP.LT.OR P5, PT, R5, 0x1, P1 ;  /* 0x000000010500780c */ /* 0x000fc60000fa1670 */
[----:B------:R-:W-:Y:S01]  /*10370*/  LDGSTS.E.BYPASS.LTC128B.128 [R4+0x2c00], desc[UR6][R2.64+0x80], !P4 ;  /* 0x02c0008002047fae */ /* 0x000fe2000e101d46 */
[----:B------:R-:W-:-:S09]  /*10380*/  ISETP.LT.OR P4, PT, R5, 0x1, P0 ;  /* 0x000000010500780c */ /* 0x000fd20000781670 */
[----:B------:R-:W-:Y:S01]  /*10390*/  LDGSTS.E.BYPASS.LTC128B.128 [R4+0x5400], desc[UR6][R2.64+0x100], !P5 ;  /* 0x0540010002047fae */ /* 0x000fe2000e901d46 */
[----:B------:R-:W-:-:S03]  /*103a0*/  ISETP.LT.OR P5, PT, R5, 0x11, P2 ;  /* 0x000000110500780c */ /* 0x000fc600017a1670 */
[----:B------:R1:W-:Y:S01]  /*103b0*/  LDGSTS.E.BYPASS.LTC128B.128 [R4+0x7c00], desc[UR6][R2.64+0x180], !P4 ;  /* 0x07c0018002047fae */ /* 0x0003e2000e101d46 */
[----:B------:R-:W-:Y:S01]  /*103c0*/  ISETP.LT.OR P4, PT, R5, 0x11, P3 ;  /* 0x000000110500780c */ /* 0x000fe20001f81670 */
[----:B-1----:R-:W-:Y:S02]  /*103d0*/  IMAD.MOV.U32 R2, RZ, RZ, R14 ;  /* 0x000000ffff027224 */ /* 0x002fe400078e000e */
[----:B------:R-:W-:Y:S01]  /*103e0*/  IMAD.MOV.U32 R3, RZ, RZ, R6 ;  /* 0x000000ffff037224 */ /* 0x000fe200078e0006 */
[----:B------:R-:W0:Y:S01]  /*103f0*/  SHFL.IDX PT, R14, R17, 0x2, 0x181f ;  /* 0x00581f00110e7f89 */ /* 0x000e2200000e0000 */
[----:B------:R-:W-:-:S03]  /*10400*/  IMAD.WIDE.U32 R2, R22, 0x2, R2 ;  /* 0x0000000216027825 */ /* 0x000fc600078e0002 */
[----:B------:R-:W1:Y:S04]  /*10410*/  SHFL.IDX PT, R6, R18, 0x2, 0x181f ;  /* 0x00581f0012067f89 */ /* 0x000e6800000e0000 */
[----:B------:R-:W-:Y:S01]  /*10420*/  LDGSTS.E.BYPASS.LTC128B.128 [R4+0xc00], desc[UR6][R2.64], !P5 ;  /* 0x00c0000002047fae */ /* 0x000fe2000e901d46 */
[----:B------:R-:W-:-:S03]  /*10430*/  ISETP.LT.OR P5, PT, R5, 0x11, P1 ;  /* 0x000000110500780c */ /* 0x000fc60000fa1670 */
[----:B------:R-:W-:Y:S01]  /*10440*/  LDGSTS.E.BYPASS.LTC128B.128 [R4+0x3400], desc[UR6][R2.64+0x80], !P4 ;  /* 0x0340008002047fae */ /* 0x000fe2000e101d46 */
[----:B------:R-:W-:-:S09]  /*10450*/  ISETP.LT.OR P4, PT, R5, 0x11, P0 ;  /* 0x000000110500780c */ /* 0x000fd20000781670 */
[----:B------:R-:W-:Y:S01]  /*10460*/  LDGSTS.E.BYPASS.LTC128B.128 [R4+0x5c00], desc[UR6][R2.64+0x100], !P5 ;  /* 0x05c0010002047fae */ /* 0x000fe2000e901d46 */
[----:B------:R-:W-:-:S03]  /*10470*/  ISETP.LT.OR P5, PT, R5, 0x21, P2 ;  /* 0x000000210500780c */ /* 0x000fc600017a1670 */
[----:B------:R0:W-:Y:S01]  /*10480*/  LDGSTS.E.BYPASS.LTC128B.128 [R4+0x8400], desc[UR6][R2.64+0x180], !P4 ;  /* 0x0840018002047fae */ /* 0x0001e2000e101d46 */
[C---:B------:R-:W-:Y:S02]  /*10490*/  ISETP.LT.OR P4, PT, R5.reuse, 0x21, P3 ;  /* 0x000000210500780c */ /* 0x040fe40001f81670 */
[----:B0-----:R-:W-:Y:S01]  /*104a0*/  MOV R2, R14 ;  /* 0x0000000e00027202 */ /* 0x001fe20000000f00 */
[----:B-1----:R-:W-:Y:S01]  /*104b0*/  IMAD.MOV.U32 R3, RZ, RZ, R6 ;  /* 0x000000ffff037224 */ /* 0x002fe200078e0006 */
[----:B------:R-:W0:Y:S03]  /*104c0*/  SHFL.IDX PT, R14, R17, 0x3, 0x181f ;  /* 0x00781f00110e7f89 */ /* 0x000e2600000e0000 */
[----:B------:R-:W-:Y:S01]  /*104d0*/  IMAD.WIDE.U32 R2, R22, 0x2, R2 ;  /* 0x0000000216027825 */ /* 0x000fe200078e0002 */
[----:B------:R-:W1:Y:S04]  /*104e0*/  SHFL.IDX PT, R6, R18, 0x3, 0x181f ;  /* 0x00781f0012067f89 */ /* 0x000e6800000e0000 */
[----:B------:R-:W-:Y:S01]  /*104f0*/  LDGSTS.E.BYPASS.LTC128B.128 [R4+0x1400], desc[UR6][R2.64], !P5 ;  /* 0x0140000002047fae */ /* 0x000fe2000e901d46 */
[----:B------:R-:W-:-:S03]  /*10500*/  ISETP.LT.OR P5, PT, R5, 0x21, P1 ;  /* 0x000000210500780c */ /* 0x000fc60000fa1670 */
[----:B------:R-:W-:Y:S01]  /*10510*/  LDGSTS.E.BYPASS.LTC128B.128 [R4+0x3c00], desc[UR6][R2.64+0x80], !P4 ;  /* 0x03c0008002047fae */ /* 0x000fe2000e101d46 */
[----:B------:R-:W-:-:S03]  /*10520*/  ISETP.LT.OR P4, PT, R5, 0x21, P0 ;  /* 0x000000210500780c */ /* 0x000fc60000781670 */
[----:B------:R-:W2:Y:S06]  /*10530*/  SHFL.IDX PT, R18, R18, 0x4, 0x181f ;  /* 0x00981f0012127f89 */ /* 0x000eac00000e0000 */
[----:B------:R-:W-:Y:S01]  /*10540*/  LDGSTS.E.BYPASS.LTC128B.128 [R4+0x6400], desc[UR6][R2.64+0x100], !P5 ;  /* 0x0640010002047fae */ /* 0x000fe2000e901d46 */
[----:B------:R-:W-:-:S03]  /*10550*/  ISETP.LT.OR P5, PT, R5, 0x31, P2 ;  /* 0x000000310500780c */ /* 0x000fc600017a1670 */
[----:B------:R0:W-:Y:S01]  /*10560*/  LDGSTS.E.BYPASS.LTC128B.128 [R4+0x8c00], desc[UR6][R2.64+0x180], !P4 ;  /* 0x08c0018002047fae */ /* 0x0001e2000e101d46 */
[----:B------:R-:W-:Y:S01]  /*10570*/  ISETP.LT.OR P4, PT, R5, 0x31, P3 ;  /* 0x000000310500780c */ /* 0x000fe20001f81670 */
[----:B0-----:R-:W-:Y:S02]  /*10580*/  IMAD.MOV.U32 R2, RZ, RZ, R14 ;  /* 0x000000ffff027224 */ /* 0x001fe400078e000e */
[----:B-1----:R-:W-:Y:S01]  /*10590*/  IMAD.MOV.U32 R3, RZ, RZ, R6 ;  /* 0x000000ffff037224 */ /* 0x002fe200078e0006 */
[----:B------:R0:W1:Y:S01]  /*105a0*/  SHFL.IDX PT, R14, R17, 0x4, 0x181f ;  /* 0x00981f00110e7f89 */ /* 0x00006200000e0000 */
[----:B------:R-:W-:Y:S01]  /*105b0*/  MOV R6, RZ ;  /* 0x000000ff00067202 */ /* 0x000fe20000000f00 */
[----:B------:R-:W-:-:S05]  /*105c0*/  IMAD.WIDE.U32 R2, R22, 0x2, R2 ;  /* 0x0000000216027825 */ /* 0x000fca00078e0002 */
[----:B------:R0:W-:Y:S01]  /*105d0*/  LDGSTS.E.BYPASS.LTC128B.128 [R4+0x1c00], desc[UR6][R2.64], !P5 ;  /* 0x01c0000002047fae */ /* 0x0001e2000e901d46 */
[----:B------:R-:W-:-:S03]  /*105e0*/  ISETP.LT.OR P5, PT, R5, 0x31, P1 ;  /* 0x000000310500780c */ /* 0x000fc60000fa1670 */
[----:B------:R0:W-:Y:S01]  /*105f0*/  LDGSTS.E.BYPASS.LTC128B.128 [R4+0x4400], desc[UR6][R2.64+0x80], !P4 ;  /* 0x0440008002047fae */ /* 0x0001e2000e101d46 */
[----:B------:R-:W-:-:S09]  /*10600*/  ISETP.LT.OR P4, PT, R5, 0x31, P0 ;  /* 0x000000310500780c */ /* 0x000fd20000781670 */
[----:B------:R0:W-:Y:S04]  /*10610*/  LDGSTS.E.BYPASS.LTC128B.128 [R4+0x6c00], desc[UR6][R2.64+0x100], !P5 ;  /* 0x06c0010002047fae */ /* 0x0001e8000e901d46 */
[----:B-12---:R0:W-:Y:S02]  /*10620*/  LDGSTS.E.BYPASS.LTC128B.128 [R4+0x9400], desc[UR6][R2.64+0x180], !P4 ;  /* 0x0940018002047fae */ /* 0x0061e4000e101d46 */
.L_x_159:
[C---:B------:R-:W-:Y:S01]  /*10630*/  ISETP.LT.OR P2, PT, R5.reuse, 0x41, P2 ;  /* 0x000000410500780c */ /* 0x040fe20001741670 */
[----:B0-----:R-:W-:Y:S01]  /*10640*/  IMAD.MOV.U32 R2, RZ, RZ, R14 ;  /* 0x000000ffff027224 */ /* 0x001fe200078e000e */
[C---:B------:R-:W-:Y:S01]  /*10650*/  ISETP.LT.OR P3, PT, R5.reuse, 0x41, P3 ;  /* 0x000000410500780c */ /* 0x040fe20001f61670 */
[----:B------:R-:W-:Y:S01]  /*10660*/  IMAD.MOV.U32 R3, RZ, RZ, R18 ;  /* 0x000000ffff037224 */ /* 0x000fe200078e0012 */
[C---:B------:R-:W-:Y:S01]  /*10670*/  ISETP.LT.OR P1, PT, R5.reuse, 0x41, P1 ;  /* 0x000000410500780c */ /* 0x040fe20000f21670 */
[----:B------:R-:W-:Y:S01]  /*10680*/  ULDC.64 UR4, c[0x0][0x208] ;  /* 0x0000820000047ab9 */ /* 0x000fe20000000a00 */
[----:B------:R-:W-:Y:S01]  /*10690*/  ISETP.LT.OR P0, PT, R5, 0x41, P0 ;  /* 0x000000410500780c */ /* 0x000fe20000701670 */
[----:B------:R-:W-:-:S06]  /*106a0*/  IMAD.WIDE.U32 R22, R22, 0x2, R2 ;  /* 0x0000000216167825 */ /* 0x000fcc00078e0002 */
[----:B------:R-:W-:Y:S01]  /*106b0*/  @!PT LDS RZ, [RZ] ;  /* 0x00000000fffff984 */ /* 0x000fe20000000800 */
[----:B------:R-:W-:Y:S01]  /*106c0*/  @!PT LDS RZ, [RZ] ;  /* 0x00000000fffff984 */ /* 0x000fe20000000800 */
[----:B------:R-:W-:Y:S01]  /*106d0*/  @!PT LDS RZ, [RZ] ;  /* 0x00000000fffff984 */ /* 0x000fe20000000800 */
[----:B------:R0:W-:Y:S04]  /*106e0*/  LDGSTS.E.BYPASS.LTC128B.128 [R4+0x2400], desc[UR4][R22.64], !P2 ;  /* 0x0240000016047fae */ /* 0x0001e8000d101d44 */
[----:B------:R0:W-:Y:S04]  /*106f0*/  LDGSTS.E.BYPASS.LTC128B.128 [R4+0x4c00], desc[UR4][R22.64+0x80], !P3 ;  /* 0x04c0008016047fae */ /* 0x0001e8000d901d44 */
[----:B------:R0:W-:Y:S04]  /*10700*/  LDGSTS.E.BYPASS.LTC128B.128 [R4+0x7400], desc[UR4][R22.64+0x100], !P1 ;  /* 0x0740010016047fae */ /* 0x0001e8000c901d44 */
[----:B------:R0:W-:Y:S01]  /*10710*/  LDGSTS.E.BYPASS.LTC128B.128 [R4+0x9c00], desc[UR4][R22.64+0x180], !P0 ;  /* 0x09c0018016047fae */ /* 0x0001e2000c101d44 */
[----:B------:R-:W-:Y:S01]  /*10720*/  PLOP3.LUT P0, PT, PT, PT, PT, 0x80, 0x0 ;  /* 0x000000000000781c */ /* 0x000fe20003f0f070 */
[----:B------:R-:W-:-:S12]  /*10730*/  NOP ;  /* 0x0000000000007918 */ /* 0x000fd80000000000 */
.L_x_75:
        /* <DEDUP_REMOVED lines=10> */
.L_x_76:
[----:B------:R-:W-:Y:S01]  /*107e0*/  VIADD R2, R21, 0x1 ;  /* 0x0000000115027836 */ /* 0x000fe20000000000 */
[----:B------:R1:W-:Y:S04]  /*107f0*/  SYNCS.ARRIVE.TRANS64.A1T0 RZ, [R0+URZ+0x38850], RZ ;  /* 0x038850ff00ff79a7 */ /* 0x0003e8000810003f */
[----:B------:R-:W-:-:S04]  /*10800*/  ISETP.NE.AND P0, PT, R2, 0x2, PT ;  /* 0x000000020200780c */ /* 0x000fc80003f05270 */
[----:B------:R-:W-:Y:S02]  /*10810*/  SEL R3, RZ, 0x1, P0 ;  /* 0x00000001ff037807 */ /* 0x000fe40000000000 */
[----:B------:R-:W-:Y:S02]  /*10820*/  SEL R2, R2, RZ, P0 ;  /* 0x000000ff02027207 */ /* 0x000fe40000000000 */
[----:B-1----:R-:W-:-:S07]  /*10830*/  LOP3.LUT R0, R26, R3, RZ, 0x3c, !PT ;  /* 0x000000031a007212 */ /* 0x002fce00078e3cff */
.L_x_40:
[----:B0-----:R-:W0:Y:S01]  /*10840*/  S2R R4, SR_CgaCtaId ;  /* 0x0000000000047919 */ /* 0x001e220000008800 */
[----:B------:R-:W-:Y:S02]  /*10850*/  MOV R3, 0x400 ;  /* 0x0000040000037802 */ /* 0x000fe40000000f00 */
[----:B------:R-:W-:Y:S02]  /*10860*/  SHF.L.U32 R6, R6, 0x1f, RZ ;  /* 0x0000001f06067819 */ /* 0x000fe400000006ff */
[----:B0-----:R-:W-:-:S04]  /*10870*/  LEA R7, R4, R3, 0x18 ;  /* 0x0000000304077211 */ /* 0x001fc800078ec0ff */
[----:B------:R-:W0:Y:S02]  /*10880*/  SYNCS.PHASECHK.TRANS64.TRYWAIT P0, [R7+URZ+0x38820], R6 ;  /* 0x03882006070075a7 */ /* 0x000e24000800017f */
[----:B0-----:R-:W-:Y:S05]  /*10890*/  @!P0 BRA `(.L_x_77) ;  /* 0x0000002c00c48947 */ /* 0x001fea0003800000 */
.L_x_160:
[----:B------:R-:W-:-:S03]  /*108a0*/  UMOV UR4, 0xffffffff ;  /* 0xffffffff00047882 */ /* 0x000fc60000000000 */
[----:B------:R-:W-:Y:S05]  /*108b0*/  BRA.DIV UR4, `(.L_x_78) ;  /* 0x0000002e04d07947 */ /* 0x000fea000b800000 */
[----:B------:R-:W1:Y:S02]  /*108c0*/  S2R R3, SR_TID.X ;  /* 0x0000000000037919 */ /* 0x000e640000002100 */
[----:B-1----:R-:W-:-:S04]  /*108d0*/  SHF.R.U32.HI R3, RZ, 0x5, R3 ;  /* 0x00000005ff037819 */ /* 0x002fc80000011603 */
[----:B------:R-:W-:-:S05]  /*108e0*/  LOP3.LUT R3, R3, 0x3, RZ, 0xc0, !PT ;  /* 0x0000000303037812 */ /* 0x000fca00078ec0ff */
[----:B------:R1:W2:Y:S02]  /*108f0*/  SHFL.IDX PT, R14, R3, RZ, 0x1f ;  /* 0x00001fff030e7589 */ /* 0x0002a400000e0000 */
.L_x_163:
[----:B--2---:R-:W-:-:S13]  /*10900*/  ISETP.NE.AND P0, PT, R14, RZ, PT ;  /* 0x000000ff0e00720c */ /* 0x004fda0003f05270 */
[----:B------:R-:W-:Y:S05]  /*10910*/  @P0 BRA `(.L_x_8) ;  /* 0x0000000000900947 */ /* 0x000fea0003800000 */
[----:B------:R-:W-:-:S03]  /*10920*/  UMOV UR4, 0xffffffff ;  /* 0xffffffff00047882 */ /* 0x000fc60000000000 */
[----:B------:R-:W-:Y:S05]  /*10930*/  BRA.DIV UR4, `(.L_x_79) ;  /* 0x0000002e04e47947 */ /* 0x000fea000b800000 */
[----:B------:R-:W-:-:S13]  /*10940*/  ELECT P6, URZ, PT ;  /* 0x00000000003f782f */ /* 0x000fda00038c0000 */
.L_x_166:
[----:B------:R-:W-:Y:S05]  /*10950*/  @!P6 BRA `(.L_x_8) ;  /* 0x000000000080e947 */ /* 0x000fea0003800000 */
[----:B-1----:R-:W2:Y:S02]  /*10960*/  LDL R3, [R1+0x4] ;  /* 0x0000040001037983 */ /* 0x002ea40000100800 */
[----:B--2---:R-:W-:-:S13]  /*10970*/  R2UR UR4, R3 ;  /* 0x00000000030472ca */ /* 0x004fda00000e0000 */
[----:B------:R-:W-:-:S06]  /*10980*/  ULOP3.LUT UR4, UR4, 0x2, URZ, 0xfc, !UPT ;  /* 0x0000000204047892 */ /* 0x000fcc000f8efc3f */
[----:B------:R-:W-:-:S04]  /*10990*/  MOV R3, UR4 ;  /* 0x0000000400037c02 */ /* 0x000fc80008000f00 */
[----:B------:R-:W-:-:S13]  /*109a0*/  ISETP.NE.AND P0, PT, R3, 0x3, PT ;  /* 0x000000030300780c */ /* 0x000fda0003f05270 */
[----:B------:R-:W-:Y:S05]  /*109b0*/  @!P0 BRA `(.L_x_80) ;  /* 0x0000000000048947 */ /* 0x000fea0003800000 */
[----:B------:R-:W-:Y:S01]  /*109c0*/  BPT.TRAP 0x1 ;  /* 0x000000040000795c */ /* 0x000fe20000300000 */
.L_x_80:
[----:B------:R-:W-:Y:S01]  /*109d0*/  IMAD R5, R2, 0x8, R7 ;  /* 0x0000000802057824 */ /* 0x000fe200078e0207 */
[----:B------:R-:W-:Y:S01]  /*109e0*/  SHF.L.U32 R4, R0, 0x1f, RZ ;  /* 0x0000001f00047819 */ /* 0x000fe200000006ff */
[----:B------:R-:W-:-:S03]  /*109f0*/  VIADD R2, R2, 0x1 ;  /* 0x0000000102027836 */ /* 0x000fc60000000000 */
[----:B------:R-:W1:Y:S02]  /*10a00*/  SYNCS.PHASECHK.TRANS64.TRYWAIT P1, [R5+URZ+0x38840], R4 ;  /* 0x03884004050075a7 */ /* 0x000e64000802017f */
[----:B------:R-:W-:-:S04]  /*10a10*/  ISETP.NE.AND P2, PT, R2, 0x2, PT ;  /* 0x000000020200780c */ /* 0x000fc80003f45270 */
[----:B------:R-:W-:Y:S01]  /*10a20*/  SEL R3, RZ, 0x1, P2 ;  /* 0x00000001ff037807 */ /* 0x000fe20001000000 */
[----:B-1----:R-:W-:Y:S08]  /*10a30*/  @!P1 BRA `(.L_x_81) ;  /* 0x0000002c00c49947 */ /* 0x002ff00003800000 */
.L_x_167:
[----:B------:R-:W-:Y:S02]  /*10a40*/  SEL R2, R2, RZ, P2 ;  /* 0x000000ff02027207 */ /* 0x000fe40001000000 */
[----:B------:R-:W-:Y:S01]  /*10a50*/  LOP3.LUT R0, R0, R3, RZ, 0x3c, !PT ;  /* 0x0000000300007212 */ /* 0x000fe200078e3cff */
[----:B------:R-:W-:Y:S06]  /*10a60*/  @!P0 BRA `(.L_x_82) ;  /* 0x0000000000048947 */ /* 0x000fec0003800000 */
[----:B------:R-:W-:Y:S01]  /*10a70*/  BPT.TRAP 0x1 ;  /* 0x000000040000795c */ /* 0x000fe20000300000 */
.L_x_82:
[----:B------:R-:W-:Y:S01]  /*10a80*/  IMAD R3, R2, 0x8, R7 ;  /* 0x0000000802037824 */ /* 0x000fe200078e0207 */
[----:B------:R-:W-:-:S04]  /*10a90*/  SHF.L.U32 R0, R0, 0x1f, RZ ;  /* 0x0000001f00007819 */ /* 0x000fc800000006ff */
[----:B------:R-:W2:Y:S02]  /*10aa0*/  SYNCS.PHASECHK.TRANS64.TRYWAIT P1, [R3+URZ+0x38840], R0 ;  /* 0x03884000030075a7 */ /* 0x000ea4000802017f */
[----:B--2---:R-:W-:Y:S05]  /*10ab0*/  @!P1 BRA `(.L_x_83) ;  /* 0x0000002c00b89947 */ /* 0x004fea0003800000 */
.L_x_168:
[----:B------:R-:W-:Y:S05]  /*10ac0*/  @!P0 BRA `(.L_x_84) ;  /* 0x0000000000048947 */ /* 0x000fea0003800000 */
[----:B------:R-:W-:Y:S01]  /*10ad0*/  BPT.TRAP 0x1 ;  /* 0x000000040000795c */ /* 0x000fe20000300000 */
.L_x_84:
[----:B------:R-:W3:Y:S02]  /*10ae0*/  SYNCS.PHASECHK.TRANS64.TRYWAIT P1, [R5+URZ+0x38860], R4 ;  /* 0x03886004050075a7 */ /* 0x000ee4000802017f */
[----:B---3--:R-:W-:Y:S05]  /*10af0*/  @!P1 BRA `(.L_x_85) ;  /* 0x0000002c00bc9947 */ /* 0x008fea0003800000 */
.L_x_169:
[----:B------:R-:W-:Y:S05]  /*10b00*/  @!P0 BRA `(.L_x_86) ;  /* 0x0000000000048947 */ /* 0x000fea0003800000 */
[----:B------:R-:W-:Y:S01]  /*10b10*/  BPT.TRAP 0x1 ;  /* 0x000000040000795c */ /* 0x000fe20000300000 */
.L_x_86:
[----:B----4-:R4:W0:Y:S02]  /*10b20*/  SYNCS.PHASECHK.TRANS64.TRYWAIT P0, [R3+URZ+0x38860], R0 ;  /* 0x03886000030075a7 */ /* 0x010824000800017f */
[----:B0-----:R-:W-:Y:S05]  /*10b30*/  @!P0 NANOSLEEP.SYNCS 0x989680 ;  /* 0x009896800000895d */ /* 0x001fea0003900000 */
[----:B------:R-:W0:Y:S02]  /*10b40*/  @!P0 SYNCS.PHASECHK.TRANS64 P0, [R3+URZ+0x38860], R0 ;  /* 0x03886000030085a7 */ /* 0x000e24000800007f */
[----:B0-----:R-:W-:Y:S05]  /*10b50*/  @!P0 BRA `(.L_x_86) ;  /* 0xfffffffc00f08947 */ /* 0x001fea000383ffff */
.L_x_8:
[----:B------:R-:W-:Y:S05]  /*10b60*/  BSYNC B6 ;  /* 0x0000000000067941 */ /* 0x000fea0003800000 */
.L_x_5:
[----:B------:R-:W-:Y:S05]  /*10b70*/  EXIT ;  /* 0x000000000000794d */ /* 0x000fea0003800000 */
.L_x_12:
[----:B------:R-:W-:-:S13]  /*10b80*/  R2UR UR4, R16 ;  /* 0x00000000100472ca */ /* 0x000fda00000e0000 */
[----:B0-----:R-:W-:-:S04]  /*10b90*/  MOV R3, UR4 ;  /* 0x0000000400037c02 */ /* 0x001fc80008000f00 */
[----:B------:R0:W1:Y:S03]  /*10ba0*/  SYNCS.PHASECHK.TRANS64.TRYWAIT P0, [R3+URZ+0x38800], R0 ;  /* 0x03880000030075a7 */ /* 0x000066000800017f */
[----:B-1----:R-:W-:Y:S05]  /*10bb0*/  @!P0 NANOSLEEP.SYNCS 0x989680 ;  /* 0x009896800000895d */ /* 0x002fea0003900000 */
[----:B------:R-:W1:Y:S02]  /*10bc0*/  @!P0 SYNCS.PHASECHK.TRANS64 P0, [R3+URZ+0x38800], R0 ;  /* 0x03880000030085a7 */ /* 0x000e64000800007f */
[----:B-1----:R-:W-:Y:S05]  /*10bd0*/  @!P0 BRA `(.L_x_12) ;  /* 0xfffffffc00e88947 */ /* 0x002fea000383ffff */
[----:B------:R-:W-:Y:S05]  /*10be0*/  BRA `(.L_x_87) ;  /* 0xffffff0800247947 */ /* 0x000fea000383ffff */
.L_x_16:
[----:B------:R-:W-:-:S13]  /*10bf0*/  R2UR UR4, R16 ;  /* 0x00000000100472ca */ /* 0x000fda00000e0000 */
[----:B0-----:R-:W-:-:S04]  /*10c00*/  IMAD.U32 R3, RZ, RZ, UR4 ;  /* 0x00000004ff037e24 */ /* 0x001fc8000f8e00ff */
[----:B------:R0:W2:Y:S03]  /*10c10*/  SYNCS.PHASECHK.TRANS64.TRYWAIT P1, [R3+URZ+0x38830], R0 ;  /* 0x03883000030075a7 */ /* 0x0000a6000802017f */
[----:B--2---:R-:W-:Y:S05]  /*10c20*/  @!P1 NANOSLEEP.SYNCS 0x989680 ;  /* 0x009896800000995d */ /* 0x004fea0003900000 */
[----:B------:R-:W2:Y:S02]  /*10c30*/  @!P1 SYNCS.PHASECHK.TRANS64 P1, [R3+URZ+0x38830], R0 ;  /* 0x03883000030095a7 */ /* 0x000ea4000802007f */
[----:B--2---:R-:W-:Y:S05]  /*10c40*/  @!P1 BRA `(.L_x_16) ;  /* 0xfffffffc00e89947 */ /* 0x004fea000383ffff */
[----:B------:R-:W-:Y:S05]  /*10c50*/  BRA `(.L_x_15) ;  /* 0xffffff08004c7947 */ /* 0x000fea000383ffff */
.L_x_22:
[----:B------:R-:W-:-:S13]  /*10c60*/  R2UR UR6, R22 ;  /* 0x00000000160672ca */ /* 0x000fda00000e0000 */
[----:B-1----:R-:W-:-:S04]  /*10c70*/  IMAD.U32 R6, RZ, RZ, UR6 ;  /* 0x00000006ff067e24 */ /* 0x002fc8000f8e00ff */
[----:B------:R1:W2:Y:S03]  /*10c80*/  SYNCS.PHASECHK.TRANS64.TRYWAIT P1, [R6+URZ+0x38830], R3 ;  /* 0x03883003060075a7 */ /* 0x0002a6000802017f */
[----:B--2---:R-:W-:Y:S05]  /*10c90*/  @!P1 NANOSLEEP.SYNCS 0x989680 ;  /* 0x009896800000995d */ /* 0x004fea0003900000 */
[----:B------:R-:W2:Y:S02]  /*10ca0*/  @!P1 SYNCS.PHASECHK.TRANS64 P1, [R6+URZ+0x38830], R3 ;  /* 0x03883003060095a7 */ /* 0x000ea4000802007f */
[----:B--2---:R-:W-:Y:S05]  /*10cb0*/  @!P1 BRA `(.L_x_22) ;  /* 0xfffffffc00e89947 */ /* 0x004fea000383ffff */
[----:B------:R-:W-:Y:S05]  /*10cc0*/  BRA `(.L_x_21) ;  /* 0xffffff4800f47947 */ /* 0x000fea000383ffff */
.L_x_26:
[----:B-1----:R-:W-:-:S04]  /*10cd0*/  IMAD.U32 R3, RZ, RZ, UR7 ;  /* 0x00000007ff037e24 */ /* 0x002fc8000f8e00ff */
[----:B------:R1:W2:Y:S03]  /*10ce0*/  SYNCS.PHASECHK.TRANS64.TRYWAIT P1, [R3+URZ+0x38850], R0 ;  /* 0x03885000030075a7 */ /* 0x0002a6000802017f */
[----:B--2---:R-:W-:Y:S05]  /*10cf0*/  @!P1 NANOSLEEP.SYNCS 0x989680 ;  /* 0x009896800000995d */ /* 0x004fea0003900000 */
[----:B------:R-:W2:Y:S02]  /*10d00*/  @!P1 SYNCS.PHASECHK.TRANS64 P1, [R3+URZ+0x38850], R0 ;  /* 0x03885000030095a7 */ /* 0x000ea4000802007f */
[----:B--2---:R-:W-:Y:S05]  /*10d10*/  @!P1 BRA `(.L_x_26) ;  /* 0xfffffffc00ec9947 */ /* 0x004fea000383ffff */
[----:B------:R-:W-:Y:S05]  /*10d20*/  BRA `(.L_x_25) ;  /* 0xffffff7400307947 */ /* 0x000fea000383ffff */
.L_x_33:
[----:B-1----:R-:W-:-:S04]  /*10d30*/  MOV R5, UR5 ;  /* 0x0000000500057c02 */ /* 0x002fc80008000f00 */
[----:B------:R1:W2:Y:S03]  /*10d40*/  SYNCS.PHASECHK.TRANS64.TRYWAIT P1, [R5+URZ+0x38850], R0 ;  /* 0x03885000050075a7 */ /* 0x0002a6000802017f */
[----:B--2---:R-:W-:Y:S05]  /*10d50*/  @!P1 NANOSLEEP.SYNCS 0x989680 ;  /* 0x009896800000995d */ /* 0x004fea0003900000 */
[----:B------:R-:W2:Y:S02]  /*10d60*/  @!P1 SYNCS.PHASECHK.TRANS64 P1, [R5+URZ+0x38850], R0 ;  /* 0x03885000050095a7 */ /* 0x000ea4000802007f */
[----:B--2---:R-:W-:Y:S05]  /*10d70*/  @!P1 BRA `(.L_x_33) ;  /* 0xfffffffc00ec9947 */ /* 0x004fea000383ffff */
[----:B------:R-:W-:Y:S05]  /*10d80*/  BRA `(.L_x_32) ;  /* 0xffffff8c00647947 */ /* 0x000fea000383ffff */
.L_x_45:
[----:B------:R-:W-:Y:S01]  /*10d90*/  IMAD.MOV.U32 R13, RZ, RZ, R18 ;  /* 0x000000ffff0d7224 */ /* 0x000fe200078e0012 */
[----:B------:R-:W-:Y:S01]  /*10da0*/  MOV R15, 0xffffffff ;  /* 0xffffffff000f7802 */ /* 0x000fe20000000f00 */
[----:B------:R-:W-:Y:S02]  /*10db0*/  IMAD.MOV.U32 R12, RZ, RZ, RZ ;  /* 0x000000ffff0c7224 */ /* 0x000fe400078e00ff */
[----:B------:R-:W-:-:S07]  /*10dc0*/  IMAD.MOV.U32 R11, RZ, RZ, 0x1f ;  /* 0x0000001fff0b7424 */ /* 0x000fce00078e00ff */
[----:B-----5:R-:W-:Y:S05]  /*10dd0*/  WARPSYNC.COLLECTIVE R15, `(.L_x_88) ;  /* 0x000000000f087348 */ /* 0x020fea0003c00000 */
[----:B------:R0:W1:Y:S02]  /*10de0*/  SHFL.IDX P6, R14, R13, R12, R11 ;  /* 0x0000000c0d0e7389 */ /* 0x00006400000c000b */
[----:B01---5:R-:W-:Y:S01]  /*10df0*/  ENDCOLLECTIVE ;  /* 0x000000000000791b */ /* 0x023fe20003800000 */
.L_x_88:
[----:B------:R-:W-:Y:S05]  /*10e00*/  BRA `(.L_x_89) ;  /* 0xffffffc800b87947 */ /* 0x000fea000383ffff */
.L_x_47:
[----:B0-----:R-:W-:-:S04]  /*10e10*/  IMAD.U32 R3, RZ, RZ, UR42 ;  /* 0x0000002aff037e24 */ /* 0x001fc8000f8e00ff */
[----:B------:R0:W1:Y:S03]  /*10e20*/  SYNCS.PHASECHK.TRANS64.TRYWAIT P0, [R3+URZ+0x38840], R2 ;  /* 0x03884002030075a7 */ /* 0x000066000800017f */
[----:B-1----:R-:W-:Y:S05]  /*10e30*/  @!P0 NANOSLEEP.SYNCS 0x989680 ;  /* 0x009896800000895d */ /* 0x002fea0003900000 */
[----:B------:R-:W1:Y:S02]  /*10e40*/  @!P0 SYNCS.PHASECHK.TRANS64 P0, [R3+URZ+0x38840], R2 ;  /* 0x03884002030085a7 */ /* 0x000e64000800007f */
[----:B-1----:R-:W-:Y:S05]  /*10e50*/  @!P0 BRA `(.L_x_47) ;  /* 0xfffffffc00ec8947 */ /* 0x002fea000383ffff */
[----:B------:R-:W-:Y:S05]  /*10e60*/  BRA `(.L_x_90) ;  /* 0xffffffcc00c87947 */ /* 0x000fea000383ffff */
.L_x_48:
[----:B------:R-:W-:Y:S01]  /*10e70*/  BSSY B0, `(.L_x_91) ;  /* 0x0000008000007945 */ /* 0x000fe20003800000 */
[----:B------:R-:W-:Y:S01]  /*10e80*/  IMAD.MOV.U32 R13, RZ, RZ, R7 ;  /* 0x000000ffff0d7224 */ /* 0x000fe200078e0007 */
[----:B------:R-:W-:Y:S01]  /*10e90*/  MOV R11, 0x181f ;  /* 0x0000181f000b7802 */ /* 0x000fe20000000f00 */
[----:B------:R-:W-:Y:S02]  /*10ea0*/  IMAD.MOV.U32 R12, RZ, RZ, RZ ;  /* 0x000000ffff0c7224 */ /* 0x000fe400078e00ff */
[----:B------:R-:W-:-:S07]  /*10eb0*/  IMAD.MOV.U32 R15, RZ, RZ, -0x1 ;  /* 0xffffffffff0f7424 */ /* 0x000fce00078e00ff */
[----:B------:R-:W-:Y:S05]  /*10ec0*/  WARPSYNC.COLLECTIVE R15, `(.L_x_92) ;  /* 0x000000000f087348 */ /* 0x000fea0003c00000 */
[----:B------:R0:W1:Y:S02]  /*10ed0*/  SHFL.IDX P6, R14, R13, R12, R11 ;  /* 0x0000000c0d0e7389 */ /* 0x00006400000c000b */
[----:B01----:R-:W-:Y:S01]  /*10ee0*/  ENDCOLLECTIVE ;  /* 0x000000000000791b */ /* 0x003fe20003800000 */
.L_x_92:
[----:B------:R-:W-:Y:S05]  /*10ef0*/  BSYNC B0 ;  /* 0x0000000000007941 */ /* 0x000fea0003800000 */
.L_x_91:
[----:B------:R-:W-:Y:S01]  /*10f00*/  IMAD.MOV.U32 R13, RZ, RZ, R0 ;  /* 0x000000ffff0d7224 */ /* 0x000fe200078e0000 */
[----:B------:R-:W-:Y:S01]  /*10f10*/  MOV R12, RZ ;  /* 0x000000ff000c7202 */ /* 0x000fe20000000f00 */
[----:B------:R-:W-:Y:S01]  /*10f20*/  IMAD.MOV.U32 R11, RZ, RZ, 0x181f ;  /* 0x0000181fff0b7424 */ /* 0x000fe200078e00ff */
[C---:B------:R-:W-:Y:S01]  /*10f30*/  LOP3.LUT P4, RZ, R16.reuse, 0x10, RZ, 0xc0, !PT ;  /* 0x0000001010ff7812 */ /* 0x040fe2000788c0ff */
[----:B------:R-:W-:Y:S01]  /*10f40*/  IMAD.MOV.U32 R15, RZ, RZ, -0x1 ;  /* 0xffffffffff0f7424 */ /* 0x000fe200078e00ff */
[C---:B------:R-:W-:Y:S01]  /*10f50*/  LOP3.LUT P3, RZ, R16.reuse, 0x8, RZ, 0xc0, !PT ;  /* 0x0000000810ff7812 */ /* 0x040fe2000786c0ff */
[----:B------:R-:W-:Y:S01]  /*10f60*/  IMAD.MOV.U32 R5, RZ, RZ, R14 ;  /* 0x000000ffff057224 */ /* 0x000fe200078e000e */
[----:B------:R-:W-:-:S13]  /*10f70*/  LOP3.LUT P2, RZ, R16, 0x4, RZ, 0xc0, !PT ;  /* 0x0000000410ff7812 */ /* 0x000fda000784c0ff */
[----:B------:R-:W-:Y:S05]  /*10f80*/  WARPSYNC.COLLECTIVE R15, `(.L_x_93) ;  /* 0x000000000f087348 */ /* 0x000fea0003c00000 */
[----:B------:R0:W1:Y:S02]  /*10f90*/  SHFL.IDX P6, R14, R13, R12, R11 ;  /* 0x0000000c0d0e7389 */ /* 0x00006400000c000b */
[----:B01----:R-:W-:Y:S01]  /*10fa0*/  ENDCOLLECTIVE ;  /* 0x000000000000791b */ /* 0x003fe20003800000 */
.L_x_93:
[----:B------:R-:W-:Y:S01]  /*10fb0*/  LOP3.LUT P1, RZ, R16, 0x2, RZ, 0xc0, !PT ;  /* 0x0000000210ff7812 */ /* 0x000fe2000782c0ff */
[----:B------:R-:W-:Y:S01]  /*10fc0*/  ULDC.64 UR4, c[0x0][0x208] ;  /* 0x0000820000047ab9 */ /* 0x000fe20000000a00 */
[----:B------:R-:W-:Y:S02]  /*10fd0*/  @P0 LEA R9, R31, UR42, 0x1 ;  /* 0x0000002a1f090c11 */ /* 0x000fe4000f8e08ff */
[----:B------:R-:W-:Y:S01]  /*10fe0*/  MOV R13, R7 ;  /* 0x00000007000d7202 */ /* 0x000fe20000000f00 */
[----:B------:R-:W-:Y:S02]  /*10ff0*/  IMAD.MOV.U32 R12, RZ, RZ, 0x1 ;  /* 0x00000001ff0c7424 */ /* 0x000fe400078e00ff */
[----:B------:R-:W-:-:S04]  /*11000*/  IMAD.MOV.U32 R4, RZ, RZ, R14 ;  /* 0x000000ffff047224 */ /* 0x000fc800078e000e */
[----:B------:R-:W-:-:S05]  /*11010*/  @P0 IMAD.WIDE.U32 R4, R22, 0x2, R4 ;  /* 0x0000000216040825 */ /* 0x000fca00078e0004 */
[----:B------:R-:W-:Y:S01]  /*11020*/  @!PT LDS RZ, [RZ] ;  /* 0x00000000fffff984 */ /* 0x000fe20000000800 */
[----:B------:R-:W-:Y:S01]  /*11030*/  @!PT LDS RZ, [RZ] ;  /* 0x00000000fffff984 */ /* 0x000fe20000000800 */
[----:B------:R-:W-:Y:S01]  /*11040*/  @!PT LDS RZ, [RZ] ;  /* 0x00000000fffff984 */ /* 0x000fe20000000800 */
[----:B------:R0:W-:Y:S04]  /*11050*/  @P0 LDGSTS.E.BYPASS.LTC128B.128 [R9+0x24400], desc[UR4][R4.64], !P4 ;  /* 0x2440000004090fae */ /* 0x0001e8000e101d44 */
[----:B------:R0:W-:Y:S04]  /*11060*/  @P0 LDGSTS.E.BYPASS.LTC128B.128 [R9+0x26c00], desc[UR4][R4.64+0x80], !P3 ;  /* 0x26c0008004090fae */ /* 0x0001e8000d901d44 */
[----:B------:R0:W-:Y:S04]  /*11070*/  @P0 LDGSTS.E.BYPASS.LTC128B.128 [R9+0x29400], desc[UR4][R4.64+0x100], !P2 ;  /* 0x2940010004090fae */ /* 0x0001e8000d101d44 */
[----:B------:R0:W-:Y:S01]  /*11080*/  @P0 LDGSTS.E.BYPASS.LTC128B.128 [R9+0x2bc00], desc[UR4][R4.64+0x180], !P1 ;  /* 0x2bc0018004090fae */ /* 0x0001e2000c901d44 */
[----:B------:R-:W-:-:S13]  /*11090*/  ISETP.GE.AND P0, PT, R6, 0x11, PT ;  /* 0x000000110600780c */ /* 0x000fda0003f06270 */
[----:B0-----:R-:W-:Y:S05]  /*110a0*/  WARPSYNC.COLLECTIVE R15, `(.L_x_94) ;  /* 0x000000000f087348 */ /* 0x001fea0003c00000 */
[----:B------:R1:W2:Y:S02]  /*110b0*/  SHFL.IDX P6, R14, R13, R12, R11 ;  /* 0x0000000c0d0e7389 */ /* 0x0002a400000c000b */
[----:B012---:R-:W-:Y:S01]  /*110c0*/  ENDCOLLECTIVE ;  /* 0x000000000000791b */ /* 0x007fe20003800000 */
.L_x_94:
[----:B------:R-:W-:Y:S01]  /*110d0*/  @P0 LEA R21, R31, UR42, 0x1 ;  /* 0x0000002a1f150c11 */ /* 0x000fe2000f8e08ff */
[----:B------:R-:W-:Y:S02]  /*110e0*/  IMAD.MOV.U32 R13, RZ, RZ, R0 ;  /* 0x000000ffff0d7224 */ /* 0x000fe400078e0000 */
[----:B------:R-:W-:-:S07]  /*110f0*/  IMAD.MOV.U32 R3, RZ, RZ, R14 ;  /* 0x000000ffff037224 */ /* 0x000fce00078e000e */
[----:B------:R-:W-:Y:S05]  /*11100*/  WARPSYNC.COLLECTIVE R15, `(.L_x_95) ;  /* 0x000000000f087348 */ /* 0x000fea0003c00000 */
[----:B------:R0:W1:Y:S02]  /*11110*/  SHFL.IDX P6, R14, R13, R12, R11 ;  /* 0x0000000c0d0e7389 */ /* 0x00006400000c000b */
[----:B01----:R-:W-:Y:S01]  /*11120*/  ENDCOLLECTIVE ;  /* 0x000000000000791b */ /* 0x003fe20003800000 */
.L_x_95:
[----:B------:R-:W-:Y:S01]  /*11130*/  ULDC.64 UR4, c[0x0][0x208] ;  /* 0x0000820000047ab9 */ /* 0x000fe20000000a00 */
[----:B------:R-:W-:Y:S02]  /*11140*/  IMAD.MOV.U32 R13, RZ, RZ, R7 ;  /* 0x000000ffff0d7224 */ /* 0x000fe400078e0007 */
[----:B------:R-:W-:Y:S01]  /*11150*/  IMAD.MOV.U32 R12, RZ, RZ, 0x2 ;  /* 0x00000002ff0c7424 */ /* 0x000fe200078e00ff */
[----:B------:R-:W-:-:S05]  /*11160*/  MOV R2, R14 ;  /* 0x0000000e00027202 */ /* 0x000fca0000000f00 */
        /* <DEDUP_REMOVED lines=12> */
.L_x_96:
[----:B------:R-:W-:Y:S02]  /*11230*/  @P0 LEA R9, R31, UR42, 0x1 ;  /* 0x0000002a1f090c11 */ /* 0x000fe4000f8e08ff */
[----:B------:R-:W-:Y:S01]  /*11240*/  MOV R13, R0 ;  /* 0x00000000000d7202 */ /* 0x000fe20000000f00 */
[----:B------:R-:W-:-:S07]  /*11250*/  IMAD.MOV.U32 R5, RZ, RZ, R14 ;  /* 0x000000ffff057224 */ /* 0x000fce00078e000e */
[----:B------:R-:W-:Y:S05]  /*11260*/  WARPSYNC.COLLECTIVE R15, `(.L_x_97) ;  /* 0x000000000f087348 */ /* 0x000fea0003c00000 */
[----:B------:R0:W1:Y:S02]  /*11270*/  SHFL.IDX P6, R14, R13, R12, R11 ;  /* 0x0000000c0d0e7389 */ /* 0x00006400000c000b */
[----:B01----:R-:W-:Y:S01]  /*11280*/  ENDCOLLECTIVE ;  /* 0x000000000000791b */ /* 0x003fe20003800000 */
.L_x_97:
[----:B------:R-:W-:Y:S01]  /*11290*/  ULDC.64 UR4, c[0x0][0x208] ;  /* 0x0000820000047ab9 */ /* 0x000fe20000000a00 */
[----:B------:R-:W-:Y:S02]  /*112a0*/  IMAD.MOV.U32 R13, RZ, RZ, R7 ;  /* 0x000000ffff0d7224 */ /* 0x000fe400078e0007 */
        /* <DEDUP_REMOVED lines=14> */
.L_x_98:
[----:B------:R-:W-:Y:S01]  /*11390*/  @P0 LEA R21, R31, UR42, 0x1 ;  /* 0x0000002a1f150c11 */ /* 0x000fe2000f8e08ff */
[----:B------:R-:W-:Y:S01]  /*113a0*/  IMAD.MOV.U32 R13, RZ, RZ, R0 ;  /* 0x000000ffff0d7224 */ /* 0x000fe200078e0000 */
[----:B------:R-:W-:-:S07]  /*113b0*/  MOV R3, R14 ;  /* 0x0000000e00037202 */ /* 0x000fce0000000f00 */
[----:B------:R-:W-:Y:S05]  /*113c0*/  WARPSYNC.COLLECTIVE R15, `(.L_x_99) ;  /* 0x000000000f087348 */ /* 0x000fea0003c00000 */
[----:B------:R0:W1:Y:S02]  /*113d0*/  SHFL.IDX P6, R14, R13, R12, R11 ;  /* 0x0000000c0d0e7389 */ /* 0x00006400000c000b */
[----:B01----:R-:W-:Y:S01]  /*113e0*/  ENDCOLLECTIVE ;  /* 0x000000000000791b */ /* 0x003fe20003800000 */
.L_x_99:
[----:B------:R-:W-:Y:S01]  /*113f0*/  ULDC.64 UR4, c[0x0][0x208] ;  /* 0x0000820000047ab9 */ /* 0x000fe20000000a00 */
[----:B------:R-:W-:Y:S01]  /*11400*/  IMAD.MOV.U32 R13, RZ, RZ, R7 ;  /* 0x000000ffff0d7224 */ /* 0x000fe200078e0007 */
[----:B------:R-:W-:Y:S01]  /*11410*/  MOV R12, 0x4 ;  /* 0x00000004000c7802 */ /* 0x000fe20000000f00 */
        /* <DEDUP_REMOVED lines=8> */
[----:B------:R0:W-:Y:S02]  /*114a0*/  @P0 LDGSTS.E.BYPASS.LTC128B.128 [R21+0x2d400], desc[UR4][R2.64+0x180], !P1 ;  /* 0x2d40018002150fae */ /* 0x0001e4000c901d44 */
[----:B0-----:R-:W-:Y:S05]  /*114b0*/  WARPSYNC.COLLECTIVE R15, `(.L_x_100) ;  /* 0x000000000f087348 */ /* 0x001fea0003c00000 */
[----:B------:R1:W2:Y:S02]  /*114c0*/  SHFL.IDX P6, R14, R13, R12, R11 ;  /* 0x0000000c0d0e7389 */ /* 0x0002a400000c000b */
[----:B012---:R-:W-:Y:S01]  /*114d0*/  ENDCOLLECTIVE ;  /* 0x000000000000791b */ /* 0x007fe20003800000 */
.L_x_100:
[----:B------:R-:W-:Y:S02]  /*114e0*/  IMAD.MOV.U32 R13, RZ, RZ, R0 ;  /* 0x000000ffff0d7224 */ /* 0x000fe400078e0000 */
[----:B------:R-:W-:-:S07]  /*114f0*/  IMAD.MOV.U32 R4, RZ, RZ, R14 ;  /* 0x000000ffff047224 */ /* 0x000fce00078e000e */
[----:B------:R-:W-:Y:S05]  /*11500*/  WARPSYNC.COLLECTIVE R15, `(.L_x_101) ;  /* 0x000000000f087348 */ /* 0x000fea0003c00000 */
[----:B------:R0:W1:Y:S02]  /*11510*/  SHFL.IDX P6, R14, R13, R12, R11 ;  /* 0x0000000c0d0e7389 */ /* 0x00006400000c000b */
[----:B01----:R-:W-:Y:S01]  /*11520*/  ENDCOLLECTIVE ;  /* 0x000000000000791b */ /* 0x003fe20003800000 */
.L_x_101:
[----:B------:R-:W-:Y:S05]  /*11530*/  BRA `(.L_x_102) ;  /* 0xffffffcc003c7947 */ /* 0x000fea000383ffff */
.L_x_53:
[----:B------:R-:W-:Y:S01]  /*11540*/  IMAD.MOV.U32 R13, RZ, RZ, R8 ;  /* 0x000000ffff0d7224 */ /* 0x000fe200078e0008 */
[----:B------:R-:W-:Y:S01]  /*11550*/  MOV R12, RZ ;  /* 0x000000ff000c7202 */ /* 0x000fe20000000f00 */
[----:B------:R-:W-:Y:S02]  /*11560*/  IMAD.MOV.U32 R11, RZ, RZ, 0x181f ;  /* 0x0000181fff0b7424 */ /* 0x000fe400078e00ff */
[----:B------:R-:W-:Y:S02]  /*11570*/  IMAD.MOV.U32 R15, RZ, RZ, -0x1 ;  /* 0xffffffffff0f7424 */ /* 0x000fe400078e00ff */
[----:B------:R-:W-:-:S07]  /*11580*/  IMAD R7, R23, 0x80, R27 ;  /* 0x0000008017077824 */ /* 0x000fce00078e021b */
[----:B------:R-:W-:Y:S05]  /*11590*/  WARPSYNC.COLLECTIVE R15, `(.L_x_103) ;  /* 0x000000000f087348 */ /* 0x000fea0003c00000 */
[----:B------:R0:W1:Y:S02]  /*115a0*/  SHFL.IDX P6, R14, R13, R12, R11 ;  /* 0x0000000c0d0e7389 */ /* 0x00006400000c000b */
[----:B01----:R-:W-:Y:S01]  /*115b0*/  ENDCOLLECTIVE ;  /* 0x000000000000791b */ /* 0x003fe20003800000 */
.L_x_103:
[----:B------:R-:W-:Y:S01]  /*115c0*/  VIADD R5, R7, 0x10 ;  /* 0x0000001007057836 */ /* 0x000fe20000000000 */
[----:B------:R-:W-:Y:S01]  /*115d0*/  MOV R13, R6 ;  /* 0x00000006000d7202 */ /* 0x000fe20000000f00 */
[----:B------:R-:W-:-:S07]  /*115e0*/  IMAD.MOV.U32 R3, RZ, RZ, R14 ;  /* 0x000000ffff037224 */ /* 0x000fce00078e000e */
[----:B------:R-:W-:Y:S05]  /*115f0*/  WARPSYNC.COLLECTIVE R15, `(.L_x_104) ;  /* 0x000000000f087348 */ /* 0x000fea0003c00000 */
[----:B------:R0:W1:Y:S02]  /*11600*/  SHFL.IDX P6, R14, R13, R12, R11 ;  /* 0x0000000c0d0e7389 */ /* 0x00006400000c000b */
[----:B01----:R-:W-:Y:S01]  /*11610*/  ENDCOLLECTIVE ;  /* 0x000000000000791b */ /* 0x003fe20003800000 */
.L_x_104:
[----:B------:R-:W-:Y:S01]  /*11620*/  ULDC UR4, c[0x0][0x288] ;  /* 0x0000a20000047ab9 */ /* 0x000fe20000000800 */
[----:B------:R-:W-:Y:S01]  /*11630*/  ULDC.64 UR6, c[0x0][0x208] ;  /* 0x0000820000067ab9 */ /* 0x000fe20000000a00 */
[----:B------:R-:W-:-:S05]  /*11640*/  IMAD R0, R0, UR4, RZ ;  /* 0x0000000400007c24 */ /* 0x000fca000f8e02ff */
[----:B------:R-:W-:Y:S02]  /*11650*/  ISETP.GE.AND P0, PT, R7, R0, PT ;  /* 0x000000000700720c */ /* 0x000fe40003f06270 */
[----:B------:R-:W-:Y:S01]  /*11660*/  MOV R13, R8 ;  /* 0x00000008000d7202 */ /* 0x000fe20000000f00 */
[----:B------:R-:W-:-:S10]  /*11670*/  IMAD.MOV.U32 R12, RZ, RZ, 0x1 ;  /* 0x00000001ff0c7424 */ /* 0x000fd400078e00ff */
[----:B------:R-:W-:Y:S01]  /*11680*/  @!P0 LEA R9, R31, UR42, 0x1 ;  /* 0x0000002a1f098c11 */ /* 0x000fe2000f8e08ff */
[----:B------:R-:W-:-:S04]  /*11690*/  IMAD.MOV.U32 R2, RZ, RZ, R14 ;  /* 0x000000ffff027224 */ /* 0x000fc800078e000e */
[----:B------:R-:W-:-:S05]  /*116a0*/  @!P0 IMAD.WIDE.U32 R2, R22, 0x2, R2 ;  /* 0x0000000216028825 */ /* 0x000fca00078e0002 */
[----:B------:R-:W-:Y:S01]  /*116b0*/  @!PT LDS RZ, [RZ] ;  /* 0x00000000fffff984 */ /* 0x000fe20000000800 */
[----:B------:R-:W-:Y:S01]  /*116c0*/  @!PT LDS RZ, [RZ] ;  /* 0x00000000fffff984 */ /* 0x000fe20000000800 */
[----:B------:R-:W-:Y:S01]  /*116d0*/  @!PT LDS RZ, [RZ] ;  /* 0x00000000fffff984 */ /* 0x000fe20000000800 */
[----:B------:R0:W-:Y:S04]  /*116e0*/  @!P0 LDGSTS.E.BYPASS.LTC128B.128 [R9+0x14400], desc[UR6][R2.64], !P4 ;  /* 0x1440000002098fae */ /* 0x0001e8000e101d46 */
[----:B------:R0:W-:Y:S04]  /*116f0*/  @!P0 LDGSTS.E.BYPASS.LTC128B.128 [R9+0x18400], desc[UR6][R2.64+0x80], !P3 ;  /* 0x1840008002098fae */ /* 0x0001e8000d901d46 */
[----:B------:R0:W-:Y:S04]  /*11700*/  @!P0 LDGSTS.E.BYPASS.LTC128B.128 [R9+0x1c400], desc[UR6][R2.64+0x100], !P2 ;  /* 0x1c40010002098fae */ /* 0x0001e8000d101d46 */
[----:B------:R0:W-:Y:S01]  /*11710*/  @!P0 LDGSTS.E.BYPASS.LTC128B.128 [R9+0x20400], desc[UR6][R2.64+0x180], !P1 ;  /* 0x2040018002098fae */ /* 0x0001e2000c901d46 */
[----:B------:R-:W-:-:S13]  /*11720*/  ISETP.GE.AND P0, PT, R5, R0, PT ;  /* 0x000000000500720c */ /* 0x000fda0003f06270 */
[----:B0-----:R-:W-:Y:S05]  /*11730*/  WARPSYNC.COLLECTIVE R15, `(.L_x_105) ;  /* 0x000000000f087348 */ /* 0x001fea0003c00000 */
[----:B------:R1:W2:Y:S02]  /*11740*/  SHFL.IDX P6, R14, R13, R12, R11 ;  /* 0x0000000c0d0e7389 */ /* 0x0002a400000c000b */
[----:B012---:R-:W-:Y:S01]  /*11750*/  ENDCOLLECTIVE ;  /* 0x000000000000791b */ /* 0x007fe20003800000 */
.L_x_105:
[----:B------:R-:W-:Y:S01]  /*11760*/  VIADD R3, R7, 0x20 ;  /* 0x0000002007037836 */ /* 0x000fe20000000000 */
[----:B------:R-:W-:Y:S01]  /*11770*/  @!P0 LEA R21, R31, UR42, 0x1 ;  /* 0x0000002a1f158c11 */ /* 0x000fe2000f8e08ff */
[----:B------:R-:W-:Y:S02]  /*11780*/  IMAD.MOV.U32 R13, RZ, RZ, R6 ;  /* 0x000000ffff0d7224 */ /* 0x000fe400078e0006 */
[----:B------:R-:W-:-:S07]  /*11790*/  IMAD.MOV.U32 R5, RZ, RZ, R14 ;  /* 0x000000ffff057224 */ /* 0x000fce00078e000e */
[----:B------:R-:W-:Y:S05]  /*117a0*/  WARPSYNC.COLLECTIVE R15, `(.L_x_106) ;  /* 0x000000000f087348 */ /* 0x000fea0003c00000 */
[----:B------:R0:W1:Y:S02]  /*117b0*/  SHFL.IDX P6, R14, R13, R12, R11 ;  /* 0x0000000c0d0e7389 */ /* 0x00006400000c000b */
[----:B01----:R-:W-:Y:S01]  /*117c0*/  ENDCOLLECTIVE ;  /* 0x000000000000791b */ /* 0x003fe20003800000 */
.L_x_106:
[----:B------:R-:W-:Y:S01]  /*117d0*/  ULDC.64 UR4, c[0x0][0x208] ;  /* 0x0000820000047ab9 */ /* 0x000fe20000000a00 */
[----:B------:R-:W-:Y:S02]  /*117e0*/  IMAD.MOV.U32 R13, RZ, RZ, R8 ;  /* 0x000000ffff0d7224 */ /* 0x000fe400078e0008 */
[----:B------:R-:W-:Y:S01]  /*117f0*/  IMAD.MOV.U32 R12, RZ, RZ, 0x2 ;  /* 0x00000002ff0c7424 */ /* 0x000fe200078e00ff */
[----:B------:R-:W-:-:S05]  /*11800*/  MOV R4, R14 ;  /* 0x0000000e00047202 */ /* 0x000fca0000000f00 */
        /* <DEDUP_REMOVED lines=12> */
.L_x_107:
[----:B------:R-:W-:Y:S01]  /*118d0*/  VIADD R5, R7, 0x30 ;  /* 0x0000003007057836 */ /* 0x000fe20000000000 */
[----:B------:R-:W-:Y:S01]  /*118e0*/  @!P0 LEA R9, R31, UR42, 0x1 ;  /* 0x0000002a1f098c11 */ /* 0x000fe2000f8e08ff */
[----:B------:R-:W-:Y:S01]  /*118f0*/  IMAD.MOV.U32 R13, RZ, RZ, R6 ;  /* 0x000000ffff0d7224 */ /* 0x000fe200078e0006 */
[----:B------:R-:W-:-:S07]  /*11900*/  MOV R3, R14 ;  /* 0x0000000e00037202 */ /* 0x000fce0000000f00 */
[----:B------:R-:W-:Y:S05]  /*11910*/  WARPSYNC.COLLECTIVE R15, `(.L_x_108) ;  /* 0x000000000f087348 */ /* 0x000fea0003c00000 */
[----:B------:R0:W1:Y:S02]  /*11920*/  SHFL.IDX P6, R14, R13, R12, R11 ;  /* 0x0000000c0d0e7389 */ /* 0x00006400000c000b */
[----:B01----:R-:W-:Y:S01]  /*11930*/  ENDCOLLECTIVE ;  /* 0x000000000000791b */ /* 0x003fe20003800000 */
.L_x_108:
[----:B------:R-:W-:Y:S01]  /*11940*/  ULDC.64 UR4, c[0x0][0x208] ;  /* 0x0000820000047ab9 */ /* 0x000fe20000000a00 */
[----:B------:R-:W-:Y:S01]  /*11950*/  MOV R13, R8 ;  /* 0x00000008000d7202 */ /* 0x000fe20000000f00 */
[----:B------:R-:W-:Y:S02]  /*11960*/  IMAD.MOV.U32 R12, RZ, RZ, 0x3 ;  /* 0x00000003ff0c7424 */ /* 0x000fe400078e00ff */
        /* <DEDUP_REMOVED lines=13> */
.L_x_109:
[----:B------:R-:W-:Y:S01]  /*11a40*/  VIADD R3, R7, 0x40 ;  /* 0x0000004007037836 */ /* 0x000fe20000000000 */
[----:B------:R-:W-:Y:S02]  /*11a50*/  @!P0 LEA R21, R31, UR42, 0x1 ;  /* 0x0000002a1f158c11 */ /* 0x000fe4000f8e08ff */
[----:B------:R-:W-:Y:S01]  /*11a60*/  MOV R13, R6 ;  /* 0x00000006000d7202 */ /* 0x000fe20000000f00 */
[----:B------:R-:W-:-:S07]  /*11a70*/  IMAD.MOV.U32 R5, RZ, RZ, R14 ;  /* 0x000000ffff057224 */ /* 0x000fce00078e000e */
[----:B------:R-:W-:Y:S05]  /*11a80*/  WARPSYNC.COLLECTIVE R15, `(.L_x_110) ;  /* 0x000000000f087348 */ /* 0x000fea0003c00000 */
[----:B------:R0:W1:Y:S02]  /*11a90*/  SHFL.IDX P6, R14, R13, R12, R11 ;  /* 0x0000000c0d0e7389 */ /* 0x00006400000c000b */
[----:B01----:R-:W-:Y:S01]  /*11aa0*/  ENDCOLLECTIVE ;  /* 0x000000000000791b */ /* 0x003fe20003800000 */
.L_x_110:
        /* <DEDUP_REMOVED lines=16> */
.L_x_111:
[----:B------:R-:W-:Y:S01]  /*11bb0*/  VIADD R5, R7, 0x50 ;  /* 0x0000005007057836 */ /* 0x000fe20000000000 */
[----:B------:R-:W-:Y:S02]  /*11bc0*/  @!P0 LEA R9, R31, UR42, 0x1 ;  /* 0x0000002a1f098c11 */ /* 0x000fe4000f8e08ff */
[----:B------:R-:W-:Y:S01]  /*11bd0*/  MOV R13, R6 ;  /* 0x00000006000d7202 */ /* 0x000fe20000000f00 */
[----:B------:R-:W-:-:S07]  /*11be0*/  IMAD.MOV.U32 R3, RZ, RZ, R14 ;  /* 0x000000ffff037224 */ /* 0x000fce00078e000e */
[----:B------:R-:W-:Y:S05]  /*11bf0*/  WARPSYNC.COLLECTIVE R15, `(.L_x_112) ;  /* 0x000000000f087348 */ /* 0x000fea0003c00000 */
[----:B------:R0:W1:Y:S02]  /*11c00*/  SHFL.IDX P6, R14, R13, R12, R11 ;  /* 0x0000000c0d0e7389 */ /* 0x00006400000c000b */
[----:B01----:R-:W-:Y:S01]  /*11c10*/  ENDCOLLECTIVE ;  /* 0x000000000000791b */ /* 0x003fe20003800000 */
.L_x_112:
        /* <DEDUP_REMOVED lines=16> */
.L_x_113:
[----:B------:R-:W-:Y:S01]  /*11d20*/  VIADD R3, R7, 0x60 ;  /* 0x0000006007037836 */ /* 0x000fe20000000000 */
[----:B------:R-:W-:Y:S02]  /*11d30*/  @!P0 LEA R21, R31, UR42, 0x1 ;  /* 0x0000002a1f158c11 */ /* 0x000fe4000f8e08ff */
[----:B------:R-:W-:Y:S01]  /*11d40*/  MOV R13, R6 ;  /* 0x00000006000d7202 */ /* 0x000fe20000000f00 */
[----:B------:R-:W-:-:S07]  /*11d50*/  IMAD.MOV.U32 R5, RZ, RZ, R14 ;  /* 0x000000ffff057224 */ /* 0x000fce00078e000e */
[----:B------:R-:W-:Y:S05]  /*11d60*/  WARPSYNC.COLLECTIVE R15, `(.L_x_114) ;  /* 0x000000000f087348 */ /* 0x000fea0003c00000 */
[----:B------:R0:W1:Y:S02]  /*11d70*/  SHFL.IDX P6, R14, R13, R12, R11 ;  /* 0x0000000c0d0e7389 */ /* 0x00006400000c000b */
[----:B01----:R-:W-:Y:S01]  /*11d80*/  ENDCOLLECTIVE ;  /* 0x000000000000791b */ /* 0x003fe20003800000 */
.L_x_114:
        /* <DEDUP_REMOVED lines=16> */
.L_x_115:
[----:B------:R-:W-:Y:S02]  /*11e90*/  @!P0 LEA R9, R31, UR42, 0x1 ;  /* 0x0000002a1f098c11 */ /* 0x000fe4000f8e08ff */
[----:B------:R-:W-:Y:S01]  /*11ea0*/  MOV R13, R6 ;  /* 0x00000006000d7202 */ /* 0x000fe20000000f00 */
[----:B------:R-:W-:-:S07]  /*11eb0*/  IMAD.MOV.U32 R3, RZ, RZ, R14 ;  /* 0x000000ffff037224 */ /* 0x000fce00078e000e */
[----:B------:R-:W-:Y:S05]  /*11ec0*/  WARPSYNC.COLLECTIVE R15, `(.L_x_116) ;  /* 0x000000000f087348 */ /* 0x000fea0003c00000 */
[----:B------:R0:W1:Y:S02]  /*11ed0*/  SHFL.IDX P6, R14, R13, R12, R11 ;  /* 0x0000000c0d0e7389 */ /* 0x00006400000c000b */
[----:B01----:R-:W-:Y:S01]  /*11ee0*/  ENDCOLLECTIVE ;  /* 0x000000000000791b */ /* 0x003fe20003800000 */
.L_x_116:
[----:B------:R-:W-:Y:S01]  /*11ef0*/  ULDC.64 UR4, c[0x0][0x208] ;  /* 0x0000820000047ab9 */ /* 0x000fe20000000a00 */
[----:B------:R-:W-:Y:S01]  /*11f00*/  IMAD.MOV.U32 R13, RZ, RZ, R8 ;  /* 0x000000ffff0d7224 */ /* 0x000fe200078e0008 */
[----:B------:R-:W-:Y:S01]  /*11f10*/  MOV R12, 0x7 ;  /* 0x00000007000c7802 */ /* 0x000fe20000000f00 */
        /* <DEDUP_REMOVED lines=8> */
[----:B------:R0:W-:Y:S02]  /*11fa0*/  @!P0 LDGSTS.E.BYPASS.LTC128B.128 [R9+0x23400], desc[UR4][R2.64+0x180], !P1 ;  /* 0x2340018002098fae */ /* 0x0001e4000c901d44 */
[----:B0-----:R-:W-:Y:S05]  /*11fb0*/  WARPSYNC.COLLECTIVE R15, `(.L_x_117) ;  /* 0x000000000f087348 */ /* 0x001fea0003c00000 */
[----:B------:R1:W2:Y:S02]  /*11fc0*/  SHFL.IDX P6, R14, R13, R12, R11 ;  /* 0x0000000c0d0e7389 */ /* 0x0002a400000c000b */
[----:B012---:R-:W-:Y:S01]  /*11fd0*/  ENDCOLLECTIVE ;  /* 0x000000000000791b */ /* 0x007fe20003800000 */
.L_x_117:
[----:B------:R-:W-:Y:S02]  /*11fe0*/  IMAD.MOV.U32 R13, RZ, RZ, R6 ;  /* 0x000000ffff0d7224 */ /* 0x000fe400078e0006 */
[----:B------:R-:W-:-:S07]  /*11ff0*/  IMAD.MOV.U32 R8, RZ, RZ, R14 ;  /* 0x000000ffff087224 */ /* 0x000fce00078e000e */
[----:B------:R-:W-:Y:S05]  /*12000*/  WARPSYNC.COLLECTIVE R15, `(.L_x_118) ;  /* 0x000000000f087348 */ /* 0x000fea0003c00000 */
[----:B------:R0:W1:Y:S02]  /*12010*/  SHFL.IDX P6, R14, R13, R12, R11 ;  /* 0x0000000c0d0e7389 */ /* 0x00006400000c000b */
[----:B01----:R-:W-:Y:S01]  /*12020*/  ENDCOLLECTIVE ;  /* 0x000000000000791b */ /* 0x003fe20003800000 */
.L_x_118:
[----:B------:R-:W-:Y:S05]  /*12030*/  BRA `(.L_x_119) ;  /* 0xffffffcc00407947 */ /* 0x000fea000383ffff */
.L_x_56:
[----:B0-----:R-:W-:-:S04]  /*12040*/  MOV R3, UR42 ;  /* 0x0000002a00037c02 */ /* 0x001fc80008000f00 */
[----:B------:R0:W1:Y:S03]  /*12050*/  SYNCS.PHASECHK.TRANS64.TRYWAIT P0, [R3+URZ+0x38820], R0 ;  /* 0x03882000030075a7 */ /* 0x000066000800017f */
[----:B-1----:R-:W-:Y:S05]  /*12060*/  @!P0 NANOSLEEP.SYNCS 0x989680 ;  /* 0x009896800000895d */ /* 0x002fea0003900000 */
[----:B------:R-:W1:Y:S02]  /*12070*/  @!P0 SYNCS.PHASECHK.TRANS64 P0, [R3+URZ+0x38820], R0 ;  /* 0x03882000030085a7 */ /* 0x000e64000800007f */
[----:B-1----:R-:W-:Y:S05]  /*12080*/  @!P0 BRA `(.L_x_56) ;  /* 0xfffffffc00ec8947 */ /* 0x002fea000383ffff */
[----:B------:R-:W-:Y:S05]  /*12090*/  BRA `(.L_x_120) ;  /* 0xffffffcc00907947 */ /* 0x000fea000383ffff */
.L_x_60:
[----:B-1----:R1:W2:Y:S02]  /*120a0*/  SYNCS.PHASECHK.TRANS64.TRYWAIT P0, [R19+URZ+0x38840], R2 ;  /* 0x03884002130075a7 */ /* 0x0022a4000800017f */
[----:B--2---:R-:W-:Y:S05]  /*120b0*/  @!P0 NANOSLEEP.SYNCS 0x989680 ;  /* 0x009896800000895d */ /* 0x004fea0003900000 */
[----:B------:R-:W2:Y:S02]  /*120c0*/  @!P0 SYNCS.PHASECHK.TRANS64 P0, [R19+URZ+0x38840], R2 ;  /* 0x03884002130085a7 */ /* 0x000ea4000800007f */
[----:B--2---:R-:W-:Y:S05]  /*120d0*/  @!P0 BRA `(.L_x_60) ;  /* 0xfffffffc00f08947 */ /* 0x004fea000383ffff */
[----:B------:R-:W-:Y:S05]  /*120e0*/  BRA `(.L_x_121) ;  /* 0xffffffd0009c7947 */ /* 0x000fea000383ffff */
.L_x_61:
        /* <DEDUP_REMOVED lines=8> */
.L_x_123:
[----:B------:R-:W-:Y:S05]  /*12170*/  BSYNC B1 ;  /* 0x0000000000017941 */ /* 0x000fea0003800000 */
.L_x_122:
[----:B------:R-:W-:Y:S01]  /*12180*/  MOV R13, R24 ;  /* 0x00000018000d7202 */ /* 0x000fe20000000f00 */
[----:B------:R-:W-:Y:S01]  /*12190*/  IMAD.MOV.U32 R12, RZ, RZ, RZ ;  /* 0x000000ffff0c7224 */ /* 0x000fe200078e00ff */
[----:B------:R-:W-:Y:S01]  /*121a0*/  MOV R15, 0xffffffff ;  /* 0xffffffff000f7802 */ /* 0x000fe20000000f00 */
[----:B------:R-:W-:Y:S01]  /*121b0*/  IMAD.MOV.U32 R11, RZ, RZ, 0x181f ;  /* 0x0000181fff0b7424 */ /* 0x000fe200078e00ff */
[----:B------:R-:W-:Y:S01]  /*121c0*/  P2R R4, PR, RZ, 0x8 ;  /* 0x00000008ff047803 */ /* 0x000fe20000000000 */
[----:B------:R-:W-:Y:S01]  /*121d0*/  IMAD.MOV.U32 R3, RZ, RZ, R14 ;  /* 0x000000ffff037224 */ /* 0x000fe200078e000e */
[----:B------:R-:W-:Y:S01]  /*121e0*/  LOP3.LUT P3, RZ, R16, 0x10, RZ, 0xc0, !PT ;  /* 0x0000001010ff7812 */ /* 0x000fe2000786c0ff */
[----:B------:R-:W-:-:S12]  /*121f0*/  IMAD.SHL.U32 R32, R22, 0x2, RZ ;  /* 0x0000000216207824 */ /* 0x000fd800078e00ff */
[----:B------:R-:W-:Y:S05]  /*12200*/  WARPSYNC.COLLECTIVE R15, `(.L_x_124) ;  /* 0x000000000f087348 */ /* 0x000fea0003c00000 */
[----:B------:R0:W1:Y:S02]  /*12210*/  SHFL.IDX P6, R14, R13, R12, R11 ;  /* 0x0000000c0d0e7389 */ /* 0x00006400000c000b */
[----:B01----:R-:W-:Y:S01]  /*12220*/  ENDCOLLECTIVE ;  /* 0x000000000000791b */ /* 0x003fe20003800000 */
.L_x_124:
[----:B------:R-:W-:Y:S01]  /*12230*/  P2R R6, PR, RZ, 0x4 ;  /* 0x00000004ff067803 */ /* 0x000fe20000000000 */
[----:B------:R-:W-:Y:S01]  /*12240*/  ULDC.64 UR4, c[0x0][0x208] ;  /* 0x0000820000047ab9 */ /* 0x000fe20000000a00 */
[C---:B------:R-:W-:Y:S02]  /*12250*/  LOP3.LUT P2, RZ, R16.reuse, 0x8, RZ, 0xc0, !PT ;  /* 0x0000000810ff7812 */ /* 0x040fe4000784c0ff */
[----:B------:R-:W-:Y:S02]  /*12260*/  P2R R7, PR, RZ, 0x2 ;  /* 0x00000002ff077803 */ /* 0x000fe40000000000 */
[----:B------:R-:W-:Y:S02]  /*12270*/  LOP3.LUT P1, RZ, R16, 0x4, RZ, 0xc0, !PT ;  /* 0x0000000410ff7812 */ /* 0x000fe4000782c0ff */
[----:B------:R-:W-:Y:S02]  /*12280*/  LEA R25, R25, UR42, 0x1 ;  /* 0x0000002a19197c11 */ /* 0x000fe4000f8e08ff */
[----:B------:R-:W-:Y:S01]  /*12290*/  MOV R13, R27 ;  /* 0x0000001b000d7202 */ /* 0x000fe20000000f00 */
[----:B------:R-:W-:Y:S01]  /*122a0*/  IMAD.MOV.U32 R12, RZ, RZ, 0x1 ;  /* 0x00000001ff0c7424 */ /* 0x000fe200078e00ff */
[----:B------:R-:W-:-:S05]  /*122b0*/  IADD3 R2, P0, R14, R32, RZ ;  /* 0x000000200e027210 */ /* 0x000fca0007f1e0ff */
[----:B------:R-:W-:-:S05]  /*122c0*/  IMAD.X R3, RZ, RZ, R3, P0 ;  /* 0x000000ffff037224 */ /* 0x000fca00000e0603 */
[----:B------:R-:W-:Y:S01]  /*122d0*/  @!PT LDS RZ, [RZ] ;  /* 0x00000000fffff984 */ /* 0x000fe20000000800 */
[----:B------:R-:W-:Y:S01]  /*122e0*/  @!PT LDS RZ, [RZ] ;  /* 0x00000000fffff984 */ /* 0x000fe20000000800 */
[----:B------:R-:W-:Y:S01]  /*122f0*/  @!PT LDS RZ, [RZ] ;  /* 0x00000000fffff984 */ /* 0x000fe20000000800 */
[----:B------:R0:W-:Y:S04]  /*12300*/  LDGSTS.E.BYPASS.LTC128B.128 [R25+0x24400], desc[UR4][R2.64], !P3 ;  /* 0x2440000002197fae */ /* 0x0001e8000d901d44 */
[----:B------:R0:W-:Y:S04]  /*12310*/  LDGSTS.E.BYPASS.LTC128B.128 [R25+0x26c00], desc[UR4][R2.64+0x80], !P2 ;  /* 0x26c0008002197fae */ /* 0x0001e8000d101d44 */
[----:B------:R0:W-:Y:S04]  /*12320*/  LDGSTS.E.BYPASS.LTC128B.128 [R25+0x29400], desc[UR4][R2.64+0x100], !P1 ;  /* 0x2940010002197fae */ /* 0x0001e8000c901d44 */
[----:B------:R0:W-:Y:S02]  /*12330*/  LDGSTS.E.BYPASS.LTC128B.128 [R25+0x2bc00], desc[UR4][R2.64+0x180], !P5 ;  /* 0x2bc0018002197fae */ /* 0x0001e4000e901d44 */
[----:B0-----:R-:W-:Y:S05]  /*12340*/  WARPSYNC.COLLECTIVE R15, `(.L_x_125) ;  /* 0x000000000f087348 */ /* 0x001fea0003c00000 */
[----:B------:R1:W2:Y:S02]  /*12350*/  SHFL.IDX P6, R14, R13, R12, R11 ;  /* 0x0000000c0d0e7389 */ /* 0x0002a400000c000b */
[----:B012---:R-:W-:Y:S01]  /*12360*/  ENDCOLLECTIVE ;  /* 0x000000000000791b */ /* 0x007fe20003800000 */
.L_x_125:
[----:B------:R-:W-:Y:S01]  /*12370*/  MOV R13, R24 ;  /* 0x00000018000d7202 */ /* 0x000fe20000000f00 */
[----:B------:R-:W-:-:S07]  /*12380*/  IMAD.MOV.U32 R5, RZ, RZ, R14 ;  /* 0x000000ffff057224 */ /* 0x000fce00078e000e */
[----:B------:R-:W-:Y:S05]  /*12390*/  WARPSYNC.COLLECTIVE R15, `(.L_x_126) ;  /* 0x000000000f087348 */ /* 0x000fea0003c00000 */
[----:B------:R0:W1:Y:S02]  /*123a0*/  SHFL.IDX P6, R14, R13, R12, R11 ;  /* 0x0000000c0d0e7389 */ /* 0x00006400000c000b */
[----:B01----:R-:W-:Y:S01]  /*123b0*/  ENDCOLLECTIVE ;  /* 0x000000000000791b */ /* 0x003fe20003800000 */
.L_x_126:
[----:B------:R-:W-:Y:S01]  /*123c0*/  ULDC.64 UR4, c[0x0][0x208] ;  /* 0x0000820000047ab9 */ /* 0x000fe20000000a00 */
[----:B------:R-:W-:Y:S01]  /*123d0*/  MOV R13, R27 ;  /* 0x0000001b000d7202 */ /* 0x000fe20000000f00 */
[----:B------:R-:W-:Y:S02]  /*123e0*/  IMAD.MOV.U32 R12, RZ, RZ, 0x2 ;  /* 0x00000002ff0c7424 */ /* 0x000fe400078e00ff */
[----:B------:R-:W-:-:S05]  /*123f0*/  IMAD.MOV.U32 R11, RZ, RZ, R14 ;  /* 0x000000ffff0b7224 */ /* 0x000fca00078e000e */
[----:B------:R-:W-:Y:S01]  /*12400*/  IADD3 R2, P0, R11, R32, RZ ;  /* 0x000000200b027210 */ /* 0x000fe20007f1e0ff */
[----:B------:R-:W-:-:S04]  /*12410*/  IMAD.MOV.U32 R11, RZ, RZ, 0x181f ;  /* 0x0000181fff0b7424 */ /* 0x000fc800078e00ff */
        /* <DEDUP_REMOVED lines=11> */
.L_x_127:
[----:B------:R-:W-:Y:S01]  /*124d0*/  IMAD.MOV.U32 R13, RZ, RZ, R24 ;  /* 0x000000ffff0d7224 */ /* 0x000fe200078e0018 */
[----:B------:R-:W-:-:S07]  /*124e0*/  MOV R5, R14 ;  /* 0x0000000e00057202 */ /* 0x000fce0000000f00 */
[----:B------:R-:W-:Y:S05]  /*124f0*/  WARPSYNC.COLLECTIVE R15, `(.L_x_128) ;  /* 0x000000000f087348 */ /* 0x000fea0003c00000 */
[----:B------:R0:W1:Y:S02]  /*12500*/  SHFL.IDX P6, R14, R13, R12, R11 ;  /* 0x0000000c0d0e7389 */ /* 0x00006400000c000b */
[----:B01----:R-:W-:Y:S01]  /*12510*/  ENDCOLLECTIVE ;  /* 0x000000000000791b */ /* 0x003fe20003800000 */
.L_x_128:
[----:B------:R-:W-:Y:S01]  /*12520*/  ULDC.64 UR4, c[0x0][0x208] ;  /* 0x0000820000047ab9 */ /* 0x000fe20000000a00 */
[----:B------:R-:W-:Y:S02]  /*12530*/  IMAD.MOV.U32 R13, RZ, RZ, R27 ;  /* 0x000000ffff0d7224 */ /* 0x000fe400078e001b */
[----:B------:R-:W-:Y:S02]  /*12540*/  IMAD.MOV.U32 R12, RZ, RZ, 0x3 ;  /* 0x00000003ff0c7424 */ /* 0x000fe400078e00ff */
[----:B------:R-:W-:-:S05]  /*12550*/  IMAD.MOV.U32 R11, RZ, RZ, R14 ;  /* 0x000000ffff0b7224 */ /* 0x000fca00078e000e */
[----:B------:R-:W-:Y:S02]  /*12560*/  IADD3 R2, P0, R11, R32, RZ ;  /* 0x000000200b027210 */ /* 0x000fe40007f1e0ff */
[----:B------:R-:W-:Y:S02]  /*12570*/  MOV R11, 0x181f ;  /* 0x0000181f000b7802 */ /* 0x000fe40000000f00 */
[----:B------:R-:W-:Y:S02]  /*12580*/  IADD3.X R3, RZ, R5, RZ, P0, !PT ;  /* 0x00000005ff037210 */ /* 0x000fe400007fe4ff */
[----:B------:R-:W-:-:S03]  /*12590*/  SHF.L.U32 R5, R22, 0x1, RZ ;  /* 0x0000000116057819 */ /* 0x000fc600000006ff */
        /* <DEDUP_REMOVED lines=10> */
.L_x_129:
[----:B------:R-:W-:Y:S02]  /*12640*/  IMAD.MOV.U32 R13, RZ, RZ, R24 ;  /* 0x000000ffff0d7224 */ /* 0x000fe400078e0018 */
[----:B------:R-:W-:-:S07]  /*12650*/  IMAD.MOV.U32 R32, RZ, RZ, R14 ;  /* 0x000000ffff207224 */ /* 0x000fce00078e000e */
[----:B------:R-:W-:Y:S05]  /*12660*/  WARPSYNC.COLLECTIVE R15, `(.L_x_130) ;  /* 0x000000000f087348 */ /* 0x000fea0003c00000 */
[----:B------:R0:W1:Y:S02]  /*12670*/  SHFL.IDX P6, R14, R13, R12, R11 ;  /* 0x0000000c0d0e7389 */ /* 0x00006400000c000b */
[----:B01----:R-:W-:Y:S01]  /*12680*/  ENDCOLLECTIVE ;  /* 0x000000000000791b */ /* 0x003fe20003800000 */
.L_x_130:
[----:B------:R-:W-:Y:S01]  /*12690*/  ULDC.64 UR4, c[0x0][0x208] ;  /* 0x0000820000047ab9 */ /* 0x000fe20000000a00 */
[----:B------:R-:W-:Y:S01]  /*126a0*/  MOV R13, R27 ;  /* 0x0000001b000d7202 */ /* 0x000fe20000000f00 */
[----:B------:R-:W-:Y:S02]  /*126b0*/  IMAD.MOV.U32 R12, RZ, RZ, 0x4 ;  /* 0x00000004ff0c7424 */ /* 0x000fe400078e00ff */
[----:B------:R-:W-:-:S05]  /*126c0*/  IMAD.MOV.U32 R2, RZ, RZ, R14 ;  /* 0x000000ffff027224 */ /* 0x000fca00078e000e */
[----:B------:R-:W-:-:S05]  /*126d0*/  IADD3 R2, P0, R2, R5, RZ ;  /* 0x0000000502027210 */ /* 0x000fca0007f1e0ff */
[----:B------:R-:W-:-:S05]  /*126e0*/  IMAD.X R3, RZ, RZ, R32, P0 ;  /* 0x000000ffff037224 */ /* 0x000fca00000e0620 */
[----:B------:R-:W-:Y:S01]  /*126f0*/  @!PT LDS RZ, [RZ] ;  /* 0x00000000fffff984 */ /* 0x000fe20000000800 */
[----:B------:R-:W-:Y:S01]  /*12700*/  @!PT LDS RZ, [RZ] ;  /* 0x00000000fffff984 */ /* 0x000fe20000000800 */
[----:B------:R-:W-:Y:S01]  /*12710*/  @!PT LDS RZ, [RZ] ;  /* 0x00000000fffff984 */ /* 0x000fe20000000800 */
[----:B------:R0:W-:Y:S01]  /*12720*/  LDGSTS.E.BYPASS.LTC128B.128 [R25+0x25c00], desc[UR4][R2.64], !P3 ;  /* 0x25c0000002197fae */ /* 0x0001e2000d901d44 */
[----:B------:R-:W-:-:S03]  /*12730*/  ISETP.NE.AND P3, PT, R4, RZ, PT ;  /* 0x000000ff0400720c */ /* 0x000fc60003f65270 */
[----:B------:R0:W-:Y:S01]  /*12740*/  LDGSTS.E.BYPASS.LTC128B.128 [R25+0x28400], desc[UR4][R2.64+0x80], !P2 ;  /* 0x2840008002197fae */ /* 0x0001e2000d101d44 */
[----:B------:R-:W-:-:S03]  /*12750*/  ISETP.NE.AND P2, PT, R6, RZ, PT ;  /* 0x000000ff0600720c */ /* 0x000fc60003f45270 */
[----:B------:R0:W-:Y:S01]  /*12760*/  LDGSTS.E.BYPASS.LTC128B.128 [R25+0x2ac00], desc[UR4][R2.64+0x100], !P1 ;  /* 0x2ac0010002197fae */ /* 0x0001e2000c901d44 */
[----:B------:R-:W-:-:S03]  /*12770*/  ISETP.NE.AND P1, PT, R7, RZ, PT ;  /* 0x000000ff0700720c */ /* 0x000fc60003f25270 */
[----:B------:R0:W-:Y:S10]  /*12780*/  LDGSTS.E.BYPASS.LTC128B.128 [R25+0x2d400], desc[UR4][R2.64+0x180], !P5 ;  /* 0x2d40018002197fae */ /* 0x0001f4000e901d44 */
[----:B0-----:R-:W-:Y:S05]  /*12790*/  WARPSYNC.COLLECTIVE R15, `(.L_x_131) ;  /* 0x000000000f087348 */ /* 0x001fea0003c00000 */
[----:B------:R1:W2:Y:S02]  /*127a0*/  SHFL.IDX P6, R14, R13, R12, R11 ;  /* 0x0000000c0d0e7389 */ /* 0x0002a400000c000b */
[----:B012---:R-:W-:Y:S01]  /*127b0*/  ENDCOLLECTIVE ;  /* 0x000000000000791b */ /* 0x007fe20003800000 */
.L_x_131:
[----:B------:R-:W-:Y:S01]  /*127c0*/  MOV R13, R24 ;  /* 0x00000018000d7202 */ /* 0x000fe20000000f00 */
[----:B------:R-:W-:-:S07]  /*127d0*/  IMAD.MOV.U32 R27, RZ, RZ, R14 ;  /* 0x000000ffff1b7224 */ /* 0x000fce00078e000e */
[----:B------:R-:W-:Y:S05]  /*127e0*/  WARPSYNC.COLLECTIVE R15, `(.L_x_132) ;  /* 0x000000000f087348 */ /* 0x000fea0003c00000 */
[----:B------:R0:W1:Y:S02]  /*127f0*/  SHFL.IDX P6, R14, R13, R12, R11 ;  /* 0x0000000c0d0e7389 */ /* 0x00006400000c000b */
[----:B01----:R-:W-:Y:S01]  /*12800*/  ENDCOLLECTIVE ;  /* 0x000000000000791b */ /* 0x003fe20003800000 */
.L_x_132:
[----:B------:R-:W-:Y:S05]  /*12810*/  BRA `(.L_x_133) ;  /* 0xffffffcc00f87947 */ /* 0x000fea000383ffff */
.L_x_66:
[----:B0-----:R0:W2:Y:S02]  /*12820*/  SYNCS.PHASECHK.TRANS64.TRYWAIT P0, [R4+URZ+0x38860], R3 ;  /* 0x03886003040075a7 */ /* 0x0010a4000800017f */
[----:B--2---:R-:W-:Y:S05]  /*12830*/  @!P0 NANOSLEEP.SYNCS 0x989680 ;  /* 0x009896800000895d */ /* 0x004fea0003900000 */
[----:B------:R-:W2:Y:S02]  /*12840*/  @!P0 SYNCS.PHASECHK.TRANS64 P0, [R4+URZ+0x38860], R3 ;  /* 0x03886003040085a7 */ /* 0x000ea4000800007f */
[----:B--2---:R-:W-:Y:S05]  /*12850*/  @!P0 BRA `(.L_x_66) ;  /* 0xfffffffc00f08947 */ /* 0x004fea000383ffff */
[----:B------:R-:W-:Y:S05]  /*12860*/  BRA `(.L_x_134) ;  /* 0xffffffd000747947 */ /* 0x000fea000383ffff */
.L_x_67:
[----:B------:R-:W-:Y:S01]  /*12870*/  BSSY B1, `(.L_x_135) ;  /* 0x0000008000017945 */ /* 0x000fe20003800000 */
[----:B------:R-:W-:Y:S01]  /*12880*/  IMAD.MOV.U32 R13, RZ, RZ, R18 ;  /* 0x000000ffff0d7224 */ /* 0x000fe200078e0012 */
[----:B------:R-:W-:Y:S01]  /*12890*/  MOV R11, 0x181f ;  /* 0x0000181f000b7802 */ /* 0x000fe20000000f00 */
[----:B------:R-:W-:Y:S02]  /*128a0*/  IMAD.MOV.U32 R12, RZ, RZ, RZ ;  /* 0x000000ffff0c7224 */ /* 0x000fe400078e00ff */
[----:B------:R-:W-:-:S07]  /*128b0*/  IMAD.MOV.U32 R15, RZ, RZ, -0x1 ;  /* 0xffffffffff0f7424 */ /* 0x000fce00078e00ff */
[----:B01----:R-:W-:Y:S05]  /*128c0*/  WARPSYNC.COLLECTIVE R15, `(.L_x_136) ;  /* 0x000000000f087348 */ /* 0x003fea0003c00000 */
[----:B------:R2:W3:Y:S02]  /*128d0*/  SHFL.IDX P6, R14, R13, R12, R11 ;  /* 0x0000000c0d0e7389 */ /* 0x0004e400000c000b */
[----:B0123--:R-:W-:Y:S01]  /*128e0*/  ENDCOLLECTIVE ;  /* 0x000000000000791b */ /* 0x00ffe20003800000 */
.L_x_136:
[----:B------:R-:W-:Y:S05]  /*128f0*/  BSYNC B1 ;  /* 0x0000000000017941 */ /* 0x000fea0003800000 */
.L_x_135:
[----:B------:R-:W-:Y:S01]  /*12900*/  MOV R13, R17 ;  /* 0x00000011000d7202 */ /* 0x000fe20000000f00 */
[----:B------:R-:W-:Y:S01]  /*12910*/  IMAD.MOV.U32 R12, RZ, RZ, RZ ;  /* 0x000000ffff0c7224 */ /* 0x000fe200078e00ff */
[----:B------:R-:W-:Y:S01]  /*12920*/  MOV R15, 0xffffffff ;  /* 0xffffffff000f7802 */ /* 0x000fe20000000f00 */
[----:B------:R-:W-:Y:S01]  /*12930*/  IMAD.MOV.U32 R11, RZ, RZ, 0x181f ;  /* 0x0000181fff0b7424 */ /* 0x000fe200078e00ff */
[----:B------:R-:W-:Y:S01]  /*12940*/  LEA R5, R5, UR42, 0x1 ;  /* 0x0000002a05057c11 */ /* 0x000fe2000f8e08ff */
[----:B------:R-:W-:-:S07]  /*12950*/  IMAD.MOV.U32 R3, RZ, RZ, R14 ;  /* 0x000000ffff037224 */ /* 0x000fce00078e000e */
[----:B------:R-:W-:Y:S05]  /*12960*/  WARPSYNC.COLLECTIVE R15, `(.L_x_137) ;  /* 0x000000000f087348 */ /* 0x000fea0003c00000 */
[----:B------:R0:W1:Y:S02]  /*12970*/  SHFL.IDX P6, R14, R13, R12, R11 ;  /* 0x0000000c0d0e7389 */ /* 0x00006400000c000b */
[----:B01----:R-:W-:Y:S01]  /*12980*/  ENDCOLLECTIVE ;  /* 0x000000000000791b */ /* 0x003fe20003800000 */
.L_x_137:
[----:B------:R-:W-:Y:S01]  /*12990*/  ULDC.64 UR4, c[0x0][0x208] ;  /* 0x0000820000047ab9 */ /* 0x000fe20000000a00 */
[----:B------:R-:W-:Y:S01]  /*129a0*/  IMAD.MOV.U32 R13, RZ, RZ, R18 ;  /* 0x000000ffff0d7224 */ /* 0x000fe200078e0012 */
[----:B------:R-:W-:Y:S02]  /*129b0*/  MOV R12, 0x1 ;  /* 0x00000001000c7802 */ /* 0x000fe40000000f00 */
[----:B------:R-:W-:-:S05]  /*129c0*/  IADD3 R2, P0, R14, R6, RZ ;  /* 0x000000060e027210 */ /* 0x000fca0007f1e0ff */
[----:B------:R-:W-:Y:S01]  /*129d0*/  IMAD.X R3, RZ, RZ, R3, P0 ;  /* 0x000000ffff037224 */ /* 0x000fe200000e0603 */
[----:B------:R-:W-:-:S13]  /*129e0*/  ISETP.LT.OR P0, PT, R0, 0x1, P4 ;  /* 0x000000010000780c */ /* 0x000fda0002701670 */
[----:B------:R-:W-:Y:S01]  /*129f0*/  @!PT LDS RZ, [RZ] ;  /* 0x00000000fffff984 */ /* 0x000fe20000000800 */
[----:B------:R-:W-:Y:S01]  /*12a00*/  @!PT LDS RZ, [RZ] ;  /* 0x00000000fffff984 */ /* 0x000fe20000000800 */
[----:B------:R-:W-:Y:S01]  /*12a10*/  @!PT LDS RZ, [RZ] ;  /* 0x00000000fffff984 */ /* 0x000fe20000000800 */
[----:B------:R0:W-:Y:S01]  /*12a20*/  LDGSTS.E.BYPASS.LTC128B.128 [R5+0x400], desc[UR4][R2.64], !P0 ;  /* 0x0040000002057fae */ /* 0x0001e2000c101d44 */
[----:B------:R-:W-:-:S13]  /*12a30*/  ISETP.LT.OR P0, PT, R0, 0x1, P3 ;  /* 0x000000010000780c */ /* 0x000fda0001f01670 */
[----:B------:R0:W-:Y:S01]  /*12a40*/  LDGSTS.E.BYPASS.LTC128B.128 [R5+0x2c00], desc[UR4][R2.64+0x80], !P0 ;  /* 0x02c0008002057fae */ /* 0x0001e2000c101d44 */
[----:B------:R-:W-:-:S13]  /*12a50*/  ISETP.LT.OR P0, PT, R0, 0x1, P2 ;  /* 0x000000010000780c */ /* 0x000fda0001701670 */
[----:B------:R0:W-:Y:S01]  /*12a60*/  LDGSTS.E.BYPASS.LTC128B.128 [R5+0x5400], desc[UR4][R2.64+0x100], !P0 ;  /* 0x0540010002057fae */ /* 0x0001e2000c101d44 */
[----:B------:R-:W-:-:S13]  /*12a70*/  ISETP.LT.OR P0, PT, R0, 0x1, P1 ;  /* 0x000000010000780c */ /* 0x000fda0000f01670 */
[----:B------:R0:W-:Y:S02]  /*12a80*/  LDGSTS.E.BYPASS.LTC128B.128 [R5+0x7c00], desc[UR4][R2.64+0x180], !P0 ;  /* 0x07c0018002057fae */ /* 0x0001e4000c101d44 */
[----:B0-----:R-:W-:Y:S05]  /*12a90*/  WARPSYNC.COLLECTIVE R15, `(.L_x_138) ;  /* 0x000000000f087348 */ /* 0x001fea0003c00000 */
[----:B------:R1:W2:Y:S02]  /*12aa0*/  SHFL.IDX P6, R14, R13, R12, R11 ;  /* 0x0000000c0d0e7389 */ /* 0x0002a400000c000b */
[----:B012---:R-:W-:Y:S01]  /*12ab0*/  ENDCOLLECTIVE ;  /* 0x000000000000791b */ /* 0x007fe20003800000 */
.L_x_138:
[----:B------:R-:W-:Y:S02]  /*12ac0*/  IMAD.MOV.U32 R13, RZ, RZ, R17 ;  /* 0x000000ffff0d7224 */ /* 0x000fe400078e0011 */
[----:B------:R-:W-:-:S07]  /*12ad0*/  IMAD.MOV.U32 R3, RZ, RZ, R14 ;  /* 0x000000ffff037224 */ /* 0x000fce00078e000e */
[----:B------:R-:W-:Y:S05]  /*12ae0*/  WARPSYNC.COLLECTIVE R15, `(.L_x_139) ;  /* 0x000000000f087348 */ /* 0x000fea0003c00000 */
[----:B------:R0:W1:Y:S02]  /*12af0*/  SHFL.IDX P6, R14, R13, R12, R11 ;  /* 0x0000000c0d0e7389 */ /* 0x00006400000c000b */
[----:B01----:R-:W-:Y:S01]  /*12b00*/  ENDCOLLECTIVE ;  /* 0x000000000000791b */ /* 0x003fe20003800000 */
.L_x_139:
[----:B------:R-:W-:Y:S01]  /*12b10*/  ULDC.64 UR4, c[0x0][0x208] ;  /* 0x0000820000047ab9 */ /* 0x000fe20000000a00 */
[----:B------:R-:W-:Y:S02]  /*12b20*/  IMAD.MOV.U32 R13, RZ, RZ, R18 ;  /* 0x000000ffff0d7224 */ /* 0x000fe400078e0012 */
[----:B------:R-:W-:Y:S01]  /*12b30*/  IMAD.MOV.U32 R12, RZ, RZ, 0x2 ;  /* 0x00000002ff0c7424 */ /* 0x000fe200078e00ff */
[----:B------:R-:W-:-:S04]  /*12b40*/  IADD3 R2, P0, R14, R6, RZ ;  /* 0x000000060e027210 */ /* 0x000fc80007f1e0ff */
[----:B------:R-:W-:Y:S02]  /*12b50*/  IADD3.X R3, RZ, R3, RZ, P0, !PT ;  /* 0x00000003ff037210 */ /* 0x000fe400007fe4ff */
        /* <DEDUP_REMOVED lines=14> */
.L_x_140:
[----:B------:R-:W-:Y:S01]  /*12c40*/  IMAD.MOV.U32 R13, RZ, RZ, R17 ;  /* 0x000000ffff0d7224 */ /* 0x000fe200078e0011 */
[----:B------:R-:W-:-:S07]  /*12c50*/  MOV R3, R14 ;  /* 0x0000000e00037202 */ /* 0x000fce0000000f00 */
[----:B------:R-:W-:Y:S05]  /*12c60*/  WARPSYNC.COLLECTIVE R15, `(.L_x_141) ;  /* 0x000000000f087348 */ /* 0x000fea0003c00000 */
[----:B------:R0:W1:Y:S02]  /*12c70*/  SHFL.IDX P6, R14, R13, R12, R11 ;  /* 0x0000000c0d0e7389 */ /* 0x00006400000c000b */
[----:B01----:R-:W-:Y:S01]  /*12c80*/  ENDCOLLECTIVE ;  /* 0x000000000000791b */ /* 0x003fe20003800000 */
.L_x_141:
[----:B------:R-:W-:Y:S01]  /*12c90*/  ULDC.64 UR4, c[0x0][0x208] ;  /* 0x0000820000047ab9 */ /* 0x000fe20000000a00 */
[----:B------:R-:W-:Y:S01]  /*12ca0*/  MOV R13, R18 ;  /* 0x00000012000d7202 */ /* 0x000fe20000000f00 */
[----:B------:R-:W-:Y:S01]  /*12cb0*/  IMAD.MOV.U32 R12, RZ, RZ, 0x3 ;  /* 0x00000003ff0c7424 */ /* 0x000fe200078e00ff */
        /* <DEDUP_REMOVED lines=16> */
.L_x_142:
[----:B------:R-:W-:Y:S01]  /*12dc0*/  MOV R13, R17 ;  /* 0x00000011000d7202 */ /* 0x000fe20000000f00 */
[----:B------:R-:W-:-:S07]  /*12dd0*/  IMAD.MOV.U32 R3, RZ, RZ, R14 ;  /* 0x000000ffff037224 */ /* 0x000fce00078e000e */
[----:B------:R-:W-:Y:S05]  /*12de0*/  WARPSYNC.COLLECTIVE R15, `(.L_x_143) ;  /* 0x000000000f087348 */ /* 0x000fea0003c00000 */
[----:B------:R0:W1:Y:S02]  /*12df0*/  SHFL.IDX P6, R14, R13, R12, R11 ;  /* 0x0000000c0d0e7389 */ /* 0x00006400000c000b */
[----:B01----:R-:W-:Y:S01]  /*12e00*/  ENDCOLLECTIVE ;  /* 0x000000000000791b */ /* 0x003fe20003800000 */
.L_x_143:
        /* <DEDUP_REMOVED lines=19> */
.L_x_144:
[----:B------:R-:W-:Y:S02]  /*12f40*/  IMAD.MOV.U32 R13, RZ, RZ, R17 ;  /* 0x000000ffff0d7224 */ /* 0x000fe400078e0011 */
[----:B------:R-:W-:-:S07]  /*12f50*/  IMAD.MOV.U32 R18, RZ, RZ, R14 ;  /* 0x000000ffff127224 */ /* 0x000fce00078e000e */
[----:B------:R-:W-:Y:S05]  /*12f60*/  WARPSYNC.COLLECTIVE R15, `(.L_x_145) ;  /* 0x000000000f087348 */ /* 0x000fea0003c00000 */
[----:B------:R0:W1:Y:S02]  /*12f70*/  SHFL.IDX P6, R14, R13, R12, R11 ;  /* 0x0000000c0d0e7389 */ /* 0x00006400000c000b */
[----:B01----:R-:W-:Y:S01]  /*12f80*/  ENDCOLLECTIVE ;  /* 0x000000000000791b */ /* 0x003fe20003800000 */
.L_x_145:
[----:B------:R-:W-:Y:S05]  /*12f90*/  BRA `(.L_x_146) ;  /* 0xffffffcc008c7947 */ /* 0x000fea000383ffff */
.L_x_73:
[----:B0-----:R0:W1:Y:S02]  /*12fa0*/  SYNCS.PHASECHK.TRANS64.TRYWAIT P0, [R0+URZ+0x38860], R3 ;  /* 0x03886003000075a7 */ /* 0x001064000800017f */
[----:B-1----:R-:W-:Y:S05]  /*12fb0*/  @!P0 NANOSLEEP.SYNCS 0x989680 ;  /* 0x009896800000895d */ /* 0x002fea0003900000 */
[----:B------:R-:W1:Y:S02]  /*12fc0*/  @!P0 SYNCS.PHASECHK.TRANS64 P0, [R0+URZ+0x38860], R3 ;  /* 0x03886003000085a7 */ /* 0x000e64000800007f */
[----:B-1----:R-:W-:Y:S05]  /*12fd0*/  @!P0 BRA `(.L_x_73) ;  /* 0xfffffffc00f08947 */ /* 0x002fea000383ffff */
[----:B------:R-:W-:Y:S05]  /*12fe0*/  BRA `(.L_x_147) ;  /* 0xffffffd000947947 */ /* 0x000fea000383ffff */
.L_x_74:
[----:B------:R-:W-:Y:S01]  /*12ff0*/  BSSY B0, `(.L_x_148) ;  /* 0x0000008000007945 */ /* 0x000fe20003800000 */
[----:B------:R-:W-:Y:S01]  /*13000*/  MOV R13, R18 ;  /* 0x00000012000d7202 */ /* 0x000fe20000000f00 */
[----:B------:R-:W-:Y:S01]  /*13010*/  IMAD.MOV.U32 R12, RZ, RZ, RZ ;  /* 0x000000ffff0c7224 */ /* 0x000fe200078e00ff */
[----:B------:R-:W-:Y:S01]  /*13020*/  MOV R15, 0xffffffff ;  /* 0xffffffff000f7802 */ /* 0x000fe20000000f00 */
[----:B------:R-:W-:-:S07]  /*13030*/  IMAD.MOV.U32 R11, RZ, RZ, 0x181f ;  /* 0x0000181fff0b7424 */ /* 0x000fce00078e00ff */
[----:B0-----:R-:W-:Y:S05]  /*13040*/  WARPSYNC.COLLECTIVE R15, `(.L_x_149) ;  /* 0x000000000f087348 */ /* 0x001fea0003c00000 */
[----:B------:R1:W2:Y:S02]  /*13050*/  SHFL.IDX P6, R14, R13, R12, R11 ;  /* 0x0000000c0d0e7389 */ /* 0x0002a400000c000b */
[----:B012---:R-:W-:Y:S01]  /*13060*/  ENDCOLLECTIVE ;  /* 0x000000000000791b */ /* 0x007fe20003800000 */
.L_x_149:
[----:B------:R-:W-:Y:S05]  /*13070*/  BSYNC B0 ;  /* 0x0000000000007941 */ /* 0x000fea0003800000 */
.L_x_148:
[----:B------:R-:W-:Y:S01]  /*13080*/  IMAD.MOV.U32 R13, RZ, RZ, R17 ;  /* 0x000000ffff0d7224 */ /* 0x000fe200078e0011 */
[----:B------:R-:W-:Y:S01]  /*13090*/  MOV R12, RZ ;  /* 0x000000ff000c7202 */ /* 0x000fe20000000f00 */
[----:B------:R-:W-:Y:S01]  /*130a0*/  IMAD.MOV.U32 R11, RZ, RZ, 0x181f ;  /* 0x0000181fff0b7424 */ /* 0x000fe200078e00ff */
[----:B------:R-:W-:Y:S01]  /*130b0*/  LEA R4, R4, UR42, 0x1 ;  /* 0x0000002a04047c11 */ /* 0x000fe2000f8e08ff */
[----:B------:R-:W-:Y:S02]  /*130c0*/  IMAD.MOV.U32 R15, RZ, RZ, -0x1 ;  /* 0xffffffffff0f7424 */ /* 0x000fe400078e00ff */
[----:B------:R-:W-:-:S07]  /*130d0*/  IMAD.MOV.U32 R3, RZ, RZ, R14 ;  /* 0x000000ffff037224 */ /* 0x000fce00078e000e */
[----:B------:R-:W-:Y:S05]  /*130e0*/  WARPSYNC.COLLECTIVE R15, `(.L_x_150) ;  /* 0x000000000f087348 */ /* 0x000fea0003c00000 */
[----:B------:R0:W1:Y:S02]  /*130f0*/  SHFL.IDX P6, R14, R13, R12, R11 ;  /* 0x0000000c0d0e7389 */ /* 0x00006400000c000b */
[----:B01----:R-:W-:Y:S01]  /*13100*/  ENDCOLLECTIVE ;  /* 0x000000000000791b */ /* 0x003fe20003800000 */
.L_x_150:
[----:B------:R-:W-:Y:S01]  /*13110*/  ULDC UR4, c[0x0][0x2f4] ;  /* 0x0000bd0000047ab9 */ /* 0x000fe20000000800 */
[----:B------:R-:W-:Y:S01]  /*13120*/  ULDC.64 UR6, c[0x0][0x208] ;  /* 0x0000820000067ab9 */ /* 0x000fe20000000a00 */
[----:B------:R-:W-:Y:S02]  /*13130*/  ISETP.GE.AND P2, PT, R22, UR4, PT ;  /* 0x0000000416007c0c */ /* 0x000fe4000bf46270 */
[----:B------:R-:W-:Y:S02]  /*13140*/  ISETP.GE.AND P3, PT, R37, UR4, PT ;  /* 0x0000000425007c0c */ /* 0x000fe4000bf66270 */
[C---:B------:R-:W-:Y:S02]  /*13150*/  ISETP.LT.OR P5, PT, R5.reuse, 0x1, P2 ;  /* 0x000000010500780c */ /* 0x040fe400017a1670 */
[----:B------:R-:W-:Y:S02]  /*13160*/  ISETP.LT.OR P4, PT, R5, 0x1, P3 ;  /* 0x000000010500780c */ /* 0x000fe40001f81670 */
[----:B------:R-:W-:-:S02]  /*13170*/  ISETP.GE.AND P1, PT, R36, UR4, PT ;  /* 0x0000000424007c0c */ /* 0x000fc4000bf26270 */
[----:B------:R-:W-:Y:S01]  /*13180*/  ISETP.GE.AND P0, PT, R35, UR4, PT ;  /* 0x0000000423007c0c */ /* 0x000fe2000bf06270 */
[----:B------:R-:W-:Y:S02]  /*13190*/  IMAD.MOV.U32 R13, RZ, RZ, R18 ;  /* 0x000000ffff0d7224 */ /* 0x000fe400078e0012 */
[----:B------:R-:W-:Y:S01]  /*131a0*/  IMAD.MOV.U32 R12, RZ, RZ, 0x1 ;  /* 0x00000001ff0c7424 */ /* 0x000fe200078e00ff */
[----:B------:R-:W-:-:S05]  /*131b0*/  MOV R2, R14 ;  /* 0x0000000e00027202 */ /* 0x000fca0000000f00 */
[----:B------:R-:W-:-:S05]  /*131c0*/  IMAD.WIDE.U32 R2, R22, 0x2, R2 ;  /* 0x0000000216027825 */ /* 0x000fca00078e0002 */
[----:B------:R-:W-:Y:S01]  /*131d0*/  @!PT LDS RZ, [RZ] ;  /* 0x00000000fffff984 */ /* 0x000fe20000000800 */
[----:B------:R-:W-:Y:S01]  /*131e0*/  @!PT LDS RZ, [RZ] ;  /* 0x00000000fffff984 */ /* 0x000fe20000000800 */
[----:B------:R-:W-:Y:S01]  /*131f0*/  @!PT LDS RZ, [RZ] ;  /* 0x00000000fffff984 */ /* 0x000fe20000000800 */
[----:B------:R0:W-:Y:S01]  /*13200*/  LDGSTS.E.BYPASS.LTC128B.128 [R4+0x400], desc[UR6][R2.64], !P5 ;  /* 0x0040000002047fae */ /* 0x0001e2000e901d46 */
[----:B------:R-:W-:-:S03]  /*13210*/  ISETP.LT.OR P5, PT, R5, 0x1, P1 ;  /* 0x000000010500780c */ /* 0x000fc60000fa1670 */
[----:B------:R0:W-:Y:S01]  /*13220*/  LDGSTS.E.BYPASS.LTC128B.128 [R4+0x2c00], desc[UR6][R2.64+0x80], !P4 ;  /* 0x02c0008002047fae */ /* 0x0001e2000e101d46 */
[----:B------:R-:W-:-:S09]  /*13230*/  ISETP.LT.OR P4, PT, R5, 0x1, P0 ;  /* 0x000000010500780c */ /* 0x000fd20000781670 */
[----:B------:R0:W-:Y:S01]  /*13240*/  LDGSTS.E.BYPASS.LTC128B.128 [R4+0x5400], desc[UR6][R2.64+0x100], !P5 ;  /* 0x0540010002047fae */ /* 0x0001e2000e901d46 */
[----:B------:R-:W-:-:S03]  /*13250*/  ISETP.LT.OR P5, PT, R5, 0x11, P2 ;  /* 0x000000110500780c */ /* 0x000fc600017a1670 */
[----:B------:R0:W-:Y:S01]  /*13260*/  LDGSTS.E.BYPASS.LTC128B.128 [R4+0x7c00], desc[UR6][R2.64+0x180], !P4 ;  /* 0x07c0018002047fae */ /* 0x0001e2000e101d46 */
[----:B------:R-:W-:-:S13]  /*13270*/  ISETP.LT.OR P4, PT, R5, 0x11, P3 ;  /* 0x000000110500780c */ /* 0x000fda0001f81670 */
[----:B0-----:R-:W-:Y:S05]  /*13280*/  WARPSYNC.COLLECTIVE R15, `(.L_x_151) ;  /* 0x000000000f087348 */ /* 0x001fea0003c00000 */
[----:B------:R1:W2:Y:S02]  /*13290*/  SHFL.IDX P6, R14, R13, R12, R11 ;  /* 0x0000000c0d0e7389 */ /* 0x0002a400000c000b */
[----:B012---:R-:W-:Y:S01]  /*132a0*/  ENDCOLLECTIVE ;  /* 0x000000000000791b */ /* 0x007fe20003800000 */
.L_x_151:
[----:B------:R-:W-:Y:S01]  /*132b0*/  IMAD.MOV.U32 R13, RZ, RZ, R17 ;  /* 0x000000ffff0d7224 */ /* 0x000fe200078e0011 */
[----:B------:R-:W-:-:S07]  /*132c0*/  MOV R6, R14 ;  /* 0x0000000e00067202 */ /* 0x000fce0000000f00 */
[----:B------:R-:W-:Y:S05]  /*132d0*/  WARPSYNC.COLLECTIVE R15, `(.L_x_152) ;  /* 0x000000000f087348 */ /* 0x000fea0003c00000 */
[----:B------:R0:W1:Y:S02]  /*132e0*/  SHFL.IDX P6, R14, R13, R12, R11 ;  /* 0x0000000c0d0e7389 */ /* 0x00006400000c000b */
[----:B01----:R-:W-:Y:S01]  /*132f0*/  ENDCOLLECTIVE ;  /* 0x000000000000791b */ /* 0x003fe20003800000 */
.L_x_152:
[----:B------:R-:W-:Y:S01]  /*13300*/  ULDC.64 UR4, c[0x0][0x208] ;  /* 0x0000820000047ab9 */ /* 0x000fe20000000a00 */
[----:B------:R-:W-:Y:S01]  /*13310*/  MOV R3, R6 ;  /* 0x0000000600037202 */ /* 0x000fe20000000f00 */
[----:B------:R-:W-:Y:S02]  /*13320*/  IMAD.MOV.U32 R13, RZ, RZ, R18 ;  /* 0x000000ffff0d7224 */ /* 0x000fe400078e0012 */
[----:B------:R-:W-:Y:S02]  /*13330*/  IMAD.MOV.U32 R12, RZ, RZ, 0x2 ;  /* 0x00000002ff0c7424 */ /* 0x000fe400078e00ff */
[----:B------:R-:W-:-:S04]  /*13340*/  IMAD.MOV.U32 R2, RZ, RZ, R14 ;  /* 0x000000ffff027224 */ /* 0x000fc800078e000e */
        /* <DEDUP_REMOVED lines=15> */
.L_x_153:
[----:B------:R-:W-:Y:S01]  /*13440*/  IMAD.MOV.U32 R13, RZ, RZ, R17 ;  /* 0x000000ffff0d7224 */ /* 0x000fe200078e0011 */
[----:B------:R-:W-:-:S07]  /*13450*/  MOV R6, R14 ;  /* 0x0000000e00067202 */ /* 0x000fce0000000f00 */
[----:B------:R-:W-:Y:S05]  /*13460*/  WARPSYNC.COLLECTIVE R15, `(.L_x_154) ;  /* 0x000000000f087348 */ /* 0x000fea0003c00000 */
[----:B------:R0:W1:Y:S02]  /*13470*/  SHFL.IDX P6, R14, R13, R12, R11 ;  /* 0x0000000c0d0e7389 */ /* 0x00006400000c000b */
[----:B01----:R-:W-:Y:S01]  /*13480*/  ENDCOLLECTIVE ;  /* 0x000000000000791b */ /* 0x003fe20003800000 */
.L_x_154:
        /* <DEDUP_REMOVED lines=20> */
.L_x_155:
[----:B------:R-:W-:Y:S01]  /*135d0*/  IMAD.MOV.U32 R13, RZ, RZ, R17 ;  /* 0x000000ffff0d7224 */ /* 0x000fe200078e0011 */
[----:B------:R-:W-:-:S07]  /*135e0*/  MOV R6, R14 ;  /* 0x0000000e00067202 */ /* 0x000fce0000000f00 */
[----:B------:R-:W-:Y:S05]  /*135f0*/  WARPSYNC.COLLECTIVE R15, `(.L_x_156) ;  /* 0x000000000f087348 */ /* 0x000fea0003c00000 */
[----:B------:R0:W1:Y:S02]  /*13600*/  SHFL.IDX P6, R14, R13, R12, R11 ;  /* 0x0000000c0d0e7389 */ /* 0x00006400000c000b */
[----:B01----:R-:W-:Y:S01]  /*13610*/  ENDCOLLECTIVE ;  /* 0x000000000000791b */ /* 0x003fe20003800000 */
.L_x_156:
[----:B------:R-:W-:Y:S01]  /*13620*/  ULDC.64 UR4, c[0x0][0x208] ;  /* 0x0000820000047ab9 */ /* 0x000fe20000000a00 */
[----:B------:R-:W-:Y:S01]  /*13630*/  MOV R3, R6 ;  /* 0x0000000600037202 */ /* 0x000fe20000000f00 */
[----:B------:R-:W-:Y:S02]  /*13640*/  IMAD.MOV.U32 R6, RZ, RZ, RZ ;  /* 0x000000ffff067224 */ /* 0x000fe400078e00ff */
        /* <DEDUP_REMOVED lines=11> */
[----:B------:R0:W-:Y:S04]  /*13700*/  LDGSTS.E.BYPASS.LTC128B.128 [R4+0x6c00], desc[UR4][R2.64+0x100], !P5 ;  /* 0x06c0010002047fae */ /* 0x0001e8000e901d44 */
[----:B------:R0:W-:Y:S02]  /*13710*/  LDGSTS.E.BYPASS.LTC128B.128 [R4+0x9400], desc[UR4][R2.64+0x180], !P4 ;  /* 0x0940018002047fae */ /* 0x0001e4000e101d44 */
[----:B0-----:R-:W-:Y:S05]  /*13720*/  WARPSYNC.COLLECTIVE R15, `(.L_x_157) ;  /* 0x000000000f087348 */ /* 0x001fea0003c00000 */
[----:B------:R1:W2:Y:S02]  /*13730*/  SHFL.IDX P6, R14, R13, R12, R11 ;  /* 0x0000000c0d0e7389 */ /* 0x0002a400000c000b */
[----:B012---:R-:W-:Y:S01]  /*13740*/  ENDCOLLECTIVE ;  /* 0x000000000000791b */ /* 0x007fe20003800000 */
.L_x_157:
[----:B------:R-:W-:Y:S01]  /*13750*/  IMAD.MOV.U32 R13, RZ, RZ, R17 ;  /* 0x000000ffff0d7224 */ /* 0x000fe200078e0011 */
[----:B------:R-:W-:-:S07]  /*13760*/  MOV R18, R14 ;  /* 0x0000000e00127202 */ /* 0x000fce0000000f00 */
[----:B------:R-:W-:Y:S05]  /*13770*/  WARPSYNC.COLLECTIVE R15, `(.L_x_158) ;  /* 0x000000000f087348 */ /* 0x000fea0003c00000 */
[----:B------:R0:W1:Y:S02]  /*13780*/  SHFL.IDX P6, R14, R13, R12, R11 ;  /* 0x0000000c0d0e7389 */ /* 0x00006400000c000b */
[----:B01----:R-:W-:Y:S01]  /*13790*/  ENDCOLLECTIVE ;  /* 0x000000000000791b */ /* 0x003fe20003800000 */
.L_x_158:
[----:B------:R-:W-:Y:S05]  /*137a0*/  BRA `(.L_x_159) ;  /* 0xffffffcc00a07947 */ /* 0x000fea000383ffff */
.L_x_77:
[----:B0-----:R0:W1:Y:S02]  /*137b0*/  SYNCS.PHASECHK.TRANS64.TRYWAIT P0, [R7+URZ+0x38820], R6 ;  /* 0x03882006070075a7 */ /* 0x001064000800017f */
[----:B-1----:R-:W-:Y:S05]  /*137c0*/  @!P0 NANOSLEEP.SYNCS 0x989680 ;  /* 0x009896800000895d */ /* 0x002fea0003900000 */
[----:B------:R-:W1:Y:S02]  /*137d0*/  @!P0 SYNCS.PHASECHK.TRANS64 P0, [R7+URZ+0x38820], R6 ;  /* 0x03882006070085a7 */ /* 0x000e64000800007f */
[----:B-1----:R-:W-:Y:S05]  /*137e0*/  @!P0 BRA `(.L_x_77) ;  /* 0xfffffffc00f08947 */ /* 0x002fea000383ffff */
[----:B------:R-:W-:Y:S05]  /*137f0*/  BRA `(.L_x_160) ;  /* 0xffffffd000287947 */ /* 0x000fea000383ffff */
.L_x_78:
[----:B------:R-:W1:Y:S01]  /*13800*/  S2R R3, SR_TID.X ;  /* 0x0000000000037919 */ /* 0x000e620000002100 */
[----:B------:R-:W-:Y:S01]  /*13810*/  BSSY B0, `(.L_x_161) ;  /* 0x000000a000007945 */ /* 0x000fe20003800000 */
[----:B------:R-:W-:Y:S01]  /*13820*/  IMAD.MOV.U32 R12, RZ, RZ, RZ ;  /* 0x000000ffff0c7224 */ /* 0x000fe200078e00ff */
[----:B------:R-:W-:Y:S01]  /*13830*/  MOV R15, 0xffffffff ;  /* 0xffffffff000f7802 */ /* 0x000fe20000000f00 */
[----:B------:R-:W-:Y:S01]  /*13840*/  IMAD.MOV.U32 R11, RZ, RZ, 0x1f ;  /* 0x0000001fff0b7424 */ /* 0x000fe200078e00ff */
[----:B-1----:R-:W-:-:S04]  /*13850*/  SHF.R.U32.HI R3, RZ, 0x5, R3 ;  /* 0x00000005ff037819 */ /* 0x002fc80000011603 */
[----:B------:R-:W-:-:S04]  /*13860*/  LOP3.LUT R3, R3, 0x3, RZ, 0xc0, !PT ;  /* 0x0000000303037812 */ /* 0x000fc800078ec0ff */
[----:B------:R-:W-:-:S07]  /*13870*/  MOV R13, R3 ;  /* 0x00000003000d7202 */ /* 0x000fce0000000f00 */
[----:B0----5:R-:W-:Y:S05]  /*13880*/  WARPSYNC.COLLECTIVE R15, `(.L_x_162) ;  /* 0x000000000f087348 */ /* 0x021fea0003c00000 */
[----:B------:R1:W2:Y:S02]  /*13890*/  SHFL.IDX P6, R14, R13, R12, R11 ;  /* 0x0000000c0d0e7389 */ /* 0x0002a400000c000b */
[----:B012--5:R-:W-:Y:S01]  /*138a0*/  ENDCOLLECTIVE ;  /* 0x000000000000791b */ /* 0x027fe20003800000 */
.L_x_162:
[----:B------:R-:W-:Y:S05]  /*138b0*/  BSYNC B0 ;  /* 0x0000000000007941 */ /* 0x000fea0003800000 */
.L_x_161:
[----:B------:R-:W-:Y:S05]  /*138c0*/  BRA `(.L_x_163) ;  /* 0xffffffd0000c7947 */ /* 0x000fea000383ffff */
.L_x_79:
[----:B------:R-:W-:Y:S01]  /*138d0*/  BSSY B0, `(.L_x_164) ;  /* 0x0000006000007945 */ /* 0x000fe20003800000 */
[----:B------:R-:W-:-:S07]  /*138e0*/  IMAD.MOV.U32 R15, RZ, RZ, -0x1 ;  /* 0xffffffffff0f7424 */ /* 0x000fce00078e00ff */
[----:B01---5:R-:W-:Y:S05]  /*138f0*/  WARPSYNC.COLLECTIVE R15, `(.L_x_165) ;  /* 0x000000000f0c7348 */ /* 0x023fea0003c00000 */
[----:B------:R-:W-:Y:S02]  /*13900*/  ELECT P6, UR62, PT ;  /* 0x00000000003e782f */ /* 0x000fe400038c0000 */
[----:B------:R-:W-:Y:S01]  /*13910*/  MOV R14, UR62 ;  /* 0x0000003e000e7c02 */ /* 0x000fe20008000f00 */
[----:B01---5:R-:W-:Y:S10]  /*13920*/  ENDCOLLECTIVE ;  /* 0x000000000000791b */ /* 0x023ff40003800000 */
.L_x_165:
[----:B------:R-:W-:Y:S05]  /*13930*/  BSYNC B0 ;  /* 0x0000000000007941 */ /* 0x000fea0003800000 */
.L_x_164:
[----:B------:R-:W-:Y:S05]  /*13940*/  BRA `(.L_x_166) ;  /* 0xffffffd000007947 */ /* 0x000fea000383ffff */
.L_x_81:
[----:B-1----:R1:W2:Y:S02]  /*13950*/  SYNCS.PHASECHK.TRANS64.TRYWAIT P1, [R5+URZ+0x38840], R4 ;  /* 0x03884004050075a7 */ /* 0x0022a4000802017f */
[----:B--2---:R-:W-:Y:S05]  /*13960*/  @!P1 NANOSLEEP.SYNCS 0x989680 ;  /* 0x009896800000995d */ /* 0x004fea0003900000 */
[----:B------:R-:W2:Y:S02]  /*13970*/  @!P1 SYNCS.PHASECHK.TRANS64 P1, [R5+URZ+0x38840], R4 ;  /* 0x03884004050095a7 */ /* 0x000ea4000802007f */
[----:B--2---:R-:W-:Y:S05]  /*13980*/  @!P1 BRA `(.L_x_81) ;  /* 0xfffffffc00f09947 */ /* 0x004fea000383ffff */
[----:B------:R-:W-:Y:S05]  /*13990*/  BRA `(.L_x_167) ;  /* 0xffffffd000287947 */ /* 0x000fea000383ffff */
.L_x_83:
[----:B--2---:R2:W3:Y:S02]  /*139a0*/  SYNCS.PHASECHK.TRANS64.TRYWAIT P1, [R3+URZ+0x38840], R0 ;  /* 0x03884000030075a7 */ /* 0x0044e4000802017f */
[----:B---3--:R-:W-:Y:S05]  /*139b0*/  @!P1 NANOSLEEP.SYNCS 0x989680 ;  /* 0x009896800000995d */ /* 0x008fea0003900000 */
[----:B------:R-:W3:Y:S02]  /*139c0*/  @!P1 SYNCS.PHASECHK.TRANS64 P1, [R3+URZ+0x38840], R0 ;  /* 0x03884000030095a7 */ /* 0x000ee4000802007f */
[----:B---3--:R-:W-:Y:S05]  /*139d0*/  @!P1 BRA `(.L_x_83) ;  /* 0xfffffffc00f09947 */ /* 0x008fea000383ffff */
[----:B------:R-:W-:Y:S05]  /*139e0*/  BRA `(.L_x_168) ;  /* 0xffffffd000347947 */ /* 0x000fea000383ffff */
.L_x_85:
[----:B---3--:R3:W4:Y:S02]  /*139f0*/  SYNCS.PHASECHK.TRANS64.TRYWAIT P1, [R5+URZ+0x38860], R4 ;  /* 0x03886004050075a7 */ /* 0x008724000802017f */
[----:B----4-:R-:W-:Y:S05]  /*13a00*/  @!P1 NANOSLEEP.SYNCS 0x989680 ;  /* 0x009896800000995d */ /* 0x010fea0003900000 */
[----:B------:R-:W4:Y:S02]  /*13a10*/  @!P1 SYNCS.PHASECHK.TRANS64 P1, [R5+URZ+0x38860], R4 ;  /* 0x03886004050095a7 */ /* 0x000f24000802007f */
[----:B----4-:R-:W-:Y:S05]  /*13a20*/  @!P1 BRA `(.L_x_85) ;  /* 0xfffffffc00f09947 */ /* 0x010fea000383ffff */
[----:B------:R-:W-:Y:S05]  /*13a30*/  BRA `(.L_x_169) ;  /* 0xffffffd000307947 */ /* 0x000fea000383ffff */
.L_x_170:
[----:B------:R-:W-:-:S00]  /*13a40*/  BRA `(.L_x_170) ;  /* 0xfffffffc00fc7947 */ /* 0x000fc0000383ffff */
[----:B------:R-:W-:-:S00]  /*13a50*/  NOP ;  /* 0x0000000000007918 */ /* 0x000fc00000000000 */
        /* <DEDUP_REMOVED lines=10> */
.L_x_3271:


//--------------------- .text._ZN7cutlass13device_kernelIN5flash11enable_sm90INS1_16FlashAttnFwdSm90INS1_25CollectiveMainloopFwdSm90ILi2EN4cute5tupleIJNS5_1CILi1EEES8_S8_EEENS6_IJNS7_ILi128EEENS7_ILi80EEENS7_ILi256EEEEEELi256ENS_6half_tEfNS_4arch4Sm90ELb0ELb0ELb0ELb1ELb1ELb0ELb0ELb1ELb1ELb1ELb1ELb0EEENS1_21CollectiveEpilogueFwdINS6_IJSA_SC_SB_EEES9_SE_SG_Li256ELb1ELb1ELb1ELb0EEENS1_36VarlenDynamicPersistentTileSchedulerILi128ELi80ELi256ELi128ELb1ELb1ELb1ELb0ELb1ELb1EEEEEEEEEvNT_6ParamsE --------------------------
	.section	.text._ZN7cutlass13device_kernelIN5flash11enable_sm90INS1_16FlashAttnFwdSm90INS1_25CollectiveMainloopFwdSm90ILi2EN4cute5tupleIJNS5_1CILi1EEES8_S8_EEENS6_IJNS7_ILi128EEENS7_ILi80EEENS7_ILi256EEEEEELi256ENS_6half_tEfNS_4arch4Sm90ELb0ELb0ELb0ELb1ELb1ELb0ELb0ELb1ELb1ELb1ELb1ELb0EEENS1_21CollectiveEpilogueFwdINS6_IJSA_SC_SB_EEES9_SE_SG_Li256ELb1ELb1ELb1ELb0EEENS1_36VarlenDynamicPersistentTileSchedulerILi128ELi80ELi256ELi128ELb1ELb1ELb1ELb0ELb1ELb1EEEEEEEEEvNT_6ParamsE,"ax",@progbits
	.align	128
.text._ZN7cutlass13device_kernelIN5flash11enable_sm90INS1_16FlashAttnFwdSm90INS1_25CollectiveMainloopFwdSm90ILi2EN4cute5tupleIJNS5_1CILi1EEES8_S8_EEENS6_IJNS7_ILi128EEENS7_ILi80EEENS7_ILi256EEEEEELi256ENS_6half_tEfNS_4arch4Sm90ELb0ELb0ELb0ELb1ELb1ELb0ELb0ELb1ELb1ELb1ELb1ELb0EEENS1_21CollectiveEpilogueFwdINS6_IJSA_SC_SB_EEES9_SE_SG_Li256ELb1ELb1ELb1ELb0EEENS1_36VarlenDynamicPersistentTileSchedulerILi128ELi80ELi256ELi128ELb1ELb1ELb1ELb0ELb1ELb1EEEEEEEEEvNT_6ParamsE:
        .type           _ZN7cutlass13device_kernelIN5flash11enable_sm90INS1_16FlashAttnFwdSm90INS1_25CollectiveMainloopFwdSm90ILi2EN4cute5tupleIJNS5_1CILi1EEES8_S8_EEENS6_IJNS7_ILi128EEENS7_ILi80EEENS7_ILi256EEEEEELi256ENS_6half_tEfNS_4arch4Sm90ELb0ELb0ELb0ELb1ELb1ELb0ELb0ELb1ELb1ELb1ELb1ELb0EEENS1_21CollectiveEpilogueFwdINS6_IJSA_SC_SB_EEES9_SE_SG_Li256ELb1ELb1ELb1ELb0EEENS1_36VarlenDynamicPersistentTileSchedulerILi128ELi80ELi256ELi128ELb1ELb1ELb1ELb0ELb1ELb1EEEEEEEEEvNT_6ParamsE,@function
        .size           _ZN7cutlass13device_kernelIN5flash11enable_sm90INS1_16FlashAttnFwdSm90INS1_25CollectiveMainloopFwdSm90ILi2EN4cute5tupleIJNS5_1CILi1EEES8_S8_EEENS6_IJNS7_ILi128EEENS7_ILi80EEENS7_ILi256EEEEEELi256ENS_6half_tEfNS_4arch4Sm90ELb0ELb0ELb0ELb1ELb1ELb0ELb0ELb1ELb1ELb1ELb1ELb0EEENS1_21CollectiveEpilogueFwdINS6_IJSA_SC_SB_EEES9_SE_SG_Li256ELb1ELb1ELb1ELb0EEENS1_36VarlenDynamicPersistentTileSchedulerILi128ELi80ELi256ELi128ELb1ELb1ELb1ELb0ELb1ELb1EEEEEEEEEvNT_6ParamsE,(.L_x_3272 - _ZN7cutlass13device_kernelIN5flash11enable_sm90INS1_16FlashAttnFwdSm90INS1_25CollectiveMainloopFwdSm90ILi2EN4cute5tupleIJNS5_1CILi1EEES8_S8_EEENS6_IJNS7_ILi128EEENS7_ILi80EEENS7_ILi256EEEEEELi256ENS_6half_tEfNS_4arch4Sm90ELb0ELb0ELb0ELb1ELb1ELb0ELb0ELb1ELb1ELb1ELb1ELb0EEENS1_21CollectiveEpilogueFwdINS6_IJSA_SC_SB_EEES9_SE_SG_Li256ELb1ELb1ELb1ELb0EEENS1_36VarlenDynamicPersistentTileSchedulerILi128ELi80ELi256ELi128ELb1ELb1ELb1ELb0ELb1ELb1EEEEEEEEEvNT_6ParamsE)
        .other          _ZN7cutlass13device_kernelIN5flash11enable_sm90INS1_16FlashAttnFwdSm90INS1_25CollectiveMainloopFwdSm90ILi2EN4cute5tupleIJNS5_1CILi1EEES8_S8_EEENS6_IJNS7_ILi128EEENS7_ILi80EEENS7_ILi256EEEEEELi256ENS_6half_tEfNS_4arch4Sm90ELb0ELb0ELb0ELb1ELb1ELb0ELb0ELb1ELb1ELb1ELb1ELb0EEENS1_21CollectiveEpilogueFwdINS6_IJSA_SC_SB_EEES9_SE_SG_Li256ELb1ELb1ELb1ELb0EEENS1_36VarlenDynamicPersistentTileSchedulerILi128ELi80ELi256ELi128ELb1ELb1ELb1ELb0ELb1ELb1EEEEEEEEEvNT_6ParamsE,@"STO_CUDA_ENTRY STV_DEFAULT"
_ZN7cutlass13device_kernelIN5flash11enable_sm90INS1_16FlashAttnFwdSm90INS1_25CollectiveMainloopFwdSm90ILi2EN4cute5tupleIJNS5_1CILi1EEES8_S8_EEENS6_IJNS7_ILi128EEENS7_ILi80EEENS7_ILi256EEEEEELi256ENS_6half_tEfNS_4arch4Sm90ELb0ELb0ELb0ELb1ELb1ELb0ELb0ELb1ELb1ELb1ELb1ELb0EEENS1_21CollectiveEpilogueFwdINS6_IJSA_SC_SB_EEES9_SE_SG_Li256ELb1ELb1ELb1ELb0EEENS1_36VarlenDynamicPersistentTileSchedulerILi128ELi80ELi256ELi128ELb1ELb1ELb1ELb0ELb1ELb1EEEEEEEEEvNT_6ParamsE:
        /* <DEDUP_REMOVED lines=45> */
.L_x_171:
        /* <DEDUP_REMOVED lines=22> */
.L_x_172:
        /* <DEDUP_REMOVED lines=18> */
.L_x_173:
        /* <DEDUP_REMOVED lines=22> */
.L_x_174:
        /* <DEDUP_REMOVED lines=23> */
.L_x_175:
[----:B------:R-:W-:Y:S01]  /*0820*/  UISETP.NE.AND UP0, UPT, UR9, URZ, UPT ;  /* 0x0000003f0900728c */ /* 0x000fe2000bf05270 */
[----:B------:R-:W-:Y:S01]  /*0830*/  NOP ;  /* 0x0000000000007918 */ /* 0x000fe20000000000 */
[----:B0-----:R-:W-:Y:S01]  /*0840*/  UMOV UR4, 0x1 ;  /* 0x0000000100047882 */ /* 0x001fe20000000000 */
[----:B------:R-:W-:Y:S01]  /*0850*/  ULDC.64 UR36, c[0x0][0x208] ;  /* 0x0000820000247ab9 */ /* 0x000fe20000000a00 */
[----:B------:R-:W-:Y:S01]  /*0860*/  USEL UR4, UR4, 0x2, !UP0 ;  /* 0x0000000204047887 */ /* 0x000fe2000c000000 */
[----:B-1234-:R-:W-:Y:S01]  /*0870*/  BAR.SYNC.DEFER_BLOCKING 0x0 ;  /* 0x0000000000007b1d */ /* 0x01efe20000010000 */
[----:B------:R-:W-:-:S04]  /*0880*/  PLOP3.LUT P0, PT, PT, PT, UP0, 0x80, 0x0 ;  /* 0x000000000000781c */ /* 0x000fc80003f0f008 */
[----:B------:R-:W-:-:S05]  /*0890*/  IMAD.U32 R3, RZ, RZ, UR4 ;  /* 0x00000004ff037e24 */ /* 0x000fca000f8e00ff */
[----:B------:R0:W-:Y:S04]  /*08a0*/  STL [R1+0x50], R3 ;  /* 0x0000500301007387 */ /* 0x0001e80000100800 */
[----:B------:R-:W-:Y:S05]  /*08b0*/  @!P0 BRA `(.L_x_176) ;  /* 0x000000f400c08947 */ /* 0x000fea0003800000 */
.L_x_177:
[----:B------:R-:W-:-:S08]  /*08c0*/  NOP ;  /* 0x0000000000007918 */ /* 0x000fd00000000000 */
[----:B------:R-:W1:Y:S02]  /*08d0*/  USETMAXREG.TRY_ALLOC.CTAPOOL UP0, 0xe8 ;  /* 0x000000e8000079c8 */ /* 0x000e640008000600 */
[----:B-1----:R-:W-:-:S13]  /*08e0*/  PLOP3.LUT P0, PT, PT, PT, UP0, 0x80, 0x0 ;  /* 0x000000000000781c */ /* 0x002fda0003f0f008 */
[----:B------:R-:W-:Y:S05]  /*08f0*/  @!P0 BRA `(.L_x_177) ;  /* 0xfffffffc00f08947 */ /* 0x000fea000383ffff */
[----:B------:R-:W1:Y:S08]  /*0900*/  S2UR UR5, SR_CgaCtaId ;  /* 0x00000000000579c3 */ /* 0x000e700000008800 */
[----:B------:R-:W-:Y:S06]  /*0910*/  BAR.ARV 0x8, 0x180 ;  /* 0x0206000000007b1d */ /* 0x000fec0000002000 */
[----:B------:R-:W-:-:S02]  /*0920*/  UMOV UR4, 0x400 ;  /* 0x0000040000047882 */ /* 0x000fc40000000000 */
[----:B------:R-:W-:Y:S01]  /*0930*/  BAR.SYNC.DEFER_BLOCKING 0x5, 0x180 ;  /* 0x0146000000007b1d */ /* 0x000fe20000010000 */
[----:B-1----:R-:W-:-:S09]  /*0940*/  ULEA UR4, UR5, UR4, 0x18 ;  /* 0x0000000405047291 */ /* 0x002fd2000f8ec03f */
[----:B------:R-:W1:Y:S01]  /*0950*/  LDS.128 R8, [UR4+0x388d0] ;  /* 0x0388d004ff087984 */ /* 0x000e620008000c00 */
[----:B------:R-:W-:Y:S01]  /*0960*/  ULDC UR4, c[0x0][0xc3c] ;  /* 0x00030f0000047ab9 */ /* 0x000fe20000000800 */
[----:B------:R-:W-:Y:S06]  /*0970*/  BAR.ARV 0x4, 0x180 ;  /* 0x0106000000007b1d */ /* 0x000fec0000002000 */
[----:B-1----:R-:W-:-:S13]  /*0980*/  ISETP.GE.AND P0, PT, R11, UR4, PT ;  /* 0x000000040b007c0c */ /* 0x002fda000bf06270 */
[----:B------:R-:W-:Y:S05]  /*0990*/  @P0 EXIT ;  /* 0x000000000000094d */ /* 0x000fea0003800000 */
[----:B------:R-:W2:Y:S01]  /*09a0*/  LDL R2, [R1+0x50] ;  /* 0x0000500001027983 */ /* 0x000ea20000100800 */
[----:B------:R-:W-:Y:S01]  /*09b0*/  VIADD R0, R0, 0xffffff80 ;  /* 0xffffff8000007836 */ /* 0x000fe20000000000 */
[----:B------:R-:W-:Y:S01]  /*09c0*/  R2UR UR7, R11 ;  /* 0x000000000b0772ca */ /* 0x000fe200000e0000 */
[----:B------:R-:W-:Y:S01]  /*09d0*/  UMOV UR38, URZ ;  /* 0x0000003f00267c82 */ /* 0x000fe20008000000 */
[----:B------:R-:W-:Y:S02]  /*09e0*/  R2UR UR6, R9 ;  /* 0x00000000090672ca */ /* 0x000fe400000e0000 */
[----:B0-----:R-:W-:Y:S02]  /*09f0*/  SHF.R.S32.HI R3, RZ, 0x1f, R0 ;  /* 0x0000001fff037819 */ /* 0x001fe40000011400 */
[----:B------:R-:W-:Y:S02]  /*0a00*/  R2UR UR5, R10 ;  /* 0x000000000a0572ca */ /* 0x000fe400000e0000 */
[----:B------:R-:W-:-:S05]  /*0a10*/  LEA.HI R4, R3, R0, RZ, 0x5 ;  /* 0x0000000003047211 */ /* 0x000fca00078f28ff */
[----:B------:R-:W-:-:S05]  /*0a20*/  IMAD.SHL.U32 R6, R4, 0x20, RZ ;  /* 0x0000002004067824 */ /* 0x000fca00078e00ff */
[----:B------:R-:W-:Y:S02]  /*0a30*/  LOP3.LUT R6, R6, 0xfffffc00, RZ, 0xc0, !PT ;  /* 0xfffffc0006067812 */ /* 0x000fe400078ec0ff */
[----:B--2---:R-:W-:Y:S02]  /*0a40*/  R2UR UR4, R2 ;  /* 0x00000000020472ca */ /* 0x004fe400000e0000 */
[----:B------:R-:W-:-:S04]  /*0a50*/  LEA.HI R2, R3, R0, RZ, 0x7 ;  /* 0x0000000003027211 */ /* 0x000fc800078f38ff */
[----:B------:R-:W-:-:S05]  /*0a60*/  LOP3.LUT R5, R2, 0xffffff80, RZ, 0xc0, !PT ;  /* 0xffffff8002057812 */ /* 0x000fca00078ec0ff */
[C---:B------:R-:W-:Y:S01]  /*0a70*/  IMAD.IADD R13, R0.reuse, 0x1, -R5 ;  /* 0x00000001000d7824 */ /* 0x040fe200078e0a05 */
[CC--:B------:R-:W-:Y:S01]  /*0a80*/  LEA.HI R5, R3.reuse, R0.reuse, RZ, 0x2 ;  /* 0x0000000003057211 */ /* 0x0c0fe200078f10ff */
[----:B------:R-:W-:Y:S01]  /*0a90*/  ULOP3.LUT UR8, UR4, 0x1, URZ, 0xfc, !UPT ;  /* 0x0000000104087892 */ /* 0x000fe2000f8efc3f */
[----:B------:R-:W-:Y:S02]  /*0aa0*/  LEA.HI R3, R3, R0, RZ, 0x4 ;  /* 0x0000000003037211 */ /* 0x000fe400078f20ff */
[----:B------:R-:W-:Y:S01]  /*0ab0*/  SHF.R.S32.HI R8, RZ, 0x1f, R13 ;  /* 0x0000001fff087819 */ /* 0x000fe2000001140d */
[----:B------:R-:W-:Y:S01]  /*0ac0*/  STL [R1+0x3c], R13 ;  /* 0x00003c0d01007387 */ /* 0x000fe20000100800 */
[----:B------:R-:W-:Y:S01]  /*0ad0*/  LOP3.LUT R11, R5, 0xfffffffc, RZ, 0xc0, !PT ;  /* 0xfffffffc050b7812 */ /* 0x000fe200078ec0ff */
[----:B------:R-:W-:Y:S01]  /*0ae0*/  UMOV UR4, URZ ;  /* 0x0000003f00047c82 */ /* 0x000fe20008000000 */
[C---:B------:R-:W-:Y:S02]  /*0af0*/  LOP3.LUT R5, R3.reuse, 0x3fffff0, RZ, 0xc0, !PT ;  /* 0x03fffff003057812 */ /* 0x040fe400078ec0ff */
[----:B------:R-:W-:Y:S01]  /*0b00*/  SHF.R.S32.HI R4, RZ, 0x4, R3 ;  /* 0x00000004ff047819 */ /* 0x000fe20000011403 */
[----:B------:R-:W-:Y:S01]  /*0b10*/  IMAD.IADD R12, R0, 0x1, -R11 ;  /* 0x00000001000c7824 */ /* 0x000fe200078e0a0b */
[----:B------:R-:W-:Y:S01]  /*0b20*/  LEA.HI R9, R8, R13, RZ, 0x2 ;  /* 0x0000000d08097211 */ /* 0x000fe200078f10ff */
[----:B------:R-:W-:Y:S01]  /*0b30*/  IMAD.IADD R5, R0, 0x1, -R5 ;  /* 0x0000000100057824 */ /* 0x000fe200078e0a05 */
[----:B------:R-:W-:-:S02]  /*0b40*/  LEA.HI R0, R3, R4, RZ, 0x1 ;  /* 0x0000000403007211 */ /* 0x000fc400078f08ff */
[--C-:B------:R-:W-:Y:S01]  /*0b50*/  SHF.R.S32.HI R10, RZ, 0x2, R9.reuse ;  /* 0x00000002ff0a7819 */ /* 0x100fe20000011409 */
[----:B------:R-:W-:Y:S01]  /*0b60*/  IMAD R6, R5, 0x40, R6 ;  /* 0x0000004005067824 */ /* 0x000fe200078e0206 */
[----:B------:R-:W-:Y:S02]  /*0b70*/  SHF.R.S32.HI R7, RZ, 0x1f, R9 ;  /* 0x0000001fff077819 */ /* 0x000fe40000011409 */
[----:B------:R-:W-:Y:S02]  /*0b80*/  SHF.R.S32.HI R3, RZ, 0x7, R2 ;  /* 0x00000007ff037819 */ /* 0x000fe40000011402 */
[----:B------:R-:W-:Y:S02]  /*0b90*/  LEA.HI R11, R7, R10, RZ, 0x3 ;  /* 0x0000000a070b7211 */ /* 0x000fe400078f18ff */
[----:B------:R-:W-:Y:S02]  /*0ba0*/  LEA.HI R2, R2, R3, RZ, 0x1 ;  /* 0x0000000302027211 */ /* 0x000fe400078f08ff */
[----:B------:R-:W-:-:S02]  /*0bb0*/  LOP3.LUT R7, R0, 0x1ffffffe, RZ, 0xc0, !PT ;  /* 0x1ffffffe00077812 */ /* 0x000fc400078ec0ff */
[----:B------:R-:W-:Y:S02]  /*0bc0*/  LOP3.LUT R11, R11, 0xfffffff8, RZ, 0xc0, !PT ;  /* 0xfffffff80b0b7812 */ /* 0x000fe400078ec0ff */
[----:B------:R-:W-:Y:S01]  /*0bd0*/  LEA.HI R8, R8, R13, RZ, 0x5 ;  /* 0x0000000d08087211 */ /* 0x000fe200078f28ff */
[----:B------:R-:W-:Y:S01]  /*0be0*/  IMAD.IADD R7, R4, 0x1, -R7 ;  /* 0x0000000104077824 */ /* 0x000fe200078e0a07 */
[----:B------:R-:W-:Y:S01]  /*0bf0*/  LOP3.LUT R2, R2, 0x3fffffe, RZ, 0xc0, !PT ;  /* 0x03fffffe02027812 */ /* 0x000fe200078ec0ff */
[----:B------:R-:W-:Y:S01]  /*0c00*/  IMAD.IADD R11, R10, 0x1, -R11 ;  /* 0x000000010a0b7824 */ /* 0x000fe200078e0a0b */
[----:B------:R-:W-:Y:S02]  /*0c10*/  LEA.HI R0, R12, R12, RZ, 0x1 ;  /* 0x0000000c0c007211 */ /* 0x000fe400078f08ff */
[----:B------:R-:W-:Y:S01]  /*0c20*/  SHF.R.S32.HI R8, RZ, 0x5, R8 ;  /* 0x00000005ff087819 */ /* 0x000fe20000011408 */
[----:B------:R-:W-:Y:S01]  /*0c30*/  IMAD.IADD R2, R3, 0x1, -R2 ;  /* 0x0000000103027824 */ /* 0x000fe200078e0a02 */
[----:B------:R-:W-:Y:S01]  /*0c40*/  LOP3.LUT R3, R0, 0x1ffffffe, RZ, 0xc0, !PT ;  /* 0x1ffffffe00037812 */ /* 0x000fe200078ec0ff */
[----:B------:R-:W-:Y:S01]  /*0c50*/  IMAD R0, R7, 0x8, R6 ;  /* 0x0000000807007824 */ /* 0x000fe200078e0206 */
[----:B------:R-:W-:Y:S01]  /*0c60*/  LOP3.LUT R9, R9, 0x7ffffffc, RZ, 0xc0, !PT ;  /* 0x7ffffffc09097812 */ /* 0x000fe200078ec0ff */
[----:B------:R-:W-:-:S02]  /*0c70*/  IMAD R11, R8, 0x10, R11 ;  /* 0x00000010080b7824 */ /* 0x000fc400078e020b */
[----:B------:R-:W-:Y:S01]  /*0c80*/  IMAD.IADD R3, R12, 0x1, -R3 ;  /* 0x000000010c037824 */ /* 0x000fe200078e0a03 */
[----:B------:R0:W-:Y:S01]  /*0c90*/  STL [R1+0x48], R0 ;  /* 0x0000480001007387 */ /* 0x0001e20000100800 */
[----:B------:R-:W-:-:S04]  /*0ca0*/  IMAD.IADD R9, R13, 0x1, -R9 ;  /* 0x000000010d097824 */ /* 0x000fc800078e0a09 */
[----:B------:R-:W-:-:S04]  /*0cb0*/  IMAD.SHL.U32 R23, R9, 0x2, RZ ;  /* 0x0000000209177824 */ /* 0x000fc800078e00ff */
[C---:B------:R-:W-:Y:S02]  /*0cc0*/  VIADD R16, R23.reuse, 0x8 ;  /* 0x0000000817107836 */ /* 0x040fe40000000000 */
[----:B0-----:R-:W-:Y:S02]  /*0cd0*/  IMAD R0, R2, 0x40, R11 ;  /* 0x0000004002007824 */ /* 0x001fe400078e020b */
[----:B------:R-:W-:Y:S01]  /*0ce0*/  IMAD.U32 R2, RZ, RZ, UR8 ;  /* 0x00000008ff027e24 */ /* 0x000fe2000f8e00ff */
[----:B------:R-:W-:Y:S01]  /*0cf0*/  SHF.R.S32.HI R18, RZ, 0x1f, R16 ;  /* 0x0000001fff127819 */ /* 0x000fe20000011410 */
[C---:B------:R-:W-:Y:S01]  /*0d00*/  VIADD R15, R23.reuse, 0x10 ;  /* 0x00000010170f7836 */ /* 0x040fe20000000000 */
[----:B------:R0:W-:Y:S01]  /*0d10*/  STL [R1+0x40], R0 ;  /* 0x0000400001007387 */ /* 0x0001e20000100800 */
[C---:B------:R-:W-:Y:S02]  /*0d20*/  VIADD R14, R23.reuse, 0x18 ;  /* 0x00000018170e7836 */ /* 0x040fe40000000000 */
[C---:B------:R-:W-:Y:S01]  /*0d30*/  VIADD R13, R23.reuse, 0x20 ;  /* 0x00000020170d7836 */ /* 0x040fe20000000000 */
[----:B------:R1:W-:Y:S01]  /*0d40*/  STL [R1+0x4c], R2 ;  /* 0x00004c0201007387 */ /* 0x0003e20000100800 */
[C---:B------:R-:W-:Y:S01]  /*0d50*/  VIADD R12, R23.reuse, 0x28 ;  /* 0x00000028170c7836 */ /* 0x040fe20000000000 */
[----:B------:R-:W-:Y:S01]  /*0d60*/  SHF.R.S32.HI R17, RZ, 0x1f, R15 ;  /* 0x0000001fff117819 */ /* 0x000fe2000001140f */
[C---:B------:R-:W-:Y:S01]  /*0d70*/  VIADD R11, R23.reuse, 0x30 ;  /* 0x00000030170b7836 */ /* 0x040fe20000000000 */
[----:B------:R-:W-:Y:S01]  /*0d80*/  SHF.R.S32.HI R16, RZ, 0x1f, R14 ;  /* 0x0000001fff107819 */ /* 0x000fe2000001140e */
[----:B------:R-:W-:Y:S01]  /*0d90*/  VIADD R10, R23, 0x38 ;  /* 0x00000038170a7836 */ /* 0x000fe20000000000 */
[----:B0-----:R-:W-:Y:S01]  /*0da0*/  LEA R0, R3, R0, 0x3 ;  /* 0x0000000003007211 */ /* 0x001fe200078e18ff */
[C---:B------:R-:W-:Y:S01]  /*0db0*/  VIADD R9, R23.reuse, 0x40 ;  /* 0x0000004017097836 */ /* 0x040fe20000000000 */
[----:B------:R-:W-:Y:S01]  /*0dc0*/  SHF.R.S32.HI R15, RZ, 0x1f, R13 ;  /* 0x0000001fff0f7819 */ /* 0x000fe2000001140d */
[C---:B------:R-:W-:Y:S01]  /*0dd0*/  VIADD R8, R23.reuse, 0x48 ;  /* 0x0000004817087836 */ /* 0x040fe20000000000 */
[----:B------:R-:W-:Y:S01]  /*0de0*/  SHF.R.S32.HI R14, RZ, 0x1f, R12 ;  /* 0x0000001fff0e7819 */ /* 0x000fe2000001140c */
[----:B-1----:R-:W-:Y:S01]  /*0df0*/  IMAD.U32 R2, RZ, RZ, UR4 ;  /* 0x00000004ff027e24 */ /* 0x002fe2000f8e00ff */
[----:B------:R-:W-:Y:S01]  /*0e00*/  SHF.R.S32.HI R13, RZ, 0x1f, R11 ;  /* 0x0000001fff0d7819 */ /* 0x000fe2000001140b */
[C---:B------:R-:W-:Y:S01]  /*0e10*/  VIADD R7, R23.reuse, 0x50 ;  /* 0x0000005017077836 */ /* 0x040fe20000000000 */
[----:B------:R-:W-:Y:S01]  /*0e20*/  SHF.R.S32.HI R12, RZ, 0x1f, R10 ;  /* 0x0000001fff0c7819 */ /* 0x000fe2000001140a */
[C---:B------:R-:W-:Y:S01]  /*0e30*/  VIADD R6, R23.reuse, 0x58 ;  /* 0x0000005817067836 */ /* 0x040fe20000000000 */
[----:B------:R0:W-:Y:S01]  /*0e40*/  STL [R1+0x38], R2 ;  /* 0x0000380201007387 */ /* 0x0001e20000100800 */
[C---:B------:R-:W-:Y:S01]  /*0e50*/  VIADD R5, R23.reuse, 0x60 ;  /* 0x0000006017057836 */ /* 0x040fe20000000000 */
[----:B------:R-:W-:Y:S01]  /*0e60*/  SHF.R.S32.HI R11, RZ, 0x1f, R9 ;  /* 0x0000001fff0b7819 */ /* 0x000fe20000011409 */
[C---:B------:R-:W-:Y:S01]  /*0e70*/  VIADD R4, R23.reuse, 0x68 ;  /* 0x0000006817047836 */ /* 0x040fe20000000000 */
[----:B------:R1:W-:Y:S01]  /*0e80*/  STL [R1+0x44], R0 ;  /* 0x0000440001007387 */ /* 0x0003e20000100800 */
[C---:B------:R-:W-:Y:S01]  /*0e90*/  VIADD R227, R23.reuse, 0x78 ;  /* 0x0000007817e37836 */ /* 0x040fe20000000000 */
[----:B------:R-:W-:Y:S01]  /*0ea0*/  SHF.R.S32.HI R10, RZ, 0x1f, R8 ;  /* 0x0000001fff0a7819 */ /* 0x000fe20000011408 */
[C---:B------:R-:W-:Y:S01]  /*0eb0*/  VIADD R226, R23.reuse, 0x80 ;  /* 0x0000008017e27836 */ /* 0x040fe20000000000 */
[----:B------:R-:W-:Y:S01]  /*0ec0*/  SHF.R.S32.HI R9, RZ, 0x1f, R7 ;  /* 0x0000001fff097819 */ /* 0x000fe20000011407 */
[C---:B------:R-:W-:Y:S01]  /*0ed0*/  VIADD R225, R23.reuse, 0x88 ;  /* 0x0000008817e17836 */ /* 0x040fe20000000000 */
[----:B------:R-:W-:Y:S01]  /*0ee0*/  SHF.R.S32.HI R8, RZ, 0x1f, R6 ;  /* 0x0000001fff087819 */ /* 0x000fe20000011406 */
[C---:B0-----:R-:W-:Y:S01]  /*0ef0*/  VIADD R2, R23.reuse, 0x70 ;  /* 0x0000007017027836 */ /* 0x041fe20000000000 */
[----:B------:R-:W-:Y:S01]  /*0f00*/  SHF.R.S32.HI R7, RZ, 0x1f, R5 ;  /* 0x0000001fff077819 */ /* 0x000fe20000011405 */
[C---:B------:R-:W-:Y:S01]  /*0f10*/  VIADD R224, R23.reuse, 0x90 ;  /* 0x0000009017e07836 */ /* 0x040fe20000000000 */
        /* <DEDUP_REMOVED lines=17> */
[----:B------:R-:W-:Y:S01]  /*1030*/  VIADD R213, R23, 0xd8 ;  /* 0x000000d817d57836 */ /* 0x000fe20000000000 */
[----:B------:R-:W-:Y:S01]  /*1040*/  SHF.R.S32.HI R2, RZ, 0x1f, R220 ;  /* 0x0000001fff027819 */ /* 0x000fe200000114dc */
[----:B------:R-:W-:Y:S01]  /*1050*/  IMAD.U32 R16, RZ, RZ, UR4 ;  /* 0x00000004ff107e24 */ /* 0x000fe2000f8e00ff */
[----:B------:R-:W-:-:S02]  /*1060*/  SHF.R.S32.HI R5, RZ, 0x1f, R219 ;  /* 0x0000001fff057819 */ /* 0x000fc400000114db */
[----:B------:R-:W-:Y:S02]  /*1070*/  SHF.R.S32.HI R4, RZ, 0x1f, R218 ;  /* 0x0000001fff047819 */ /* 0x000fe400000114da */
[----:B-1----:R-:W-:-:S07]  /*1080*/  SHF.R.S32.HI R2, RZ, 0x1f, R217 ;  /* 0x0000001fff027819 */ /* 0x002fce00000114d9 */
.L_x_227:
[----:B------:R-:W-:Y:S01]  /*1090*/  ULDC.64 UR8, c[0x0][0xc88] ;  /* 0x0003220000087ab9 */ /* 0x000fe20000000a00 */
[----:B------:R-:W-:Y:S01]  /*10a0*/  ULDC.64 UR10, c[0x0][0xa20] ;  /* 0x00028800000a7ab9 */ /* 0x000fe20000000a00 */
[----:B------:R-:W-:Y:S02]  /*10b0*/  UIMAD.WIDE UR8, UR7, 0x4, UR8 ;  /* 0x00000004070878a5 */ /* 0x000fe4000f8e0208 */
[----:B------:R-:W-:Y:S01]  /*10c0*/  UISETP.NE.U32.AND UP1, UPT, UR10, URZ, UPT ;  /* 0x0000003f0a00728c */ /* 0x000fe2000bf25070 */
[----:B------:R-:W-:Y:S01]  /*10d0*/  UMOV UR61, URZ ;  /* 0x0000003f003d7c82 */ /* 0x000fe20008000000 */
[----:B------:R-:W-:Y:S02]  /*10e0*/  ULDC UR7, c[0x0][0x2f0] ;  /* 0x0000bc0000077ab9 */ /* 0x000fe40000000800 */
[----:B0-2---:R-:W-:Y:S02]  /*10f0*/  IMAD.U32 R2, RZ, RZ, UR8 ;  /* 0x00000008ff027e24 */ /* 0x005fe4000f8e00ff */
[----:B-1----:R-:W-:Y:S01]  /*1100*/  IMAD.U32 R3, RZ, RZ, UR9 ;  /* 0x00000009ff037e24 */ /* 0x002fe2000f8e00ff */
[----:B------:R-:W-:-:S04]  /*1110*/  ULDC.64 UR8, c[0x0][0xa28] ;  /* 0x00028a0000087ab9 */ /* 0x000fc80000000a00 */
[----:B------:R-:W2:Y:S01]  /*1120*/  LDG.E R2, desc[UR36][R2.64] ;  /* 0x0000002402027981 */ /* 0x000ea2000c1e1900 */
[----:B------:R-:W-:Y:S02]  /*1130*/  UISETP.NE.U32.AND UP0, UPT, UR8, URZ, UPT ;  /* 0x0000003f0800728c */ /* 0x000fe4000bf05070 */
[----:B------:R-:W-:Y:S02]  /*1140*/  UISETP.NE.AND.EX UP1, UPT, UR11, URZ, UPT, UP1 ;  /* 0x0000003f0b00728c */ /* 0x000fe4000bf25310 */
[----:B------:R-:W-:-:S04]  /*1150*/  UISETP.NE.AND.EX UP0, UPT, UR9, URZ, UPT, UP0 ;  /* 0x0000003f0900728c */ /* 0x000fc8000bf05300 */
[----:B------:R-:W-:Y:S02]  /*1160*/  PLOP3.LUT P1, PT, PT, PT, UP1, 0x80, 0x0 ;  /* 0x000000000000781c */ /* 0x000fe40003f2f018 */
[----:B------:R-:W-:Y:S02]  /*1170*/  PLOP3.LUT P0, PT, PT, PT, UP0, 0x80, 0x0 ;  /* 0x000000000000781c */ /* 0x000fe40003f0f008 */
[----:B--2---:R-:W-:-:S13]  /*1180*/  R2UR UR4, R2 ;  /* 0x00000000020472ca */ /* 0x004fda00000e0000 */
[----:B------:R-:W-:Y:S02]  /*1190*/  USHF.R.S32.HI UR12, URZ, 0x1f, UR4 ;  /* 0x0000001f3f0c7899 */ /* 0x000fe40008011404 */
[----:B-----5:R-:W-:Y:S01]  /*11a0*/  IMAD.U32 R0, RZ, RZ, UR4 ;  /* 0x00000004ff007e24 */ /* 0x020fe2000f8e00ff */
[----:B------:R-:W-:-:S03]  /*11b0*/  @UP0 ULEA UR8, UP2, UR4, UR8, 0x2 ;  /* 0x0000000804080291 */ /* 0x000fc6000f84103f */
[----:B------:R-:W-:Y:S01]  /*11c0*/  IMAD.U32 R2, RZ, RZ, UR12 ;  /* 0x0000000cff027e24 */ /* 0x000fe2000f8e00ff */
[----:B------:R-:W-:Y:S01]  /*11d0*/  @UP0 ULEA.HI.X UR9, UR4, UR9, UR12, 0x2, UP2 ;  /* 0x0000000904090291 */ /* 0x000fe200090f140c */
[----:B------:R-:W-:Y:S01]  /*11e0*/  STL [R1+0x30], R0 ;  /* 0x0000300001007387 */ /* 0x000fe20000100800 */
[----:B------:R-:W-:-:S03]  /*11f0*/  @UP1 ULEA UR10, UP0, UR4, UR10, 0x2 ;  /* 0x0000000a040a1291 */ /* 0x000fc6000f80103f */
[----:B------:R0:W-:Y:S01]  /*1200*/  STL [R1+0x34], R2 ;  /* 0x0000340201007387 */ /* 0x0001e20000100800 */
[----:B------:R-:W-:Y:S01]  /*1210*/  IMAD.U32 R3, RZ, RZ, UR9 ;  /* 0x00000009ff037e24 */ /* 0x000fe2000f8e00ff */
[----:B------:R-:W-:Y:S01]  /*1220*/  @UP1 ULEA.HI.X UR11, UR4, UR11, UR12, 0x2, UP0 ;  /* 0x0000000b040b1291 */ /* 0x000fe200080f140c */
[----:B------:R-:W-:Y:S02]  /*1230*/  IMAD.U32 R4, RZ, RZ, UR10 ;  /* 0x0000000aff047e24 */ /* 0x000fe4000f8e00ff */
[----:B------:R-:W-:Y:S01]  /*1240*/  ULDC UR4, c[0x0][0x424] ;  /* 0x0001090000047ab9 */ /* 0x000fe20000000800 */
[----:B0-----:R-:W-:Y:S01]  /*1250*/  IMAD.U32 R2, RZ, RZ, UR8 ;  /* 0x00000008ff027e24 */ /* 0x001fe2000f8e00ff */
[----:B------:R-:W-:-:S05]  /*1260*/  ULDC.64 UR8, c[0x0][0x418] ;  /* 0x0001060000087ab9 */ /* 0x000fca0000000a00 */
[----:B------:R-:W2:Y:S01]  /*1270*/  @P0 LDG.E R2, desc[UR36][R2.64] ;  /* 0x0000002402020981 */ /* 0x000ea2000c1e1900 */
[----:B------:R-:W-:-:S05]  /*1280*/  IMAD.U32 R5, RZ, RZ, UR11 ;  /* 0x0000000bff057e24 */ /* 0x000fca000f8e00ff */
[----:B---3--:R-:W3:Y:S01]  /*1290*/  @P1 LDG.E R4, desc[UR36][R4.64] ;  /* 0x0000002404041981 */ /* 0x008ee2000c1e1900 */
[----:B------:R-:W-:Y:S02]  /*12a0*/  UISETP.NE.U32.AND UP0, UPT, UR8, URZ, UPT ;  /* 0x0000003f0800728c */ /* 0x000fe4000bf05070 */
[----:B------:R-:W-:Y:S02]  /*12b0*/  ULOP3.LUT UR8, UR5, 0xff000000, URZ, 0xc0, !UPT ;  /* 0xff00000005087892 */ /* 0x000fe4000f8ec03f */
[----:B------:R-:W-:-:S04]  /*12c0*/  UISETP.NE.AND.EX UP0, UPT, UR9, URZ, UPT, UP0 ;  /* 0x0000003f0900728c */ /* 0x000fc8000bf05300 */
[----:B------:R-:W-:-:S04]  /*12d0*/  USEL UR4, UR4, 0x1, UP0 ;  /* 0x0000000104047887 */ /* 0x000fc80008000000 */
[----:B------:R-:W-:Y:S01]  /*12e0*/  UIMAD UR4, UR4, UR7, URZ ;  /* 0x00000007040472a4 */ /* 0x000fe2000f8e023f */
[----:B--2---:R-:W-:Y:S01]  /*12f0*/  @P0 R2UR UR61, R2 ;  /* 0x00000000023d02ca */ /* 0x004fe200000e0000 */
[----:B------:R-:W-:-:S05]  /*1300*/  IMAD.U32 R2, RZ, RZ, UR6 ;  /* 0x00000006ff027e24 */ /* 0x000fca000f8e00ff */
[----:B------:R0:W-:Y:S01]  /*1310*/  STL [R1+0x2c], R2 ;  /* 0x00002c0201007387 */ /* 0x0001e20000100800 */
[----:B---3--:R-:W-:Y:S01]  /*1320*/  @P1 R2UR UR4, R4 ;  /* 0x00000000040412ca */ /* 0x008fe200000e0000 */
[----:B----4-:R-:W-:-:S14]  /*1330*/  @P1 BRA `(.L_x_178) ;  /* 0x0000000000381947 */ /* 0x010fdc0003800000 */
[----:B------:R-:W-:Y:S02]  /*1340*/  ULDC.64 UR6, c[0x0][0xa08] ;  /* 0x0002820000067ab9 */ /* 0x000fe40000000a00 */
[----:B------:R-:W-:-:S04]  /*1350*/  ISETP.NE.U32.AND P0, PT, RZ, UR6, PT ;  /* 0x00000006ff007c0c */ /* 0x000fc8000bf05070 */
[----:B------:R-:W-:-:S13]  /*1360*/  ISETP.NE.AND.EX P0, PT, RZ, UR7, PT, P0 ;  /* 0x00000007ff007c0c */ /* 0x000fda000bf05300 */
[----:B------:R-:W-:Y:S05]  /*1370*/  @!P0 BRA `(.L_x_178) ;  /* 0x0000000000288947 */ /* 0x000fea0003800000 */
[----:B------:R-:W-:Y:S01]  /*1380*/  R2UR UR4, R0 ;  /* 0x00000000000472ca */ /* 0x000fe200000e0000 */
[----:B------:R-:W-:-:S12]  /*1390*/  ULDC.64 UR6, c[0x0][0xa08] ;  /* 0x0002820000067ab9 */ /* 0x000fd80000000a00 */
[----:B------:R-:W-:-:S06]  /*13a0*/  UIMAD.WIDE UR6, UR4, 0x4, UR6 ;  /* 0x00000004040678a5 */ /* 0x000fcc000f8e0206 */
[----:B0-----:R-:W-:Y:S02]  /*13b0*/  IMAD.U32 R2, RZ, RZ, UR6 ;  /* 0x00000006ff027e24 */ /* 0x001fe4000f8e00ff */
[----:B------:R-:W-:-:S05]  /*13c0*/  IMAD.U32 R3, RZ, RZ, UR7 ;  /* 0x00000007ff037e24 */ /* 0x000fca000f8e00ff */
[----:B------:R-:W2:Y:S04]  /*13d0*/  LDG.E R4, desc[UR36][R2.64] ;  /* 0x0000002402047981 */ /* 0x000ea8000c1e1900 */
[----:B------:R-:W3:Y:S01]  /*13e0*/  LDG.E R0, desc[UR36][R2.64+0x4] ;  /* 0x0000042402007981 */ /* 0x000ee2000c1e1900 */
[----:B--2---:R-:W-:Y:S02]  /*13f0*/  R2UR UR4, R4 ;  /* 0x00000000040472ca */ /* 0x004fe400000e0000 */
[----:B---3--:R-:W-:-:S13]  /*1400*/  R2UR UR6, R0 ;  /* 0x00000000000672ca */ /* 0x008fda00000e0000 */
[----:B------:R-:W-:-:S12]  /*1410*/  UIADD3 UR4, -UR4, UR6, URZ ;  /* 0x0000000604047290 */ /* 0x000fd8000fffe13f */
.L_x_178:
[----:B------:R-:W-:Y:S02]  /*1420*/  UIADD3 UR61, -UR61, UR4, URZ ;  /* 0x000000043d3d7290 */ /* 0x000fe4000fffe13f */
[----:B------:R-:W-:Y:S02]  /*1430*/  ULOP3.LUT UR4, UR5, 0xff0000, URZ, 0xc0, !UPT ;  /* 0x00ff000005047892 */ /* 0x000fe4000f8ec03f */
[----:B------:R-:W-:Y:S02]  /*1440*/  UISETP.GE.AND UP0, UPT, UR61, 0x1, UPT ;  /* 0x000000013d00788c */ /* 0x000fe4000bf06270 */
[----:B------:R-:W-:Y:S02]  /*1450*/  USHF.R.U32.HI UR8, URZ, 0x8, UR8 ;  /* 0x000000083f087899 */ /* 0x000fe40008011608 */
[----:B------:R-:W-:Y:S02]  /*1460*/  UIADD3 UR6, UR61, 0x4f, URZ ;  /* 0x0000004f3d067890 */ /* 0x000fe4000fffe03f */
[----:B------:R-:W-:Y:S01]  /*1470*/  PLOP3.LUT P0, PT, PT, PT, UP0, 0x80, 0x0 ;  /* 0x000000000000781c */ /* 0x000fe20003f0f008 */
[----:B------:R-:W-:-:S02]  /*1480*/  ULEA.HI UR8, UR4, UR8, URZ, 0x10 ;  /* 0x0000000804087291 */ /* 0x000fc4000f8f803f */
[----:B------:R-:W-:Y:S02]  /*1490*/  UIMAD.WIDE UR6, UR6, 0x66666667, URZ ;  /* 0x66666667060678a5 */ /* 0x000fe4000f8e023f */
[----:B------:R-:W-:Y:S02]  /*14a0*/  ULOP3.LUT UR4, UR8, 0xff, URZ, 0xc0, !UPT ;  /* 0x000000ff08047892 */ /* 0x000fe4000f8ec03f */
[----:B------:R-:W-:Y:S02]  /*14b0*/  ULOP3.LUT UR9, UR5, 0xffff, URZ, 0xc0, !UPT ;  /* 0x0000ffff05097892 */ /* 0x000fe4000f8ec03f */
[----:B------:R-:W-:Y:S02]  /*14c0*/  USHF.R.U32.HI UR5, URZ, 0x10, UR8 ;  /* 0x000000103f057899 */ /* 0x000fe40008011608 */
[----:B------:R-:W-:Y:S01]  /*14d0*/  USHF.R.U32.HI UR6, URZ, 0x1f, UR7 ;  /* 0x0000001f3f067899 */ /* 0x000fe20008011607 */
[----:B------:R-:W-:Y:S01]  /*14e0*/  IMAD.U32 R215, RZ, RZ, UR4 ;  /* 0x00000004ffd77e24 */ /* 0x000fe2000f8e00ff */
[----:B------:R-:W-:Y:S01]  /*14f0*/  UMOV UR4, URZ ;  /* 0x0000003f00047c82 */ /* 0x000fe20008000000 */
[----:B------:R-:W-:Y:S01]  /*1500*/  IMAD.U32 R216, RZ, RZ, UR9 ;  /* 0x00000009ffd87e24 */ /* 0x000fe2000f8e00ff */
[----:B------:R-:W-:Y:S01]  /*1510*/  ULEA.HI.SX32 UR9, UR7, UR6, 0x1b ;  /* 0x0000000607097291 */ /* 0x000fe2000f8fda3f */
[----:B------:R-:W-:Y:S01]  /*1520*/  IMAD.U32 R212, RZ, RZ, UR5 ;  /* 0x00000005ffd47e24 */ /* 0x000fe2000f8e00ff */
[----:B------:R-:W-:Y:S10]  /*1530*/  @!P0 BRA `(.L_x_179) ;  /* 0x0000000000948947 */ /* 0x000ff40003800000 */
[----:B------:R-:W-:Y:S01]  /*1540*/  R2UR UR5, R212 ;  /* 0x00000000d40572ca */ /* 0x000fe200000e0000 */
[----:B------:R-:W-:-:S12]  /*1550*/  ULDC UR4, c[0x0][0x9f0] ;  /* 0x00027c0000047ab9 */ /* 0x000fd80000000800 */
[----:B------:R-:W-:-:S04]  /*1560*/  UISETP.NE.AND UP0, UPT, UR5, URZ, UPT ;  /* 0x0000003f0500728c */ /* 0x000fc8000bf05270 */
[----:B------:R-:W-:-:S03]  /*1570*/  USEL UR10, UR5, UR4, UP0 ;  /* 0x00000004050a7287 */ /* 0x000fc60008000000 */
[----:B------:R-:W-:Y:S01]  /*1580*/  UMOV UR4, URZ ;  /* 0x0000003f00047c82 */ /* 0x000fe20008000000 */
[----:B------:R-:W-:Y:S02]  /*1590*/  UIADD3 UR6, UR9, -0x1, UR10 ;  /* 0xffffffff09067890 */ /* 0x000fe4000fffe00a */
[----:B------:R-:W-:-:S04]  /*15a0*/  IMAD.U32 R3, RZ, RZ, UR10 ;  /* 0x0000000aff037e24 */ /* 0x000fc8000f8e00ff */
[----:B------:R-:W-:Y:S01]  /*15b0*/  IMAD.U32 R4, RZ, RZ, UR6 ;  /* 0x00000006ff047e24 */ /* 0x000fe2000f8e00ff */
[-C--:B------:R-:W-:Y:S01]  /*15c0*/  IABS R0, R3.reuse ;  /* 0x0000000300007213 */ /* 0x080fe20000000000 */
[----:B------:R-:W-:Y:S01]  /*15d0*/  ULOP3.LUT UR6, UR6, UR10, URZ, 0x3c, !UPT ;  /* 0x0000000a06067292 */ /* 0x000fe2000f8e3c3f */
[----:B------:R-:W-:Y:S02]  /*15e0*/  IABS R5, R3 ;  /* 0x0000000300057213 */ /* 0x000fe40000000000 */
[----:B------:R-:W-:Y:S02]  /*15f0*/  R2UR UR11, R0 ;  /* 0x00000000000b72ca */ /* 0x000fe400000e0000 */
[----:B------:R-:W-:-:S05]  /*1600*/  IABS R4, R4 ;  /* 0x0000000400047213 */ /* 0x000fca0000000000 */
[----:B------:R-:W-:-:S05]  /*1610*/  IMAD.MOV.U32 R3, RZ, RZ, R4 ;  /* 0x000000ffff037224 */ /* 0x000fca00078e0004 */
[----:B------:R-:W-:Y:S01]  /*1620*/  R2UR UR8, R3 ;  /* 0x00000000030872ca */ /* 0x000fe200000e0000 */
        /* <DEDUP_REMOVED lines=22> */
.L_x_179:
[----:B------:R-:W-:Y:S01]  /*1790*/  R2UR UR5, R215 ;  /* 0x00000000d70572ca */ /* 0x000fe200000e0000 */
[----:B------:R-:W-:Y:S01]  /*17a0*/  IMAD.U32 R0, RZ, RZ, UR9 ;  /* 0x00000009ff007e24 */ /* 0x000fe2000f8e00ff */
[----:B------:R-:W-:Y:S01]  /*17b0*/  PLOP3.LUT P0, PT, PT, PT, PT, 0x80, 0x0 ;  /* 0x000000000000781c */ /* 0x000fe20003f0f070 */
[----:B------:R-:W-:Y:S01]  /*17c0*/  IMAD.U32 R3, RZ, RZ, UR4 ;  /* 0x00000004ff037e24 */ /* 0x000fe2000f8e00ff */
[----:B------:R-:W-:Y:S01]  /*17d0*/  CS2R R150, SRZ ;  /* 0x0000000000967805 */ /* 0x000fe2000001ff00 */
[----:B0-----:R-:W-:Y:S01]  /*17e0*/  IMAD.MOV.U32 R2, RZ, RZ, RZ ;  /* 0x000000ffff027224 */ /* 0x001fe200078e00ff */
[----:B------:R-:W-:Y:S02]  /*17f0*/  CS2R R148, SRZ ;  /* 0x0000000000947805 */ /* 0x000fe4000001ff00 */
[----:B------:R-:W-:Y:S02]  /*1800*/  CS2R R146, SRZ ;  /* 0x0000000000927805 */ /* 0x000fe4000001ff00 */
[----:B------:R-:W-:-:S02]  /*1810*/  CS2R R144, SRZ ;  /* 0x0000000000907805 */ /* 0x000fc4000001ff00 */
[----:B------:R-:W-:Y:S02]  /*1820*/  CS2R R142, SRZ ;  /* 0x00000000008e7805 */ /* 0x000fe4000001ff00 */
[----:B------:R-:W-:Y:S02]  /*1830*/  CS2R R140, SRZ ;  /* 0x00000000008c7805 */ /* 0x000fe4000001ff00 */
[----:B------:R-:W-:Y:S02]  /*1840*/  CS2R R138, SRZ ;  /* 0x00000000008a7805 */ /* 0x000fe4000001ff00 */
[----:B------:R-:W-:Y:S01]  /*1850*/  CS2R R136, SRZ ;  /* 0x0000000000887805 */ /* 0x000fe2000001ff00 */
[----:B------:R-:W-:Y:S01]  /*1860*/  UIMAD UR5, UR5, UR4, URZ ;  /* 0x00000004050572a4 */ /* 0x000fe2000f8e023f */
[----:B------:R-:W-:Y:S02]  /*1870*/  CS2R R134, SRZ ;  /* 0x0000000000867805 */ /* 0x000fe4000001ff00 */
[----:B------:R-:W-:-:S02]  /*1880*/  CS2R R132, SRZ ;  /* 0x0000000000847805 */ /* 0x000fc4000001ff00 */
[----:B------:R-:W-:Y:S02]  /*1890*/  CS2R R130, SRZ ;  /* 0x0000000000827805 */ /* 0x000fe4000001ff00 */
[----:B------:R-:W-:Y:S02]  /*18a0*/  CS2R R128, SRZ ;  /* 0x0000000000807805 */ /* 0x000fe4000001ff00 */
[----:B------:R-:W-:Y:S02]  /*18b0*/  CS2R R126, SRZ ;  /* 0x00000000007e7805 */ /* 0x000fe4000001ff00 */
[----:B------:R-:W-:Y:S01]  /*18c0*/  VIADDMNMX R3, R3, UR5, R0, PT ;  /* 0x0000000503037c46 */ /* 0x000fe2000b800100 */
[----:B------:R-:W-:Y:S01]  /*18d0*/  IMAD.U32 R22, RZ, RZ, UR5 ;  /* 0x00000005ff167e24 */ /* 0x000fe2000f8e00ff */
[----:B------:R-:W-:Y:S01]  /*18e0*/  CS2R R124, SRZ ;  /* 0x00000000007c7805 */ /* 0x000fe2000001ff00 */
[----:B------:R-:W-:Y:S01]  /*18f0*/  IMAD.MOV.U32 R0, RZ, RZ, RZ ;  /* 0x000000ffff007224 */ /* 0x000fe200078e00ff */
[----:B------:R-:W-:-:S02]  /*1900*/  R2UR UR60, R3 ;  /* 0x00000000033c72ca */ /* 0x000fc400000e0000 */
        /* <DEDUP_REMOVED lines=12> */
[----:B------:R-:W-:Y:S01]  /*19d0*/  UISETP.GT.AND UP0, UPT, UR60, UR5, UPT ;  /* 0x000000053c00728c */ /* 0x000fe2000bf04270 */
[----:B------:R-:W-:-:S02]  /*19e0*/  CS2R R98, SRZ ;  /* 0x0000000000627805 */ /* 0x000fc4000001ff00 */
[----:B------:R-:W-:Y:S02]  /*19f0*/  CS2R R96, SRZ ;  /* 0x0000000000607805 */ /* 0x000fe4000001ff00 */
[----:B------:R-:W-:Y:S02]  /*1a00*/  CS2R R94, SRZ ;  /* 0x00000000005e7805 */ /* 0x000fe4000001ff00 */
[----:B------:R-:W-:Y:S02]  /*1a10*/  CS2R R92, SRZ ;  /* 0x00000000005c7805 */ /* 0x000fe4000001ff00 */
[----:B------:R-:W-:Y:S02]  /*1a20*/  CS2R R90, SRZ ;  /* 0x00000000005a7805 */ /* 0x000fe4000001ff00 */
[----:B------:R-:W-:Y:S02]  /*1a30*/  PLOP3.LUT P1, PT, PT, PT, UP0, 0x80, 0x0 ;  /* 0x000000000000781c */ /* 0x000fe40003f2f008 */
        /* <DEDUP_REMOVED lines=33> */
[----:B------:R-:W-:Y:S06]  /*1c50*/  @!P1 BRA `(.L_x_180) ;  /* 0x0000009400b09947 */ /* 0x000fec0003800000 */
[----:B------:R-:W0:Y:S01]  /*1c60*/  S2R R0, SR_TID.X ;  /* 0x0000000000007919 */ /* 0x000e220000002100 */
[----:B------:R-:W1:Y:S01]  /*1c70*/  S2UR UR7, SR_CgaCtaId ;  /* 0x00000000000779c3 */ /* 0x000e620000008800 */
[----:B------:R-:W-:Y:S02]  /*1c80*/  UMOV UR6, 0x400 ;  /* 0x0000040000067882 */ /* 0x000fe40000000000 */
[----:B-1----:R-:W-:-:S04]  /*1c90*/  ULEA UR6, UR7, UR6, 0x18 ;  /* 0x0000000607067291 */ /* 0x002fc8000f8ec03f */
[----:B------:R-:W-:Y:S01]  /*1ca0*/  UIADD3 UR6, UR6, 0x14400, URZ ;  /* 0x0001440006067890 */ /* 0x000fe2000fffe03f */
[----:B0-----:R-:W-:-:S03]  /*1cb0*/  VIADD R0, R0, 0xffffff80 ;  /* 0xffffff8000007836 */ /* 0x001fc60000000000 */
[----:B------:R-:W-:Y:S02]  /*1cc0*/  ULOP3.LUT UP0, URZ, UR6, 0x9f, URZ, 0xc0, !UPT ;  /* 0x0000009f063f7892 */ /* 0x000fe4000f80c03f */
[----:B------:R-:W-:-:S04]  /*1cd0*/  SHF.R.S32.HI R3, RZ, 0x1f, R0 ;  /* 0x0000001fff037819 */ /* 0x000fc80000011400 */
[----:B------:R-:W-:Y:S02]  /*1ce0*/  PLOP3.LUT P0, PT, PT, PT, UP0, 0x80, 0x0 ;  /* 0x000000000000781c */ /* 0x000fe40003f0f008 */
[----:B------:R-:W-:-:S04]  /*1cf0*/  LEA.HI R3, R3, R0, RZ, 0x7 ;  /* 0x0000000003037211 */ /* 0x000fc800078f38ff */
[----:B------:R-:W-:-:S06]  /*1d00*/  SHF.R.S32.HI R3, RZ, 0x7, R3 ;  /* 0x00000007ff037819 */ /* 0x000fcc0000011403 */
[----:B------:R-:W0:Y:S02]  /*1d10*/  SHFL.IDX PT, R3, R3, RZ, 0x1f ;  /* 0x00001fff03037589 */ /* 0x000e2400000e0000 */
[----:B0-----:R-:W-:-:S13]  /*1d20*/  R2UR UR4, R3 ;  /* 0x00000000030472ca */ /* 0x001fda00000e0000 */
        /* <DEDUP_REMOVED lines=14> */
[----:B------:R-:W-:Y:S02]  /*1e10*/  IMAD.U32 R10, RZ, RZ, UR6 ;  /* 0x00000006ff0a7e24 */ /* 0x000fe4000f8e00ff */
[----:B------:R-:W-:Y:S02]  /*1e20*/  IMAD.U32 R6, RZ, RZ, UR4 ;  /* 0x00000004ff067e24 */ /* 0x000fe4000f8e00ff */
[----:B------:R-:W-:-:S02]  /*1e30*/  IMAD.U32 R7, RZ, RZ, UR5 ;  /* 0x00000005ff077e24 */ /* 0x000fc4000f8e00ff */
[----:B------:R-:W-:Y:S02]  /*1e40*/  IMAD.U32 R11, RZ, RZ, UR7 ;  /* 0x00000007ff0b7e24 */ /* 0x000fe4000f8e00ff */
[----:B------:R-:W-:Y:S02]  /*1e50*/  IMAD.MOV.U32 R8, RZ, RZ, 0x70 ;  /* 0x00000070ff087424 */ /* 0x000fe400078e00ff */
[----:B------:R-:W-:Y:S02]  /*1e60*/  IMAD.MOV.U32 R12, RZ, RZ, 0x1 ;  /* 0x00000001ff0c7424 */ /* 0x000fe400078e00ff */
[----:B0-----:R-:W-:-:S07]  /*1e70*/  IMAD.MOV.U32 R13, RZ, RZ, RZ ;  /* 0x000000ffff0d7224 */ /* 0x001fce00078e00ff */
[----:B------:R-:W-:-:S07]  /*1e80*/  LEPC R20, `(.L_x_181) ;  /* 0x000000001014794e */ /* 0x000fce0000000000 */
[----:B-1----:R-:W-:Y:S05]  /*1e90*/  CALL.ABS.NOINC R2 ;  /* 0x0000000002007343 */ /* 0x002fea0003c00000 */
.L_x_181:
[----:B------:R-:W2:Y:S04]  /*1ea0*/  LDL R17, [R1+0x38] ;  /* 0x0000380001117983 */ /* 0x000ea80000100800 */
[----:B------:R-:W3:Y:S01]  /*1eb0*/  LDL R2, [R1+0x4c] ;  /* 0x00004c0001027983 */ /* 0x000ee20000100800 */
[----:B------:R-:W0:Y:S01]  /*1ec0*/  S2UR UR5, SR_CgaCtaId ;  /* 0x00000000000579c3 */ /* 0x000e220000008800 */
[----:B------:R-:W-:Y:S01]  /*1ed0*/  MOV R5, 0x400 ;  /* 0x0000040000057802 */ /* 0x000fe20000000f00 */
[----:B0-----:R-:W-:-:S05]  /*1ee0*/  IMAD.U32 R6, RZ, RZ, UR5 ;  /* 0x00000005ff067e24 */ /* 0x001fca000f8e00ff */
[----:B------:R-:W-:Y:S02]  /*1ef0*/  LEA R5, R6, R5, 0x18 ;  /* 0x0000000506057211 */ /* 0x000fe400078ec0ff */
[----:B--2---:R-:W-:Y:S02]  /*1f00*/  R2UR UR7, R17 ;  /* 0x00000000110772ca */ /* 0x004fe400000e0000 */
[----:B---3--:R-:W-:-:S11]  /*1f10*/  R2UR UR6, R2 ;  /* 0x00000000020672ca */ /* 0x008fd600000e0000 */
[----:B------:R-:W-:-:S04]  /*1f20*/  ULEA.HI UR4, UR7, UR7, URZ, 0x1 ;  /* 0x0000000707047291 */ /* 0x000fc8000f8f083f */
[----:B------:R-:W-:Y:S01]  /*1f30*/  ULOP3.LUT UR4, UR4, 0xfffffffe, URZ, 0xc0, !UPT ;  /* 0xfffffffe04047892 */ /* 0x000fe2000f8ec03f */
[----:B------:R-:W-:-:S03]  /*1f40*/  IMAD.U32 R2, RZ, RZ, UR6 ;  /* 0x00000006ff027e24 */ /* 0x000fc6000f8e00ff */
[----:B------:R-:W-:Y:S02]  /*1f50*/  UIADD3 UR4, UR7, -UR4, URZ ;  /* 0x8000000407047290 */ /* 0x000fe4000fffe03f */
[----:B------:R-:W-:-:S04]  /*1f60*/  ISETP.NE.AND P0, PT, R2, 0x3, PT ;  /* 0x000000030200780c */ /* 0x000fc80003f05270 */
[----:B------:R-:W-:-:S05]  /*1f70*/  IMAD.U32 R0, RZ, RZ, UR4 ;  /* 0x00000004ff007e24 */ /* 0x000fca000f8e00ff */
[----:B------:R-:W-:-:S04]  /*1f80*/  SHF.L.U32 R0, R0, 0x1f, RZ ;  /* 0x0000001f00007819 */ /* 0x000fc800000006ff */
[----:B------:R-:W0:Y:S02]  /*1f90*/  SYNCS.PHASECHK.TRANS64.TRYWAIT P1, [R5+URZ+0x38800], R0 ;  /* 0x03880000050075a7 */ /* 0x000e24000802017f */
[----:B0-----:R-:W-:Y:S05]  /*1fa0*/  @!P1 BRA `(.L_x_182) ;  /* 0x0000013800f49947 */ /* 0x001fea0003800000 */
.L_x_314:
[----:B------:R-:W-:Y:S05]  /*1fb0*/  @!P0 BRA `(.L_x_183) ;  /* 0x0000000000048947 */ /* 0x000fea0003800000 */
[----:B------:R-:W-:Y:S01]  /*1fc0*/  BPT.TRAP 0x1 ;  /* 0x000000040000795c */ /* 0x000fe20000300000 */
.L_x_183:
[----:B------:R-:W-:Y:S01]  /*1fd0*/  R2UR UR4, R16 ;  /* 0x00000000100472ca */ /* 0x000fe200000e0000 */
[----:B0-----:R-:W-:-:S04]  /*1fe0*/  IMAD.U32 R0, RZ, RZ, UR38 ;  /* 0x00000026ff007e24 */ /* 0x001fc8000f8e00ff */
[----:B------:R-:W-:-:S08]  /*1ff0*/  IMAD R0, R0, 0x8, R5 ;  /* 0x0000000800007824 */ /* 0x000fd000078e0205 */
[----:B------:R-:W-:-:S05]  /*2000*/  IMAD.U32 R3, RZ, RZ, UR4 ;  /* 0x00000004ff037e24 */ /* 0x000fca000f8e00ff */
[----:B------:R-:W-:-:S04]  /*2010*/  SHF.L.U32 R3, R3, 0x1f, RZ ;  /* 0x0000001f03037819 */ /* 0x000fc800000006ff */
[----:B------:R0:W1:Y:S01]  /*2020*/  SYNCS.PHASECHK.TRANS64.TRYWAIT P1, [R0+URZ+0x38830], R3 ;  /* 0x03883003000075a7 */ /* 0x000062000802017f */
[----:B------:R-:W-:Y:S05]  /*2030*/  @!P0 BRA `(.L_x_184) ;  /* 0x0000000000048947 */ /* 0x000fea0003800000 */
[----:B------:R-:W-:Y:S01]  /*2040*/  BPT.TRAP 0x1 ;  /* 0x000000040000795c */ /* 0x000fe20000300000 */
.L_x_184:
[----:B------:R-:W-:Y:S01]  /*2050*/  IMAD.MOV.U32 R151, RZ, RZ, RZ ;  /* 0x000000ffff977224 */ /* 0x000fe200078e00ff */
[----:B-1----:R-:W-:Y:S06]  /*2060*/  @P1 BRA `(.L_x_185) ;  /* 0x0000000000081947 */ /* 0x002fec0003800000 */
[----:B------:R-:W1:Y:S02]  /*2070*/  SYNCS.PHASECHK.TRANS64.TRYWAIT P1, [R0+URZ+0x38830], R3 ;  /* 0x03883003000075a7 */ /* 0x000e64000802017f */
[----:B-1----:R-:W-:Y:S05]  /*2080*/  @!P1 BRA `(.L_x_186) ;  /* 0x0000013800d09947 */ /* 0x002fea0003800000 */
.L_x_185:
[----:B------:R-:W-:Y:S05]  /*2090*/  WARPSYNC.ALL ;  /* 0x0000000000007948 */ /* 0x000fea0003800000 */
[----:B------:R-:W-:Y:S01]  /*20a0*/  R2UR UR4, R5 ;  /* 0x00000000050472ca */ /* 0x000fe200000e0000 */
[----:B------:R-:W-:Y:S01]  /*20b0*/  ULOP3.LUT UR5, UR39, 0x10000, URZ, 0xfc, !UPT ;  /* 0x0001000027057892 */ /* 0x000fe2000f8efc3f */
[----:B------:R-:W-:Y:S01]  /*20c0*/  WARPGROUP.ARRIVE ;  /* 0x00000000000079c5 */ /* 0x000fe20000000000 */
[----:B------:R-:W-:Y:S01]  /*20d0*/  UMOV UR17, 0x40000040 ;  /* 0x4000004000117882 */ /* 0x000fe20000000000 */
[----:B------:R-:W-:Y:S01]  /*20e0*/  UMOV UR19, 0x40000040 ;  /* 0x4000004000137882 */ /* 0x000fe20000000000 */
[----:B------:R-:W-:Y:S01]  /*20f0*/  UMOV UR9, UR17 ;  /* 0x0000001100097c82 */ /* 0x000fe20008000000 */
[----:B------:R-:W-:Y:S01]  /*2100*/  UMOV UR11, 0x40000040 ;  /* 0x40000040000b7882 */ /* 0x000fe20000000000 */
[----:B------:R-:W-:Y:S01]  /*2110*/  UMOV UR13, UR17 ;  /* 0x00000011000d7c82 */ /* 0x000fe20008000000 */
[----:B------:R-:W-:Y:S01]  /*2120*/  UMOV UR16, UR5 ;  /* 0x0000000500107c82 */ /* 0x000fe20008000000 */
[----:B------:R-:W-:Y:S01]  /*2130*/  UMOV UR15, 0x40000040 ;  /* 0x40000040000f7882 */ /* 0x000fe20000000000 */
[----:B------:R-:W-:Y:S01]  /*2140*/  UMOV UR8, UR16 ;  /* 0x0000001000087c82 */ /* 0x000fe20008000000 */
[----:B------:R-:W-:Y:S01]  /*2150*/  UMOV UR12, UR16 ;  /* 0x00000010000c7c82 */ /* 0x000fe20008000000 */
[----:B------:R-:W-:Y:S01]  /*2160*/  IMAD.U32 R18, RZ, RZ, UR16 ;  /* 0x00000010ff127e24 */ /* 0x000fe2000f8e00ff */
[----:B------:R-:W-:Y:S01]  /*2170*/  UIADD3 UR4, UR4, 0x24400, URZ ;  /* 0x0002440004047890 */ /* 0x000fe2000fffe03f */
[----:B------:R-:W-:Y:S01]  /*2180*/  IMAD.U32 R19, RZ, RZ, UR17 ;  /* 0x00000011ff137e24 */ /* 0x000fe2000f8e00ff */
[----:B------:R-:W-:Y:S01]  /*2190*/  UMOV UR23, 0x40000040 ;  /* 0x4000004000177882 */ /* 0x000fe20000000000 */
[----:B------:R-:W-:Y:S01]  /*21a0*/  UMOV UR27, 0x40000040 ;  /* 0x40000040001b7882 */ /* 0x000fe20000000000 */
[----:B------:R-:W-:Y:S01]  /*21b0*/  USHF.R.U32.HI UR4, URZ, 0x4, UR4 ;  /* 0x000000043f047899 */ /* 0x000fe20008011604 */
[----:B------:R-:W-:Y:S01]  /*21c0*/  MOV R7, UR38 ;  /* 0x0000002600077c02 */ /* 0x000fe20008000f00 */
[----:B------:R-:W-:Y:S01]  /*21d0*/  UMOV UR31, 0x40000040 ;  /* 0x40000040001f7882 */ /* 0x000fe20000000000 */
[----:B------:R-:W-:Y:S01]  /*21e0*/  UMOV UR35, 0x40000040 ;  /* 0x4000004000237882 */ /* 0x000fe20000000000 */
[----:B------:R-:W-:Y:S01]  /*21f0*/  ULOP3.LUT UR4, UR4, 0x3fff, URZ, 0xc0, !UPT ;  /* 0x00003fff04047892 */ /* 0x000fe2000f8ec03f */
[----:B------:R-:W-:Y:S01]  /*2200*/  MOV R17, UR37 ;  /* 0x0000002500117c02 */ /* 0x000fe20008000f00 */
[----:B------:R-:W-:Y:S01]  /*2210*/  UMOV UR43, 0x40000040 ;  /* 0x40000040002b7882 */ /* 0x000fe20000000000 */
[----:B------:R-:W-:Y:S01]  /*2220*/  UMOV UR47, 0x40000040 ;  /* 0x40000040002f7882 */ /* 0x000fe20000000000 */
[----:B------:R-:W-:Y:S01]  /*2230*/  ULOP3.LUT UR39, UR4, 0x10000, URZ, 0xfc, !UPT ;  /* 0x0001000004277892 */ /* 0x000fe2000f8efc3f */
[----:B------:R-:W-:Y:S01]  /*2240*/  MOV R20, UR36 ;  /* 0x0000002400147c02 */ /* 0x000fe20008000f00 */
[----:B------:R-:W-:Y:S01]  /*2250*/  UMOV UR51, 0x40000040 ;  /* 0x4000004000337882 */ /* 0x000fe20000000000 */
[----:B------:R-:W-:Y:S01]  /*2260*/  UMOV UR55, 0x40000040 ;  /* 0x4000004000377882 */ /* 0x000fe20000000000 */
[----:B------:R-:W-:Y:S01]  /*2270*/  UIMAD UR4, UR38, 0xa00, UR39 ;  /* 0x00000a00260478a4 */ /* 0x000fe2000f8e0227 */
[----:B------:R-:W-:Y:S01]  /*2280*/  UMOV UR59, 0x40000040 ;  /* 0x40000040003b7882 */ /* 0x000fe20000000000 */
[----:B------:R-:W-:-:S02]  /*2290*/  MOV R4, UR39 ;  /* 0x0000002700047c02 */ /* 0x000fc40008000f00 */
[----:B------:R-:W-:Y:S02]  /*22a0*/  UIADD3 UR10, UR4, 0x80, URZ ;  /* 0x00000080040a7890 */ /* 0x000fe4000fffe03f */
[----:B------:R-:W-:Y:S02]  /*22b0*/  UIADD3 UR14, UR4, 0x100, URZ ;  /* 0x00000100040e7890 */ /* 0x000fe4000fffe03f */
[----:B------:R-:W-:Y:S01]  /*22c0*/  UMOV UR18, UR4 ;  /* 0x0000000400127c82 */ /* 0x000fe20008000000 */
[----:B------:R-:W-:Y:S01]  /*22d0*/  UIADD3 UR6, UR4, 0x180, URZ ;  /* 0x0000018004067890 */ /* 0x000fe2000fffe03f */
[----:B------:R-:W-:Y:S01]  /*22e0*/  HGMMA.64x16x16.F32 R56, gdesc[UR16], RZ, !UPT, gsb0 ;  /* 0x00200000103879f0 */ /* 0x000fe2000c0008ff */
[----:B------:R-:W-:Y:S01]  /*22f0*/  UIADD3 UR7, UR4, 0x200, URZ ;  /* 0x0000020004077890 */ /* 0x000fe2000fffe03f */
[----:B------:R-:W-:Y:S01]  /*2300*/  UMOV UR19, 0x40000040 ;  /* 0x4000004000137882 */ /* 0x000fe20000000000 */
[----:B------:R-:W-:Y:S02]  /*2310*/  UIADD3 UR22, UR4, 0x384, URZ ;  /* 0x0000038404167890 */ /* 0x000fe4000fffe03f */
[----:B------:R-:W-:-:S02]  /*2320*/  UIADD3 UR26, UR4, 0x386, URZ ;  /* 0x00000386041a7890 */ /* 0x000fc4000fffe03f */
[----:B------:R-:W-:Y:S02]  /*2330*/  UIADD3 UR30, UR4, 0x600, URZ ;  /* 0x00000600041e7890 */ /* 0x000fe4000fffe03f */
[----:B------:R-:W-:Y:S02]  /*2340*/  UIADD3 UR34, UR4, 0x582, URZ ;  /* 0x0000058204227890 */ /* 0x000fe4000fffe03f */
[----:B------:R-:W-:Y:S02]  /*2350*/  UIADD3 UR42, UR4, 0x584, URZ ;  /* 0x00000584042a7890 */ /* 0x000fe4000fffe03f */
[----:B------:R-:W-:Y:S02]  /*2360*/  UIADD3 UR46, UR4, 0x586, URZ ;  /* 0x00000586042e7890 */ /* 0x000fe4000fffe03f */
[----:B------:R-:W-:Y:S02]  /*2370*/  UIADD3 UR50, UR4, 0x800, URZ ;  /* 0x0000080004327890 */ /* 0x000fe4000fffe03f */
[----:B------:R-:W-:-:S02]  /*2380*/  UIADD3 UR54, UR4, 0x802, URZ ;  /* 0x0000080204367890 */ /* 0x000fc4000fffe03f */
[----:B------:R-:W-:Y:S01]  /*2390*/  UIADD3 UR58, UR4, 0x804, URZ ;  /* 0x00000804043a7890 */ /* 0x000fe2000fffe03f */
[----:B------:R-:W-:Y:S01]  /*23a0*/  UMOV UR39, 0x40000040 ;  /* 0x4000004000277882 */ /* 0x000fe20000000000 */
[----:B------:R-:W-:Y:S02]  /*23b0*/  WARPGROUP.DEPBAR.LE gsb0, 0x0 ;  /* 0x00008000000079c5 */ /* 0x000fe40000010000 */
[----:B------:R-:W-:-:S06]  /*23c0*/  WARPGROUP.ARRIVE ;  /* 0x00000000000079c5 */ /* 0x000fcc0000000000 */
[----:B------:R-:W-:Y:S01]  /*23d0*/  HGMMA.64x16x16.F32 R48, gdesc[UR8], RZ, !UPT, gsb0 ;  /* 0x00200000083079f0 */ /* 0x000fe2000c0008ff */
[----:B------:R-:W-:Y:S01]  /*23e0*/  UMOV UR8, UR16 ;  /* 0x0000001000087c82 */ /* 0x000fe20008000000 */
[----:B------:R-:W-:Y:S01]  /*23f0*/  UMOV UR9, UR17 ;  /* 0x0000001100097c82 */ /* 0x000fe20008000000 */
[----:B------:R-:W-:Y:S01]  /*2400*/  UMOV UR10, UR6 ;  /* 0x00000006000a7c82 */ /* 0x000fe20008000000 */
[----:B------:R-:W-:Y:S01]  /*2410*/  UMOV UR11, 0x40000040 ;  /* 0x40000040000b7882 */ /* 0x000fe20000000000 */
[----:B------:R-:W-:Y:S01]  /*2420*/  UIADD3 UR6, UR5, 0x2, URZ ;  /* 0x0000000205067890 */ /* 0x000fe2000fffe03f */
        /* <DEDUP_REMOVED lines=12> */
[----:B------:R-:W-:Y:S01]  /*24f0*/  UMOV UR16, UR6 ;  /* 0x0000000600107c82 */ /* 0x000fe20008000000 */
[----:B------:R-:W-:Y:S01]  /*2500*/  UIADD3 UR6, UR4, 0x2, URZ ;  /* 0x0000000204067890 */ /* 0x000fe2000fffe03f */
[----:B------:R-:W-:Y:S01]  /*2510*/  MOV R14, UR16 ;  /* 0x00000010000e7c02 */ /* 0x000fe20008000f00 */
[----:B------:R-:W-:Y:S01]  /*2520*/  UMOV UR17, 0x40000040 ;  /* 0x4000004000117882 */ /* 0x000fe20000000000 */
[----:B------:R-:W-:Y:S01]  /*2530*/  UMOV UR12, UR16 ;  /* 0x00000010000c7c82 */ /* 0x000fe20008000000 */
[----:B------:R-:W-:Y:S01]  /*2540*/  UMOV UR13, UR17 ;  /* 0x00000011000d7c82 */ /* 0x000fe20008000000 */
[----:B------:R-:W-:Y:S01]  /*2550*/  UIADD3 UR7, UR4, 0x202, URZ ;  /* 0x0000020204077890 */ /* 0x000fe2000fffe03f */
[----:B------:R-:W-:Y:S01]  /*2560*/  IMAD.U32 R15, RZ, RZ, UR17 ;  /* 0x00000011ff0f7e24 */ /* 0x000fe2000f8e00ff */
[----:B------:R-:W-:Y:S01]  /*2570*/  UMOV UR18, UR6 ;  /* 0x0000000600127c82 */ /* 0x000fe20008000000 */
[----:B------:R-:W-:Y:S01]  /*2580*/  UIADD3 UR6, UR4, 0x182, URZ ;  /* 0x0000018204067890 */ /* 0x000fe2000fffe03f */
        /* <DEDUP_REMOVED lines=10> */
[----:B------:R-:W-:Y:S02]  /*2630*/  UMOV UR19, 0x40000040 ;  /* 0x4000004000137882 */ /* 0x000fe40000000000 */
        /* <DEDUP_REMOVED lines=20> */
[----:B------:R-:W-:Y:S01]  /*2780*/  UMOV UR16, UR6 ;  /* 0x0000000600107c82 */ /* 0x000fe20008000000 */
[----:B------:R-:W-:Y:S01]  /*2790*/  UIADD3 UR6, UR4, 0x4, URZ ;  /* 0x0000000404067890 */ /* 0x000fe2000fffe03f */
[----:B------:R-:W-:Y:S01]  /*27a0*/  IMAD.U32 R12, RZ, RZ, UR16 ;  /* 0x00000010ff0c7e24 */ /* 0x000fe2000f8e00ff */
        /* <DEDUP_REMOVED lines=111> */
[----:B------:R-:W-:Y:S02]  /*2ea0*/  MOV R2, UR13 ;  /* 0x0000000d00027c02 */ /* 0x000fe40008000f00 */
[----:B01----:R-:W-:Y:S01]  /*2eb0*/  MOV R3, UR12 ;  /* 0x0000000c00037c02 */ /* 0x003fe20008000f00 */
[----:B------:R-:W-:-:S02]  /*2ec0*/  WARPGROUP.DEPBAR.LE gsb0, 0x0 ;  /* 0x00008000000079c5 */ /* 0x000fc40000010000 */
        /* <DEDUP_REMOVED lines=39> */
[----:B------:R-:W-:Y:S01]  /*3140*/  UMOV UR13, 0x40000040 ;  /* 0x40000040000d7882 */ /* 0x000fe20000000000 */
[----:B------:R-:W-:Y:S01]  /*3150*/  UMOV UR15, 0x40000040 ;  /* 0x40000040000f7882 */ /* 0x000fe20000000000 */
[----:B------:R-:W-:Y:S01]  /*3160*/  UMOV UR37, UR13 ;  /* 0x0000000d00257c82 */ /* 0x000fe20008000000 */
[----:B------:R-:W-:Y:S01]  /*3170*/  IMAD.U32 R9, RZ, RZ, UR13 ;  /* 0x0000000dff097e24 */ /* 0x000fe2000f8e00ff */
        /* <DEDUP_REMOVED lines=225> */
[----:B------:R-:W-:-:S07]  /*3f90*/  UIADD3 UR5, UR5, 0xc06, URZ ;  /* 0x00000c0605057890 */ /* 0x000fce000fffe03f */
[----:B------:R-:W-:Y:S01]  /*3fa0*/  UMOV UR12, UR5 ;  /* 0x00000005000c7c82 */ /* 0x000fe20008000000 */
[----:B------:R-:W-:Y:S01]  /*3fb0*/  UIADD3 UR5, UR4, 0x806, URZ ;  /* 0x0000080604057890 */ /* 0x000fe2000fffe03f */
[----:B------:R-:W-:Y:S01]  /*3fc0*/  IMAD.U32 R8, RZ, RZ, UR12 ;  /* 0x0000000cff087e24 */ /* 0x000fe2000f8e00ff */
[----:B------:R-:W-:-:S05]  /*3fd0*/  UMOV UR36, UR12 ;  /* 0x0000000c00247c82 */ /* 0x000fca0008000000 */
        /* <DEDUP_REMOVED lines=58> */
[----:B------:R-:W-:Y:S02]  /*4380*/  R2UR UR39, R4 ;  /* 0x00000000042772ca */ /* 0x000fe400000e0000 */
[----:B------:R-:W-:Y:S02]  /*4390*/  R2UR UR38, R7 ;  /* 0x00000000072672ca */ /* 0x000fe400000e0000 */
[----:B------:R-:W-:Y:S02]  /*43a0*/  R2UR UR37, R17 ;  /* 0x00000000112572ca */ /* 0x000fe400000e0000 */
[----:B------:R-:W-:Y:S01]  /*43b0*/  R2UR UR36, R20 ;  /* 0x00000000142472ca */ /* 0x000fe200000e0000 */
        /* <DEDUP_REMOVED lines=16> */
.L_x_187:
[----:B------:R-:W-:Y:S01]  /*44c0*/  IMAD.U32 R2, RZ, RZ, UR61 ;  /* 0x0000003dff027e24 */ /* 0x000fe2000f8e00ff */
[----:B------:R-:W-:Y:S01]  /*44d0*/  ULDC UR4, c[0x0][0x988] ;  /* 0x0002620000047ab9 */ /* 0x000fe20000000800 */
[----:B------:R-:W-:Y:S01]  /*44e0*/  IMAD.U32 R3, RZ, RZ, UR60 ;  /* 0x0000003cff037e24 */ /* 0x000fe2000f8e00ff */
[----:B------:R-:W-:Y:S01]  /*44f0*/  P2R R20, PR, RZ, 0x1 ;  /* 0x00000001ff147803 */ /* 0x000fe20000000000 */
[----:B------:R-:W-:Y:S01]  /*4500*/  UIADD3 UR60, UR60, -0x2, URZ ;  /* 0xfffffffe3c3c7890 */ /* 0x000fe2000fffe03f */
[----:B------:R-:W-:Y:S01]  /*4510*/  IADD3 R2, R2, 0x50, -R23 ;  /* 0x0000005002027810 */ /* 0x000fe20007ffe817 */
[--C-:B------:R-:W-:Y:S01]  /*4520*/  IMAD.MOV.U32 R150, RZ, RZ, R151.reuse ;  /* 0x000000ffff967224 */ /* 0x100fe200078e0097 */
[----:B------:R-:W-:Y:S01]  /*4530*/  R2UR UR5, R22 ;  /* 0x00000000160572ca */ /* 0x000fe200000e0000 */
[--C-:B------:R-:W-:Y:S01]  /*4540*/  IMAD.MOV.U32 R149, RZ, RZ, R151.reuse ;  /* 0x000000ffff957224 */ /* 0x100fe200078e0097 */
[-C--:B------:R-:W-:Y:S01]  /*4550*/  MOV R118, R151.reuse ;  /* 0x0000009700767202 */ /* 0x080fe20000000f00 */
[----:B------:R-:W-:Y:S01]  /*4560*/  IMAD R2, R3, -0x50, R2 ;  /* 0xffffffb003027824 */ /* 0x000fe200078e0202 */
[----:B------:R-:W-:Y:S01]  /*4570*/  MOV R73, R151 ;  /* 0x0000009700497202 */ /* 0x000fe20000000f00 */
[----:B------:R-:W-:-:S02]  /*4580*/  IMAD.MOV.U32 R148, RZ, RZ, R151 ;  /* 0x000000ffff947224 */ /* 0x000fc400078e0097 */
[--C-:B------:R-:W-:Y:S01]  /*4590*/  IMAD.MOV.U32 R147, RZ, RZ, R151.reuse ;  /* 0x000000ffff937224 */ /* 0x100fe200078e0097 */
[C---:B------:R-:W-:Y:S01]  /*45a0*/  ISETP.GT.AND P2, PT, R2.reuse, RZ, PT ;  /* 0x000000ff0200720c */ /* 0x040fe20003f44270 */
[--C-:B------:R-:W-:Y:S01]  /*45b0*/  IMAD.MOV.U32 R146, RZ, RZ, R151.reuse ;  /* 0x000000ffff927224 */ /* 0x100fe200078e0097 */
[C---:B------:R-:W-:Y:S01]  /*45c0*/  ISETP.GT.AND P1, PT, R2.reuse, 0x1, PT ;  /* 0x000000010200780c */ /* 0x040fe20003f24270 */
[--C-:B------:R-:W-:Y:S01]  /*45d0*/  IMAD.MOV.U32 R145, RZ, RZ, R151.reuse ;  /* 0x000000ffff917224 */ /* 0x100fe200078e0097 */
[----:B------:R-:W-:Y:S01]  /*45e0*/  ISETP.GT.AND P6, PT, R2, 0x8, PT ;  /* 0x000000080200780c */ /* 0x000fe20003fc4270 */
[----:B------:R-:W-:Y:S01]  /*45f0*/  UISETP.GE.AND UP0, UPT, UR60, UR5, UPT ;  /* 0x000000053c00728c */ /* 0x000fe2000bf06270 */
[----:B------:R-:W-:Y:S01]  /*4600*/  FSEL R56, R56, -INF , P2 ;  /* 0xff80000038387808 */ /* 0x000fe20001000000 */
        /* <DEDUP_REMOVED lines=135> */
[----:B------:R-:W-:Y:S01]  /*4e80*/  FMNMX.FTZ R2, R28, R3, !PT ;  /* 0x000000031c027209 */ /* 0x000fe20007810000 */
[--C-:B------:R-:W-:Y:S01]  /*4e90*/  IMAD.MOV.U32 R75, RZ, RZ, R151.reuse ;  /* 0x000000ffff4b7224 */ /* 0x100fe200078e0097 */
[----:B------:R-:W-:Y:S01]  /*4ea0*/  FMNMX.FTZ R3, R58, R59, !PT ;  /* 0x0000003b3a037209 */ /* 0x000fe20007810000 */
[--C-:B------:R-:W-:Y:S01]  /*4eb0*/  IMAD.MOV.U32 R74, RZ, RZ, R151.reuse ;  /* 0x000000ffff4a7224 */ /* 0x100fe200078e0097 */
[----:B------:R-:W-:Y:S01]  /*4ec0*/  FMNMX.FTZ R7, R29, R2, !PT ;  /* 0x000000021d077209 */ /* 0x000fe20007810000 */
[--C-:B------:R-:W-:Y:S01]  /*4ed0*/  IMAD.MOV.U32 R72, RZ, RZ, R151.reuse ;  /* 0x000000ffff487224 */ /* 0x100fe200078e0097 */
[----:B------:R-:W-:Y:S01]  /*4ee0*/  FSEL R38, R38, -INF , P6 ;  /* 0xff80000026267808 */ /* 0x000fe20003000000 */
[--C-:B------:R-:W-:Y:S01]  /*4ef0*/  IMAD.MOV.U32 R71, RZ, RZ, R151.reuse ;  /* 0x000000ffff477224 */ /* 0x100fe200078e0097 */
[----:B------:R-:W-:Y:S01]  /*4f00*/  FSEL R39, R39, -INF , P5 ;  /* 0xff80000027277808 */ /* 0x000fe20002800000 */
[----:B------:R-:W0:Y:S01]  /*4f10*/  SHFL.BFLY PT, R2, R7, 0x2, 0x1f ;  /* 0x0c401f0007027f89 */ /* 0x000e2200000e0000 */
[----:B------:R-:W-:Y:S01]  /*4f20*/  FSEL R26, R26, -INF , P4 ;  /* 0xff8000001a1a7808 */ /* 0x000fe20002000000 */
[--C-:B------:R-:W-:Y:S01]  /*4f30*/  IMAD.MOV.U32 R70, RZ, RZ, R151.reuse ;  /* 0x000000ffff467224 */ /* 0x100fe200078e0097 */
[----:B------:R-:W-:Y:S01]  /*4f40*/  FSEL R27, R27, -INF , P3 ;  /* 0xff8000001b1b7808 */ /* 0x000fe20001800000 */
[--C-:B------:R-:W-:Y:S01]  /*4f50*/  IMAD.MOV.U32 R69, RZ, RZ, R151.reuse ;  /* 0x000000ffff457224 */ /* 0x100fe200078e0097 */
[----:B------:R-:W-:Y:S01]  /*4f60*/  FSEL R30, R30, -INF , P2 ;  /* 0xff8000001e1e7808 */ /* 0x000fe20001000000 */
[--C-:B------:R-:W-:Y:S01]  /*4f70*/  IMAD.MOV.U32 R68, RZ, RZ, R151.reuse ;  /* 0x000000ffff447224 */ /* 0x100fe200078e0097 */
[----:B------:R-:W-:Y:S01]  /*4f80*/  FSEL R31, R31, -INF , P1 ;  /* 0xff8000001f1f7808 */ /* 0x000fe20000800000 */
[----:B------:R-:W-:-:S02]  /*4f90*/  IMAD.MOV.U32 R67, RZ, RZ, R151 ;  /* 0x000000ffff437224 */ /* 0x000fc400078e0097 */
[--C-:B------:R-:W-:Y:S02]  /*4fa0*/  IMAD.MOV.U32 R66, RZ, RZ, R151.reuse ;  /* 0x000000ffff427224 */ /* 0x100fe400078e0097 */
[--C-:B------:R-:W-:Y:S02]  /*4fb0*/  IMAD.MOV.U32 R65, RZ, RZ, R151.reuse ;  /* 0x000000ffff417224 */ /* 0x100fe400078e0097 */
[----:B------:R-:W-:Y:S01]  /*4fc0*/  IMAD.MOV.U32 R64, RZ, RZ, R151 ;  /* 0x000000ffff407224 */ /* 0x000fe200078e0097 */
[----:B0-----:R-:W-:-:S05]  /*4fd0*/  FMNMX.FTZ R17, R7, R2, !PT ;  /* 0x0000000207117209 */ /* 0x001fca0007810000 */
[----:B------:R-:W0:Y:S02]  /*4fe0*/  SHFL.BFLY PT, R4, R17, 0x1, 0x1f ;  /* 0x0c201f0011047f89 */ /* 0x000e2400000e0000 */
        /* <DEDUP_REMOVED lines=37> */
[----:B------:R-:W-:Y:S01]  /*5240*/  FFMA.FTZ R21, R29, UR4, -R21 ;  /* 0x000000041d157c23 */ /* 0x000fe20008010815 */
[--C-:B------:R-:W-:Y:S01]  /*5250*/  IMAD.MOV.U32 R60, RZ, RZ, R151.reuse ;  /* 0x000000ffff3c7224 */ /* 0x100fe200078e0097 */
[----:B------:R-:W-:Y:S01]  /*5260*/  FMNMX.FTZ R3, R47, R2, !PT ;  /* 0x000000022f037209 */ /* 0x000fe20007810000 */
[----:B------:R-:W-:-:S03]  /*5270*/  IMAD.MOV.U32 R56, RZ, RZ, R151 ;  /* 0x000000ffff387224 */ /* 0x000fc600078e0097 */
[----:B------:R-:W-:Y:S01]  /*5280*/  FMNMX.FTZ R2, R34, R3, !PT ;  /* 0x0000000322027209 */ /* 0x000fe20007810000 */
[----:B------:R-:W-:Y:S03]  /*5290*/  MUFU.EX2 R204, R204 ;  /* 0x000000cc00cc7308 */ /* 0x000fe60000000800 */
[----:B------:R-:W-:-:S04]  /*52a0*/  FMNMX.FTZ R3, R35, R2, !PT ;  /* 0x0000000223037209 */ /* 0x000fc80007810000 */
[----:B------:R-:W-:Y:S01]  /*52b0*/  FMNMX.FTZ R2, R38, R3, !PT ;  /* 0x0000000326027209 */ /* 0x000fe20007810000 */
[----:B------:R-:W-:Y:S03]  /*52c0*/  MUFU.EX2 R49, R49 ;  /* 0x0000003100317308 */ /* 0x000fe60000000800 */
[----:B------:R-:W-:-:S04]  /*52d0*/  FMNMX.FTZ R3, R39, R2, !PT ;  /* 0x0000000227037209 */ /* 0x000fc80007810000 */
[----:B------:R-:W-:Y:S01]  /*52e0*/  FMNMX.FTZ R2, R26, R3, !PT ;  /* 0x000000031a027209 */ /* 0x000fe20007810000 */
[----:B------:R0:W-:Y:S03]  /*52f0*/  MUFU.EX2 R29, R21 ;  /* 0x00000015001d7308 */ /* 0x0001e60000000800 */
[----:B------:R-:W-:-:S04]  /*5300*/  FMNMX.FTZ R3, R27, R2, !PT ;  /* 0x000000021b037209 */ /* 0x000fc80007810000 */
[----:B------:R-:W-:Y:S01]  /*5310*/  FMNMX.FTZ R2, R30, R3, !PT ;  /* 0x000000031e027209 */ /* 0x000fe20007810000 */
[----:B------:R-:W-:Y:S01]  /*5320*/  MUFU.EX2 R52, R52 ;  /* 0x0000003400347308 */ /* 0x000fe20000000800 */
[----:B0-----:R-:W-:Y:S01]  /*5330*/  FADD.FTZ R21, R208, R7 ;  /* 0x00000007d0157221 */ /* 0x001fe20000010000 */
[----:B------:R-:W-:Y:S02]  /*5340*/  F2FP.F16.F32.PACK_AB R208, R7, R208 ;  /* 0x000000d007d0723e */ /* 0x000fe400000000ff */
[----:B------:R-:W-:-:S04]  /*5350*/  FMNMX.FTZ R2, R31, R2, !PT ;  /* 0x000000021f027209 */ /* 0x000fc80007810000 */
[----:B------:R-:W0:Y:S01]  /*5360*/  MUFU.EX2 R53, R53 ;  /* 0x0000003500357308 */ /* 0x000e220000000800 */
[----:B------:R-:W1:Y:S07]  /*5370*/  SHFL.BFLY PT, R3, R2, 0x2, 0x1f ;  /* 0x0c401f0002037f89 */ /* 0x000e6e00000e0000 */
[----:B------:R-:W-:Y:S08]  /*5380*/  MUFU.EX2 R40, R40 ;  /* 0x0000002800287308 */ /* 0x000ff00000000800 */
[----:B------:R-:W2:Y:S01]  /*5390*/  MUFU.EX2 R41, R41 ;  /* 0x0000002900297308 */ /* 0x000ea20000000800 */
[----:B0-----:R-:W-:-:S07]  /*53a0*/  F2FP.F16.F32.PACK_AB R206, R53, R52 ;  /* 0x0000003435ce723e */ /* 0x001fce00000000ff */
[----:B------:R-:W-:Y:S01]  /*53b0*/  MUFU.EX2 R44, R44 ;  /* 0x0000002c002c7308 */ /* 0x000fe20000000800 */
[----:B-1----:R-:W-:-:S05]  /*53c0*/  FMNMX.FTZ R20, R2, R3, !PT ;  /* 0x0000000302147209 */ /* 0x002fca0007810000 */
[----:B------:R-:W0:Y:S02]  /*53d0*/  SHFL.BFLY PT, R3, R20, 0x1, 0x1f ;  /* 0x0c201f0014037f89 */ /* 0x000e2400000e0000 */
[----:B------:R-:W1:Y:S01]  /*53e0*/  MUFU.EX2 R45, R45 ;  /* 0x0000002d002d7308 */ /* 0x000e620000000800 */
[----:B--2---:R-:W-:-:S07]  /*53f0*/  F2FP.F16.F32.PACK_AB R200, R41, R40 ;  /* 0x0000002829c8723e */ /* 0x004fce00000000ff */
[----:B------:R-:W-:Y:S08]  /*5400*/  MUFU.EX2 R32, R32 ;  /* 0x0000002000207308 */ /* 0x000ff00000000800 */
[----:B------:R-:W2:Y:S01]  /*5410*/  MUFU.EX2 R33, R33 ;  /* 0x0000002100217308 */ /* 0x000ea20000000800 */
[----:B-1----:R-:W-:Y:S02]  /*5420*/  F2FP.F16.F32.PACK_AB R202, R45, R44 ;  /* 0x0000002c2dca723e */ /* 0x002fe400000000ff */
[----:B0-----:R-:W-:Y:S01]  /*5430*/  FMNMX.FTZ R3, R20, R3, !PT ;  /* 0x0000000314037209 */ /* 0x001fe20007810000 */
[----:B------:R-:W-:-:S04]  /*5440*/  FADD.FTZ R20, R210, R21 ;  /* 0x00000015d2147221 */ /* 0x000fc80000010000 */
[----:B------:R-:W-:Y:S01]  /*5450*/  MUFU.EX2 R36, R36 ;  /* 0x0000002400247308 */ /* 0x000fe20000000800 */
[----:B------:R-:W-:Y:S01]  /*5460*/  F2FP.F16.F32.PACK_AB R210, R17, R210 ;  /* 0x000000d211d2723e */ /* 0x000fe200000000ff */
[C---:B------:R-:W-:Y:S01]  /*5470*/  FMUL.FTZ R2, R3.reuse, UR4 ;  /* 0x0000000403027c20 */ /* 0x040fe20008410000 */
[----:B------:R-:W-:Y:S01]  /*5480*/  FSETP.NEU.FTZ.AND P1, PT, R3, -INF , PT ;  /* 0xff8000000300780b */ /* 0x000fe20003f3d000 */
[----:B------:R-:W-:-:S03]  /*5490*/  FADD.FTZ R21, R17, R20 ;  /* 0x0000001411157221 */ /* 0x000fc60000010000 */
[----:B------:R-:W-:Y:S01]  /*54a0*/  FSEL R2, R2, RZ, P1 ;  /* 0x000000ff02027208 */ /* 0x000fe20000800000 */
[----:B------:R-:W-:Y:S01]  /*54b0*/  FADD.FTZ R20, R204, R21 ;  /* 0x00000015cc147221 */ /* 0x000fe20000010000 */
[----:B------:R-:W-:Y:S01]  /*54c0*/  MUFU.EX2 R37, R37 ;  /* 0x0000002500257308 */ /* 0x000fe20000000800 */
[----:B------:R-:W-:Y:S02]  /*54d0*/  PLOP3.LUT P1, PT, PT, PT, UP0, 0x80, 0x0 ;  /* 0x000000000000781c */ /* 0x000fe40003f2f008 */
        /* <DEDUP_REMOVED lines=21> */
[--C-:B------:R-:W-:Y:S01]  /*5630*/  FFMA.FTZ R26, R26, UR4, -R2.reuse ;  /* 0x000000041a1a7c23 */ /* 0x100fe20008010802 */
[----:B------:R-:W1:Y:S01]  /*5640*/  MUFU.EX2 R62, R62 ;  /* 0x0000003e003e7308 */ /* 0x000e620000000800 */
[--C-:B------:R-:W-:Y:S01]  /*5650*/  FFMA.FTZ R27, R27, UR4, -R2.reuse ;  /* 0x000000041b1b7c23 */ /* 0x100fe20008010802 */
[--C-:B------:R-:W-:Y:S01]  /*5660*/  FFMA.FTZ R30, R30, UR4, -R2.reuse ;  /* 0x000000041e1e7c23 */ /* 0x100fe20008010802 */
[----:B------:R-:W-:Y:S01]  /*5670*/  FFMA.FTZ R2, R31, UR4, -R2 ;  /* 0x000000041f027c23 */ /* 0x000fe20008010802 */
[----:B------:R-:W-:Y:S01]  /*5680*/  F2FP.F16.F32.PACK_AB R204, R49, R204 ;  /* 0x000000cc31cc723e */ /* 0x000fe200000000ff */
[--C-:B------:R-:W-:Y:S01]  /*5690*/  IMAD.MOV.U32 R53, RZ, RZ, R151.reuse ;  /* 0x000000ffff357224 */ /* 0x100fe200078e0097 */
[----:B--2---:R-:W-:Y:S01]  /*56a0*/  F2FP.F16.F32.PACK_AB R196, R33, R32 ;  /* 0x0000002021c4723e */ /* 0x004fe200000000ff */
[----:B------:R-:W-:Y:S01]  /*56b0*/  IMAD.MOV.U32 R52, RZ, RZ, R151 ;  /* 0x000000ffff347224 */ /* 0x000fe200078e0097 */
[----:B------:R-:W2:Y:S01]  /*56c0*/  MUFU.EX2 R63, R63 ;  /* 0x0000003f003f7308 */ /* 0x000ea20000000800 */
[----:B0-----:R-:W-:Y:S01]  /*56d0*/  FADD.FTZ R21, R58, R59 ;  /* 0x0000003b3a157221 */ /* 0x001fe20000010000 */
[----:B------:R-:W-:Y:S01]  /*56e0*/  F2FP.F16.F32.PACK_AB R198, R37, R36 ;  /* 0x0000002425c6723e */ /* 0x000fe200000000ff */
[--C-:B------:R-:W-:Y:S01]  /*56f0*/  IMAD.MOV.U32 R49, RZ, RZ, R151.reuse ;  /* 0x000000ffff317224 */ /* 0x100fe200078e0097 */
[----:B------:R-:W-:Y:S01]  /*5700*/  F2FP.F16.F32.PACK_AB R209, R59, R58 ;  /* 0x0000003a3bd1723e */ /* 0x000fe200000000ff */
[----:B------:R-:W-:-:S02]  /*5710*/  IMAD.MOV.U32 R59, RZ, RZ, R151 ;  /* 0x000000ffff3b7224 */ /* 0x000fc400078e0097 */
[----:B------:R-:W-:Y:S01]  /*5720*/  IMAD.MOV.U32 R58, RZ, RZ, R151 ;  /* 0x000000ffff3a7224 */ /* 0x000fe200078e0097 */
[----:B------:R-:W0:Y:S01]  /*5730*/  MUFU.EX2 R50, R50 ;  /* 0x0000003200327308 */ /* 0x000e220000000800 */
[----:B-1----:R-:W-:Y:S01]  /*5740*/  FADD.FTZ R20, R62, R21 ;  /* 0x000000153e147221 */ /* 0x002fe20000010000 */
[----:B------:R-:W-:-:S06]  /*5750*/  IMAD.MOV.U32 R48, RZ, RZ, R151 ;  /* 0x000000ffff307224 */ /* 0x000fcc00078e0097 */
[----:B------:R-:W1:Y:S01]  /*5760*/  MUFU.EX2 R51, R51 ;  /* 0x0000003300337308 */ /* 0x000e620000000800 */
[C---:B--2---:R-:W-:Y:S01]  /*5770*/  FADD.FTZ R21, R63.reuse, R20 ;  /* 0x000000143f157221 */ /* 0x044fe20000010000 */
[----:B------:R-:W-:Y:S01]  /*5780*/  F2FP.F16.F32.PACK_AB R211, R63, R62 ;  /* 0x0000003e3fd3723e */ /* 0x000fe200000000ff */
[--C-:B------:R-:W-:Y:S02]  /*5790*/  IMAD.MOV.U32 R63, RZ, RZ, R151.reuse ;  /* 0x000000ffff3f7224 */ /* 0x100fe400078e0097 */
[----:B------:R-:W-:-:S03]  /*57a0*/  IMAD.MOV.U32 R62, RZ, RZ, R151 ;  /* 0x000000ffff3e7224 */ /* 0x000fc600078e0097 */
[----:B------:R-:W2:Y:S01]  /*57b0*/  MUFU.EX2 R54, R54 ;  /* 0x0000003600367308 */ /* 0x000ea20000000800 */
[----:B0-----:R-:W-:Y:S01]  /*57c0*/  FADD.FTZ R20, R50, R21 ;  /* 0x0000001532147221 */ /* 0x001fe20000010000 */
[----:B------:R-:W-:Y:S02]  /*57d0*/  VIADD R21, R0, 0x38840 ;  /* 0x0003884000157836 */ /* 0x000fe40000000000 */
[----:B------:R-:W-:Y:S01]  /*57e0*/  FADD.FTZ R0, R40, R57 ;  /* 0x0000003928007221 */ /* 0x000fe20000010000 */
[----:B------:R-:W-:Y:S02]  /*57f0*/  IMAD.MOV.U32 R40, RZ, RZ, R151 ;  /* 0x000000ffff287224 */ /* 0x000fe400078e0097 */
[----:B------:R-:W-:Y:S01]  /*5800*/  PRMT R21, R6, 0x654, R21 ;  /* 0x0000065406157816 */ /* 0x000fe20000000015 */
[----:B------:R-:W0:Y:S01]  /*5810*/  MUFU.EX2 R55, R55 ;  /* 0x0000003700377308 */ /* 0x000e220000000800 */
[----:B-1----:R-:W-:Y:S01]  /*5820*/  FADD.FTZ R57, R51, R20 ;  /* 0x0000001433397221 */ /* 0x002fe20000010000 */
[----:B------:R-:W-:Y:S01]  /*5830*/  FADD.FTZ R61, R41, R0 ;  /* 0x00000000293d7221 */ /* 0x000fe20000010000 */
[----:B------:R0:W-:Y:S01]  /*5840*/  SYNCS.ARRIVE.TRANS64.RED.A1T0 RZ, [R21+URZ], RZ ;  /* 0x000000ff15ff79a7 */ /* 0x0001e2000810043f */
[----:B------:R-:W-:Y:S01]  /*5850*/  F2FP.F16.F32.PACK_AB R205, R51, R50 ;  /* 0x0000003233cd723e */ /* 0x000fe200000000ff */
[----:B------:R-:W-:-:S02]  /*5860*/  IMAD.MOV.U32 R51, RZ, RZ, R151 ;  /* 0x000000ffff337224 */ /* 0x000fc400078e0097 */
[----:B------:R-:W-:Y:S01]  /*5870*/  FADD.FTZ R20, R44, R61 ;  /* 0x0000003d2c147221 */ /* 0x000fe20000010000 */
[----:B------:R-:W-:Y:S01]  /*5880*/  IMAD.MOV.U32 R61, RZ, RZ, R151 ;  /* 0x000000ffff3d7224 */ /* 0x000fe200078e0097 */
[----:B------:R-:W1:Y:S01]  /*5890*/  MUFU.EX2 R42, R42 ;  /* 0x0000002a002a7308 */ /* 0x000e620000000800 */
[----:B--2---:R-:W-:Y:S01]  /*58a0*/  FADD.FTZ R0, R54, R57 ;  /* 0x0000003936007221 */ /* 0x004fe20000010000 */
[----:B------:R-:W-:Y:S01]  /*58b0*/  FADD.FTZ R57, R45, R20 ;  /* 0x000000142d397221 */ /* 0x000fe20000010000 */
[--C-:B------:R-:W-:Y:S02]  /*58c0*/  IMAD.MOV.U32 R50, RZ, RZ, R151.reuse ;  /* 0x000000ffff327224 */ /* 0x100fe400078e0097 */
[----:B------:R-:W-:Y:S02]  /*58d0*/  IMAD.MOV.U32 R45, RZ, RZ, R151 ;  /* 0x000000ffff2d7224 */ /* 0x000fe400078e0097 */
[----:B------:R-:W-:Y:S01]  /*58e0*/  FADD.FTZ R20, R32, R57 ;  /* 0x0000003920147221 */ /* 0x000fe20000010000 */
[--C-:B------:R-:W-:Y:S01]  /*58f0*/  IMAD.MOV.U32 R57, RZ, RZ, R151.reuse ;  /* 0x000000ffff397224 */ /* 0x100fe200078e0097 */
[----:B------:R-:W2:Y:S01]  /*5900*/  MUFU.EX2 R43, R43 ;  /* 0x0000002b002b7308 */ /* 0x000ea20000000800 */
[----:B0-----:R-:W-:Y:S01]  /*5910*/  FADD.FTZ R21, R55, R0 ;  /* 0x0000000037157221 */ /* 0x001fe20000010000 */
[----:B------:R-:W-:Y:S01]  /*5920*/  FADD.FTZ R31, R33, R20 ;  /* 0x00000014211f7221 */ /* 0x000fe20000010000 */
[----:B------:R-:W-:Y:S01]  /*5930*/  F2FP.F16.F32.PACK_AB R207, R55, R54 ;  /* 0x0000003637cf723e */ /* 0x000fe200000000ff */
[----:B------:R-:W-:-:S02]  /*5940*/  IMAD.MOV.U32 R55, RZ, RZ, R151 ;  /* 0x000000ffff377224 */ /* 0x000fc400078e0097 */
[----:B------:R-:W-:Y:S01]  /*5950*/  FADD.FTZ R20, R36, R31 ;  /* 0x0000001f24147221 */ /* 0x000fe20000010000 */
[----:B------:R-:W-:Y:S01]  /*5960*/  IMAD.MOV.U32 R54, RZ, RZ, R151 ;  /* 0x000000ffff367224 */ /* 0x000fe200078e0097 */
[----:B------:R-:W0:Y:S01]  /*5970*/  MUFU.EX2 R46, R46 ;  /* 0x0000002e002e7308 */ /* 0x000e220000000800 */
[----:B-1----:R-:W-:Y:S01]  /*5980*/  FADD.FTZ R0, R42, R21 ;  /* 0x000000152a007221 */ /* 0x002fe20000010000 */
[----:B------:R-:W-:Y:S01]  /*5990*/  FADD.FTZ R17, R37, R20 ;  /* 0x0000001425117221 */ /* 0x000fe20000010000 */
[--C-:B------:R-:W-:Y:S02]  /*59a0*/  IMAD.MOV.U32 R44, RZ, RZ, R151.reuse ;  /* 0x000000ffff2c7224 */ /* 0x100fe400078e0097 */
[--C-:B------:R-:W-:Y:S02]  /*59b0*/  IMAD.MOV.U32 R41, RZ, RZ, R151.reuse ;  /* 0x000000ffff297224 */ /* 0x100fe400078e0097 */
[--C-:B------:R-:W-:Y:S01]  /*59c0*/  IMAD.MOV.U32 R37, RZ, RZ, R151.reuse ;  /* 0x000000ffff257224 */ /* 0x100fe200078e0097 */
[----:B------:R-:W1:Y:S01]  /*59d0*/  MUFU.EX2 R47, R47 ;  /* 0x0000002f002f7308 */ /* 0x000e620000000800 */
[C---:B--2---:R-:W-:Y:S01]  /*59e0*/  FADD.FTZ R21, R43.reuse, R0 ;  /* 0x000000002b157221 */ /* 0x044fe20000010000 */
[----:B------:R-:W-:Y:S01]  /*59f0*/  F2FP.F16.F32.PACK_AB R201, R43, R42 ;  /* 0x0000002a2bc9723e */ /* 0x000fe200000000ff */
[----:B------:R-:W-:-:S02]  /*5a00*/  IMAD.MOV.U32 R43, RZ, RZ, R151 ;  /* 0x000000ffff2b7224 */ /* 0x000fc400078e0097 */
[--C-:B------:R-:W-:Y:S02]  /*5a10*/  IMAD.MOV.U32 R42, RZ, RZ, R151.reuse ;  /* 0x000000ffff2a7224 */ /* 0x100fe400078e0097 */
        /* <DEDUP_REMOVED lines=9> */
[----:B------:R-:W-:-:S02]  /*5ab0*/  IMAD.MOV.U32 R47, RZ, RZ, R151 ;  /* 0x000000ffff2f7224 */ /* 0x000fc400078e0097 */
[----:B------:R-:W-:-:S03]  /*5ac0*/  IMAD.MOV.U32 R46, RZ, RZ, R151 ;  /* 0x000000ffff2e7224 */ /* 0x000fc600078e0097 */
[----:B------:R-:W1:Y:S01]  /*5ad0*/  MUFU.EX2 R38, R38 ;  /* 0x0000002600267308 */ /* 0x000e620000000800 */
[----:B--2---:R-:W-:-:S07]  /*5ae0*/  FADD.FTZ R0, R34, R7 ;  /* 0x0000000722007221 */ /* 0x004fce0000010000 */
[----:B------:R-:W2:Y:S01]  /*5af0*/  MUFU.EX2 R39, R39 ;  /* 0x0000002700277308 */ /* 0x000ea20000000800 */
[C---:B0-----:R-:W-:Y:S01]  /*5b00*/  FADD.FTZ R7, R35.reuse, R0 ;  /* 0x0000000023077221 */ /* 0x041fe20000010000 */
[----:B------:R-:W-:Y:S01]  /*5b10*/  F2FP.F16.F32.PACK_AB R197, R35, R34 ;  /* 0x0000002223c5723e */ /* 0x000fe200000000ff */
[--C-:B------:R-:W-:Y:S02]  /*5b20*/  IMAD.MOV.U32 R35, RZ, RZ, R151.reuse ;  /* 0x000000ffff237224 */ /* 0x100fe400078e0097 */
[----:B------:R-:W-:-:S03]  /*5b30*/  IMAD.MOV.U32 R34, RZ, RZ, R151 ;  /* 0x000000ffff227224 */ /* 0x000fc600078e0097 */
[----:B------:R-:W0:Y:S01]  /*5b40*/  MUFU.EX2 R26, R26 ;  /* 0x0000001a001a7308 */ /* 0x000e220000000800 */
[----:B-1----:R-:W-:-:S07]  /*5b50*/  FADD.FTZ R0, R38, R7 ;  /* 0x0000000726007221 */ /* 0x002fce0000010000 */
        /* <DEDUP_REMOVED lines=15> */
[C---:B0-----:R-:W-:Y:S01]  /*5c50*/  FADD.FTZ R17, R25.reuse, R20 ;  /* 0x0000001419117221 */ /* 0x041fe20000010000 */
[----:B------:R-:W-:Y:S01]  /*5c60*/  F2FP.F16.F32.PACK_AB R192, R25, R24 ;  /* 0x0000001819c0723e */ /* 0x000fe200000000ff */
[--C-:B------:R-:W-:Y:S02]  /*5c70*/  IMAD.MOV.U32 R25, RZ, RZ, R151.reuse ;  /* 0x000000ffff197224 */ /* 0x100fe400078e0097 */
[----:B------:R-:W-:-:S03]  /*5c80*/  IMAD.MOV.U32 R24, RZ, RZ, R151 ;  /* 0x000000ffff187224 */ /* 0x000fc600078e0097 */
[----:B------:R0:W3:Y:S01]  /*5c90*/  MUFU.EX2 R195, R2 ;  /* 0x0000000200c37308 */ /* 0x0000e20000000800 */
[----:B-1----:R-:W-:Y:S01]  /*5ca0*/  FADD.FTZ R0, R30, R7 ;  /* 0x000000071e007221 */ /* 0x002fe20000010000 */
[----:B--2---:R-:W-:Y:S01]  /*5cb0*/  FADD.FTZ R20, R28, R17 ;  /* 0x000000111c147221 */ /* 0x004fe20000010000 */
[C---:B------:R-:W-:Y:S01]  /*5cc0*/  F2FP.F16.F32.PACK_AB R194, R29.reuse, R28 ;  /* 0x0000001c1dc2723e */ /* 0x040fe200000000ff */
[----:B0-----:R-:W-:Y:S01]  /*5cd0*/  IMAD.MOV.U32 R2, RZ, RZ, 0x3f800000 ;  /* 0x3f800000ff027424 */ /* 0x001fe200078e00ff */
[----:B------:R-:W-:Y:S01]  /*5ce0*/  MOV R28, R151 ;  /* 0x00000097001c7202 */ /* 0x000fe20000000f00 */
[----:B------:R-:W-:Y:S01]  /*5cf0*/  FADD.FTZ R17, R29, R20 ;  /* 0x000000141d117221 */ /* 0x000fe20000010000 */
[----:B------:R-:W-:Y:S02]  /*5d00*/  IMAD.MOV.U32 R29, RZ, RZ, R151 ;  /* 0x000000ffff1d7224 */ /* 0x000fe400078e0097 */
[C---:B---3--:R-:W-:Y:S01]  /*5d10*/  FADD.FTZ R7, R195.reuse, R0 ;  /* 0x00000000c3077221 */ /* 0x048fe20000010000 */
[----:B------:R-:W-:Y:S01]  /*5d20*/  F2FP.F16.F32.PACK_AB R195, R195, R30 ;  /* 0x0000001ec3c3723e */ /* 0x000fe200000000ff */
[----:B------:R-:W-:-:S02]  /*5d30*/  IMAD.MOV.U32 R0, RZ, RZ, 0x3f800000 ;  /* 0x3f800000ff007424 */ /* 0x000fc400078e00ff */
[----:B------:R-:W-:Y:S01]  /*5d40*/  IMAD.MOV.U32 R30, RZ, RZ, R151 ;  /* 0x000000ffff1e7224 */ /* 0x000fe200078e0097 */
[----:B------:R-:W-:Y:S06]  /*5d50*/  @!P1 BRA `(.L_x_188) ;  /* 0x0000003c00e09947 */ /* 0x000fec0003800000 */
[----:B------:R-:W-:Y:S01]  /*5d60*/  R2UR UR4, R16 ;  /* 0x00000000100472ca */ /* 0x000fe200000e0000 */
[----:B------:R-:W-:Y:S01]  /*5d70*/  IMAD.MOV.U32 R21, RZ, RZ, R3 ;  /* 0x000000ffff157224 */ /* 0x000fe200078e0003 */
[----:B------:R-:W-:Y:S01]  /*5d80*/  CS2R R150, SRZ ;  /* 0x0000000000967805 */ /* 0x000fe2000001ff00 */
[----:B------:R-:W-:Y:S01]  /*5d90*/  IMAD.MOV.U32 R20, RZ, RZ, R4 ;  /* 0x000000ffff147224 */ /* 0x000fe200078e0004 */
[----:B------:R-:W-:Y:S01]  /*5da0*/  CS2R R146, SRZ ;  /* 0x0000000000927805 */ /* 0x000fe2000001ff00 */
[----:B------:R-:W-:Y:S01]  /*5db0*/  IMAD.MOV.U32 R2, RZ, RZ, 0x3f800000 ;  /* 0x3f800000ff027424 */ /* 0x000fe200078e00ff */
[----:B------:R-:W-:Y:S02]  /*5dc0*/  CS2R R142, SRZ ;  /* 0x00000000008e7805 */ /* 0x000fe4000001ff00 */
[----:B------:R-:W-:Y:S02]  /*5dd0*/  CS2R R138, SRZ ;  /* 0x00000000008a7805 */ /* 0x000fe4000001ff00 */
[----:B------:R-:W-:-:S02]  /*5de0*/  CS2R R134, SRZ ;  /* 0x0000000000867805 */ /* 0x000fc4000001ff00 */
[----:B------:R-:W-:Y:S02]  /*5df0*/  CS2R R130, SRZ ;  /* 0x0000000000827805 */ /* 0x000fe4000001ff00 */
[----:B------:R-:W-:Y:S02]  /*5e00*/  CS2R R126, SRZ ;  /* 0x00000000007e7805 */ /* 0x000fe4000001ff00 */
[----:B------:R-:W-:Y:S02]  /*5e10*/  CS2R R122, SRZ ;  /* 0x00000000007a7805 */ /* 0x000fe4000001ff00 */
[----:B------:R-:W-:Y:S01]  /*5e20*/  CS2R R118, SRZ ;  /* 0x0000000000767805 */ /* 0x000fe2000001ff00 */
[----:B------:R-:W-:Y:S01]  /*5e30*/  IMAD.U32 R229, RZ, RZ, UR4 ;  /* 0x00000004ffe57e24 */ /* 0x000fe2000f8e00ff */
        /* <DEDUP_REMOVED lines=54> */
[----:B------:R-:W-:Y:S01]  /*61a0*/  CS2R R24, SRZ ;  /* 0x0000000000187805 */ /* 0x000fe2000001ff00 */
[----:B------:R-:W-:Y:S01]  /*61b0*/  IMAD.U32 R228, RZ, RZ, UR60 ;  /* 0x0000003cffe47e24 */ /* 0x000fe2000f8e00ff */
[----:B------:R-:W-:-:S06]  /*61c0*/  UMOV UR60, UR38 ;  /* 0x00000026003c7c82 */ /* 0x000fcc0008000000 */
.L_x_199:
[----:B------:R-:W-:Y:S01]  /*61d0*/  R2UR UR5, R229 ;  /* 0x00000000e50572ca */ /* 0x000fe200000e0000 */
[----:B------:R-:W-:-:S04]  /*61e0*/  UISETP.NE.AND UP0, UPT, UR60, 0x1, UPT ;  /* 0x000000013c00788c */ /* 0x000fc8000bf05270 */
[----:B------:R-:W-:-:S08]  /*61f0*/  USEL UR4, URZ, 0x1, UP0 ;  /* 0x000000013f047887 */ /* 0x000fd00008000000 */
[----:B------:R-:W-:-:S06]  /*6200*/  ULOP3.LUT UR4, UR5, UR4, URZ, 0x3c, !UPT ;  /* 0x0000000405047292 */ /* 0x000fcc000f8e3c3f */
[----:B------:R-:W-:Y:S01]  /*6210*/  IMAD.U32 R16, RZ, RZ, UR4 ;  /* 0x00000004ff107e24 */ /* 0x000fe2000f8e00ff */
[----:B------:R-:W-:Y:S06]  /*6220*/  @!P0 BRA `(.L_x_189) ;  /* 0x0000000000048947 */ /* 0x000fec0003800000 */
[----:B------:R-:W-:Y:S01]  /*6230*/  BPT.TRAP 0x1 ;  /* 0x000000040000795c */ /* 0x000fe20000300000 */
.L_x_189:
[----:B------:R-:W0:Y:S01]  /*6240*/  S2UR UR4, SR_CgaCtaId ;  /* 0x00000000000479c3 */ /* 0x000e220000008800 */
[----:B------:R-:W-:Y:S01]  /*6250*/  MOV R5, 0x400 ;  /* 0x0000040000057802 */ /* 0x000fe20000000f00 */
[----:B------:R-:W-:Y:S01]  /*6260*/  UIADD3 UR38, UR60, 0x1, URZ ;  /* 0x000000013c267890 */ /* 0x000fe2000fffe03f */
[----:B------:R-:W-:-:S03]  /*6270*/  R2UR UR5, R16 ;  /* 0x00000000100572ca */ /* 0x000fc600000e0000 */
[----:B------:R-:W-:-:S04]  /*6280*/  UISETP.NE.AND UP0, UPT, UR38, 0x2, UPT ;  /* 0x000000022600788c */ /* 0x000fc8000bf05270 */
[----:B------:R-:W-:-:S06]  /*6290*/  USEL UR38, UR38, URZ, UP0 ;  /* 0x0000003f26267287 */ /* 0x000fcc0008000000 */
[----:B------:R-:W-:-:S05]  /*62a0*/  IMAD.U32 R3, RZ, RZ, UR5 ;  /* 0x00000005ff037e24 */ /* 0x000fca000f8e00ff */
[----:B------:R-:W-:Y:S01]  /*62b0*/  SHF.L.U32 R3, R3, 0x1f, RZ ;  /* 0x0000001f03037819 */ /* 0x000fe200000006ff */
[----:B0-----:R-:W-:-:S05]  /*62c0*/  IMAD.U32 R6, RZ, RZ, UR4 ;  /* 0x00000004ff067e24 */ /* 0x001fca000f8e00ff */
[----:B------:R-:W-:-:S04]  /*62d0*/  LEA R5, R6, R5, 0x18 ;  /* 0x0000000506057211 */ /* 0x000fc800078ec0ff */
[----:B------:R-:W-:-:S13]  /*62e0*/  R2UR UR61, R5 ;  /* 0x00000000053d72ca */ /* 0x000fda00000e0000 */
[----:B------:R-:W-:-:S09]  /*62f0*/  ULEA UR61, UR38, UR61, 0x3 ;  /* 0x0000003d263d7291 */ /* 0x000fd2000f8e183f */
[----:B------:R0:W1:Y:S01]  /*6300*/  SYNCS.PHASECHK.TRANS64.TRYWAIT P1, [UR61+0x38830], R3 ;  /* 0x03883003ff0075a7 */ /* 0x000062000802017d */
[----:B------:R-:W-:Y:S05]  /*6310*/  @!P0 BRA `(.L_x_190) ;  /* 0x0000000000048947 */ /* 0x000fea0003800000 */
[----:B------:R-:W-:Y:S01]  /*6320*/  BPT.TRAP 0x1 ;  /* 0x000000040000795c */ /* 0x000fe20000300000 */
.L_x_190:
[----:B-1----:R-:W-:Y:S05]  /*6330*/  @P1 BRA `(.L_x_191) ;  /* 0x0000000000081947 */ /* 0x002fea0003800000 */
[----:B------:R-:W1:Y:S02]  /*6340*/  SYNCS.PHASECHK.TRANS64.TRYWAIT P1, [UR61+0x38830], R3 ;  /* 0x03883003ff0075a7 */ /* 0x000e64000802017d */
[----:B-1----:R-:W-:Y:S05]  /*6350*/  @!P1 BRA `(.L_x_192) ;  /* 0x000000f800309947 */ /* 0x002fea0003800000 */
.L_x_191:
[----:B------:R-:W-:Y:S01]  /*6360*/  R2UR UR10, R18 ;  /* 0x00000000120a72ca */ /* 0x000fe200000e0000 */
[----:B------:R-:W-:Y:S01]  /*6370*/  UIMAD UR4, UR38, 0xa00, UR39 ;  /* 0x00000a00260478a4 */ /* 0x000fe2000f8e0227 */
[----:B------:R-:W-:Y:S01]  /*6380*/  R2UR UR11, R19 ;  /* 0x00000000130b72ca */ /* 0x000fe200000e0000 */
[----:B------:R-:W-:Y:S01]  /*6390*/  WARPGROUP.ARRIVE ;  /* 0x00000000000079c5 */ /* 0x000fe20000000000 */
[----:B------:R-:W-:Y:S01]  /*63a0*/  UMOV UR59, 0x40000040 ;  /* 0x40000040003b7882 */ /* 0x000fe20000000000 */
[----:B------:R-:W-:Y:S01]  /*63b0*/  UIADD3 UR6, UR4, 0x80, URZ ;  /* 0x0000008004067890 */ /* 0x000fe2000fffe03f */
[----:B------:R-:W-:Y:S01]  /*63c0*/  R2UR UR18, R14 ;  /* 0x000000000e1272ca */ /* 0x000fe200000e0000 */
[----:B------:R-:W-:Y:S01]  /*63d0*/  UIADD3 UR5, UR4, 0x100, URZ ;  /* 0x0000010004057890 */ /* 0x000fe2000fffe03f */
[----:B------:R-:W-:Y:S01]  /*63e0*/  R2UR UR19, R15 ;  /* 0x000000000f1372ca */ /* 0x000fe200000e0000 */
[----:B------:R-:W-:Y:S01]  /*63f0*/  UMOV UR58, UR4 ;  /* 0x00000004003a7c82 */ /* 0x000fe20008000000 */
[----:B------:R-:W-:Y:S01]  /*6400*/  R2UR UR14, R12 ;  /* 0x000000000c0e72ca */ /* 0x000fe200000e0000 */
[----:B------:R-:W-:Y:S01]  /*6410*/  UIADD3 UR22, UR4, 0x286, URZ ;  /* 0x0000028604167890 */ /* 0x000fe2000fffe03f */
[----:B------:R-:W-:Y:S01]  /*6420*/  R2UR UR15, R13 ;  /* 0x000000000d0f72ca */ /* 0x000fe200000e0000 */
[----:B------:R-:W-:Y:S01]  /*6430*/  UMOV UR56, UR10 ;  /* 0x0000000a00387c82 */ /* 0x000fe20008000000 */
[----:B------:R-:W-:Y:S01]  /*6440*/  UMOV UR23, 0x40000040 ;  /* 0x4000004000177882 */ /* 0x000fe20000000000 */
[----:B------:R-:W-:Y:S01]  /*6450*/  UMOV UR57, UR11 ;  /* 0x0000000b00397c82 */ /* 0x000fe20008000000 */
[----:B------:R-:W-:Y:S01]  /*6460*/  UIADD3 UR26, UR4, 0x500, URZ ;  /* 0x00000500041a7890 */ /* 0x000fe2000fffe03f */
[----:B------:R-:W-:Y:S01]  /*6470*/  HGMMA.64x16x16.F32 R184, gdesc[UR56], RZ, !UPT, gsb0 ;  /* 0x0020000038b879f0 */ /* 0x000fe2000c0008ff */
[----:B------:R-:W-:Y:S01]  /*6480*/  UMOV UR56, UR10 ;  /* 0x0000000a00387c82 */ /* 0x000fe20008000000 */
        /* <DEDUP_REMOVED lines=58> */
[----:B------:R-:W-:Y:S01]  /*6830*/  UMOV UR56, UR10 ;  /* 0x0000000a00387c82 */ /* 0x000fe20008000000 */
[----:B------:R-:W-:Y:S01]  /*6840*/  UMOV UR57, UR11 ;  /* 0x0000000b00397c82 */ /* 0x000fe20008000000 */
[----:B------:R-:W-:Y:S01]  /*6850*/  UMOV UR58, UR5 ;  /* 0x00000005003a7c82 */ /* 0x000fe20008000000 */
[----:B------:R-:W-:Y:S01]  /*6860*/  UMOV UR59, 0x40000040 ;  /* 0x40000040003b7882 */ /* 0x000fe20000000000 */
        /* <DEDUP_REMOVED lines=101> */
[----:B------:R-:W-:-:S06]  /*6ec0*/  WARPGROUP.ARRIVE ;  /* 0x00000000000079c5 */ /* 0x000fcc0000000000 */
[----:B------:R-:W-:Y:S01]  /*6ed0*/  HGMMA.64x16x16.F32 R160, gdesc[UR56], RZ, !UPT, gsb0 ;  /* 0x0020000038a079f0 */ /* 0x000fe2000c0008ff */
[----:B------:R-:W-:Y:S01]  /*6ee0*/  UMOV UR56, UR10 ;  /* 0x0000000a00387c82 */ /* 0x000fe20008000000 */
[----:B------:R-:W-:Y:S01]  /*6ef0*/  UMOV UR57, UR11 ;  /* 0x0000000b00397c82 */ /* 0x000fe20008000000 */
[----:B------:R-:W-:Y:S01]  /*6f00*/  UMOV UR58, UR5 ;  /* 0x00000005003a7c82 */ /* 0x000fe20008000000 */
[----:B------:R-:W-:Y:S01]  /*6f10*/  UMOV UR59, 0x40000040 ;  /* 0x40000040003b7882 */ /* 0x000fe20000000000 */
[----:B------:R-:W-:Y:S01]  /*6f20*/  UIADD3 UR5, UR4, 0x102, URZ ;  /* 0x0000010204057890 */ /* 0x000fe2000fffe03f */
[----:B------:R-:W-:Y:S02]  /*6f30*/  R2UR UR10, R10 ;  /* 0x000000000a0a72ca */ /* 0x000fe400000e0000 */
[----:B------:R-:W-:Y:S01]  /*6f40*/  R2UR UR11, R11 ;  /* 0x000000000b0b72ca */ /* 0x000fe200000e0000 */
        /* <DEDUP_REMOVED lines=39> */
[----:B------:R-:W-:Y:S01]  /*71c0*/  UIADD3 UR18, UR4, 0x284, URZ ;  /* 0x0000028404127890 */ /* 0x000fe2000fffe03f */
        /* <DEDUP_REMOVED lines=143> */
[----:B------:R-:W-:Y:S02]  /*7ac0*/  R2UR UR14, R8 ;  /* 0x00000000080e72ca */ /* 0x000fe400000e0000 */
[----:B------:R-:W-:-:S11]  /*7ad0*/  R2UR UR15, R9 ;  /* 0x00000000090f72ca */ /* 0x000fd600000e0000 */
        /* <DEDUP_REMOVED lines=252> */
[----:B------:R-:W-:-:S03]  /*8aa0*/  UIADD3 UR6, UR4, 0x906, URZ ;  /* 0x0000090604067890 */ /* 0x000fc6000fffe03f */
        /* <DEDUP_REMOVED lines=25> */
.L_x_193:
[----:B------:R-:W-:Y:S01]  /*8c40*/  R2UR UR4, R229 ;  /* 0x00000000e50472ca */ /* 0x000fe200000e0000 */
[----:B------:R-:W-:-:S04]  /*8c50*/  IMAD.U32 R229, RZ, RZ, UR60 ;  /* 0x0000003cffe57e24 */ /* 0x000fc8000f8e00ff */
[----:B------:R-:W-:-:S08]  /*8c60*/  IMAD R229, R229, 0x8, R5 ;  /* 0x00000008e5e57824 */ /* 0x000fd000078e0205 */
[----:B------:R-:W-:-:S05]  /*8c70*/  IMAD.U32 R0, RZ, RZ, UR4 ;  /* 0x00000004ff007e24 */ /* 0x000fca000f8e00ff */
[----:B------:R-:W-:-:S04]  /*8c80*/  SHF.L.U32 R0, R0, 0x1f, RZ ;  /* 0x0000001f00007819 */ /* 0x000fc800000006ff */
[----:B------:R2:W3:Y:S01]  /*8c90*/  SYNCS.PHASECHK.TRANS64.TRYWAIT P1, [R229+URZ+0x38850], R0 ;  /* 0x03885000e50075a7 */ /* 0x0004e2000802017f */
[----:B------:R-:W-:Y:S05]  /*8ca0*/  @!P0 BRA `(.L_x_194) ;  /* 0x0000000000048947 */ /* 0x000fea0003800000 */
[----:B------:R-:W-:Y:S01]  /*8cb0*/  BPT.TRAP 0x1 ;  /* 0x000000040000795c */ /* 0x000fe20000300000 */
.L_x_194:
[----:B---3--:R-:W-:Y:S05]  /*8cc0*/  @P1 BRA `(.L_x_195) ;  /* 0x0000000000081947 */ /* 0x008fea0003800000 */
[----:B------:R-:W3:Y:S02]  /*8cd0*/  SYNCS.PHASECHK.TRANS64.TRYWAIT P1, [R229+URZ+0x38850], R0 ;  /* 0x03885000e50075a7 */ /* 0x000ee4000802017f */
[----:B---3--:R-:W-:Y:S05]  /*8ce0*/  @!P1 BRA `(.L_x_196) ;  /* 0x000000cc00e49947 */ /* 0x008fea0003800000 */
.L_x_195:
[----:B------:R-:W-:Y:S01]  /*8cf0*/  R2UR UR4, R5 ;  /* 0x00000000050472ca */ /* 0x000fe200000e0000 */
[----:B------:R-:W-:Y:S01]  /*8d00*/  WARPGROUP.ARRIVE ;  /* 0x00000000000079c5 */ /* 0x000fe20000000000 */
[----:B------:R-:W-:-:S11]  /*8d10*/  UMOV UR7, 0x40000040 ;  /* 0x4000004000077882 */ /* 0x000fd60000000000 */
        /* <DEDUP_REMOVED lines=34> */
.L_x_197:
[----:B--23--:R-:W-:Y:S01]  /*8f40*/  FMNMX.FTZ R0, R184, R20, !PT ;  /* 0x00000014b8007209 */ /* 0x00cfe20007810000 */
[----:B------:R-:W-:Y:S01]  /*8f50*/  ULDC UR4, c[0x0][0x988] ;  /* 0x0002620000047ab9 */ /* 0x000fe20000000800 */
[----:B------:R-:W-:Y:S01]  /*8f60*/  R2UR UR5, R6 ;  /* 0x00000000060572ca */ /* 0x000fe200000e0000 */
[----:B------:R-:W-:Y:S01]  /*8f70*/  UIADD3 UR61, UR61, 0x38840, URZ ;  /* 0x000388403d3d7890 */ /* 0x000fe2000fffe03f */
[----:B------:R-:W-:-:S04]  /*8f80*/  FMNMX.FTZ R0, R185, R0, !PT ;  /* 0x00000000b9007209 */ /* 0x000fc80007810000 */
[----:B------:R-:W-:-:S04]  /*8f90*/  FMNMX.FTZ R0, R188, R0, !PT ;  /* 0x00000000bc007209 */ /* 0x000fc80007810000 */
[----:B------:R-:W-:-:S03]  /*8fa0*/  FMNMX.FTZ R0, R189, R0, !PT ;  /* 0x00000000bd007209 */ /* 0x000fc60007810000 */
[----:B------:R-:W-:Y:S01]  /*8fb0*/  UPRMT UR61, UR5, 0x654, UR61 ;  /* 0x00000654053d7896 */ /* 0x000fe2000800003d */
[----:B------:R-:W-:-:S04]  /*8fc0*/  FMNMX.FTZ R0, R176, R0, !PT ;  /* 0x00000000b0007209 */ /* 0x000fc80007810000 */
[----:B------:R-:W-:-:S04]  /*8fd0*/  FMNMX.FTZ R0, R177, R0, !PT ;  /* 0x00000000b1007209 */ /* 0x000fc80007810000 */
[----:B------:R-:W-:Y:S01]  /*8fe0*/  FMNMX.FTZ R0, R180, R0, !PT ;  /* 0x00000000b4007209 */ /* 0x000fe20007810000 */
[----:B------:R-:W-:Y:S03]  /*8ff0*/  SYNCS.ARRIVE.TRANS64.RED.A1T0 RZ, [UR61], RZ ;  /* 0x000000ffffff79a7 */ /* 0x000fe6000810043d */
[----:B------:R-:W-:-:S04]  /*9000*/  FMNMX.FTZ R0, R181, R0, !PT ;  /* 0x00000000b5007209 */ /* 0x000fc80007810000 */
        /* <DEDUP_REMOVED lines=11> */
[----:B------:R-:W-:-:S05]  /*90c0*/  FMNMX.FTZ R0, R157, R0, !PT ;  /* 0x000000009d007209 */ /* 0x000fca0007810000 */
[----:B------:R-:W2:Y:S02]  /*90d0*/  SHFL.BFLY PT, R2, R0, 0x2, 0x1f ;  /* 0x0c401f0000027f89 */ /* 0x000ea400000e0000 */
[----:B--2---:R-:W-:Y:S02]  /*90e0*/  FMNMX.FTZ R2, R0, R2, !PT ;  /* 0x0000000200027209 */ /* 0x004fe40007810000 */
[----:B------:R-:W-:-:S03]  /*90f0*/  FMNMX.FTZ R0, R186, R21, !PT ;  /* 0x00000015ba007209 */ /* 0x000fc60007810000 */
[----:B-1----:R-:W1:Y:S01]  /*9100*/  SHFL.BFLY PT, R4, R2, 0x1, 0x1f ;  /* 0x0c201f0002047f89 */ /* 0x002e6200000e0000 */
[----:B------:R-:W-:-:S04]  /*9110*/  FMNMX.FTZ R0, R187, R0, !PT ;  /* 0x00000000bb007209 */ /* 0x000fc80007810000 */
[----:B------:R-:W-:-:S04]  /*9120*/  FMNMX.FTZ R0, R190, R0, !PT ;  /* 0x00000000be007209 */ /* 0x000fc80007810000 */
[----:B------:R-:W-:-:S04]  /*9130*/  FMNMX.FTZ R0, R191, R0, !PT ;  /* 0x00000000bf007209 */ /* 0x000fc80007810000 */
[----:B------:R-:W-:-:S04]  /*9140*/  FMNMX.FTZ R0, R178, R0, !PT ;  /* 0x00000000b2007209 */ /* 0x000fc80007810000 */
[----:B------:R-:W-:-:S04]  /*9150*/  FMNMX.FTZ R0, R179, R0, !PT ;  /* 0x00000000b3007209 */ /* 0x000fc80007810000 */
[----:B------:R-:W-:Y:S02]  /*9160*/  FMNMX.FTZ R0, R182, R0, !PT ;  /* 0x00000000b6007209 */ /* 0x000fe40007810000 */
[----:B-1----:R-:W-:Y:S02]  /*9170*/  FMNMX.FTZ R4, R2, R4, !PT ;  /* 0x0000000402047209 */ /* 0x002fe40007810000 */
[----:B------:R-:W-:-:S03]  /*9180*/  FMNMX.FTZ R0, R183, R0, !PT ;  /* 0x00000000b7007209 */ /* 0x000fc60007810000 */
[----:B------:R-:W-:Y:S01]  /*9190*/  FMUL.FTZ R192, R4, UR4 ;  /* 0x0000000404c07c20 */ /* 0x000fe20008410000 */
[----:B------:R-:W-:-:S03]  /*91a0*/  FMNMX.FTZ R0, R170, R0, !PT ;  /* 0x00000000aa007209 */ /* 0x000fc60007810000 */
        /* <DEDUP_REMOVED lines=31> */
[----:B------:R-:W-:-:S02]  /*93a0*/  FFMA.FTZ R157, R157, UR4, -R192 ;  /* 0x000000049d9d7c23 */ /* 0x000fc400080108c0 */
[----:B------:R-:W-:-:S04]  /*93b0*/  FMNMX.FTZ R0, R155, R0, !PT ;  /* 0x000000009b007209 */ /* 0x000fc80007810000 */
[----:B------:R-:W-:Y:S01]  /*93c0*/  FMNMX.FTZ R0, R158, R0, !PT ;  /* 0x000000009e007209 */ /* 0x000fe20007810000 */
[----:B------:R-:W-:Y:S03]  /*93d0*/  MUFU.EX2 R176, R176 ;  /* 0x000000b000b07308 */ /* 0x000fe60000000800 */
[----:B------:R-:W-:-:S05]  /*93e0*/  FMNMX.FTZ R0, R159, R0, !PT ;  /* 0x000000009f007209 */ /* 0x000fca0007810000 */
[----:B------:R-:W1:Y:S01]  /*93f0*/  SHFL.BFLY PT, R2, R0, 0x2, 0x1f ;  /* 0x0c401f0000027f89 */ /* 0x000e6200000e0000 */
[----:B------:R-:W-:Y:S08]  /*9400*/  MUFU.EX2 R177, R177 ;  /* 0x000000b100b17308 */ /* 0x000ff00000000800 */
[----:B------:R-:W-:Y:S08]  /*9410*/  MUFU.EX2 R180, R180 ;  /* 0x000000b400b47308 */ /* 0x000ff00000000800 */
[----:B------:R-:W-:Y:S01]  /*9420*/  MUFU.EX2 R181, R181 ;  /* 0x000000b500b57308 */ /* 0x000fe20000000800 */
[----:B-1----:R-:W-:Y:S01]  /*9430*/  FMNMX.FTZ R2, R0, R2, !PT ;  /* 0x0000000200027209 */ /* 0x002fe20007810000 */
[----:B------:R-:W-:-:S06]  /*9440*/  FADD.FTZ R0, -R4, R20 ;  /* 0x0000001404007221 */ /* 0x000fcc0000010100 */
[----:B------:R-:W-:Y:S01]  /*9450*/  MUFU.EX2 R168, R168 ;  /* 0x000000a800a87308 */ /* 0x000fe20000000800 */
[----:B0-----:R-:W0:Y:S01]  /*9460*/  SHFL.BFLY PT, R3, R2, 0x1, 0x1f ;  /* 0x0c201f0002037f89 */ /* 0x001e2200000e0000 */
[----:B------:R-:W-:-:S06]  /*9470*/  FMUL.FTZ R0, R0, UR4 ;  /* 0x0000000400007c20 */ /* 0x000fcc0008410000 */
[----:B------:R-:W-:Y:S08]  /*9480*/  MUFU.EX2 R169, R169 ;  /* 0x000000a900a97308 */ /* 0x000ff00000000800 */
[----:B------:R-:W1:Y:S08]  /*9490*/  MUFU.EX2 R0, R0 ;  /* 0x0000000000007308 */ /* 0x000e700000000800 */
[----:B------:R-:W-:Y:S01]  /*94a0*/  MUFU.EX2 R172, R172 ;  /* 0x000000ac00ac7308 */ /* 0x000fe20000000800 */
[----:B0-----:R-:W-:-:S05]  /*94b0*/  FMNMX.FTZ R3, R2, R3, !PT ;  /* 0x0000000302037209 */ /* 0x001fca0007810000 */
[C---:B------:R-:W-:Y:S01]  /*94c0*/  FADD.FTZ R2, -R3.reuse, R21 ;  /* 0x0000001503027221 */ /* 0x040fe20000010100 */
[----:B------:R-:W-:Y:S01]  /*94d0*/  FMUL.FTZ R20, R3, UR4 ;  /* 0x0000000403147c20 */ /* 0x000fe20008410000 */
[----:B-1----:R-:W-:Y:S01]  /*94e0*/  FFMA.FTZ R17, R0, R17, R184 ;  /* 0x0000001100117223 */ /* 0x002fe200000100b8 */
[----:B------:R-:W-:Y:S01]  /*94f0*/  MUFU.EX2 R173, R173 ;  /* 0x000000ad00ad7308 */ /* 0x000fe20000000800 */
[----:B------:R-:W-:Y:S01]  /*9500*/  FMUL.FTZ R2, R2, UR4 ;  /* 0x0000000402027c20 */ /* 0x000fe20008410000 */
        /* <DEDUP_REMOVED lines=13> */
[--C-:B------:R-:W-:Y:S01]  /*95e0*/  FFMA.FTZ R162, R162, UR4, -R20.reuse ;  /* 0x00000004a2a27c23 */ /* 0x100fe20008010814 */
[----:B------:R-:W0:Y:S01]  /*95f0*/  MUFU.EX2 R186, R186 ;  /* 0x000000ba00ba7308 */ /* 0x000e220000000800 */
[--C-:B------:R-:W-:Y:S01]  /*9600*/  FFMA.FTZ R163, R163, UR4, -R20.reuse ;  /* 0x00000004a3a37c23 */ /* 0x100fe20008010814 */
[--C-:B------:R-:W-:Y:S01]  /*9610*/  FFMA.FTZ R166, R166, UR4, -R20.reuse ;  /* 0x00000004a6a67c23 */ /* 0x100fe20008010814 */
[--C-:B------:R-:W-:Y:S01]  /*9620*/  FFMA.FTZ R167, R167, UR4, -R20.reuse ;  /* 0x00000004a7a77c23 */ /* 0x100fe20008010814 */
[--C-:B------:R-:W-:Y:S01]  /*9630*/  FFMA.FTZ R154, R154, UR4, -R20.reuse ;  /* 0x000000049a9a7c23 */ /* 0x100fe20008010814 */
[--C-:B------:R-:W-:Y:S01]  /*9640*/  FFMA.FTZ R155, R155, UR4, -R20.reuse ;  /* 0x000000049b9b7c23 */ /* 0x100fe20008010814 */
[--C-:B------:R-:W-:Y:S01]  /*9650*/  FFMA.FTZ R158, R158, UR4, -R20.reuse ;  /* 0x000000049e9e7c23 */ /* 0x100fe20008010814 */
[----:B------:R-:W-:Y:S01]  /*9660*/  FFMA.FTZ R195, R159, UR4, -R20 ;  /* 0x000000049fc37c23 */ /* 0x000fe20008010814 */
[----:B------:R-:W1:Y:S01]  /*9670*/  MUFU.EX2 R187, R187 ;  /* 0x000000bb00bb7308 */ /* 0x000e620000000800 */
[----:B------:R-:W-:-:S07]  /*9680*/  FADD.FTZ R17, R185, R17 ;  /* 0x00000011b9117221 */ /* 0x000fce0000010000 */
[----:B------:R-:W2:Y:S01]  /*9690*/  MUFU.EX2 R190, R190 ;  /* 0x000000be00be7308 */ /* 0x000ea20000000800 */
[----:B0-----:R-:W-:-:S07]  /*96a0*/  FFMA.FTZ R7, R2, R7, R186 ;  /* 0x0000000702077223 */ /* 0x001fce00000100ba */
[----:B------:R-:W0:Y:S01]  /*96b0*/  MUFU.EX2 R191, R191 ;  /* 0x000000bf00bf7308 */ /* 0x000e220000000800 */
[----:B-1----:R-:W-:Y:S01]  /*96c0*/  FADD.FTZ R20, R187, R7 ;  /* 0x00000007bb147221 */ /* 0x002fe20000010000 */
[----:B------:R-:W-:-:S04]  /*96d0*/  FADD.FTZ R7, R188, R17 ;  /* 0x00000011bc077221 */ /* 0x000fc80000010000 */
[----:B------:R-:W-:Y:S02]  /*96e0*/  FADD.FTZ R7, R189, R7 ;  /* 0x00000007bd077221 */ /* 0x000fe40000010000 */
[----:B------:R-:W1:Y:S01]  /*96f0*/  MUFU.EX2 R178, R178 ;  /* 0x000000b200b27308 */ /* 0x000e620000000800 */
[----:B--2---:R-:W-:Y:S01]  /*9700*/  FADD.FTZ R17, R190, R20 ;  /* 0x00000014be117221 */ /* 0x004fe20000010000 */
[----:B------:R-:W-:-:S04]  /*9710*/  FADD.FTZ R7, R176, R7 ;  /* 0x00000007b0077221 */ /* 0x000fc80000010000 */
[----:B------:R-:W-:Y:S02]  /*9720*/  FADD.FTZ R7, R177, R7 ;  /* 0x00000007b1077221 */ /* 0x000fe40000010000 */
[----:B------:R-:W2:Y:S01]  /*9730*/  MUFU.EX2 R179, R179 ;  /* 0x000000b300b37308 */ /* 0x000ea20000000800 */
[----:B0-----:R-:W-:Y:S01]  /*9740*/  FADD.FTZ R17, R191, R17 ;  /* 0x00000011bf117221 */ /* 0x001fe20000010000 */
[----:B------:R-:W-:-:S04]  /*9750*/  FADD.FTZ R7, R180, R7 ;  /* 0x00000007b4077221 */ /* 0x000fc80000010000 */
[----:B------:R-:W-:Y:S02]  /*9760*/  FADD.FTZ R7, R181, R7 ;  /* 0x00000007b5077221 */ /* 0x000fe40000010000 */
        /* <DEDUP_REMOVED lines=47> */
[----:B-1----:R-:W-:Y:S01]  /*9a60*/  FADD.FTZ R20, R158, R17 ;  /* 0x000000119e147221 */ /* 0x002fe20000010000 */
[----:B--2---:R-:W-:-:S03]  /*9a70*/  FADD.FTZ R17, R157, R7 ;  /* 0x000000079d117221 */ /* 0x004fc60000010000 */
[----:B0-----:R-:W-:Y:S01]  /*9a80*/  FADD.FTZ R7, R195, R20 ;  /* 0x00000014c3077221 */ /* 0x001fe20000010000 */
[----:B------:R-:W-:Y:S06]  /*9a90*/  @!P0 BRA `(.L_x_198) ;  /* 0x0000000000048947 */ /* 0x000fec0003800000 */
[----:B------:R-:W-:Y:S01]  /*9aa0*/  BPT.TRAP 0x1 ;  /* 0x000000040000795c */ /* 0x000fe20000300000 */
.L_x_198:
[----:B------:R-:W-:Y:S01]  /*9ab0*/  R2UR UR6, R22 ;  /* 0x00000000160672ca */ /* 0x000fe200000e0000 */
[----:B------:R-:W-:Y:S01]  /*9ac0*/  VIADD R229, R229, 0x38860 ;  /* 0x00038860e5e57836 */ /* 0x000fe20000000000 */
[----:B------:R-:W-:Y:S01]  /*9ad0*/  R2UR UR5, R228 ;  /* 0x00000000e40572ca */ /* 0x000fe200000e0000 */
[----:B------:R-:W-:Y:S01]  /*9ae0*/  UMOV UR60, UR38 ;  /* 0x00000026003c7c82 */ /* 0x000fe20008000000 */
[----:B------:R-:W-:Y:S01]  /*9af0*/  F2FP.F16.F32.PACK_AB R208, R185, R184 ;  /* 0x000000b8b9d0723e */ /* 0x000fe200000000ff */
[----:B------:R-:W-:Y:S01]  /*9b00*/  IMAD.MOV.U32 R21, RZ, RZ, R3 ;  /* 0x000000ffff157224 */ /* 0x000fe200078e0003 */
[----:B------:R-:W-:Y:S01]  /*9b10*/  PRMT R229, R6, 0x654, R229 ;  /* 0x0000065406e57816 */ /* 0x000fe200000000e5 */
[----:B------:R-:W-:Y:S01]  /*9b20*/  IMAD.MOV.U32 R20, RZ, RZ, R4 ;  /* 0x000000ffff147224 */ /* 0x000fe200078e0004 */
[----:B------:R-:W-:Y:S02]  /*9b30*/  F2FP.F16.F32.PACK_AB R209, R187, R186 ;  /* 0x000000babbd1723e */ /* 0x000fe400000000ff */
[----:B------:R0:W-:Y:S01]  /*9b40*/  SYNCS.ARRIVE.TRANS64.RED.A1T0 RZ, [R229+URZ], RZ ;  /* 0x000000ffe5ff79a7 */ /* 0x0001e2000810043f */
[----:B------:R-:W-:-:S02]  /*9b50*/  F2FP.F16.F32.PACK_AB R210, R189, R188 ;  /* 0x000000bcbdd2723e */ /* 0x000fc400000000ff */
[----:B------:R-:W-:Y:S02]  /*9b60*/  F2FP.F16.F32.PACK_AB R211, R191, R190 ;  /* 0x000000bebfd3723e */ /* 0x000fe400000000ff */
[----:B------:R-:W-:Y:S01]  /*9b70*/  UISETP.GT.AND UP0, UPT, UR5, UR6, UPT ;  /* 0x000000060500728c */ /* 0x000fe2000bf04270 */
[----:B------:R-:W-:Y:S01]  /*9b80*/  R2UR UR6, R16 ;  /* 0x00000000100672ca */ /* 0x000fe200000e0000 */
[----:B------:R-:W-:Y:S01]  /*9b90*/  UIADD3 UR5, UR5, -0x1, URZ ;  /* 0xffffffff05057890 */ /* 0x000fe2000fffe03f */
[----:B------:R-:W-:Y:S02]  /*9ba0*/  F2FP.F16.F32.PACK_AB R204, R177, R176 ;  /* 0x000000b0b1cc723e */ /* 0x000fe400000000ff */
[----:B------:R-:W-:Y:S02]  /*9bb0*/  F2FP.F16.F32.PACK_AB R205, R179, R178 ;  /* 0x000000b2b3cd723e */ /* 0x000fe400000000ff */
[----:B------:R-:W-:Y:S01]  /*9bc0*/  PLOP3.LUT P1, PT, PT, PT, UP0, 0x80, 0x0 ;  /* 0x000000000000781c */ /* 0x000fe20003f2f008 */
[----:B------:R-:W-:Y:S01]  /*9bd0*/  IMAD.U32 R228, RZ, RZ, UR5 ;  /* 0x00000005ffe47e24 */ /* 0x000fe2000f8e00ff */
[----:B------:R-:W-:-:S02]  /*9be0*/  F2FP.F16.F32.PACK_AB R206, R181, R180 ;  /* 0x000000b4b5ce723e */ /* 0x000fc400000000ff */
[----:B------:R-:W-:Y:S02]  /*9bf0*/  F2FP.F16.F32.PACK_AB R207, R183, R182 ;  /* 0x000000b6b7cf723e */ /* 0x000fe400000000ff */
[----:B------:R-:W-:Y:S01]  /*9c00*/  F2FP.F16.F32.PACK_AB R200, R169, R168 ;  /* 0x000000a8a9c8723e */ /* 0x000fe200000000ff */
[----:B0-----:R-:W-:Y:S01]  /*9c10*/  IMAD.U32 R229, RZ, RZ, UR6 ;  /* 0x00000006ffe57e24 */ /* 0x001fe2000f8e00ff */
[----:B------:R-:W-:Y:S02]  /*9c20*/  F2FP.F16.F32.PACK_AB R201, R171, R170 ;  /* 0x000000aaabc9723e */ /* 0x000fe400000000ff */
[----:B------:R-:W-:Y:S02]  /*9c30*/  F2FP.F16.F32.PACK_AB R202, R173, R172 ;  /* 0x000000acadca723e */ /* 0x000fe400000000ff */
[----:B------:R-:W-:Y:S02]  /*9c40*/  F2FP.F16.F32.PACK_AB R203, R175, R174 ;  /* 0x000000aeafcb723e */ /* 0x000fe400000000ff */
[----:B------:R-:W-:-:S02]  /*9c50*/  F2FP.F16.F32.PACK_AB R196, R161, R160 ;  /* 0x000000a0a1c4723e */ /* 0x000fc400000000ff */
[----:B------:R-:W-:Y:S02]  /*9c60*/  F2FP.F16.F32.PACK_AB R197, R163, R162 ;  /* 0x000000a2a3c5723e */ /* 0x000fe400000000ff */
[----:B------:R-:W-:Y:S02]  /*9c70*/  F2FP.F16.F32.PACK_AB R198, R165, R164 ;  /* 0x000000a4a5c6723e */ /* 0x000fe400000000ff */
[----:B------:R-:W-:Y:S02]  /*9c80*/  F2FP.F16.F32.PACK_AB R199, R167, R166 ;  /* 0x000000a6a7c7723e */ /* 0x000fe400000000ff */
[----:B------:R-:W-:Y:S02]  /*9c90*/  F2FP.F16.F32.PACK_AB R192, R153, R152 ;  /* 0x0000009899c0723e */ /* 0x000fe400000000ff */
[----:B------:R-:W-:Y:S02]  /*9ca0*/  F2FP.F16.F32.PACK_AB R193, R155, R154 ;  /* 0x0000009a9bc1723e */ /* 0x000fe400000000ff */
[----:B------:R-:W-:-:S02]  /*9cb0*/  F2FP.F16.F32.PACK_AB R194, R157, R156 ;  /* 0x0000009c9dc2723e */ /* 0x000fc400000000ff */
[----:B------:R-:W-:Y:S01]  /*9cc0*/  F2FP.F16.F32.PACK_AB R195, R195, R158 ;  /* 0x0000009ec3c3723e */ /* 0x000fe200000000ff */
[----:B------:R-:W-:Y:S06]  /*9cd0*/  @P1 BRA `(.L_x_199) ;  /* 0xffffffc4003c1947 */ /* 0x000fec000383ffff */
.L_x_188:
        /* <DEDUP_REMOVED lines=131> */
.L_x_200:
[----:B------:R-:W-:Y:S01]  /*a510*/  R2UR UR5, R16 ;  /* 0x00000000100572ca */ /* 0x000fe200000e0000 */
[----:B------:R-:W-:-:S04]  /*a520*/  IMAD.U32 R12, RZ, RZ, UR38 ;  /* 0x00000026ff0c7e24 */ /* 0x000fc8000f8e00ff */
[----:B------:R-:W-:-:S08]  /*a530*/  IMAD R12, R12, 0x8, R5 ;  /* 0x000000080c0c7824 */ /* 0x000fd000078e0205 */
[----:B------:R-:W-:-:S05]  /*a540*/  IMAD.U32 R9, RZ, RZ, UR5 ;  /* 0x00000005ff097e24 */ /* 0x000fca000f8e00ff */
[----:B------:R-:W-:-:S04]  /*a550*/  SHF.L.U32 R9, R9, 0x1f, RZ ;  /* 0x0000001f09097819 */ /* 0x000fc800000006ff */
[----:B------:R0:W1:Y:S01]  /*a560*/  SYNCS.PHASECHK.TRANS64.TRYWAIT P1, [R12+URZ+0x38850], R9 ;  /* 0x038850090c0075a7 */ /* 0x000062000802017f */
[----:B------:R-:W-:Y:S05]  /*a570*/  @!P0 BRA `(.L_x_201) ;  /* 0x0000000000048947 */ /* 0x000fea0003800000 */
[----:B------:R-:W-:Y:S01]  /*a580*/  BPT.TRAP 0x1 ;  /* 0x000000040000795c */ /* 0x000fe20000300000 */
.L_x_201:
[----:B------:R-:W-:-:S05]  /*a590*/  VIADD R5, R5, 0x400 ;  /* 0x0000040005057836 */ /* 0x000fca0000000000 */
[----:B------:R-:W-:-:S04]  /*a5a0*/  SHF.R.U32.HI R5, RZ, 0x4, R5 ;  /* 0x00000004ff057819 */ /* 0x000fc80000011605 */
[----:B------:R-:W-:Y:S01]  /*a5b0*/  LOP3.LUT R5, R5, 0x3fff, RZ, 0xc0, !PT ;  /* 0x00003fff05057812 */ /* 0x000fe200078ec0ff */
[----:B-1----:R-:W-:Y:S06]  /*a5c0*/  @P1 BRA `(.L_x_202) ;  /* 0x0000000000081947 */ /* 0x002fec0003800000 */
[----:B------:R-:W1:Y:S02]  /*a5d0*/  SYNCS.PHASECHK.TRANS64.TRYWAIT P1, [R12+URZ+0x38850], R9 ;  /* 0x038850090c0075a7 */ /* 0x000e64000802017f */
[----:B-1----:R-:W-:Y:S05]  /*a5e0*/  @!P1 BRA `(.L_x_203) ;  /* 0x000000b400b89947 */ /* 0x002fea0003800000 */
.L_x_202:
[----:B------:R-:W-:Y:S01]  /*a5f0*/  LOP3.LUT R5, R5, 0x2800000, RZ, 0xfc, !PT ;  /* 0x0280000005057812 */ /* 0x000fe200078efcff */
[----:B------:R-:W-:Y:S01]  /*a600*/  IMAD.U32 R8, RZ, RZ, UR38 ;  /* 0x00000026ff087e24 */ /* 0x000fe2000f8e00ff */
[----:B------:R-:W-:Y:S05]  /*a610*/  WARPSYNC.ALL ;  /* 0x0000000000007948 */ /* 0x000fea0003800000 */
[----:B------:R-:W-:Y:S01]  /*a620*/  IMAD R8, R8, 0xa00, R5 ;  /* 0x00000a0008087824 */ /* 0x000fe200078e0205 */
[----:B------:R-:W-:Y:S01]  /*a630*/  WARPGROUP.ARRIVE ;  /* 0x00000000000079c5 */ /* 0x000fe20000000000 */
[----:B01----:R-:W-:Y:S01]  /*a640*/  IMAD.MOV.U32 R9, RZ, RZ, 0x40000040 ;  /* 0x40000040ff097424 */ /* 0x003fe200078e00ff */
[----:B------:R-:W0:Y:S01]  /*a650*/  SHFL.BFLY PT, R0, R17, 0x2, 0x1f ;  /* 0x0c401f0011007f89 */ /* 0x000e2200000e0000 */
[C---:B------:R-:W-:Y:S01]  /*a660*/  VIADD R10, R8.reuse, 0x80 ;  /* 0x00000080080a7836 */ /* 0x040fe20000000000 */
[----:B------:R-:W-:Y:S01]  /*a670*/  R2UR UR6, R8 ;  /* 0x00000000080672ca */ /* 0x000fe200000e0000 */
[----:B------:R-:W-:Y:S01]  /*a680*/  IMAD.MOV.U32 R11, RZ, RZ, 0x40000040 ;  /* 0x40000040ff0b7424 */ /* 0x000fe200078e00ff */
[----:B------:R-:W-:Y:S01]  /*a690*/  R2UR UR7, R9 ;  /* 0x00000000090772ca */ /* 0x000fe200000e0000 */
[----:B------:R-:W-:Y:S01]  /*a6a0*/  IMAD.MOV.U32 R9, RZ, RZ, 0x40000040 ;  /* 0x40000040ff097424 */ /* 0x000fe200078e00ff */
[----:B------:R-:W1:Y:S01]  /*a6b0*/  SHFL.BFLY PT, R2, R7, 0x2, 0x1f ;  /* 0x0c401f0007027f89 */ /* 0x000e6200000e0000 */
[----:B------:R-:W-:-:S10]  /*a6c0*/  IMAD.U32 R15, RZ, RZ, UR4 ;  /* 0x00000004ff0f7e24 */ /* 0x000fd4000f8e00ff */
[----:B------:R-:W-:Y:S01]  /*a6d0*/  HGMMA.64x256x16.F32 R24, R208, gdesc[UR4].tnspB, R24, gsb0 ;  /* 0x43e00004d0187df0 */ /* 0x000fe20008000818 */
[----:B------:R-:W-:Y:S01]  /*a6e0*/  R2UR UR6, R10 ;  /* 0x000000000a0672ca */ /* 0x000fe200000e0000 */
[----:B------:R-:W-:Y:S01]  /*a6f0*/  VIADD R10, R8, 0x100 ;  /* 0x00000100080a7836 */ /* 0x000fe20000000000 */
[----:B------:R-:W-:Y:S01]  /*a700*/  R2UR UR7, R11 ;  /* 0x000000000b0772ca */ /* 0x000fe200000e0000 */
[----:B------:R-:W-:Y:S02]  /*a710*/  IMAD.MOV.U32 R11, RZ, RZ, 0x40000040 ;  /* 0x40000040ff0b7424 */ /* 0x000fe400078e00ff */
[----:B0-----:R-:W-:-:S05]  /*a720*/  FADD.FTZ R0, R0, R17 ;  /* 0x0000001100007221 */ /* 0x001fca0000010000 */
[----:B------:R-:W0:Y:S01]  /*a730*/  SHFL.BFLY PT, R5, R0, 0x1, 0x1f ;  /* 0x0c201f0000057f89 */ /* 0x000e2200000e0000 */
[----:B-1----:R-:W-:Y:S01]  /*a740*/  FADD.FTZ R2, R2, R7 ;  /* 0x0000000702027221 */ /* 0x002fe20000010000 */
[----:B------:R-:W-:Y:S01]  /*a750*/  IMAD.MOV.U32 R7, RZ, RZ, RZ ;  /* 0x000000ffff077224 */ /* 0x000fe200078e00ff */
[----:B------:R-:W-:Y:S02]  /*a760*/  WARPGROUP.DEPBAR.LE gsb0, 0x0 ;  /* 0x00008000000079c5 */ /* 0x000fe40000010000 */
[----:B------:R-:W-:-:S12]  /*a770*/  WARPGROUP.ARRIVE ;  /* 0x00000000000079c5 */ /* 0x000fd80000000000 */
[----:B------:R-:W-:Y:S01]  /*a780*/  HGMMA.64x256x16.F32 R24, R204, gdesc[UR4].tnspB, R24, gsb0 ;  /* 0x43e00004cc187df0 */ /* 0x000fe20008000818 */
[----:B------:R-:W-:Y:S01]  /*a790*/  R2UR UR6, R10 ;  /* 0x000000000a0672ca */ /* 0x000fe200000e0000 */
[C---:B------:R-:W-:Y:S01]  /*a7a0*/  VIADD R10, R8.reuse, 0x180 ;  /* 0x00000180080a7836 */ /* 0x040fe20000000000 */
[----:B------:R-:W-:Y:S01]  /*a7b0*/  R2UR UR7, R11 ;  /* 0x000000000b0772ca */ /* 0x000fe200000e0000 */
[----:B------:R-:W-:Y:S02]  /*a7c0*/  IMAD.MOV.U32 R11, RZ, RZ, 0x40000040 ;  /* 0x40000040ff0b7424 */ /* 0x000fe400078e00ff */
[----:B------:R-:W-:Y:S01]  /*a7d0*/  VIADD R8, R8, 0x200 ;  /* 0x0000020008087836 */ /* 0x000fe20000000000 */
[----:B------:R-:W-:Y:S02]  /*a7e0*/  WARPGROUP.DEPBAR.LE gsb0, 0x0 ;  /* 0x00008000000079c5 */ /* 0x000fe40000010000 */
[----:B------:R-:W-:-:S15]  /*a7f0*/  WARPGROUP.ARRIVE ;  /* 0x00000000000079c5 */ /* 0x000fde0000000000 */
[----:B------:R-:W-:-:S04]  /*a800*/  NOP ;  /* 0x0000000000007918 */ /* 0x000fc80000000000 */
[----:B------:R-:W-:Y:S01]  /*a810*/  HGMMA.64x256x16.F32 R24, R200, gdesc[UR4].tnspB, R24, gsb0 ;  /* 0x43e00004c8187df0 */ /* 0x000fe20008000818 */
[----:B------:R-:W-:Y:S02]  /*a820*/  R2UR UR6, R10 ;  /* 0x000000000a0672ca */ /* 0x000fe400000e0000 */
[----:B------:R-:W-:Y:S01]  /*a830*/  R2UR UR7, R11 ;  /* 0x000000000b0772ca */ /* 0x000fe200000e0000 */
[----:B0-----:R-:W-:Y:S01]  /*a840*/  FADD.FTZ R11, R0, R5 ;  /* 0x00000005000b7221 */ /* 0x001fe20000010000 */
[----:B------:R-:W-:Y:S02]  /*a850*/  IMAD.MOV.U32 R5, RZ, RZ, RZ ;  /* 0x000000ffff057224 */ /* 0x000fe400078e00ff */
[----:B------:R-:W-:Y:S02]  /*a860*/  IMAD.MOV.U32 R0, RZ, RZ, -0x800000 ;  /* 0xff800000ff007424 */ /* 0x000fe400078e00ff */
[----:B------:R-:W-:-:S13]  /*a870*/  FSETP.NE.FTZ.AND P1, PT, R11, RZ, PT ;  /* 0x000000ff0b00720b */ /* 0x000fda0003f35000 */
[----:B------:R-:W-:Y:S01]  /*a880*/  @P1 MUFU.RCP R7, R11 ;  /* 0x0000000b00071308 */ /* 0x000fe20000001000 */
[----:B------:R-:W-:Y:S02]  /*a890*/  WARPGROUP.DEPBAR.LE gsb0, 0x0 ;  /* 0x00008000000079c5 */ /* 0x000fe40000010000 */
[----:B------:R-:W-:-:S06]  /*a8a0*/  WARPGROUP.ARRIVE ;  /* 0x00000000000079c5 */ /* 0x000fcc0000000000 */
[----:B------:R-:W-:Y:S01]  /*a8b0*/  HGMMA.64x256x16.F32 R24, R196, gdesc[UR4].tnspB, R24, gsb0 ;  /* 0x43e00004c4187df0 */ /* 0x000fe20008000818 */
[----:B------:R-:W-:Y:S02]  /*a8c0*/  R2UR UR6, R8 ;  /* 0x00000000080672ca */ /* 0x000fe400000e0000 */
[----:B------:R-:W-:Y:S01]  /*a8d0*/  R2UR UR7, R9 ;  /* 0x00000000090772ca */ /* 0x000fe200000e0000 */
[----:B------:R-:W0:Y:S01]  /*a8e0*/  @P1 MUFU.LG2 R8, R11 ;  /* 0x0000000b00081308 */ /* 0x000e220000000c00 */
[----:B------:R-:W1:Y:S01]  /*a8f0*/  SHFL.BFLY PT, R9, R2, 0x1, 0x1f ;  /* 0x0c201f0002097f89 */ /* 0x000e6200000e0000 */
[----:B0-----:R-:W-:Y:S01]  /*a900*/  @P1 FMUL.FTZ R8, R8, 0.69314718246459960938 ;  /* 0x3f31721808081820 */ /* 0x001fe20000410000 */
[----:B-1----:R-:W-:Y:S01]  /*a910*/  FADD.FTZ R13, R2, R9 ;  /* 0x00000009020d7221 */ /* 0x002fe20000010000 */
[----:B------:R-:W-:Y:S02]  /*a920*/  IMAD.U32 R9, RZ, RZ, UR4 ;  /* 0x00000004ff097e24 */ /* 0x000fe4000f8e00ff */
[----:B------:R-:W-:-:S02]  /*a930*/  IMAD.MOV.U32 R2, RZ, RZ, -0x800000 ;  /* 0xff800000ff027424 */ /* 0x000fc400078e00ff */
[----:B------:R-:W-:Y:S01]  /*a940*/  FSETP.NE.FTZ.AND P2, PT, R13, RZ, PT ;  /* 0x000000ff0d00720b */ /* 0x000fe20003f55000 */
[----:B------:R-:W-:-:S04]  /*a950*/  @P1 FMUL.FTZ R9, R9, 0.69314718246459960938 ;  /* 0x3f31721809091820 */ /* 0x000fc80000410000 */
[----:B------:R-:W-:-:S08]  /*a960*/  @P1 FFMA.FTZ R2, R9, R4, R8 ;  /* 0x0000000409021223 */ /* 0x000fd00000010008 */
[----:B------:R-:W0:Y:S01]  /*a970*/  @P2 MUFU.LG2 R10, R13 ;  /* 0x0000000d000a2308 */ /* 0x000e220000000c00 */
[----:B------:R-:W-:-:S07]  /*a980*/  @P2 FMUL.FTZ R15, R15, 0.69314718246459960938 ;  /* 0x3f3172180f0f2820 */ /* 0x000fce0000410000 */
[----:B------:R1:W2:Y:S01]  /*a990*/  @P2 MUFU.RCP R5, R13 ;  /* 0x0000000d00052308 */ /* 0x0002a20000001000 */
[----:B0-----:R-:W-:-:S04]  /*a9a0*/  @P2 FMUL.FTZ R10, R10, 0.69314718246459960938 ;  /* 0x3f3172180a0a2820 */ /* 0x001fc80000410000 */
[----:B------:R-:W-:Y:S01]  /*a9b0*/  @P2 FFMA.FTZ R0, R15, R3, R10 ;  /* 0x000000030f002223 */ /* 0x000fe2000001000a */
[----:B------:R-:W-:Y:S02]  /*a9c0*/  WARPGROUP.DEPBAR.LE gsb0, 0x0 ;  /* 0x00008000000079c5 */ /* 0x000fe40000010000 */
[----:B------:R-:W-:-:S06]  /*a9d0*/  WARPGROUP.ARRIVE ;  /* 0x00000000000079c5 */ /* 0x000fcc0000000000 */
[----:B------:R-:W-:Y:S03]  /*a9e0*/  HGMMA.64x256x16.F32 R24, R192, gdesc[UR4].tnspB, R24, gsb0 ;  /* 0x43e00004c0187df0 */ /* 0x000fe60008000818 */
[----:B------:R-:W-:Y:S02]  /*a9f0*/  WARPGROUP.DEPBAR.LE gsb0, 0x0 ;  /* 0x00008000000079c5 */ /* 0x000fe40000010000 */
[----:B-12---:R-:W-:Y:S05]  /*aa00*/  @!P0 BRA `(.L_x_204) ;  /* 0x0000000000048947 */ /* 0x006fea0003800000 */
[----:B------:R-:W-:Y:S01]  /*aa10*/  BPT.TRAP 0x1 ;  /* 0x000000040000795c */ /* 0x000fe20000300000 */
.L_x_204:
[----:B------:R-:W2:Y:S01]  /*aa20*/  LDL.LU R3, [R1+0x38] ;  /* 0x0000380001037983 */ /* 0x000ea20000300800 */
[----:B------:R-:W-:Y:S01]  /*aa30*/  R2UR UR5, R16 ;  /* 0x00000000100572ca */ /* 0x000fe200000e0000 */
[----:B------:R-:W-:Y:S01]  /*aa40*/  UIADD3 UR38, UR38, 0x1, URZ ;  /* 0x0000000126267890 */ /* 0x000fe2000fffe03f */
[-C--:B------:R-:W-:Y:S01]  /*aa50*/  FMUL.FTZ R24, R24, R7.reuse ;  /* 0x0000000718187220 */ /* 0x080fe20000410000 */
[-C--:B------:R-:W-:Y:S01]  /*aa60*/  FMUL.FTZ R25, R25, R7.reuse ;  /* 0x0000000719197220 */ /* 0x080fe20000410000 */
[-C--:B------:R-:W-:Y:S01]  /*aa70*/  FMUL.FTZ R28, R28, R7.reuse ;  /* 0x000000071c1c7220 */ /* 0x080fe20000410000 */
[----:B------:R-:W-:Y:S01]  /*aa80*/  UISETP.NE.AND UP0, UPT, UR38, 0x2, UPT ;  /* 0x000000022600788c */ /* 0x000fe2000bf05270 */
        /* <DEDUP_REMOVED lines=126> */
[----:B------:R-:W-:Y:S01]  /*b270*/  USEL UR38, UR38, URZ, UP0 ;  /* 0x0000003f26267287 */ /* 0x000fe20008000000 */
[----:B--2---:R-:W-:Y:S01]  /*b280*/  R2UR UR4, R3 ;  /* 0x00000000030472ca */ /* 0x004fe200000e0000 */
[----:B------:R-:W-:-:S05]  /*b290*/  VIADD R3, R12, 0x38860 ;  /* 0x000388600c037836 */ /* 0x000fca0000000000 */
[----:B------:R-:W-:-:S04]  /*b2a0*/  PRMT R3, R6, 0x654, R3 ;  /* 0x0000065406037816 */ /* 0x000fc80000000003 */
[----:B------:R0:W-:Y:S03]  /*b2b0*/  SYNCS.ARRIVE.TRANS64.RED.A1T0 RZ, [R3+URZ], RZ ;  /* 0x000000ff03ff79a7 */ /* 0x0001e6000810043f */
[----:B------:R-:W-:-:S06]  /*b2c0*/  UIADD3 UR4, UR4, 0x1, URZ ;  /* 0x0000000104047890 */ /* 0x000fcc000fffe03f */
[----:B0-----:R-:W-:Y:S01]  /*b2d0*/  IMAD.U32 R3, RZ, RZ, UR4 ;  /* 0x00000004ff037e24 */ /* 0x001fe2000f8e00ff */
[----:B------:R-:W-:-:S04]  /*b2e0*/  USEL UR4, URZ, 0x1, UP0 ;  /* 0x000000013f047887 */ /* 0x000fc80008000000 */
[----:B------:R0:W-:Y:S01]  /*b2f0*/  STL [R1+0x38], R3 ;  /* 0x0000380301007387 */ /* 0x0001e20000100800 */
[----:B------:R-:W-:-:S06]  /*b300*/  ULOP3.LUT UR5, UR5, UR4, URZ, 0x3c, !UPT ;  /* 0x0000000405057292 */ /* 0x000fcc000f8e3c3f */
[----:B------:R-:W-:-:S07]  /*b310*/  IMAD.U32 R16, RZ, RZ, UR5 ;  /* 0x00000005ff107e24 */ /* 0x000fce000f8e00ff */
.L_x_180:
[----:B------:R-:W1:Y:S08]  /*b320*/  S2UR UR4, SR_CgaCtaId ;  /* 0x00000000000479c3 */ /* 0x000e700000008800 */
[----:B------:R-:W-:Y:S06]  /*b330*/  BAR.SYNC.DEFER_BLOCKING 0x5, 0x180 ;  /* 0x0146000000007b1d */ /* 0x000fec0000010000 */
[----:B------:R-:W-:Y:S01]  /*b340*/  UMOV UR8, 0x400 ;  /* 0x0000040000087882 */ /* 0x000fe20000000000 */
[----:B------:R-:W-:Y:S01]  /*b350*/  BSSY B0, `(.L_x_205) ;  /* 0x00004c1000007945 */ /* 0x000fe20003800000 */
[----:B-1----:R-:W-:-:S09]  /*b360*/  ULEA UR8, UR4, UR8, 0x18 ;  /* 0x0000000804087291 */ /* 0x002fd2000f8ec03f */
[----:B------:R-:W1:Y:S02]  /*b370*/  LDS.128 R4, [UR8+0x388d0] ;  /* 0x0388d008ff047984 */ /* 0x000e640008000c00 */
[----:B-1----:R-:W-:Y:S02]  /*b380*/  R2UR UR6, R5 ;  /* 0x00000000050672ca */ /* 0x002fe400000e0000 */
[----:B------:R-:W-:Y:S02]  /*b390*/  R2UR UR5, R6 ;  /* 0x00000000060572ca */ /* 0x000fe400000e0000 */
[----:B------:R-:W-:Y:S01]  /*b3a0*/  R2UR UR7, R7 ;  /* 0x00000000070772ca */ /* 0x000fe200000e0000 */
[----:B------:R-:W-:Y:S06]  /*b3b0*/  BAR.ARV 0x4, 0x180 ;  /* 0x0106000000007b1d */ /* 0x000fec0000002000 */
[----:B------:R-:W-:Y:S08]  /*b3c0*/  @P0 BRA `(.L_x_206) ;  /* 0x0000003800c80947 */ /* 0x000ff00003800000 */
[----:B------:R-:W2:Y:S01]  /*b3d0*/  LDL.LU R9, [R1+0x30] ;  /* 0x0000300001097983 */ /* 0x000ea20000300800 */
[----:B------:R-:W1:Y:S01]  /*b3e0*/  S2UR UR4, SR_SWINHI ;  /* 0x00000000000479c3 */ /* 0x000e620000002f00 */
[----:B------:R-:W-:Y:S01]  /*b3f0*/  IMAD.MOV.U32 R12, RZ, RZ, 0x2 ;  /* 0x00000002ff0c7424 */ /* 0x000fe200078e00ff */
[----:B------:R-:W-:Y:S01]  /*b400*/  F2FP.F16.F32.PACK_AB R6, R29, R28 ;  /* 0x0000001c1d06723e */ /* 0x000fe200000000ff */
[----:B------:R-:W3:Y:S01]  /*b410*/  LDL.LU R8, [R1+0x34] ;  /* 0x0000340001087983 */ /* 0x000ee20000300800 */
[----:B------:R-:W-:Y:S01]  /*b420*/  F2FP.F16.F32.PACK_AB R7, R31, R30 ;  /* 0x0000001e1f07723e */ /* 0x000fe200000000ff */
[----:B------:R-:W-:Y:S01]  /*b430*/  ULDC.64 UR14, c[0x0][0xc00] ;  /* 0x00030000000e7ab9 */ /* 0x000fe20000000a00 */
[----:B------:R-:W-:Y:S01]  /*b440*/  R2UR UR22, R212 ;  /* 0x00000000d41672ca */ /* 0x000fe200000e0000 */
[----:B0-----:R-:W4:Y:S01]  /*b450*/  LDL R3, [R1+0x48] ;  /* 0x0000480001037983 */ /* 0x001f220000100800 */
[----:B------:R-:W-:-:S03]  /*b460*/  ULDC UR20, c[0x0][0xbe8] ;  /* 0x0002fa0000147ab9 */ /* 0x000fc60000000800 */
[----:B------:R-:W5:Y:S01]  /*b470*/  LDL R170, [R1+0x2c] ;  /* 0x00002c0001aa7983 */ /* 0x000f620000100800 */
[----:B------:R-:W-:Y:S02]  /*b480*/  R2UR UR21, R215 ;  /* 0x00000000d71572ca */ /* 0x000fe400000e0000 */
[----:B------:R-:W-:Y:S01]  /*b490*/  R2UR UR24, R216 ;  /* 0x00000000d81872ca */ /* 0x000fe200000e0000 */
[----:B------:R-:W5:Y:S01]  /*b4a0*/  LDL R171, [R1+0x44] ;  /* 0x0000440001ab7983 */ /* 0x000f620000100800 */
[----:B------:R-:W-:Y:S01]  /*b4b0*/  UMOV UR10, UR8 ;  /* 0x00000008000a7c82 */ /* 0x000fe20008000000 */
[----:B-1----:R-:W-:Y:S01]  /*b4c0*/  UMOV UR11, UR4 ;  /* 0x00000004000b7c82 */ /* 0x002fe20008000000 */
[----:B------:R-:W-:Y:S01]  /*b4d0*/  BAR.SYNC.DEFER_BLOCKING 0x1, 0x100 ;  /* 0x0044000000007b1d */ /* 0x000fe20000010000 */
[----:B--2---:R-:W-:Y:S02]  /*b4e0*/  R2UR UR19, R9 ;  /* 0x00000000091372ca */ /* 0x004fe400000e0000 */
[----:B---3--:R-:W-:Y:S01]  /*b4f0*/  R2UR UR17, R8 ;  /* 0x00000000081172ca */ /* 0x008fe200000e0000 */
[----:B----4-:R-:W-:Y:S01]  /*b500*/  IMAD.WIDE R12, R3, R12, UR10 ;  /* 0x0000000a030c7e25 */ /* 0x010fe2000f8e020c */
[----:B-----5:R-:W-:-:S02]  /*b510*/  R2UR UR18, R170 ;  /* 0x00000000aa1272ca */ /* 0x020fc400000e0000 */
[C---:B------:R-:W-:Y:S02]  /*b520*/  IADD3 R15, P1, R12.reuse, 0x20, RZ ;  /* 0x000000200c0f7810 */ /* 0x040fe40007f3e0ff */
[----:B------:R-:W-:Y:S02]  /*b530*/  IADD3 R157, P4, R12, 0x60, RZ ;  /* 0x000000600c9d7810 */ /* 0x000fe40007f9e0ff */
[----:B------:R-:W-:Y:S02]  /*b540*/  LOP3.LUT R14, R15, 0x380, RZ, 0xc0, !PT ;  /* 0x000003800f0e7812 */ /* 0x000fe400078ec0ff */
[----:B------:R-:W-:Y:S02]  /*b550*/  LOP3.LUT R156, R157, 0x380, RZ, 0xc0, !PT ;  /* 0x000003809d9c7812 */ /* 0x000fe400078ec0ff */
[----:B------:R-:W-:Y:S02]  /*b560*/  SHF.R.U64 R14, R14, 0x3, RZ ;  /* 0x000000030e0e7819 */ /* 0x000fe400000012ff */
[----:B------:R-:W-:-:S02]  /*b570*/  IADD3 R161, P6, R12, 0x4020, RZ ;  /* 0x000040200ca17810 */ /* 0x000fc40007fde0ff */
[----:B------:R-:W-:Y:S02]  /*b580*/  LOP3.LUT R5, R12, 0x380, RZ, 0xc0, !PT ;  /* 0x000003800c057812 */ /* 0x000fe400078ec0ff */
[----:B------:R-:W-:Y:S02]  /*b590*/  SHF.R.U64 R156, R156, 0x3, RZ ;  /* 0x000000039c9c7819 */ /* 0x000fe400000012ff */
[----:B------:R-:W-:Y:S02]  /*b5a0*/  LOP3.LUT R14, R14, R15, RZ, 0x3c, !PT ;  /* 0x0000000f0e0e7212 */ /* 0x000fe400078e3cff */
[----:B------:R-:W-:Y:S02]  /*b5b0*/  IADD3 R159, P3, R12, 0x4000, RZ ;  /* 0x000040000c9f7810 */ /* 0x000fe40007f7e0ff */
[----:B------:R-:W-:Y:S02]  /*b5c0*/  LOP3.LUT R160, R161, 0x380, RZ, 0xc0, !PT ;  /* 0x00000380a1a07812 */ /* 0x000fe400078ec0ff */
[----:B------:R-:W-:-:S02]  /*b5d0*/  SHF.R.U64 R5, R5, 0x3, RZ ;  /* 0x0000000305057819 */ /* 0x000fc400000012ff */
[----:B------:R-:W-:Y:S02]  /*b5e0*/  IADD3.X R15, RZ, R13, RZ, P1, !PT ;  /* 0x0000000dff0f7210 */ /* 0x000fe40000ffe4ff */
[C---:B------:R-:W-:Y:S02]  /*b5f0*/  IADD3 R155, P0, R12.reuse, 0x40, RZ ;  /* 0x000000400c9b7810 */ /* 0x040fe40007f1e0ff */
[C---:B------:R-:W-:Y:S02]  /*b600*/  IADD3 R163, P5, R12.reuse, 0x4040, RZ ;  /* 0x000040400ca37810 */ /* 0x040fe40007fbe0ff */
[C---:B------:R-:W-:Y:S02]  /*b610*/  IADD3 R165, P2, R12.reuse, 0x4060, RZ ;  /* 0x000040600ca57810 */ /* 0x040fe40007f5e0ff */
[----:B------:R-:W-:Y:S02]  /*b620*/  IADD3 R167, P1, R12, 0x8000, RZ ;  /* 0x000080000ca77810 */ /* 0x000fe40007f3e0ff */
[----:B------:R-:W-:Y:S01]  /*b630*/  LOP3.LUT R156, R156, R157, RZ, 0x3c, !PT ;  /* 0x0000009d9c9c7212 */ /* 0x000fe200078e3cff */
[----:B------:R-:W-:Y:S01]  /*b640*/  IMAD.X R157, RZ, RZ, R13, P4 ;  /* 0x000000ffff9d7224 */ /* 0x000fe200020e060d */
[----:B------:R-:W-:-:S02]  /*b650*/  LOP3.LUT R158, R159, 0x380, RZ, 0xc0, !PT ;  /* 0x000003809f9e7812 */ /* 0x000fc400078ec0ff */
[----:B------:R-:W-:Y:S02]  /*b660*/  SHF.R.U64 R160, R160, 0x3, RZ ;  /* 0x00000003a0a07819 */ /* 0x000fe400000012ff */
[----:B------:R-:W-:Y:S01]  /*b670*/  LOP3.LUT R4, R5, R12, RZ, 0x3c, !PT ;  /* 0x0000000c05047212 */ /* 0x000fe200078e3cff */
[----:B------:R-:W-:Y:S01]  /*b680*/  IMAD.MOV.U32 R5, RZ, RZ, R13 ;  /* 0x000000ffff057224 */ /* 0x000fe200078e000d */
[----:B------:R-:W-:Y:S02]  /*b690*/  IADD3 R9, P4, R12, 0x8040, RZ ;  /* 0x000080400c097810 */ /* 0x000fe40007f9e0ff */
[----:B------:R-:W-:Y:S02]  /*b6a0*/  LOP3.LUT R154, R155, 0x380, RZ, 0xc0, !PT ;  /* 0x000003809b9a7812 */ /* 0x000fe400078ec0ff */
[----:B------:R-:W-:Y:S02]  /*b6b0*/  LOP3.LUT R162, R163, 0x380, RZ, 0xc0, !PT ;  /* 0x00000380a3a27812 */ /* 0x000fe400078ec0ff */
[----:B------:R-:W-:-:S02]  /*b6c0*/  LOP3.LUT R164, R165, 0x380, RZ, 0xc0, !PT ;  /* 0x00000380a5a47812 */ /* 0x000fc400078ec0ff */
[----:B------:R-:W-:Y:S02]  /*b6d0*/  LOP3.LUT R166, R167, 0x380, RZ, 0xc0, !PT ;  /* 0x00000380a7a67812 */ /* 0x000fe400078ec0ff */
[----:B------:R-:W-:Y:S02]  /*b6e0*/  SHF.R.U64 R158, R158, 0x3, RZ ;  /* 0x000000039e9e7819 */ /* 0x000fe400000012ff */
[----:B------:R-:W-:Y:S01]  /*b6f0*/  LOP3.LUT R160, R160, R161, RZ, 0x3c, !PT ;  /* 0x000000a1a0a07212 */ /* 0x000fe200078e3cff */
[----:B------:R-:W-:Y:S01]  /*b700*/  IMAD.X R161, RZ, RZ, R13, P6 ;  /* 0x000000ffffa17224 */ /* 0x000fe200030e060d */
[----:B------:R-:W-:Y:S02]  /*b710*/  LOP3.LUT R8, R9, 0x380, RZ, 0xc0, !PT ;  /* 0x0000038009087812 */ /* 0x000fe400078ec0ff */
[----:B------:R-:W-:Y:S02]  /*b720*/  SHF.R.U64 R154, R154, 0x3, RZ ;  /* 0x000000039a9a7819 */ /* 0x000fe400000012ff */
[----:B------:R-:W-:-:S02]  /*b730*/  SHF.R.U64 R162, R162, 0x3, RZ ;  /* 0x00000003a2a27819 */ /* 0x000fc400000012ff */
[----:B------:R-:W-:Y:S02]  /*b740*/  SHF.R.U64 R164, R164, 0x3, RZ ;  /* 0x00000003a4a47819 */ /* 0x000fe400000012ff */
[----:B------:R-:W-:Y:S02]  /*b750*/  SHF.R.U64 R166, R166, 0x3, RZ ;  /* 0x00000003a6a67819 */ /* 0x000fe400000012ff */
[----:B------:R-:W-:Y:S02]  /*b760*/  MOV R3, R4 ;  /* 0x0000000400037202 */ /* 0x000fe40000000f00 */
[----:B------:R-:W-:Y:S02]  /*b770*/  IADD3 R17, P6, R12, 0xc000, RZ ;  /* 0x0000c0000c117810 */ /* 0x000fe40007fde0ff */
[----:B------:R-:W-:Y:S02]  /*b780*/  F2FP.F16.F32.PACK_AB R4, R25, R24 ;  /* 0x000000181904723e */ /* 0x000fe400000000ff */
[----:B------:R-:W-:-:S02]  /*b790*/  F2FP.F16.F32.PACK_AB R5, R27, R26 ;  /* 0x0000001a1b05723e */ /* 0x000fc400000000ff */
[----:B------:R-:W-:Y:S01]  /*b7a0*/  LOP3.LUT R158, R158, R159, RZ, 0x3c, !PT ;  /* 0x0000009f9e9e7212 */ /* 0x000fe200078e3cff */
[--C-:B------:R-:W-:Y:S01]  /*b7b0*/  IMAD.X R159, RZ, RZ, R13.reuse, P3 ;  /* 0x000000ffff9f7224 */ /* 0x100fe200018e060d */
[----:B------:R-:W-:Y:S02]  /*b7c0*/  SHF.R.U64 R8, R8, 0x3, RZ ;  /* 0x0000000308087819 */ /* 0x000fe400000012ff */
[----:B------:R-:W-:Y:S01]  /*b7d0*/  LOP3.LUT R154, R154, R155, RZ, 0x3c, !PT ;  /* 0x0000009b9a9a7212 */ /* 0x000fe200078e3cff */
[--C-:B------:R-:W-:Y:S01]  /*b7e0*/  IMAD.X R155, RZ, RZ, R13.reuse, P0 ;  /* 0x000000ffff9b7224 */ /* 0x100fe200000e060d */
[----:B------:R-:W-:Y:S01]  /*b7f0*/  LOP3.LUT R162, R162, R163, RZ, 0x3c, !PT ;  /* 0x000000a3a2a27212 */ /* 0x000fe200078e3cff */
[--C-:B------:R-:W-:Y:S01]  /*b800*/  IMAD.X R163, RZ, RZ, R13.reuse, P5 ;  /* 0x000000ffffa37224 */ /* 0x100fe200028e060d */
[----:B------:R-:W-:Y:S01]  /*b810*/  LOP3.LUT R164, R164, R165, RZ, 0x3c, !PT ;  /* 0x000000a5a4a47212 */ /* 0x000fe200078e3cff */
[--C-:B------:R-:W-:Y:S01]  /*b820*/  IMAD.X R165, RZ, RZ, R13.reuse, P2 ;  /* 0x000000ffffa57224 */ /* 0x100fe200010e060d */
[----:B------:R-:W-:Y:S01]  /*b830*/  LOP3.LUT R166, R166, R167, RZ, 0x3c, !PT ;  /* 0x000000a7a6a67212 */ /* 0x000fe200078e3cff */
[----:B------:R-:W-:Y:S01]  /*b840*/  IMAD.X R167, RZ, RZ, R13, P1 ;  /* 0x000000ffffa77224 */ /* 0x000fe200008e060d */
[----:B------:R-:W-:-:S02]  /*b850*/  IADD3 R11, P3, R12, 0x8060, RZ ;  /* 0x000080600c0b7810 */ /* 0x000fc40007f7e0ff */
[----:B------:R-:W-:Y:S01]  /*b860*/  LOP3.LUT R10, R17, 0x380, RZ, 0xc0, !PT ;  /* 0x00000380110a7812 */ /* 0x000fe200078ec0ff */
[----:B------:R0:W-:Y:S01]  /*b870*/  STSM.16.M88.4 [R3], R4 ;  /* 0x0000000403007844 */ /* 0x0001e20000000200 */
[C---:B------:R-:W-:Y:S02]  /*b880*/  IADD3 R169, P0, R12.reuse, 0x8020, RZ ;  /* 0x000080200ca97810 */ /* 0x040fe40007f1e0ff */
[C---:B------:R-:W-:Y:S02]  /*b890*/  IADD3 R20, P5, R12.reuse, 0xc020, RZ ;  /* 0x0000c0200c147810 */ /* 0x040fe40007fbe0ff */
[C---:B------:R-:W-:Y:S02]  /*b8a0*/  IADD3 R153, P2, R12.reuse, 0xc040, RZ ;  /* 0x0000c0400c997810 */ /* 0x040fe40007f5e0ff */
[----:B------:R-:W-:Y:S02]  /*b8b0*/  IADD3 R18, P1, R12, 0xc060, RZ ;  /* 0x0000c0600c127810 */ /* 0x000fe40007f3e0ff */
[----:B------:R-:W-:-:S02]  /*b8c0*/  SHF.R.U64 R10, R10, 0x3, RZ ;  /* 0x000000030a0a7819 */ /* 0x000fc400000012ff */
[----:B------:R-:W-:Y:S02]  /*b8d0*/  LOP3.LUT R168, R169, 0x380, RZ, 0xc0, !PT ;  /* 0x00000380a9a87812 */ /* 0x000fe400078ec0ff */
[----:B------:R-:W-:Y:S02]  /*b8e0*/  LOP3.LUT R21, R20, 0x380, RZ, 0xc0, !PT ;  /* 0x0000038014157812 */ /* 0x000fe400078ec0ff */
[----:B0-----:R-:W-:Y:S01]  /*b8f0*/  LOP3.LUT R4, R8, R9, RZ, 0x3c, !PT ;  /* 0x0000000908047212 */ /* 0x001fe200078e3cff */
[----:B------:R-:W-:Y:S01]  /*b900*/  IMAD.X R5, RZ, RZ, R13, P4 ;  /* 0x000000ffff057224 */ /* 0x000fe200020e060d */
[----:B------:R-:W-:Y:S02]  /*b910*/  LOP3.LUT R8, R11, 0x380, RZ, 0xc0, !PT ;  /* 0x000003800b087812 */ /* 0x000fe400078ec0ff */
[----:B------:R-:W-:Y:S02]  /*b920*/  LOP3.LUT R152, R153, 0x380, RZ, 0xc0, !PT ;  /* 0x0000038099987812 */ /* 0x000fe400078ec0ff */
[----:B------:R-:W-:-:S02]  /*b930*/  LOP3.LUT R19, R18, 0x380, RZ, 0xc0, !PT ;  /* 0x0000038012137812 */ /* 0x000fc400078ec0ff */
[----:B------:R-:W-:Y:S02]  /*b940*/  SHF.R.U64 R8, R8, 0x3, RZ ;  /* 0x0000000308087819 */ /* 0x000fe400000012ff */
[----:B------:R-:W-:Y:S02]  /*b950*/  LOP3.LUT R10, R10, R17, RZ, 0x3c, !PT ;  /* 0x000000110a0a7212 */ /* 0x000fe400078e3cff */
[----:B------:R-:W-:Y:S02]  /*b960*/  MOV R17, R4 ;  /* 0x0000000400117202 */ /* 0x000fe40000000f00 */
[----:B------:R-:W-:Y:S02]  /*b970*/  SHF.R.U64 R168, R168, 0x3, RZ ;  /* 0x00000003a8a87819 */ /* 0x000fe400000012ff */
[----:B------:R-:W-:Y:S02]  /*b980*/  SHF.R.U64 R21, R21, 0x3, RZ ;  /* 0x0000000315157819 */ /* 0x000fe400000012ff */
[----:B------:R-:W-:-:S02]  /*b990*/  SHF.R.U64 R152, R152, 0x3, RZ ;  /* 0x0000000398987819 */ /* 0x000fc400000012ff */
[----:B------:R-:W-:Y:S02]  /*b9a0*/  SHF.R.U64 R19, R19, 0x3, RZ ;  /* 0x0000000313137819 */ /* 0x000fe400000012ff */
[----:B------:R-:W-:Y:S02]  /*b9b0*/  MOV R14, R14 ;  /* 0x0000000e000e7202 */ /* 0x000fe40000000f00 */
[----:B------:R-:W-:Y:S02]  /*b9c0*/  F2FP.F16.F32.PACK_AB R4, R33, R32 ;  /* 0x000000202104723e */ /* 0x000fe400000000ff */
[----:B------:R-:W-:Y:S02]  /*b9d0*/  F2FP.F16.F32.PACK_AB R5, R35, R34 ;  /* 0x000000222305723e */ /* 0x000fe400000000ff */
[----:B------:R-:W-:Y:S02]  /*b9e0*/  F2FP.F16.F32.PACK_AB R6, R37, R36 ;  /* 0x000000242506723e */ /* 0x000fe400000000ff */
[----:B------:R-:W-:Y:S01]  /*b9f0*/  F2FP.F16.F32.PACK_AB R7, R39, R38 ;  /* 0x000000262707723e */ /* 0x000fe200000000ff */
[--C-:B------:R-:W-:Y:S01]  /*ba00*/  IMAD.X R9, RZ, RZ, R13.reuse, P3 ;  /* 0x000000ffff097224 */ /* 0x100fe200018e060d */
[----:B------:R-:W-:Y:S01]  /*ba10*/  LOP3.LUT R8, R8, R11, RZ, 0x3c, !PT ;  /* 0x0000000b08087212 */ /* 0x000fe200078e3cff */
        /* <DEDUP_REMOVED lines=9> */
[----:B------:R0:W-:Y:S01]  /*bab0*/  STSM.16.M88.4 [R14], R4 ;  /* 0x000000040e007844 */ /* 0x0001e20000000200 */
[----:B------:R-:W-:-:S02]  /*bac0*/  MOV R154, R154 ;  /* 0x0000009a009a7202 */ /* 0x000fc40000000f00 */
[----:B------:R-:W-:Y:S02]  /*bad0*/  F2FP.F16.F32.PACK_AB R12, R41, R40 ;  /* 0x00000028290c723e */ /* 0x000fe400000000ff */
[----:B------:R-:W-:Y:S02]  /*bae0*/  F2FP.F16.F32.PACK_AB R13, R43, R42 ;  /* 0x0000002a2b0d723e */ /* 0x000fe400000000ff */
[----:B------:R-:W-:Y:S02]  /*baf0*/  F2FP.F16.F32.PACK_AB R15, R47, R46 ;  /* 0x0000002e2f0f723e */ /* 0x000fe400000000ff */
[----:B------:R-:W-:Y:S02]  /*bb00*/  MOV R156, R156 ;  /* 0x0000009c009c7202 */ /* 0x000fe40000000f00 */
[----:B------:R-:W-:Y:S02]  /*bb10*/  MOV R22, R8 ;  /* 0x0000000800167202 */ /* 0x000fe40000000f00 */
[----:B------:R-:W-:-:S02]  /*bb20*/  MOV R3, R10 ;  /* 0x0000000a00037202 */ /* 0x000fc40000000f00 */
[----:B0-----:R-:W-:Y:S02]  /*bb30*/  F2FP.F16.F32.PACK_AB R14, R45, R44 ;  /* 0x0000002c2d0e723e */ /* 0x001fe400000000ff */
[----:B------:R-:W-:Y:S02]  /*bb40*/  F2FP.F16.F32.PACK_AB R4, R49, R48 ;  /* 0x000000303104723e */ /* 0x000fe400000000ff */
[----:B------:R-:W-:Y:S02]  /*bb50*/  F2FP.F16.F32.PACK_AB R5, R51, R50 ;  /* 0x000000323305723e */ /* 0x000fe400000000ff */
[----:B------:R-:W-:Y:S02]  /*bb60*/  F2FP.F16.F32.PACK_AB R6, R53, R52 ;  /* 0x000000343506723e */ /* 0x000fe400000000ff */
[----:B------:R-:W-:Y:S02]  /*bb70*/  F2FP.F16.F32.PACK_AB R7, R55, R54 ;  /* 0x000000363707723e */ /* 0x000fe400000000ff */
[----:B------:R-:W-:-:S02]  /*bb80*/  MOV R158, R158 ;  /* 0x0000009e009e7202 */ /* 0x000fc40000000f00 */
[----:B------:R-:W-:Y:S02]  /*bb90*/  F2FP.F16.F32.PACK_AB R8, R57, R56 ;  /* 0x000000383908723e */ /* 0x000fe400000000ff */
[----:B------:R-:W-:Y:S02]  /*bba0*/  F2FP.F16.F32.PACK_AB R9, R59, R58 ;  /* 0x0000003a3b09723e */ /* 0x000fe400000000ff */
[----:B------:R-:W-:Y:S02]  /*bbb0*/  F2FP.F16.F32.PACK_AB R10, R61, R60 ;  /* 0x0000003c3d0a723e */ /* 0x000fe400000000ff */
[----:B------:R-:W-:Y:S01]  /*bbc0*/  F2FP.F16.F32.PACK_AB R11, R63, R62 ;  /* 0x0000003e3f0b723e */ /* 0x000fe200000000ff */
[----:B------:R0:W-:Y:S01]  /*bbd0*/  STSM.16.M88.4 [R154], R12 ;  /* 0x0000000c9a007844 */ /* 0x0001e20000000200 */
[----:B------:R-:W-:Y:S02]  /*bbe0*/  MOV R160, R160 ;  /* 0x000000a000a07202 */ /* 0x000fe40000000f00 */
[----:B------:R-:W-:Y:S01]  /*bbf0*/  MOV R20, R20 ;  /* 0x0000001400147202 */ /* 0x000fe20000000f00 */
[----:B------:R1:W-:Y:S01]  /*bc00*/  STSM.16.M88.4 [R156], R4 ;  /* 0x000000049c007844 */ /* 0x0003e20000000200 */
[----:B------:R-:W-:-:S02]  /*bc10*/  MOV R21, R152 ;  /* 0x0000009800157202 */ /* 0x000fc40000000f00 */
[----:B------:R-:W-:Y:S01]  /*bc20*/  MOV R162, R162 ;  /* 0x000000a200a27202 */ /* 0x000fe20000000f00 */
[----:B------:R2:W-:Y:S01]  /*bc30*/  STSM.16.M88.4 [R158], R8 ;  /* 0x000000089e007844 */ /* 0x0005e20000000200 */
[----:B------:R-:W-:Y:S02]  /*bc40*/  F2FP.F16.F32.PACK_AB R152, R73, R72 ;  /* 0x000000484998723e */ /* 0x000fe400000000ff */
[----:B------:R-:W-:Y:S02]  /*bc50*/  F2FP.F16.F32.PACK_AB R153, R75, R74 ;  /* 0x0000004a4b99723e */ /* 0x000fe400000000ff */
[----:B------:R-:W-:Y:S02]  /*bc60*/  F2FP.F16.F32.PACK_AB R155, R79, R78 ;  /* 0x0000004e4f9b723e */ /* 0x000fe400000000ff */
[----:B0-----:R-:W-:Y:S02]  /*bc70*/  F2FP.F16.F32.PACK_AB R12, R65, R64 ;  /* 0x00000040410c723e */ /* 0x001fe400000000ff */
[----:B------:R-:W-:-:S02]  /*bc80*/  F2FP.F16.F32.PACK_AB R13, R67, R66 ;  /* 0x00000042430d723e */ /* 0x000fc400000000ff */
[----:B------:R-:W-:Y:S02]  /*bc90*/  F2FP.F16.F32.PACK_AB R14, R69, R68 ;  /* 0x00000044450e723e */ /* 0x000fe400000000ff */
[----:B------:R-:W-:Y:S02]  /*bca0*/  F2FP.F16.F32.PACK_AB R15, R71, R70 ;  /* 0x00000046470f723e */ /* 0x000fe400000000ff */
[----:B------:R-:W-:Y:S02]  /*bcb0*/  F2FP.F16.F32.PACK_AB R154, R77, R76 ;  /* 0x0000004c4d9a723e */ /* 0x000fe400000000ff */
[----:B------:R-:W-:Y:S02]  /*bcc0*/  MOV R164, R164 ;  /* 0x000000a400a47202 */ /* 0x000fe40000000f00 */
[----:B-1----:R-:W-:Y:S02]  /*bcd0*/  F2FP.F16.F32.PACK_AB R156, R81, R80 ;  /* 0x00000050519c723e */ /* 0x002fe400000000ff */
[----:B------:R-:W-:-:S02]  /*bce0*/  F2FP.F16.F32.PACK_AB R157, R83, R82 ;  /* 0x00000052539d723e */ /* 0x000fc400000000ff */
[----:B--2---:R-:W-:Y:S02]  /*bcf0*/  F2FP.F16.F32.PACK_AB R158, R85, R84 ;  /* 0x00000054559e723e */ /* 0x004fe400000000ff */
[----:B------:R-:W-:Y:S01]  /*bd00*/  F2FP.F16.F32.PACK_AB R159, R87, R86 ;  /* 0x00000056579f723e */ /* 0x000fe200000000ff */
[----:B------:R0:W-:Y:S01]  /*bd10*/  STSM.16.M88.4 [R160], R12 ;  /* 0x0000000ca0007844 */ /* 0x0001e20000000200 */
[----:B------:R-:W-:Y:S02]  /*bd20*/  MOV R166, R166 ;  /* 0x000000a600a67202 */ /* 0x000fe40000000f00 */
[----:B------:R-:W-:Y:S02]  /*bd30*/  F2FP.F16.F32.PACK_AB R4, R89, R88 ;  /* 0x000000585904723e */ /* 0x000fe400000000ff */
[----:B------:R-:W-:Y:S02]  /*bd40*/  F2FP.F16.F32.PACK_AB R5, R91, R90 ;  /* 0x0000005a5b05723e */ /* 0x000fe400000000ff */
[----:B------:R-:W-:-:S02]  /*bd50*/  F2FP.F16.F32.PACK_AB R6, R93, R92 ;  /* 0x0000005c5d06723e */ /* 0x000fc400000000ff */
[----:B------:R-:W-:Y:S02]  /*bd60*/  F2FP.F16.F32.PACK_AB R7, R95, R94 ;  /* 0x0000005e5f07723e */ /* 0x000fe400000000ff */
[----:B------:R-:W-:Y:S02]  /*bd70*/  MOV R168, R168 ;  /* 0x000000a800a87202 */ /* 0x000fe40000000f00 */
[----:B------:R-:W-:Y:S02]  /*bd80*/  F2FP.F16.F32.PACK_AB R8, R97, R96 ;  /* 0x000000606108723e */ /* 0x000fe400000000ff */
[----:B------:R-:W-:Y:S02]  /*bd90*/  F2FP.F16.F32.PACK_AB R9, R99, R98 ;  /* 0x000000626309723e */ /* 0x000fe400000000ff */
[----:B------:R-:W-:Y:S02]  /*bda0*/  F2FP.F16.F32.PACK_AB R10, R101, R100 ;  /* 0x00000064650a723e */ /* 0x000fe400000000ff */
[----:B------:R-:W-:Y:S01]  /*bdb0*/  F2FP.F16.F32.PACK_AB R11, R103, R102 ;  /* 0x00000066670b723e */ /* 0x000fe200000000ff */
[----:B------:R1:W-:Y:S01]  /*bdc0*/  STSM.16.M88.4 [R162], R152 ;  /* 0x00000098a2007844 */ /* 0x0003e20000000200 */
[----:B0-----:R-:W-:-:S02]  /*bdd0*/  F2FP.F16.F32.PACK_AB R12, R105, R104 ;  /* 0x00000068690c723e */ /* 0x001fc400000000ff */
[----:B------:R-:W-:Y:S02]  /*bde0*/  F2FP.F16.F32.PACK_AB R13, R107, R106 ;  /* 0x0000006a6b0d723e */ /* 0x000fe400000000ff */
[----:B------:R-:W-:Y:S02]  /*bdf0*/  F2FP.F16.F32.PACK_AB R14, R109, R108 ;  /* 0x0000006c6d0e723e */ /* 0x000fe400000000ff */
[----:B------:R-:W-:Y:S01]  /*be00*/  F2FP.F16.F32.PACK_AB R15, R111, R110 ;  /* 0x0000006e6f0f723e */ /* 0x000fe200000000ff */
[----:B------:R0:W-:Y:S01]  /*be10*/  STSM.16.M88.4 [R164], R156 ;  /* 0x0000009ca4007844 */ /* 0x0001e20000000200 */
[----:B------:R-:W-:-:S03]  /*be20*/  MOV R161, R18 ;  /* 0x0000001200a17202 */ /* 0x000fc60000000f00 */
[----:B------:R2:W-:Y:S01]  /*be30*/  STSM.16.M88.4 [R166], R4 ;  /* 0x00000004a6007844 */ /* 0x0005e20000000200 */
[----:B-1----:R-:W-:Y:S02]  /*be40*/  F2FP.F16.F32.PACK_AB R152, R113, R112 ;  /* 0x000000707198723e */ /* 0x002fe400000000ff */
[----:B------:R-:W-:Y:S02]  /*be50*/  F2FP.F16.F32.PACK_AB R153, R115, R114 ;  /* 0x000000727399723e */ /* 0x000fe400000000ff */
[----:B------:R-:W-:Y:S02]  /*be60*/  F2FP.F16.F32.PACK_AB R154, R117, R116 ;  /* 0x00000074759a723e */ /* 0x000fe400000000ff */
[----:B------:R-:W-:Y:S01]  /*be70*/  F2FP.F16.F32.PACK_AB R155, R119, R118 ;  /* 0x00000076779b723e */ /* 0x000fe200000000ff */
[----:B------:R1:W-:Y:S01]  /*be80*/  STSM.16.M88.4 [R168], R8 ;  /* 0x00000008a8007844 */ /* 0x0003e20000000200 */
[----:B0-----:R-:W-:Y:S02]  /*be90*/  F2FP.F16.F32.PACK_AB R156, R121, R120 ;  /* 0x00000078799c723e */ /* 0x001fe400000000ff */
[----:B------:R-:W-:-:S02]  /*bea0*/  F2FP.F16.F32.PACK_AB R157, R123, R122 ;  /* 0x0000007a7b9d723e */ /* 0x000fc400000000ff */
[----:B------:R-:W-:Y:S02]  /*beb0*/  F2FP.F16.F32.PACK_AB R158, R125, R124 ;  /* 0x0000007c7d9e723e */ /* 0x000fe400000000ff */
[----:B------:R-:W-:Y:S01]  /*bec0*/  F2FP.F16.F32.PACK_AB R159, R127, R126 ;  /* 0x0000007e7f9f723e */ /* 0x000fe200000000ff */
[----:B------:R0:W-:Y:S01]  /*bed0*/  STSM.16.M88.4 [R17], R12 ;  /* 0x0000000c11007844 */ /* 0x0001e20000000200 */
[----:B--2---:R-:W-:Y:S02]  /*bee0*/  F2FP.F16.F32.PACK_AB R4, R129, R128 ;  /* 0x000000808104723e */ /* 0x004fe400000000ff */
[----:B------:R-:W-:Y:S02]  /*bef0*/  F2FP.F16.F32.PACK_AB R5, R131, R130 ;  /* 0x000000828305723e */ /* 0x000fe400000000ff */
[----:B------:R-:W-:Y:S02]  /*bf00*/  F2FP.F16.F32.PACK_AB R6, R133, R132 ;  /* 0x000000848506723e */ /* 0x000fe400000000ff */
[----:B------:R-:W-:-:S02]  /*bf10*/  F2FP.F16.F32.PACK_AB R7, R135, R134 ;  /* 0x000000868707723e */ /* 0x000fc400000000ff */
[----:B-1----:R-:W-:Y:S02]  /*bf20*/  F2FP.F16.F32.PACK_AB R8, R137, R136 ;  /* 0x000000888908723e */ /* 0x002fe400000000ff */
[----:B------:R-:W-:Y:S02]  /*bf30*/  F2FP.F16.F32.PACK_AB R9, R139, R138 ;  /* 0x0000008a8b09723e */ /* 0x000fe400000000ff */
[----:B------:R-:W-:Y:S02]  /*bf40*/  F2FP.F16.F32.PACK_AB R10, R141, R140 ;  /* 0x0000008c8d0a723e */ /* 0x000fe400000000ff */
[----:B------:R-:W-:Y:S01]  /*bf50*/  F2FP.F16.F32.PACK_AB R11, R143, R142 ;  /* 0x0000008e8f0b723e */ /* 0x000fe200000000ff */
[----:B------:R-:W-:Y:S01]  /*bf60*/  STSM.16.M88.4 [R22], R152 ;  /* 0x0000009816007844 */ /* 0x000fe20000000200 */
[----:B0-----:R-:W-:Y:S02]  /*bf70*/  F2FP.F16.F32.PACK_AB R12, R145, R144 ;  /* 0x00000090910c723e */ /* 0x001fe400000000ff */
[----:B------:R-:W-:-:S02]  /*bf80*/  F2FP.F16.F32.PACK_AB R13, R147, R146 ;  /* 0x00000092930d723e */ /* 0x000fc400000000ff */
[----:B------:R-:W-:Y:S02]  /*bf90*/  F2FP.F16.F32.PACK_AB R14, R149, R148 ;  /* 0x00000094950e723e */ /* 0x000fe400000000ff */
[----:B------:R-:W-:Y:S01]  /*bfa0*/  F2FP.F16.F32.PACK_AB R15, R151, R150 ;  /* 0x00000096970f723e */ /* 0x000fe200000000ff */
[----:B------:R-:W-:Y:S04]  /*bfb0*/  STSM.16.M88.4 [R3], R156 ;  /* 0x0000009c03007844 */ /* 0x000fe80000000200 */
[----:B------:R0:W-:Y:S04]  /*bfc0*/  STSM.16.M88.4 [R20], R4 ;  /* 0x0000000414007844 */ /* 0x0001e80000000200 */
[----:B------:R1:W-:Y:S04]  /*bfd0*/  STSM.16.M88.4 [R21], R8 ;  /* 0x0000000815007844 */ /* 0x0003e80000000200 */
[----:B------:R2:W-:Y:S01]  /*bfe0*/  STSM.16.M88.4 [R161], R12 ;  /* 0x0000000ca1007844 */ /* 0x0005e20000000200 */
[----:B------:R-:W-:Y:S01]  /*bff0*/  USHF.L.U32 UR4, UR19, 0x2, URZ ;  /* 0x0000000213047899 */ /* 0x000fe2000800063f */
[----:B------:R-:W-:Y:S01]  /*c000*/  BAR.SYNC.DEFER_BLOCKING 0x1, 0x100 ;  /* 0x0044000000007b1d */ /* 0x000fe20000010000 */
[----:B------:R-:W-:Y:S01]  /*c010*/  ISETP.NE.U32.AND P0, PT, RZ, UR14, PT ;  /* 0x0000000eff007c0c */ /* 0x000fe2000bf05070 */
[----:B------:R-:W-:-:S02]  /*c020*/  USHF.L.U64.HI UR16, UR19, 0x2, UR17 ;  /* 0x0000000213107899 */ /* 0x000fc40008010211 */
[----:B------:R-:W-:Y:S01]  /*c030*/  UIADD3 UR9, UP0, UR4, UR14, URZ ;  /* 0x0000000e04097290 */ /* 0x000fe2000ff1e03f */
[----:B------:R-:W-:-:S03]  /*c040*/  ISETP.NE.AND.EX P0, PT, RZ, UR15, PT, P0 ;  /* 0x0000000fff007c0c */ /* 0x000fc6000bf05300 */
[----:B------:R-:W-:Y:S02]  /*c050*/  UIADD3.X UR12, UR16, UR15, URZ, UP0, !UPT ;  /* 0x0000000f100c7290 */ /* 0x000fe400087fe43f */
[----:B------:R-:W-:-:S04]  /*c060*/  IMAD.U32 R18, RZ, RZ, UR9 ;  /* 0x00000009ff127e24 */ /* 0x000fc8000f8e00ff */
[----:B------:R-:W-:Y:S01]  /*c070*/  IMAD.U32 R19, RZ, RZ, UR12 ;  /* 0x0000000cff137e24 */ /* 0x000fe2000f8e00ff */
[----:B------:R-:W-:-:S04]  /*c080*/  ULDC.64 UR12, c[0x0][0xc08] ;  /* 0x00030200000c7ab9 */ /* 0x000fc80000000a00 */
[----:B------:R-:W3:Y:S01]  /*c090*/  @P0 LDG.E R17, desc[UR36][R18.64] ;  /* 0x0000002412110981 */ /* 0x000ee2000c1e1900 */
[----:B------:R-:W-:-:S04]  /*c0a0*/  UISETP.NE.U32.AND UP0, UPT, UR12, URZ, UPT ;  /* 0x0000003f0c00728c */ /* 0x000fc8000bf05070 */
[----:B------:R-:W-:-:S06]  /*c0b0*/  UISETP.NE.AND.EX UP0, UPT, UR13, URZ, UPT, UP0 ;  /* 0x0000003f0d00728c */ /* 0x000fcc000bf05300 */
[----:B------:R-:W-:-:S05]  /*c0c0*/  PLOP3.LUT P4, PT, PT, PT, UP0, 0x80, 0x0 ;  /* 0x000000000000781c */ /* 0x000fca0003f8f008 */
[----:B------:R-:W-:-:S03]  /*c0d0*/  @UP0 UIADD3 UR12, UP1, UR4, UR12, URZ ;  /* 0x0000000c040c0290 */ /* 0x000fc6000ff3e03f */
[----:B------:R-:W-:Y:S01]  /*c0e0*/  ULDC UR4, c[0x0][0xad4] ;  /* 0x0002b50000047ab9 */ /* 0x000fe20000000800 */
[----:B------:R-:W-:Y:S02]  /*c0f0*/  @UP0 UIADD3.X UR13, UR16, UR13, URZ, UP1, !UPT ;  /* 0x0000000d100d0290 */ /* 0x000fe40008ffe43f */
[----:B0-----:R-:W-:-:S04]  /*c100*/  IMAD.U32 R4, RZ, RZ, UR12 ;  /* 0x0000000cff047e24 */ /* 0x001fc8000f8e00ff */
[----:B------:R-:W-:-:S05]  /*c110*/  IMAD.U32 R5, RZ, RZ, UR13 ;  /* 0x0000000dff057e24 */ /* 0x000fca000f8e00ff */
[----:B------:R0:W4:Y:S01]  /*c120*/  @P4 LDG.E R3, desc[UR36][R4.64] ;  /* 0x0000002404034981 */ /* 0x000122000c1e1900 */
[----:B------:R-:W-:Y:S02]  /*c130*/  UISETP.NE.AND UP0, UPT, UR22, URZ, UPT ;  /* 0x0000003f1600728c */ /* 0x000fe4000bf05270 */
[----:B------:R-:W-:Y:S02]  /*c140*/  UISETP.NE.AND UP1, UPT, UR20, 0x1, UPT ;  /* 0x000000011400788c */ /* 0x000fe4000bf25270 */
[----:B------:R-:W-:Y:S01]  /*c150*/  USEL UR4, UR22, UR4, UP0 ;  /* 0x0000000416047287 */ /* 0x000fe20008000000 */
[----:B------:R-:W-:-:S03]  /*c160*/  UMOV UR23, 0x9b8 ;  /* 0x000009b800177882 */ /* 0x000fc60000000000 */
[----:B------:R-:W-:Y:S01]  /*c170*/  UISETP.GT.AND UP2, UPT, UR4, 0x1, UPT ;  /* 0x000000010400788c */ /* 0x000fe2000bf44270 */
[----:B------:R-:W-:Y:S01]  /*c180*/  PLOP3.LUT P1, PT, PT, PT, UP1, 0x80, 0x0 ;  /* 0x000000000000781c */ /* 0x000fe20003f2f018 */
[----:B------:R-:W-:Y:S02]  /*c190*/  UISETP.NE.U32.AND UP0, UPT, UR14, URZ, UPT ;  /* 0x0000003f0e00728c */ /* 0x000fe4000bf05070 */
[----:B------:R-:W-:Y:S01]  /*c1a0*/  USEL UR23, UR23, 0x978, UP2 ;  /* 0x0000097817177887 */ /* 0x000fe20009000000 */
[----:B-1----:R-:W-:Y:S01]  /*c1b0*/  IMAD.U32 R8, RZ, RZ, UR18 ;  /* 0x00000012ff087e24 */ /* 0x002fe2000f8e00ff */
[----:B------:R-:W-:Y:S01]  /*c1c0*/  UISETP.NE.AND.EX UP0, UPT, UR15, URZ, UPT, UP0 ;  /* 0x0000003f0f00728c */ /* 0x000fe2000bf05300 */
[----:B------:R-:W-:Y:S02]  /*c1d0*/  UMOV UR4, URZ ;  /* 0x0000003f00047c82 */ /* 0x000fe40008000000 */
[----:B------:R-:W-:Y:S01]  /*c1e0*/  IMAD R8, R8, 0x80, R171 ;  /* 0x0000008008087824 */ /* 0x000fe200078e02ab */
[----:B------:R-:W-:Y:S01]  /*c1f0*/  USEL UR9, UR19, URZ, !UP0 ;  /* 0x0000003f13097287 */ /* 0x000fe2000c000000 */
[----:B------:R-:W-:Y:S01]  /*c200*/  @UP1 ULDC UR25, c[0x0][0xbec] ;  /* 0x0002fb0000191ab9 */ /* 0x000fe20000000800 */
[----:B------:R-:W-:-:S02]  /*c210*/  USEL UR22, UR17, URZ, !UP0 ;  /* 0x0000003f11167287 */ /* 0x000fc4000c000000 */
[----:B0-----:R-:W-:Y:S01]  /*c220*/  @P1 IMAD.HI.U32 R4, R8, UR25, RZ ;  /* 0x0000001908041c27 */ /* 0x001fe2000f8e00ff */
[----:B------:R-:W-:Y:S01]  /*c230*/  USEL UR21, UR21, URZ, UP2 ;  /* 0x0000003f15157287 */ /* 0x000fe20009000000 */
[----:B------:R-:W-:Y:S01]  /*c240*/  ULDC.64 UR16, c[0x0][UR23+0x220] ;  /* 0x0000880017107abb */ /* 0x000fe20008000a00 */
[----:B------:R-:W-:Y:S01]  /*c250*/  ULDC.64 UR14, c[0x0][UR23+0x218] ;  /* 0x00008600170e7abb */ /* 0x000fe20008000a00 */
[----:B------:R-:W-:Y:S01]  /*c260*/  ULDC.64 UR18, c[0x0][UR23+0x228] ;  /* 0x00008a0017127abb */ /* 0x000fe20008000a00 */
[----:B------:R-:W-:Y:S02]  /*c270*/  UIMAD UR17, UR17, UR9, URZ ;  /* 0x00000009111172a4 */ /* 0x000fe4000f8e023f */
[----:B------:R-:W-:Y:S01]  /*c280*/  UIMAD.WIDE.U32 UR12, UR14, UR24, URZ ;  /* 0x000000180e0c72a5 */ /* 0x000fe2000f8e003f */
[----:B------:R-:W-:Y:S01]  /*c290*/  IMAD.MOV.U32 R5, RZ, RZ, R8 ;  /* 0x000000ffff057224 */ /* 0x000fe200078e0008 */
[----:B------:R-:W-:Y:S01]  /*c2a0*/  @UP1 ULDC UR28, c[0x0][0xbf0] ;  /* 0x0002fc00001c1ab9 */ /* 0x000fe20000000800 */
[----:B------:R-:W-:-:S02]  /*c2b0*/  UIMAD UR24, UR15, UR24, URZ ;  /* 0x000000180f1872a4 */ /* 0x000fc4000f8e023f */
[----:B------:R-:W-:Y:S01]  /*c2c0*/  UIMAD.WIDE.U32 UR26, UR18, UR21, URZ ;  /* 0x00000015121a72a5 */ /* 0x000fe2000f8e003f */
[----:B------:R-:W-:Y:S01]  /*c2d0*/  @P1 SHF.R.U32.HI R5, RZ, UR28, R4 ;  /* 0x0000001cff051c19 */ /* 0x000fe20008011604 */
[----:B------:R-:W-:Y:S02]  /*c2e0*/  UIMAD.WIDE.U32 UR14, UR16, UR9, URZ ;  /* 0x00000009100e72a5 */ /* 0x000fe4000f8e003f */
[----:B------:R-:W-:Y:S02]  /*c2f0*/  UIMAD UR18, UR19, UR21, URZ ;  /* 0x00000015131272a4 */ /* 0x000fe4000f8e023f */
[----:B------:R-:W-:Y:S01]  /*c300*/  UIMAD UR17, UR16, UR22, UR17 ;  /* 0x00000016101172a4 */ /* 0x000fe2000f8e0211 */
[----:B------:R-:W-:Y:S01]  /*c310*/  IMAD.U32 R4, RZ, RZ, UR26 ;  /* 0x0000001aff047e24 */ /* 0x000fe2000f8e00ff */
[----:B------:R-:W-:Y:S01]  /*c320*/  UIADD3 UR18, UR27, UR18, URZ ;  /* 0x000000121b127290 */ /* 0x000fe2000fffe03f */
[----:B------:R-:W-:Y:S01]  /*c330*/  IMAD.MOV R7, RZ, RZ, -R5 ;  /* 0x000000ffff077224 */ /* 0x000fe200078e0a05 */
[----:B------:R-:W-:-:S02]  /*c340*/  UIADD3 UR24, UR13, UR24, URZ ;  /* 0x000000180d187290 */ /* 0x000fc4000fffe03f */
[----:B------:R-:W-:Y:S01]  /*c350*/  UIADD3 UR17, UR15, UR17, URZ ;  /* 0x000000110f117290 */ /* 0x000fe2000fffe03f */
[----:B------:R-:W-:Y:S02]  /*c360*/  IMAD R7, R7, UR20, R8 ;  /* 0x0000001407077c24 */ /* 0x000fe4000f8e0208 */
[----:B------:R-:W-:-:S03]  /*c370*/  IMAD.U32 R10, RZ, RZ, UR18 ;  /* 0x00000012ff0a7e24 */ /* 0x000fc6000f8e00ff */
[----:B------:R-:W-:Y:S02]  /*c380*/  SHF.R.S32.HI R6, RZ, 0x1f, R7 ;  /* 0x0000001fff067819 */ /* 0x000fe40000011407 */
[----:B---3--:R-:W-:-:S13]  /*c390*/  @P0 R2UR UR4, R17 ;  /* 0x00000000110402ca */ /* 0x008fda00000e0000 */
[----:B------:R-:W-:Y:S02]  /*c3a0*/  UIADD3 UR12, UP0, UP3, UR14, UR12, UR4 ;  /* 0x0000000c0e0c7290 */ /* 0x000fe4000fb1e004 */
[----:B------:R-:W-:-:S04]  /*c3b0*/  USHF.R.S32.HI UR16, URZ, 0x1f, UR4 ;  /* 0x0000001f3f107899 */ /* 0x000fc80008011404 */
[----:B------:R-:W-:Y:S01]  /*c3c0*/  UIADD3.X UR14, UR17, UR24, UR16, UP0, UP3 ;  /* 0x00000018110e7290 */ /* 0x000fe200087e6410 */
[----:B------:R-:W-:Y:S02]  /*c3d0*/  IADD3 R4, P2, P3, R5, UR12, R4 ;  /* 0x0000000c05047c10 */ /* 0x000fe4000fb5e004 */
[----:B------:R-:W-:Y:S01]  /*c3e0*/  SHF.R.S32.HI R5, RZ, 0x1f, R5 ;  /* 0x0000001fff057819 */ /* 0x000fe20000011405 */
[----:B------:R-:W-:Y:S02]  /*c3f0*/  ULDC.64 UR12, c[0x0][UR23+0x210] ;  /* 0x00008400170c7abb */ /* 0x000fe40008000a00 */
[----:B------:R-:W-:Y:S01]  /*c400*/  IMAD R9, R7, UR13, RZ ;  /* 0x0000000d07097c24 */ /* 0x000fe2000f8e02ff */
[----:B------:R-:W-:Y:S01]  /*c410*/  IADD3.X R5, R5, UR14, R10, P2, P3 ;  /* 0x0000000e05057c10 */ /* 0x000fe200097e640a */
[----:B------:R-:W-:Y:S01]  /*c420*/  ULDC.64 UR14, c[0x0][0xba8] ;  /* 0x0002ea00000e7ab9 */ /* 0x000fe20000000a00 */
[----:B------:R-:W-:Y:S01]  /*c430*/  @!UP2 ULDC UR14, c[0x0][0xb50] ;  /* 0x0002d400000eaab9 */ /* 0x000fe20000000800 */
[----:B------:R-:W-:Y:S01]  /*c440*/  IMAD R9, R6, UR12, R9 ;  /* 0x0000000c06097c24 */ /* 0x000fe2000f8e0209 */
[----:B------:R-:W-:Y:S01]  /*c450*/  @!UP2 ULDC UR15, c[0x0][0xb54] ;  /* 0x0002d500000faab9 */ /* 0x000fe20000000800 */
[----:B------:R-:W-:-:S04]  /*c460*/  IMAD.WIDE.U32 R4, R7, UR12, R4 ;  /* 0x0000000c07047c25 */ /* 0x000fc8000f8e0004 */
[----:B------:R-:W-:Y:S01]  /*c470*/  IMAD.IADD R5, R5, 0x1, R9 ;  /* 0x0000000105057824 */ /* 0x000fe200078e0209 */
[C---:B------:R-:W-:Y:S01]  /*c480*/  LEA R9, P2, R4.reuse, UR14, 0x2 ;  /* 0x0000000e04097c11 */ /* 0x040fe2000f8410ff */
[----:B------:R-:W-:Y:S01]  /*c490*/  ULDC UR12, c[0x0][0xa88] ;  /* 0x0002a200000c7ab9 */ /* 0x000fe20000000800 */
[----:B----4-:R-:W-:Y:S02]  /*c4a0*/  @P4 R2UR UR12, R3 ;  /* 0x00000000030c42ca */ /* 0x010fe400000e0000 */
[----:B------:R-:W-:Y:S01]  /*c4b0*/  LEA.HI.X R10, R4, UR15, R5, 0x2, P2 ;  /* 0x0000000f040a7c11 */ /* 0x000fe200090f1405 */
[----:B--2---:R-:W-:-:S12]  /*c4c0*/  @P4 BRA `(.L_x_207) ;  /* 0x0000000000184947 */ /* 0x004fd80003800000 */
[----:B------:R-:W-:Y:S05]  /*c4d0*/  @!P0 BRA `(.L_x_207) ;  /* 0x0000000000148947 */ /* 0x000fea0003800000 */
[----:B------:R-:W2:Y:S04]  /*c4e0*/  LDG.E R4, desc[UR36][R18.64] ;  /* 0x0000002412047981 */ /* 0x000ea8000c1e1900 */
[----:B------:R-:W3:Y:S01]  /*c4f0*/  LDG.E R3, desc[UR36][R18.64+0x4] ;  /* 0x0000042412037981 */ /* 0x000ee2000c1e1900 */
[----:B--2---:R-:W-:Y:S02]  /*c500*/  R2UR UR13, R4 ;  /* 0x00000000040d72ca */ /* 0x004fe400000e0000 */
[----:B---3--:R-:W-:-:S13]  /*c510*/  R2UR UR12, R3 ;  /* 0x00000000030c72ca */ /* 0x008fda00000e0000 */
[----:B------:R-:W-:-:S12]  /*c520*/  UIADD3 UR12, -UR13, UR12, URZ ;  /* 0x0000000c0d0c7290 */ /* 0x000fd8000fffe13f */
.L_x_207:
[----:B------:R-:W2:Y:S04]  /*c530*/  LDL R12, [R1+0x40] ;  /* 0x00004000010c7983 */ /* 0x000ea80000100800 */
[----:B------:R-:W3:Y:S01]  /*c540*/  LDL R3, [R1+0x3c] ;  /* 0x00003c0001037983 */ /* 0x000ee20000100800 */
[----:B------:R-:W-:Y:S01]  /*c550*/  R2UR UR13, R170 ;  /* 0x00000000aa0d72ca */ /* 0x000fe200000e0000 */
[----:B------:R-:W-:Y:S01]  /*c560*/  UIMAD UR17, UR12, UR20, URZ ;  /* 0x000000140c1172a4 */ /* 0x000fe2000f8e023f */
[----:B------:R-:W-:Y:S01]  /*c570*/  PLOP3.LUT P3, PT, PT, PT, UP2, 0x80, 0x0 ;  /* 0x000000000000781c */ /* 0x000fe20003f6f028 */
[----:B------:R-:W-:Y:S04]  /*c580*/  SHFL.IDX PT, R4, R9, RZ, 0x1c1f ;  /* 0x001c1fff09047589 */ /* 0x000fe800000e0000 */
[----:B------:R-:W0:Y:S04]  /*c590*/  SHFL.IDX PT, R5, R10, RZ, 0x1c1f ;  /* 0x001c1fff0a057589 */ /* 0x000e2800000e0000 */
[----:B------:R-:W-:Y:S02]  /*c5a0*/  SHFL.IDX PT, R6, R9, 0x1, 0x1c1f ;  /* 0x003c1f0009067f89 */ /* 0x000fe400000e0000 */
[----:B------:R-:W-:-:S02]  /*c5b0*/  IMAD.U32 R11, RZ, RZ, UR13 ;  /* 0x0000000dff0b7e24 */ /* 0x000fc4000f8e00ff */
[----:B------:R-:W1:Y:S02]  /*c5c0*/  SHFL.IDX PT, R7, R10, 0x1, 0x1c1f ;  /* 0x003c1f000a077f89 */ /* 0x000e6400000e0000 */
[----:B--2---:R-:W-:Y:S01]  /*c5d0*/  IMAD R11, R11, 0x80, R12 ;  /* 0x000000800b0b7824 */ /* 0x004fe200078e020c */
[----:B---3--:R-:W-:-:S03]  /*c5e0*/  LOP3.LUT P0, RZ, R3, 0x3, RZ, 0xc0, !PT ;  /* 0x0000000303ff7812 */ /* 0x008fc6000780c0ff */
[C---:B------:R-:W-:Y:S01]  /*c5f0*/  VIADD R3, R11.reuse, 0x8 ;  /* 0x000000080b037836 */ /* 0x040fe20000000000 */
[----:B------:R-:W-:-:S04]  /*c600*/  ISETP.GE.OR P2, PT, R11, UR17, P0 ;  /* 0x000000110b007c0c */ /* 0x000fc80008746670 */
[----:B------:R-:W-:-:S09]  /*c610*/  ISETP.GE.OR P0, PT, R3, UR17, P0 ;  /* 0x0000001103007c0c */ /* 0x000fd20008706670 */
[----:B0-----:R0:W-:Y:S01]  /*c620*/  @!P2 ST.E desc[UR36][R4.64], R2 ;  /* 0x000000020400a985 */ /* 0x0011e2000c101924 */
[----:B------:R-:W-:-:S03]  /*c630*/  ISETP.GE.AND P2, PT, R11, UR17, PT ;  /* 0x000000110b007c0c */ /* 0x000fc6000bf46270 */
[----:B-1----:R0:W-:Y:S01]  /*c640*/  @!P0 ST.E desc[UR36][R6.64], R0 ;  /* 0x0000000006008985 */ /* 0x0021e2000c101924 */
[----:B------:R-:W-:Y:S01]  /*c650*/  ISETP.GE.AND P0, PT, R3, UR17, PT ;  /* 0x0000001103007c0c */ /* 0x000fe2000bf06270 */
[----:B------:R-:W-:-:S12]  /*c660*/  @P3 BRA `(.L_x_208) ;  /* 0x0000001000183947 */ /* 0x000fd80003800000 */
[----:B0-----:R-:W0:Y:S01]  /*c670*/  S2R R0, SR_TID.X ;  /* 0x0000000000007919 */ /* 0x001e220000002100 */
[----:B------:R-:W-:Y:S01]  /*c680*/  ULDC.64 UR14, c[0x0][0xaa0] ;  /* 0x0002a800000e7ab9 */ /* 0x000fe20000000a00 */
[----:B------:R-:W-:Y:S02]  /*c690*/  R2UR UR19, R216 ;  /* 0x00000000d81372ca */ /* 0x000fe400000e0000 */
[----:B------:R-:W-:Y:S01]  /*c6a0*/  R2UR UR18, R170 ;  /* 0x00000000aa1272ca */ /* 0x000fe200000e0000 */
[----:B0-----:R-:W-:-:S05]  /*c6b0*/  VIADD R0, R0, 0xffffff80 ;  /* 0xffffff8000007836 */ /* 0x001fca0000000000 */
[----:B------:R-:W-:-:S04]  /*c6c0*/  SHF.R.S32.HI R3, RZ, 0x1f, R0 ;  /* 0x0000001fff037819 */ /* 0x000fc80000011400 */
[----:B------:R-:W-:-:S04]  /*c6d0*/  LEA.HI R3, R3, R0, RZ, 0x3 ;  /* 0x0000000003037211 */ /* 0x000fc800078f18ff */
[----:B------:R-:W-:Y:S02]  /*c6e0*/  LOP3.LUT R5, R3, 0xfffffff8, RZ, 0xc0, !PT ;  /* 0xfffffff803057812 */ /* 0x000fe400078ec0ff */
[----:B------:R-:W-:Y:S01]  /*c6f0*/  SHF.R.S32.HI R17, RZ, 0x3, R3 ;  /* 0x00000003ff117819 */ /* 0x000fe20000011403 */
[----:B------:R-:W-:Y:S02]  /*c700*/  IMAD.MOV.U32 R3, RZ, RZ, 0x2 ;  /* 0x00000002ff037424 */ /* 0x000fe400078e00ff */
[----:B------:R-:W-:-:S04]  /*c710*/  IMAD.IADD R18, R0, 0x1, -R5 ;  /* 0x0000000100127824 */ /* 0x000fc800078e0a05 */
[----:B------:R-:W-:-:S04]  /*c720*/  IMAD.SHL.U32 R0, R18, 0x8, RZ ;  /* 0x0000000812007824 */ /* 0x000fc800078e00ff */
[----:B------:R-:W-:-:S04]  /*c730*/  IMAD R2, R17, 0x40, R0 ;  /* 0x0000004011027824 */ /* 0x000fc800078e0200 */
[----:B------:R-:W-:-:S03]  /*c740*/  IMAD.WIDE R2, R2, R3, UR10 ;  /* 0x0000000a02027e25 */ /* 0x000fc6000f8e0203 */
[C---:B------:R-:W-:Y:S02]  /*c750*/  IADD3 R25, P2, R2.reuse, 0x3000, RZ ;  /* 0x0000300002197810 */ /* 0x040fe40007f5e0ff */
[C---:B------:R-:W-:Y:S02]  /*c760*/  IADD3 R9, P4, R2.reuse, 0x1000, RZ ;  /* 0x0000100002097810 */ /* 0x040fe40007f9e0ff */
[----:B------:R-:W-:Y:S02]  /*c770*/  IADD3 R13, P3, R2, 0x2000, RZ ;  /* 0x00002000020d7810 */ /* 0x000fe40007f7e0ff */
[----:B------:R-:W-:Y:S02]  /*c780*/  LOP3.LUT R24, R25, 0x380, RZ, 0xc0, !PT ;  /* 0x0000038019187812 */ /* 0x000fe400078ec0ff */
[----:B------:R-:W-:Y:S02]  /*c790*/  LOP3.LUT R8, R9, 0x380, RZ, 0xc0, !PT ;  /* 0x0000038009087812 */ /* 0x000fe400078ec0ff */
[----:B------:R-:W-:-:S02]  /*c7a0*/  LOP3.LUT R12, R13, 0x380, RZ, 0xc0, !PT ;  /* 0x000003800d0c7812 */ /* 0x000fc400078ec0ff */
[----:B------:R-:W-:Y:S02]  /*c7b0*/  SHF.R.U64 R24, R24, 0x3, RZ ;  /* 0x0000000318187819 */ /* 0x000fe400000012ff */
[----:B------:R-:W-:Y:S02]  /*c7c0*/  SHF.R.U64 R8, R8, 0x3, RZ ;  /* 0x0000000308087819 */ /* 0x000fe400000012ff */
[----:B------:R-:W-:Y:S02]  /*c7d0*/  SHF.R.U64 R12, R12, 0x3, RZ ;  /* 0x000000030c0c7819 */ /* 0x000fe400000012ff */
[----:B------:R-:W-:Y:S01]  /*c7e0*/  LOP3.LUT R24, R24, R25, RZ, 0x3c, !PT ;  /* 0x0000001918187212 */ /* 0x000fe200078e3cff */
[--C-:B------:R-:W-:Y:S01]  /*c7f0*/  IMAD.X R25, RZ, RZ, R3.reuse, P2 ;  /* 0x000000ffff197224 */ /* 0x100fe200010e0603 */
[----:B------:R-:W-:Y:S01]  /*c800*/  LOP3.LUT R8, R8, R9, RZ, 0x3c, !PT ;  /* 0x0000000908087212 */ /* 0x000fe200078e3cff */
[--C-:B------:R-:W-:Y:S01]  /*c810*/  IMAD.X R9, RZ, RZ, R3.reuse, P4 ;  /* 0x000000ffff097224 */ /* 0x100fe200020e0603 */
[----:B------:R-:W-:Y:S01]  /*c820*/  LOP3.LUT R12, R12, R13, RZ, 0x3c, !PT ;  /* 0x0000000d0c0c7212 */ /* 0x000fe200078e3cff */
[----:B------:R-:W-:Y:S01]  /*c830*/  IMAD.X R13, RZ, RZ, R3, P3 ;  /* 0x000000ffff0d7224 */ /* 0x000fe200018e0603 */
[C---:B------:R-:W-:Y:S01]  /*c840*/  IADD3 R49, P2, R2.reuse, 0x9000, RZ ;  /* 0x0000900002317810 */ /* 0x040fe20007f5e0ff */
[----:B------:R-:W-:Y:S01]  /*c850*/  UIMAD UR12, UR16, UR14, URZ ;  /* 0x0000000e100c72a4 */ /* 0x000fe2000f8e023f */
[C---:B------:R-:W-:Y:S01]  /*c860*/  IADD3 R29, P0, R2.reuse, 0x4000, RZ ;  /* 0x00004000021d7810 */ /* 0x040fe20007f1e0ff */
[----:B------:R-:W-:Y:S01]  /*c870*/  UIMAD.WIDE.U32 UR10, UR4, UR14, URZ ;  /* 0x0000000e040a72a5 */ /* 0x000fe2000f8e003f */
[C---:B------:R-:W-:Y:S01]  /*c880*/  IADD3 R33, P6, R2.reuse, 0x5000, RZ ;  /* 0x0000500002217810 */ /* 0x040fe20007fde0ff */
[----:B------:R-:W-:Y:S01]  /*c890*/  IMAD.U32 R78, RZ, RZ, UR18 ;  /* 0x00000012ff4e7e24 */ /* 0x000fe2000f8e00ff */
[C---:B------:R-:W-:Y:S01]  /*c8a0*/  IADD3 R37, P5, R2.reuse, 0x6000, RZ ;  /* 0x0000600002257810 */ /* 0x040fe20007fbe0ff */
[----:B------:R-:W5:Y:S01]  /*c8b0*/  LD.E.128 R8, desc[UR36][R8.64] ;  /* 0x0000002408087980 */ /* 0x000f62000c101d00 */
[----:B------:R-:W-:-:S02]  /*c8c0*/  IADD3 R41, P4, R2, 0x7000, RZ ;  /* 0x0000700002297810 */ /* 0x000fc40007f9e0ff */
[C---:B------:R-:W-:Y:S01]  /*c8d0*/  IADD3 R45, P3, R2.reuse, 0x8000, RZ ;  /* 0x00008000022d7810 */ /* 0x040fe20007f7e0ff */
[----:B------:R-:W5:Y:S01]  /*c8e0*/  LD.E.128 R12, desc[UR36][R12.64] ;  /* 0x000000240c0c7980 */ /* 0x000f62000c101d00 */
[----:B------:R-:W-:Y:S02]  /*c8f0*/  LOP3.LUT R48, R49, 0x380, RZ, 0xc0, !PT ;  /* 0x0000038031307812 */ /* 0x000fe400078ec0ff */
[----:B------:R-:W-:Y:S01]  /*c900*/  LOP3.LUT R7, R2, 0x380, RZ, 0xc0, !PT ;  /* 0x0000038002077812 */ /* 0x000fe200078ec0ff */
[----:B------:R-:W-:Y:S01]  /*c910*/  UIMAD UR12, UR4, UR15, UR12 ;  /* 0x0000000f040c72a4 */ /* 0x000fe2000f8e020c */
[----:B------:R-:W-:Y:S01]  /*c920*/  LOP3.LUT R28, R29, 0x380, RZ, 0xc0, !PT ;  /* 0x000003801d1c7812 */ /* 0x000fe200078ec0ff */
[----:B------:R-:W-:Y:S01]  /*c930*/  @UP1 ULDC UR14, c[0x0][0xbec] ;  /* 0x0002fb00000e1ab9 */ /* 0x000fe20000000800 */
[----:B------:R-:W-:Y:S01]  /*c940*/  LOP3.LUT R32, R33, 0x380, RZ, 0xc0, !PT ;  /* 0x0000038021207812 */ /* 0x000fe200078ec0ff */
[----:B------:R-:W5:Y:S01]  /*c950*/  LD.E.128 R24, desc[UR36][R24.64] ;  /* 0x0000002418187980 */ /* 0x000f62000c101d00 */
[----:B------:R-:W-:-:S02]  /*c960*/  LOP3.LUT R36, R37, 0x380, RZ, 0xc0, !PT ;  /* 0x0000038025247812 */ /* 0x000fc400078ec0ff */
[----:B------:R-:W-:Y:S02]  /*c970*/  LOP3.LUT R40, R41, 0x380, RZ, 0xc0, !PT ;  /* 0x0000038029287812 */ /* 0x000fe400078ec0ff */
[----:B------:R-:W-:Y:S02]  /*c980*/  LOP3.LUT R44, R45, 0x380, RZ, 0xc0, !PT ;  /* 0x000003802d2c7812 */ /* 0x000fe400078ec0ff */
[----:B------:R-:W-:Y:S02]  /*c990*/  SHF.R.U64 R48, R48, 0x3, RZ ;  /* 0x0000000330307819 */ /* 0x000fe400000012ff */
[----:B------:R-:W-:Y:S02]  /*c9a0*/  SHF.R.U64 R28, R28, 0x3, RZ ;  /* 0x000000031c1c7819 */ /* 0x000fe400000012ff */
[----:B------:R-:W-:Y:S02]  /*c9b0*/  SHF.R.U64 R32, R32, 0x3, RZ ;  /* 0x0000000320207819 */ /* 0x000fe400000012ff */
[----:B------:R-:W-:-:S02]  /*c9c0*/  SHF.R.U64 R36, R36, 0x3, RZ ;  /* 0x0000000324247819 */ /* 0x000fc400000012ff */
[----:B------:R-:W-:Y:S02]  /*c9d0*/  SHF.R.U64 R40, R40, 0x3, RZ ;  /* 0x0000000328287819 */ /* 0x000fe400000012ff */
        /* <DEDUP_REMOVED lines=14> */
[----:B------:R-:W-:Y:S01]  /*cac0*/  SHF.R.U64 R7, R7, 0x3, RZ ;  /* 0x0000000307077819 */ /* 0x000fe200000012ff */
[----:B------:R-:W-:Y:S01]  /*cad0*/  UIADD3 UR11, UR11, UR12, URZ ;  /* 0x0000000c0b0b7290 */ /* 0x000fe2000fffe03f */
[C---:B------:R-:W-:Y:S01]  /*cae0*/  IADD3 R53, P0, R2.reuse, 0xa000, RZ ;  /* 0x0000a00002357810 */ /* 0x040fe20007f1e0ff */
[----:B------:R-:W-:Y:S01]  /*caf0*/  IMAD.X R73, RZ, RZ, R3, P2 ;  /* 0x000000ffff497224 */ /* 0x000fe200010e0603 */
[C---:B------:R-:W-:Y:S01]  /*cb00*/  IADD3 R57, P6, R2.reuse, 0xb000, RZ ;  /* 0x0000b00002397810 */ /* 0x040fe20007fde0ff */
[----:B------:R-:W-:Y:S01]  /*cb10*/  ULDC.64 UR12, c[0x0][0xae8] ;  /* 0x0002ba00000c7ab9 */ /* 0x000fe20000000a00 */
[C---:B------:R-:W-:Y:S01]  /*cb20*/  IADD3 R61, P5, R2.reuse, 0xc000, RZ ;  /* 0x0000c000023d7810 */ /* 0x040fe20007fbe0ff */
[----:B------:R-:W-:Y:S01]  /*cb30*/  USHF.R.S32.HI UR4, URZ, 0x1f, UR9 ;  /* 0x0000001f3f047899 */ /* 0x000fe20008011409 */
[C---:B------:R-:W-:Y:S01]  /*cb40*/  IADD3 R65, P4, R2.reuse, 0xd000, RZ ;  /* 0x0000d00002417810 */ /* 0x040fe20007f9e0ff */
[----:B------:R-:W5:Y:S01]  /*cb50*/  LD.E.128 R28, desc[UR36][R28.64] ;  /* 0x000000241c1c7980 */ /* 0x000f62000c101d00 */
[----:B------:R-:W-:-:S02]  /*cb60*/  IADD3 R69, P3, R2, 0xe000, RZ ;  /* 0x0000e00002457810 */ /* 0x000fc40007f7e0ff */
[----:B------:R-:W-:Y:S01]  /*cb70*/  LOP3.LUT R4, R5, 0x380, RZ, 0xc0, !PT ;  /* 0x0000038005047812 */ /* 0x000fe200078ec0ff */
[----:B------:R-:W5:Y:S01]  /*cb80*/  LD.E.128 R32, desc[UR36][R32.64] ;  /* 0x0000002420207980 */ /* 0x000f62000c101d00 */
[----:B------:R-:W-:Y:S02]  /*cb90*/  LOP3.LUT R52, R53, 0x380, RZ, 0xc0, !PT ;  /* 0x0000038035347812 */ /* 0x000fe400078ec0ff */
[----:B------:R-:W-:Y:S01]  /*cba0*/  LOP3.LUT R56, R57, 0x380, RZ, 0xc0, !PT ;  /* 0x0000038039387812 */ /* 0x000fe200078ec0ff */
[----:B------:R-:W5:Y:S01]  /*cbb0*/  LD.E.128 R36, desc[UR36][R36.64] ;  /* 0x0000002424247980 */ /* 0x000f62000c101d00 */
[----:B------:R-:W-:Y:S02]  /*cbc0*/  LOP3.LUT R60, R61, 0x380, RZ, 0xc0, !PT ;  /* 0x000003803d3c7812 */ /* 0x000fe400078ec0ff */
[----:B------:R-:W-:Y:S01]  /*cbd0*/  LOP3.LUT R64, R65, 0x380, RZ, 0xc0, !PT ;  /* 0x0000038041407812 */ /* 0x000fe200078ec0ff */
[----:B------:R-:W5:Y:S01]  /*cbe0*/  LD.E.128 R40, desc[UR36][R40.64] ;  /* 0x0000002428287980 */ /* 0x000f62000c101d00 */
[----:B------:R-:W-:-:S02]  /*cbf0*/  LOP3.LUT R68, R69, 0x380, RZ, 0xc0, !PT ;  /* 0x0000038045447812 */ /* 0x000fc400078ec0ff */
[----:B------:R-:W-:Y:S01]  /*cc00*/  SHF.R.U64 R4, R4, 0x3, RZ ;  /* 0x0000000304047819 */ /* 0x000fe200000012ff */
[----:B------:R-:W5:Y:S01]  /*cc10*/  LD.E.128 R44, desc[UR36][R44.64] ;  /* 0x000000242c2c7980 */ /* 0x000f62000c101d00 */
[----:B------:R-:W-:Y:S02]  /*cc20*/  SHF.R.U64 R52, R52, 0x3, RZ ;  /* 0x0000000334347819 */ /* 0x000fe400000012ff */
[----:B------:R-:W-:Y:S01]  /*cc30*/  SHF.R.U64 R56, R56, 0x3, RZ ;  /* 0x0000000338387819 */ /* 0x000fe200000012ff */
[----:B------:R-:W5:Y:S01]  /*cc40*/  LD.E.128 R48, desc[UR36][R48.64] ;  /* 0x0000002430307980 */ /* 0x000f62000c101d00 */
[----:B------:R-:W-:Y:S02]  /*cc50*/  SHF.R.U64 R60, R60, 0x3, RZ ;  /* 0x000000033c3c7819 */ /* 0x000fe400000012ff */
[----:B------:R-:W-:Y:S02]  /*cc60*/  SHF.R.U64 R64, R64, 0x3, RZ ;  /* 0x0000000340407819 */ /* 0x000fe400000012ff */
[----:B------:R-:W-:-:S02]  /*cc70*/  SHF.R.U64 R68, R68, 0x3, RZ ;  /* 0x0000000344447819 */ /* 0x000fc400000012ff */
[----:B------:R-:W-:Y:S01]  /*cc80*/  LOP3.LUT R2, R7, R2, RZ, 0x3c, !PT ;  /* 0x0000000207027212 */ /* 0x000fe200078e3cff */
[----:B------:R-:W-:Y:S01]  /*cc90*/  UIMAD.WIDE.U32 UR10, UR19, UR12, UR10 ;  /* 0x0000000c130a72a5 */ /* 0x000fe2000f8e000a */
[----:B------:R-:W-:Y:S01]  /*cca0*/  LOP3.LUT R52, R52, R53, RZ, 0x3c, !PT ;  /* 0x0000003534347212 */ /* 0x000fe200078e3cff */
[--C-:B------:R-:W-:Y:S01]  /*ccb0*/  IMAD.X R53, RZ, RZ, R3.reuse, P0 ;  /* 0x000000ffff357224 */ /* 0x100fe200000e0603 */
[----:B------:R-:W-:Y:S02]  /*ccc0*/  LOP3.LUT R56, R56, R57, RZ, 0x3c, !PT ;  /* 0x0000003938387212 */ /* 0x000fe400078e3cff */
[----:B------:R-:W-:Y:S01]  /*ccd0*/  LOP3.LUT R60, R60, R61, RZ, 0x3c, !PT ;  /* 0x0000003d3c3c7212 */ /* 0x000fe200078e3cff */
[--C-:B------:R-:W-:Y:S01]  /*cce0*/  IMAD.X R61, RZ, RZ, R3.reuse, P5 ;  /* 0x000000ffff3d7224 */ /* 0x100fe200028e0603 */
[----:B------:R-:W-:Y:S01]  /*ccf0*/  LOP3.LUT R64, R64, R65, RZ, 0x3c, !PT ;  /* 0x0000004140407212 */ /* 0x000fe200078e3cff */
[--C-:B------:R-:W-:Y:S01]  /*cd00*/  IMAD.X R65, RZ, RZ, R3.reuse, P4 ;  /* 0x000000ffff417224 */ /* 0x100fe200020e0603 */
[----:B------:R-:W-:Y:S01]  /*cd10*/  LOP3.LUT R68, R68, R69, RZ, 0x3c, !PT ;  /* 0x0000004544447212 */ /* 0x000fe200078e3cff */
[----:B------:R-:W-:Y:S01]  /*cd20*/  IMAD.X R69, RZ, RZ, R3, P3 ;  /* 0x000000ffff457224 */ /* 0x000fe200018e0603 */
[----:B------:R-:W-:Y:S01]  /*cd30*/  LOP3.LUT R72, R4, R5, RZ, 0x3c, !PT ;  /* 0x0000000504487212 */ /* 0x000fe200078e3cff */
[----:B------:R-:W-:Y:S01]  /*cd40*/  UIMAD UR11, UR19, UR13, UR11 ;  /* 0x0000000d130b72a4 */ /* 0x000fe2000f8e020b */
[----:B------:R-:W-:Y:S01]  /*cd50*/  IADD3.X R57, RZ, R3, RZ, P6, !PT ;  /* 0x00000003ff397210 */ /* 0x000fe200037fe4ff */
[----:B------:R0:W5:Y:S01]  /*cd60*/  LD.E.128 R4, desc[UR36][R2.64] ;  /* 0x0000002402047980 */ /* 0x000162000c101d00 */
[----:B------:R-:W-:-:S02]  /*cd70*/  ULDC.64 UR12, c[0x0][0xaf0] ;  /* 0x0002bc00000c7ab9 */ /* 0x000fc40000000a00 */
[----:B------:R-:W-:Y:S01]  /*cd80*/  UIMAD UR4, UR4, UR12, URZ ;  /* 0x0000000c040472a4 */ /* 0x000fe2000f8e023f */
[----:B------:R-:W5:Y:S01]  /*cd90*/  LD.E.128 R52, desc[UR36][R52.64] ;  /* 0x0000002434347980 */ /* 0x000f62000c101d00 */
[----:B------:R-:W-:-:S03]  /*cda0*/  IMAD R78, R78, 0x80, R17 ;  /* 0x000000804e4e7824 */ /* 0x000fc600078e0211 */
[----:B------:R-:W5:Y:S01]  /*cdb0*/  LD.E.128 R56, desc[UR36][R56.64] ;  /* 0x0000002438387980 */ /* 0x000f62000c101d00 */
[----:B0-----:R-:W-:Y:S02]  /*cdc0*/  IMAD.U32 R3, RZ, RZ, UR18 ;  /* 0x00000012ff037e24 */ /* 0x001fe4000f8e00ff */
[----:B------:R-:W-:Y:S01]  /*cdd0*/  IMAD R2, R18, 0x20, R17 ;  /* 0x0000002012027824 */ /* 0x000fe200078e0211 */
[----:B------:R-:W5:Y:S03]  /*cde0*/  LD.E.128 R60, desc[UR36][R60.64] ;  /* 0x000000243c3c7980 */ /* 0x000f66000c101d00 */
[----:B------:R-:W-:Y:S01]  /*cdf0*/  IMAD R20, R3, 0x80, R2 ;  /* 0x0000008003147824 */ /* 0x000fe200078e0202 */
[----:B------:R-:W-:Y:S01]  /*ce00*/  UIMAD UR4, UR9, UR13, UR4 ;  /* 0x0000000d090472a4 */ /* 0x000fe2000f8e0204 */
[----:B------:R-:W5:Y:S02]  /*ce10*/  LD.E.128 R64, desc[UR36][R64.64] ;  /* 0x0000002440407980 */ /* 0x000f64000c101d00 */
[----:B------:R-:W-:Y:S01]  /*ce20*/  @P1 IMAD.HI.U32 R2, R20, UR14, RZ ;  /* 0x0000000e14021c27 */ /* 0x000fe2000f8e00ff */
[----:B------:R-:W-:Y:S01]  /*ce30*/  UIMAD.WIDE.U32 UR10, UR9, UR12, UR10 ;  /* 0x0000000c090a72a5 */ /* 0x000fe2000f8e000a */
[----:B------:R-:W5:Y:S02]  /*ce40*/  LD.E.128 R68, desc[UR36][R68.64] ;  /* 0x0000002444447980 */ /* 0x000f64000c101d00 */
[----:B------:R-:W-:Y:S01]  /*ce50*/  @UP1 ULDC UR9, c[0x0][0xbf0] ;  /* 0x0002fc0000091ab9 */ /* 0x000fe20000000800 */
[----:B------:R-:W-:Y:S01]  /*ce60*/  IMAD.MOV.U32 R19, RZ, RZ, R20 ;  /* 0x000000ffff137224 */ /* 0x000fe200078e0014 */
[----:B------:R-:W-:Y:S01]  /*ce70*/  @P1 SHF.R.U32.HI R19, RZ, UR9, R2 ;  /* 0x00000009ff131c19 */ /* 0x000fe20008011602 */
[----:B------:R-:W-:Y:S01]  /*ce80*/  UIADD3 UR4, UR11, UR4, URZ ;  /* 0x000000040b047290 */ /* 0x000fe2000fffe03f */
[----:B------:R-:W-:Y:S01]  /*ce90*/  IMAD.U32 R2, RZ, RZ, UR10 ;  /* 0x0000000aff027e24 */ /* 0x000fe2000f8e00ff */
[----:B------:R-:W5:Y:S01]  /*cea0*/  LD.E.128 R72, desc[UR36][R72.64] ;  /* 0x0000002448487980 */ /* 0x000f62000c101d00 */
[--C-:B------:R-:W-:Y:S01]  /*ceb0*/  SHF.R.S32.HI R18, RZ, 0x1f, R19.reuse ;  /* 0x0000001fff127819 */ /* 0x100fe20000011413 */
[----:B------:R-:W-:-:S02]  /*cec0*/  IMAD.MOV R21, RZ, RZ, -R19 ;  /* 0x000000ffff157224 */ /* 0x000fc400078e0a13 */
[----:B------:R-:W-:Y:S01]  /*ced0*/  IMAD.U32 R3, RZ, RZ, UR11 ;  /* 0x0000000bff037e24 */ /* 0x000fe2000f8e00ff */
[----:B------:R-:W-:Y:S01]  /*cee0*/  ULDC.64 UR10, c[0x0][0xae0] ;  /* 0x0002b800000a7ab9 */ /* 0x000fe20000000a00 */
[----:B------:R-:W-:Y:S01]  /*cef0*/  IMAD.U32 R3, RZ, RZ, UR4 ;  /* 0x00000004ff037e24 */ /* 0x000fe2000f8e00ff */
[----:B------:R-:W-:Y:S01]  /*cf00*/  @!PT LDS RZ, [RZ] ;  /* 0x00000000fffff984 */ /* 0x000fe20000000800 */
[----:B------:R-:W-:Y:S01]  /*cf10*/  @!PT LDS RZ, [RZ] ;  /* 0x00000000fffff984 */ /* 0x000fe20000000800 */
[----:B------:R-:W-:Y:S01]  /*cf20*/  @!PT LDS RZ, [RZ] ;  /* 0x00000000fffff984 */ /* 0x000fe20000000800 */
[----:B------:R-:W-:Y:S01]  /*cf30*/  @!PT LDS RZ, [RZ] ;  /* 0x00000000fffff984 */ /* 0x000fe20000000800 */
[----:B------:R0:W-:Y:S06]  /*cf40*/  MEMBAR.ALL.CTA ;  /* 0x0000000000007992 */ /* 0x0001ec0000008000 */
[----:B0-----:R-:W0:Y:S01]  /*cf50*/  FENCE.VIEW.ASYNC.S ;  /* 0x00000000000073c6 */ /* 0x001e220000000000 */
[----:B------:R-:W-:-:S02]  /*cf60*/  IMAD R18, R18, UR10, RZ ;  /* 0x0000000a12127c24 */ /* 0x000fc4000f8e02ff */
[----:B------:R-:W-:Y:S02]  /*cf70*/  IMAD R21, R21, UR20, R20 ;  /* 0x0000001415157c24 */ /* 0x000fe4000f8e0214 */
        /* <DEDUP_REMOVED lines=8> */
[----:B------:R-:W-:-:S03]  /*d000*/  ULDC.64 UR10, c[0x0][0xa80] ;  /* 0x0002a000000a7ab9 */ /* 0x000fc60000000a00 */
[----:B------:R-:W-:Y:S01]  /*d010*/  IMAD.IADD R3, R3, 0x1, R17 ;  /* 0x0000000103037824 */ /* 0x000fe200078e0211 */
[----:B------:R-:W-:Y:S01]  /*d020*/  LEA R17, P2, R2, UR10, 0x1 ;  /* 0x0000000a02117c11 */ /* 0x000fe2000f8408ff */
[----:B------:R-:W-:-:S03]  /*d030*/  UIADD3 UR8, UR8, 0x38820, URZ ;  /* 0x0003882008087890 */ /* 0x000fc6000fffe03f */
[----:B------:R-:W-:Y:S02]  /*d040*/  LEA.HI.X R22, R2, UR11, R3, 0x1, P2 ;  /* 0x0000000b02167c11 */ /* 0x000fe400090f0c03 */
[C---:B------:R-:W-:Y:S01]  /*d050*/  ISETP.GE.AND P2, PT, R78.reuse, UR17, PT ;  /* 0x000000114e007c0c */ /* 0x040fe2000bf46270 */
[----:B------:R-:W-:Y:S01]  /*d060*/  UPRMT UR8, URZ, 0x654, UR8 ;  /* 0x000006543f087896 */ /* 0x000fe20008000008 */
[C---:B------:R-:W-:Y:S02]  /*d070*/  VIADD R18, R78.reuse, 0x20 ;  /* 0x000000204e127836 */ /* 0x040fe40000000000 */
[----:B------:R-:W-:Y:S02]  /*d080*/  VIADD R19, R78, 0x40 ;  /* 0x000000404e137836 */ /* 0x000fe40000000000 */
[C---:B------:R-:W-:Y:S02]  /*d090*/  VIADD R80, R0.reuse, 0x40 ;  /* 0x0000004000507836 */ /* 0x040fe40000000000 */
[----:B------:R-:W-:-:S02]  /*d0a0*/  VIADD R82, R0, 0x80 ;  /* 0x0000008000527836 */ /* 0x000fc40000000000 */
[----:B------:R-:W-:Y:S01]  /*d0b0*/  VIADD R84, R0, 0xc0 ;  /* 0x000000c000547836 */ /* 0x000fe20000000000 */
[----:B0-----:R-:W-:Y:S01]  /*d0c0*/  SYNCS.ARRIVE.TRANS64.RED.A1T0 RZ, [UR8], RZ ;  /* 0x000000ffffff79a7 */ /* 0x001fe20008100408 */
[----:B------:R0:W1:Y:S01]  /*d0d0*/  SHFL.IDX PT, R79, R17, RZ, 0x181f ;  /* 0x00181fff114f7589 */ /* 0x00006200000e0000 */
[----:B------:R-:W-:Y:S03]  /*d0e0*/  BSSY B1, `(.L_x_209) ;  /* 0x000001a000017945 */ /* 0x000fe60003800000 */
[----:B------:R0:W2:Y:S01]  /*d0f0*/  SHFL.IDX PT, R77, R22, RZ, 0x181f ;  /* 0x00181fff164d7589 */ /* 0x0000a200000e0000 */
[----:B------:R-:W-:Y:S02]  /*d100*/  ISETP.GE.AND P1, PT, R18, UR17, PT ;  /* 0x0000001112007c0c */ /* 0x000fe4000bf26270 */
[----:B------:R-:W-:Y:S02]  /*d110*/  ISETP.GE.AND P0, PT, R19, UR17, PT ;  /* 0x0000001113007c0c */ /* 0x000fe4000bf06270 */
[----:B------:R-:W-:-:S02]  /*d120*/  SHF.R.S32.HI R86, RZ, 0x1f, R0 ;  /* 0x0000001fff567819 */ /* 0x000fc40000011400 */
[----:B------:R-:W-:Y:S02]  /*d130*/  SHF.R.S32.HI R81, RZ, 0x1f, R80 ;  /* 0x0000001fff517819 */ /* 0x000fe40000011450 */
[----:B------:R-:W-:Y:S02]  /*d140*/  SHF.R.S32.HI R83, RZ, 0x1f, R82 ;  /* 0x0000001fff537819 */ /* 0x000fe40000011452 */
[----:B------:R-:W-:Y:S01]  /*d150*/  SHF.R.S32.HI R85, RZ, 0x1f, R84 ;  /* 0x0000001fff557819 */ /* 0x000fe20000011454 */
[----:B0-----:R-:W-:Y:S06]  /*d160*/  @P2 BRA `(.L_x_210) ;  /* 0x0000000000442947 */ /* 0x001fec0003800000 */
[----:B------:R-:W-:Y:S02]  /*d170*/  ULDC UR4, c[0x0][0xac8] ;  /* 0x0002b20000047ab9 */ /* 0x000fe40000000800 */
[----:B------:R-:W-:Y:S02]  /*d180*/  ISETP.GE.AND P5, PT, R0, UR4, PT ;  /* 0x0000000400007c0c */ /* 0x000fe4000bfa6270 */
[----:B------:R-:W-:Y:S02]  /*d190*/  ISETP.GE.AND P4, PT, R80, UR4, PT ;  /* 0x0000000450007c0c */ /* 0x000fe4000bf86270 */
[----:B------:R-:W-:Y:S02]  /*d1a0*/  ISETP.GE.AND P3, PT, R82, UR4, PT ;  /* 0x0000000452007c0c */ /* 0x000fe4000bf66270 */
[----:B------:R-:W-:-:S07]  /*d1b0*/  ISETP.GE.AND P2, PT, R84, UR4, PT ;  /* 0x0000000454007c0c */ /* 0x000fce000bf46270 */
[----:B-1----:R-:W-:-:S04]  /*d1c0*/  @!P5 LEA R2, P6, R0, R79, 0x1 ;  /* 0x0000004f0002d211 */ /* 0x002fc800078c08ff */
[----:B--2---:R-:W-:Y:S02]  /*d1d0*/  @!P5 LEA.HI.X R3, R0, R77, R86, 0x1, P6 ;  /* 0x0000004d0003d211 */ /* 0x004fe400030f0c56 */
[----:B------:R-:W-:-:S03]  /*d1e0*/  @!P4 LEA R18, P6, R80, R79, 0x1 ;  /* 0x0000004f5012c211 */ /* 0x000fc600078c08ff */
[----:B-----5:R0:W-:Y:S01]  /*d1f0*/  @!P5 ST.E.128 desc[UR36][R2.64], R4 ;  /* 0x000000040200d985 */ /* 0x0201e2000c101d24 */
[----:B------:R-:W-:Y:S02]  /*d200*/  @!P4 LEA.HI.X R19, R80, R77, R81, 0x1, P6 ;  /* 0x0000004d5013c211 */ /* 0x000fe400030f0c51 */
[----:B------:R-:W-:-:S03]  /*d210*/  @!P3 LEA R20, P6, R82, R79, 0x1 ;  /* 0x0000004f5214b211 */ /* 0x000fc600078c08ff */
[----:B------:R0:W-:Y:S01]  /*d220*/  @!P4 ST.E.128 desc[UR36][R18.64], R28 ;  /* 0x0000001c1200c985 */ /* 0x0001e2000c101d24 */
[----:B------:R-:W-:Y:S02]  /*d230*/  @!P3 LEA.HI.X R21, R82, R77, R83, 0x1, P6 ;  /* 0x0000004d5215b211 */ /* 0x000fe400030f0c53 */
[----:B------:R-:W-:-:S03]  /*d240*/  @!P2 LEA R76, P6, R84, R79, 0x1 ;  /* 0x0000004f544ca211 */ /* 0x000fc600078c08ff */
[----:B------:R0:W-:Y:S01]  /*d250*/  @!P3 ST.E.128 desc[UR36][R20.64], R44 ;  /* 0x0000002c1400b985 */ /* 0x0001e2000c101d24 */
[----:B------:R-:W-:-:S05]  /*d260*/  @!P2 LEA.HI.X R77, R84, R77, R85, 0x1, P6 ;  /* 0x0000004d544da211 */ /* 0x000fca00030f0c55 */
[----:B------:R0:W-:Y:S04]  /*d270*/  @!P2 ST.E.128 desc[UR36][R76.64], R60 ;  /* 0x0000003c4c00a985 */ /* 0x0001e8000c101d24 */
.L_x_210:
[----:B------:R-:W-:Y:S05]  /*d280*/  BSYNC B1 ;  /* 0x0000000000017941 */ /* 0x000fea0003800000 */
.L_x_209:
[----:B0-----:R0:W3:Y:S01]  /*d290*/  SHFL.IDX PT, R19, R22, 0x1, 0x181f ;  /* 0x00381f0016137f89 */ /* 0x0010e200000e0000 */
[----:B------:R-:W-:Y:S03]  /*d2a0*/  BSSY B1, `(.L_x_211) ;  /* 0x0000014000017945 */ /* 0x000fe60003800000 */
[----:B-----5:R0:W4:Y:S01]  /*d2b0*/  SHFL.IDX PT, R7, R17, 0x1, 0x181f ;  /* 0x00381f0011077f89 */ /* 0x02012200000e0000 */
[----:B------:R-:W-:Y:S05]  /*d2c0*/  @P1 BRA `(.L_x_212) ;  /* 0x0000000000441947 */ /* 0x000fea0003800000 */
[----:B------:R-:W-:Y:S02]  /*d2d0*/  ULDC UR4, c[0x0][0xac8] ;  /* 0x0002b20000047ab9 */ /* 0x000fe40000000800 */
[----:B------:R-:W-:Y:S02]  /*d2e0*/  ISETP.GE.AND P4, PT, R0, UR4, PT ;  /* 0x0000000400007c0c */ /* 0x000fe4000bf86270 */
[----:B------:R-:W-:Y:S02]  /*d2f0*/  ISETP.GE.AND P3, PT, R80, UR4, PT ;  /* 0x0000000450007c0c */ /* 0x000fe4000bf66270 */
[----:B------:R-:W-:Y:S02]  /*d300*/  ISETP.GE.AND P2, PT, R82, UR4, PT ;  /* 0x0000000452007c0c */ /* 0x000fe4000bf46270 */
[----:B------:R-:W-:-:S07]  /*d310*/  ISETP.GE.AND P1, PT, R84, UR4, PT ;  /* 0x0000000454007c0c */ /* 0x000fce000bf26270 */
[-C--:B----4-:R-:W-:Y:S02]  /*d320*/  @!P4 LEA R2, P6, R0, R7.reuse, 0x1 ;  /* 0x000000070002c211 */ /* 0x090fe400078c08ff */
[----:B------:R-:W-:Y:S02]  /*d330*/  @!P3 LEA R4, P5, R80, R7, 0x1 ;  /* 0x000000075004b211 */ /* 0x000fe400078a08ff */
[----:B---3--:R-:W-:Y:S02]  /*d340*/  @!P4 LEA.HI.X R3, R0, R19, R86, 0x1, P6 ;  /* 0x000000130003c211 */ /* 0x008fe400030f0c56 */
[----:B------:R-:W-:Y:S02]  /*d350*/  @!P2 LEA R6, P6, R82, R7, 0x1 ;  /* 0x000000075206a211 */ /* 0x000fe400078c08ff */
[----:B------:R-:W-:Y:S01]  /*d360*/  @!P3 LEA.HI.X R5, R80, R19, R81, 0x1, P5 ;  /* 0x000000135005b211 */ /* 0x000fe200028f0c51 */
[----:B------:R3:W-:Y:S01]  /*d370*/  @!P4 ST.E.128 desc[UR36][R2.64], R8 ;  /* 0x000000080200c985 */ /* 0x0007e2000c101d24 */
[----:B------:R-:W-:-:S02]  /*d380*/  @!P1 LEA R18, P5, R84, R7, 0x1 ;  /* 0x0000000754129211 */ /* 0x000fc400078a08ff */
[-C--:B------:R-:W-:Y:S01]  /*d390*/  @!P2 LEA.HI.X R7, R82, R19.reuse, R83, 0x1, P6 ;  /* 0x000000135207a211 */ /* 0x080fe200030f0c53 */
[----:B------:R3:W-:Y:S01]  /*d3a0*/  @!P3 ST.E.128 desc[UR36][R4.64], R32 ;  /* 0x000000200400b985 */ /* 0x0007e2000c101d24 */
[----:B------:R-:W-:-:S03]  /*d3b0*/  @!P1 LEA.HI.X R19, R84, R19, R85, 0x1, P5 ;  /* 0x0000001354139211 */ /* 0x000fc600028f0c55 */
[----:B------:R3:W-:Y:S04]  /*d3c0*/  @!P2 ST.E.128 desc[UR36][R6.64], R48 ;  /* 0x000000300600a985 */ /* 0x0007e8000c101d24 */
[----:B------:R3:W-:Y:S02]  /*d3d0*/  @!P1 ST.E.128 desc[UR36][R18.64], R64 ;  /* 0x0000004012009985 */ /* 0x0007e4000c101d24 */
.L_x_212:
[----:B------:R-:W-:Y:S05]  /*d3e0*/  BSYNC B1 ;  /* 0x0000000000017941 */ /* 0x000fea0003800000 */
.L_x_211:
[----:B---3--:R3:W0:Y:S01]  /*d3f0*/  SHFL.IDX PT, R9, R22, 0x2, 0x181f ;  /* 0x00581f0016097f89 */ /* 0x00862200000e0000 */
[----:B------:R-:W-:Y:S03]  /*d400*/  BSSY B1, `(.L_x_213) ;  /* 0x0000014000017945 */ /* 0x000fe60003800000 */
[----:B------:R3:W0:Y:S01]  /*d410*/  SHFL.IDX PT, R5, R17, 0x2, 0x181f ;  /* 0x00581f0011057f89 */ /* 0x00062200000e0000 */
[----:B------:R-:W-:Y:S05]  /*d420*/  @P0 BRA `(.L_x_214) ;  /* 0x0000000000440947 */ /* 0x000fea0003800000 */
[----:B------:R-:W-:Y:S02]  /*d430*/  ULDC UR4, c[0x0][0xac8] ;  /* 0x0002b20000047ab9 */ /* 0x000fe40000000800 */
[----:B------:R-:W-:Y:S02]  /*d440*/  ISETP.GE.AND P3, PT, R0, UR4, PT ;  /* 0x0000000400007c0c */ /* 0x000fe4000bf66270 */
[----:B------:R-:W-:Y:S02]  /*d450*/  ISETP.GE.AND P2, PT, R80, UR4, PT ;  /* 0x0000000450007c0c */ /* 0x000fe4000bf46270 */
[----:B------:R-:W-:Y:S02]  /*d460*/  ISETP.GE.AND P1, PT, R82, UR4, PT ;  /* 0x0000000452007c0c */ /* 0x000fe4000bf26270 */
[----:B------:R-:W-:-:S07]  /*d470*/  ISETP.GE.AND P0, PT, R84, UR4, PT ;  /* 0x0000000454007c0c */ /* 0x000fce000bf06270 */
[-C--:B0-----:R-:W-:Y:S02]  /*d480*/  @!P3 LEA R2, P6, R0, R5.reuse, 0x1 ;  /* 0x000000050002b211 */ /* 0x081fe400078c08ff */
[-C--:B------:R-:W-:Y:S02]  /*d490*/  @!P2 LEA R4, P5, R80, R5.reuse, 0x1 ;  /* 0x000000055004a211 */ /* 0x080fe400078a08ff */
[----:B------:R-:W-:Y:S02]  /*d4a0*/  @!P1 LEA R6, P4, R82, R5, 0x1 ;  /* 0x0000000552069211 */ /* 0x000fe400078808ff */
[----:B------:R-:W-:Y:S02]  /*d4b0*/  @!P3 LEA.HI.X R3, R0, R9, R86, 0x1, P6 ;  /* 0x000000090003b211 */ /* 0x000fe400030f0c56 */
[----:B------:R-:W-:Y:S02]  /*d4c0*/  @!P0 LEA R8, P6, R84, R5, 0x1 ;  /* 0x0000000554088211 */ /* 0x000fe400078c08ff */
[-C--:B------:R-:W-:Y:S01]  /*d4d0*/  @!P2 LEA.HI.X R5, R80, R9.reuse, R81, 0x1, P5 ;  /* 0x000000095005a211 */ /* 0x080fe200028f0c51 */
[----:B------:R0:W-:Y:S01]  /*d4e0*/  @!P3 ST.E.128 desc[UR36][R2.64], R12 ;  /* 0x0000000c0200b985 */ /* 0x0001e2000c101d24 */
[----:B----4-:R-:W-:-:S02]  /*d4f0*/  @!P1 LEA.HI.X R7, R82, R9, R83, 0x1, P4 ;  /* 0x0000000952079211 */ /* 0x010fc400020f0c53 */
[----:B------:R-:W-:Y:S01]  /*d500*/  @!P0 LEA.HI.X R9, R84, R9, R85, 0x1, P6 ;  /* 0x0000000954098211 */ /* 0x000fe200030f0c55 */
[----:B------:R0:W-:Y:S04]  /*d510*/  @!P2 ST.E.128 desc[UR36][R4.64], R36 ;  /* 0x000000240400a985 */ /* 0x0001e8000c101d24 */
[----:B------:R0:W-:Y:S04]  /*d520*/  @!P1 ST.E.128 desc[UR36][R6.64], R52 ;  /* 0x0000003406009985 */ /* 0x0001e8000c101d24 */
[----:B------:R0:W-:Y:S02]  /*d530*/  @!P0 ST.E.128 desc[UR36][R8.64], R68 ;  /* 0x0000004408008985 */ /* 0x0001e4000c101d24 */
.L_x_214:
[----:B------:R-:W-:Y:S05]  /*d540*/  BSYNC B1 ;  /* 0x0000000000017941 */ /* 0x000fea0003800000 */
.L_x_213:
[----:B0-----:R-:W-:Y:S01]  /*d550*/  VIADD R2, R78, 0x60 ;  /* 0x000000604e027836 */ /* 0x001fe20000000000 */
[----:B------:R0:W0:Y:S04]  /*d560*/  SHFL.IDX PT, R9, R22, 0x3, 0x181f ;  /* 0x00781f0016097f89 */ /* 0x00002800000e0000 */
[----:B------:R-:W-:Y:S01]  /*d570*/  ISETP.GE.AND P0, PT, R2, UR17, PT ;  /* 0x0000001102007c0c */ /* 0x000fe2000bf06270 */
[----:B---3--:R-:W3:-:S12]  /*d580*/  SHFL.IDX PT, R17, R17, 0x3, 0x181f ;  /* 0x00781f0011117f89 */ /* 0x008ed800000e0000 */
[----:B------:R-:W-:Y:S05]  /*d590*/  @P0 BRA `(.L_x_215) ;  /* 0x0000002800700947 */ /* 0x000fea0003800000 */
[----:B------:R-:W-:Y:S02]  /*d5a0*/  ULDC UR4, c[0x0][0xac8] ;  /* 0x0002b20000047ab9 */ /* 0x000fe40000000800 */
[----:B------:R-:W-:Y:S02]  /*d5b0*/  ISETP.GE.AND P3, PT, R0, UR4, PT ;  /* 0x0000000400007c0c */ /* 0x000fe4000bf66270 */
[----:B------:R-:W-:Y:S02]  /*d5c0*/  ISETP.GE.AND P4, PT, R80, UR4, PT ;  /* 0x0000000450007c0c */ /* 0x000fe4000bf86270 */
[----:B------:R-:W-:-:S09]  /*d5d0*/  ISETP.GE.AND P5, PT, R82, UR4, PT ;  /* 0x0000000452007c0c */ /* 0x000fd2000bfa6270 */
[-C--:B---3--:R-:W-:Y:S02]  /*d5e0*/  @!P3 LEA R2, P0, R0, R17.reuse, 0x1 ;  /* 0x000000110002b211 */ /* 0x088fe400078008ff */
[-C--:B------:R-:W-:Y:S02]  /*d5f0*/  @!P4 LEA R4, P1, R80, R17.reuse, 0x1 ;  /* 0x000000115004c211 */ /* 0x080fe400078208ff */
[----:B------:R-:W-:Y:S02]  /*d600*/  @!P5 LEA R6, P2, R82, R17, 0x1 ;  /* 0x000000115206d211 */ /* 0x000fe400078408ff */
[-C--:B0-----:R-:W-:Y:S02]  /*d610*/  @!P3 LEA.HI.X R3, R0, R9.reuse, R86, 0x1, P0 ;  /* 0x000000090003b211 */ /* 0x081fe400000f0c56 */
[-C--:B------:R-:W-:Y:S02]  /*d620*/  @!P4 LEA.HI.X R5, R80, R9.reuse, R81, 0x1, P1 ;  /* 0x000000095005c211 */ /* 0x080fe400008f0c51 */
[----:B----4-:R-:W-:Y:S01]  /*d630*/  @!P5 LEA.HI.X R7, R82, R9, R83, 0x1, P2 ;  /* 0x000000095207d211 */ /* 0x010fe200010f0c53 */
[----:B------:R0:W-:Y:S01]  /*d640*/  @!P3 ST.E.128 desc[UR36][R2.64], R24 ;  /* 0x000000180200b985 */ /* 0x0001e2000c101d24 */
[----:B------:R-:W-:-:S03]  /*d650*/  ISETP.GE.AND P0, PT, R84, UR4, PT ;  /* 0x0000000454007c0c */ /* 0x000fc6000bf06270 */
[----:B------:R0:W-:Y:S04]  /*d660*/  @!P4 ST.E.128 desc[UR36][R4.64], R40 ;  /* 0x000000280400c985 */ /* 0x0001e8000c101d24 */
[----:B------:R0:W-:Y:S06]  /*d670*/  @!P5 ST.E.128 desc[UR36][R6.64], R56 ;  /* 0x000000380600d985 */ /* 0x0001ec000c101d24 */
[----:B------:R-:W-:Y:S05]  /*d680*/  @P0 BRA `(.L_x_215) ;  /* 0x0000002800340947 */ /* 0x000fea0003800000 */
[----:B0-----:R-:W-:-:S04]  /*d690*/  LEA R2, P0, R84, R17, 0x1 ;  /* 0x0000001154027211 */ /* 0x001fc800078008ff */
[----:B------:R-:W-:-:S05]  /*d6a0*/  LEA.HI.X R3, R84, R9, R85, 0x1, P0 ;  /* 0x0000000954037211 */ /* 0x000fca00000f0c55 */
[----:B------:R0:W-:Y:S01]  /*d6b0*/  ST.E.128 desc[UR36][R2.64], R72 ;  /* 0x0000004802007985 */ /* 0x0001e2000c101d24 */
[----:B------:R-:W-:Y:S05]  /*d6c0*/  BRA `(.L_x_215) ;  /* 0x0000002800247947 */ /* 0x000fea0003800000 */
.L_x_208:
[----:B------:R-:W-:Y:S01]  /*d6d0*/  ULDC.64 UR14, c[0x0][0xb08] ;  /* 0x0002c200000e7ab9 */ /* 0x000fe20000000a00 */
[----:B------:R-:W-:Y:S01]  /*d6e0*/  R2UR UR18, R216 ;  /* 0x00000000d81272ca */ /* 0x000fe200000e0000 */
[----:B------:R-:W-:Y:S01]  /*d6f0*/  UIMAD UR12, UR16, UR14, URZ ;  /* 0x0000000e100c72a4 */ /* 0x000fe2000f8e023f */
[----:B------:R-:W-:Y:S01]  /*d700*/  R2UR UR17, R215 ;  /* 0x00000000d71172ca */ /* 0x000fe200000e0000 */
[----:B------:R-:W-:Y:S01]  /*d710*/  UIMAD.WIDE.U32 UR10, UR4, UR14, URZ ;  /* 0x0000000e040a72a5 */ /* 0x000fe2000f8e003f */
[----:B0-----:R-:W-:Y:S01]  /*d720*/  IMAD.MOV.U32 R5, RZ, RZ, R8 ;  /* 0x000000ffff057224 */ /* 0x001fe200078e0008 */
[----:B------:R-:W-:Y:S01]  /*d730*/  UIMAD UR12, UR4, UR15, UR12 ;  /* 0x0000000f040c72a4 */ /* 0x000fe2000f8e020c */
[C---:B------:R-:W-:Y:S01]  /*d740*/  VIADD R161, R23.reuse, 0x70 ;  /* 0x0000007017a17836 */ /* 0x040fe20000000000 */
[----:B------:R-:W-:Y:S01]  /*d750*/  USHF.R.S32.HI UR4, URZ, 0x1f, UR9 ;  /* 0x0000001f3f047899 */ /* 0x000fe20008011409 */
[C---:B------:R-:W-:Y:S01]  /*d760*/  VIADD R163, R23.reuse, 0x68 ;  /* 0x0000006817a37836 */ /* 0x040fe20000000000 */
[----:B------:R-:W-:Y:S01]  /*d770*/  UIADD3 UR11, UR11, UR12, URZ ;  /* 0x0000000c0b0b7290 */ /* 0x000fe2000fffe03f */
[C---:B------:R-:W-:Y:S01]  /*d780*/  VIADD R165, R23.reuse, 0x60 ;  /* 0x0000006017a57836 */ /* 0x040fe20000000000 */
[----:B------:R-:W-:Y:S01]  /*d790*/  ULDC.64 UR14, c[0x0][0xb40] ;  /* 0x0002d000000e7ab9 */ /* 0x000fe20000000a00 */
[----:B------:R-:W-:Y:S01]  /*d7a0*/  ULDC.64 UR12, c[0x0][0xb38] ;  /* 0x0002ce00000c7ab9 */ /* 0x000fe20000000a00 */
[----:B------:R-:W-:Y:S01]  /*d7b0*/  UIMAD UR4, UR4, UR14, URZ ;  /* 0x0000000e040472a4 */ /* 0x000fe2000f8e023f */
[C---:B------:R-:W-:Y:S01]  /*d7c0*/  VIADD R167, R23.reuse, 0x58 ;  /* 0x0000005817a77836 */ /* 0x040fe20000000000 */
[----:B------:R-:W-:Y:S01]  /*d7d0*/  UIMAD.WIDE.U32 UR10, UR18, UR12, UR10 ;  /* 0x0000000c120a72a5 */ /* 0x000fe2000f8e000a */
[C---:B------:R-:W-:Y:S01]  /*d7e0*/  VIADD R169, R23.reuse, 0x50 ;  /* 0x0000005017a97836 */ /* 0x040fe20000000000 */
[----:B------:R-:W-:Y:S01]  /*d7f0*/  UIMAD UR4, UR9, UR15, UR4 ;  /* 0x0000000f090472a4 */ /* 0x000fe2000f8e0204 */
[C---:B------:R-:W-:Y:S01]  /*d800*/  VIADD R171, R23.reuse, 0x48 ;  /* 0x0000004817ab7836 */ /* 0x040fe20000000000 */
[----:B------:R-:W-:Y:S01]  /*d810*/  UIMAD UR11, UR18, UR13, UR11 ;  /* 0x0000000d120b72a4 */ /* 0x000fe2000f8e020b */
[C---:B------:R-:W-:Y:S01]  /*d820*/  VIADD R173, R23.reuse, 0x40 ;  /* 0x0000004017ad7836 */ /* 0x040fe20000000000 */
[----:B------:R-:W-:Y:S01]  /*d830*/  UIADD3 UR8, UR8, 0x38820, URZ ;  /* 0x0003882008087890 */ /* 0x000fe2000fffe03f */
[C---:B------:R-:W-:Y:S01]  /*d840*/  VIADD R177, R23.reuse, 0x30 ;  /* 0x0000003017b17836 */ /* 0x040fe20000000000 */
[----:B------:R-:W-:Y:S01]  /*d850*/  UIMAD.WIDE.U32 UR10, UR9, UR14, UR10 ;  /* 0x0000000e090a72a5 */ /* 0x000fe2000f8e000a */
[C---:B------:R-:W-:Y:S01]  /*d860*/  VIADD R179, R23.reuse, 0x28 ;  /* 0x0000002817b37836 */ /* 0x040fe20000000000 */
[----:B------:R-:W-:Y:S01]  /*d870*/  ULDC.64 UR12, c[0x0][0xb48] ;  /* 0x0002d200000c7ab9 */ /* 0x000fe20000000a00 */
[----:B------:R-:W-:Y:S01]  /*d880*/  @UP1 ULDC UR9, c[0x0][0xbec] ;  /* 0x0002fb0000091ab9 */ /* 0x000fe20000000800 */
[----:B------:R-:W-:Y:S01]  /*d890*/  UIADD3 UR11, UR11, UR4, URZ ;  /* 0x000000040b0b7290 */ /* 0x000fe2000fffe03f */
[----:B------:R-:W-:Y:S01]  /*d8a0*/  @P1 IMAD.HI.U32 R0, R8, UR9, RZ ;  /* 0x0000000908001c27 */ /* 0x000fe2000f8e00ff */
[----:B------:R-:W-:Y:S01]  /*d8b0*/  UPRMT UR8, URZ, 0x654, UR8 ;  /* 0x000006543f087896 */ /* 0x000fe20008000008 */
[C---:B------:R-:W-:Y:S01]  /*d8c0*/  IADD3 R175, R23.reuse, 0x38, RZ ;  /* 0x0000003817af7810 */ /* 0x040fe20007ffe0ff */
[----:B------:R-:W-:Y:S01]  /*d8d0*/  @UP1 ULDC UR4, c[0x0][0xbf0] ;  /* 0x0002fc0000041ab9 */ /* 0x000fe20000000800 */
[----:B------:R-:W-:Y:S01]  /*d8e0*/  UIMAD.WIDE.U32 UR10, UR17, UR12, UR10 ;  /* 0x0000000c110a72a5 */ /* 0x000fe2000f8e000a */
[----:B------:R-:W-:Y:S01]  /*d8f0*/  @P1 SHF.R.U32.HI R5, RZ, UR4, R0 ;  /* 0x00000004ff051c19 */ /* 0x000fe20008011600 */
[----:B------:R-:W-:Y:S01]  /*d900*/  VIADD R181, R23, 0x20 ;  /* 0x0000002017b57836 */ /* 0x000fe20000000000 */
[----:B------:R-:W-:Y:S01]  /*d910*/  BSSY B1, `(.L_x_216) ;  /* 0x00000ce000017945 */ /* 0x000fe20003800000 */
[----:B------:R-:W-:Y:S01]  /*d920*/  UIMAD UR4, UR17, UR13, UR11 ;  /* 0x0000000d110472a4 */ /* 0x000fe2000f8e020b */
[--C-:B------:R-:W-:Y:S01]  /*d930*/  SHF.R.S32.HI R0, RZ, 0x1f, R5.reuse ;  /* 0x0000001fff007819 */ /* 0x100fe20000011405 */
[----:B------:R-:W-:Y:S01]  /*d940*/  IMAD.MOV R7, RZ, RZ, -R5 ;  /* 0x000000ffff077224 */ /* 0x000fe200078e0a05 */
[----:B------:R-:W-:Y:S01]  /*d950*/  ULDC.64 UR12, c[0x0][0xb30] ;  /* 0x0002cc00000c7ab9 */ /* 0x000fe20000000a00 */
[----:B------:R-:W-:Y:S01]  /*d960*/  IMAD.U32 R3, RZ, RZ, UR11 ;  /* 0x0000000bff037e24 */ /* 0x000fe2000f8e00ff */
[----:B------:R-:W-:Y:S01]  /*d970*/  SYNCS.ARRIVE.TRANS64.RED.A1T0 RZ, [UR8], RZ ;  /* 0x000000ffffff79a7 */ /* 0x000fe20008100408 */
[----:B------:R-:W-:Y:S01]  /*d980*/  IMAD R7, R7, UR20, R8 ;  /* 0x0000001407077c24 */ /* 0x000fe2000f8e0208 */
[----:B------:R-:W-:Y:S01]  /*d990*/  SHF.R.S32.HI R18, RZ, 0x1f, R217 ;  /* 0x0000001fff127819 */ /* 0x000fe200000114d9 */
[----:B------:R-:W-:Y:S01]  /*d9a0*/  IMAD R0, R0, UR12, RZ ;  /* 0x0000000c00007c24 */ /* 0x000fe2000f8e02ff */
[----:B------:R-:W-:Y:S01]  /*d9b0*/  SHF.R.S32.HI R20, RZ, 0x1f, R218 ;  /* 0x0000001fff147819 */ /* 0x000fe200000114da */
[----:B------:R-:W-:Y:S01]  /*d9c0*/  IMAD.U32 R2, RZ, RZ, UR10 ;  /* 0x0000000aff027e24 */ /* 0x000fe2000f8e00ff */
[----:B------:R-:W-:Y:S01]  /*d9d0*/  ULDC.64 UR10, c[0x0][0xb28] ;  /* 0x0002ca00000a7ab9 */ /* 0x000fe20000000a00 */
[----:B------:R-:W-:Y:S01]  /*d9e0*/  IMAD.U32 R3, RZ, RZ, UR4 ;  /* 0x00000004ff037e24 */ /* 0x000fe2000f8e00ff */
[----:B------:R-:W-:Y:S01]  /*d9f0*/  SHF.R.S32.HI R22, RZ, 0x1f, R219 ;  /* 0x0000001fff167819 */ /* 0x000fe200000114db */
[C---:B------:R-:W-:Y:S01]  /*da00*/  IMAD R9, R5.reuse, UR13, R0 ;  /* 0x0000000d05097c24 */ /* 0x040fe2000f8e0200 */
[----:B------:R-:W-:Y:S01]  /*da10*/  SHF.R.S32.HI R0, RZ, 0x1f, R7 ;  /* 0x0000001fff007819 */ /* 0x000fe20000011407 */
[----:B------:R-:W-:Y:S01]  /*da20*/  IMAD.WIDE.U32 R2, R5, UR12, R2 ;  /* 0x0000000c05027c25 */ /* 0x000fe2000f8e0002 */
[----:B------:R-:W-:-:S02]  /*da30*/  SHF.R.S32.HI R152, RZ, 0x1f, R220 ;  /* 0x0000001fff987819 */ /* 0x000fc400000114dc */
[----:B------:R-:W-:Y:S01]  /*da40*/  SHF.R.S32.HI R153, RZ, 0x1f, R221 ;  /* 0x0000001fff997819 */ /* 0x000fe200000114dd */
[----:B------:R-:W-:Y:S01]  /*da50*/  IMAD R0, R0, UR10, RZ ;  /* 0x0000000a00007c24 */ /* 0x000fe2000f8e02ff */
[----:B------:R-:W-:Y:S01]  /*da60*/  SHF.R.S32.HI R154, RZ, 0x1f, R222 ;  /* 0x0000001fff9a7819 */ /* 0x000fe200000114de */
[----:B------:R-:W-:Y:S01]  /*da70*/  IMAD.IADD R3, R3, 0x1, R9 ;  /* 0x0000000103037824 */ /* 0x000fe200078e0209 */
[----:B------:R-:W-:Y:S01]  /*da80*/  SHF.R.S32.HI R155, RZ, 0x1f, R223 ;  /* 0x0000001fff9b7819 */ /* 0x000fe200000114df */
[C---:B------:R-:W-:Y:S01]  /*da90*/  IMAD R5, R7.reuse, UR11, R0 ;  /* 0x0000000b07057c24 */ /* 0x040fe2000f8e0200 */
[----:B------:R-:W-:Y:S01]  /*daa0*/  SHF.R.S32.HI R156, RZ, 0x1f, R224 ;  /* 0x0000001fff9c7819 */ /* 0x000fe200000114e0 */
[----:B------:R-:W-:Y:S01]  /*dab0*/  IMAD.WIDE.U32 R2, R7, UR10, R2 ;  /* 0x0000000a07027c25 */ /* 0x000fe2000f8e0002 */
[----:B------:R-:W-:Y:S01]  /*dac0*/  ULDC.64 UR10, c[0x0][0xb00] ;  /* 0x0002c000000a7ab9 */ /* 0x000fe20000000a00 */
[----:B------:R-:W-:Y:S02]  /*dad0*/  SHF.R.S32.HI R157, RZ, 0x1f, R225 ;  /* 0x0000001fff9d7819 */ /* 0x000fe400000114e1 */
[----:B------:R-:W-:Y:S01]  /*dae0*/  IMAD.IADD R3, R3, 0x1, R5 ;  /* 0x0000000103037824 */ /* 0x000fe200078e0205 */
[C---:B------:R-:W-:Y:S01]  /*daf0*/  LEA R0, P1, R2.reuse, UR10, 0x2 ;  /* 0x0000000a02007c11 */ /* 0x040fe2000f8210ff */
[C---:B------:R-:W-:Y:S01]  /*db00*/  VIADD R183, R23.reuse, 0x18 ;  /* 0x0000001817b77836 */ /* 0x040fe20000000000 */
[----:B------:R-:W-:Y:S01]  /*db10*/  SHF.R.S32.HI R158, RZ, 0x1f, R226 ;  /* 0x0000001fff9e7819 */ /* 0x000fe200000114e2 */
[C---:B------:R-:W-:Y:S01]  /*db20*/  VIADD R185, R23.reuse, 0x10 ;  /* 0x0000001017b97836 */ /* 0x040fe20000000000 */
[----:B------:R-:W-:Y:S01]  /*db30*/  LEA.HI.X R12, R2, UR11, R3, 0x2, P1 ;  /* 0x0000000b020c7c11 */ /* 0x000fe200088f1403 */
[C---:B------:R-:W-:Y:S01]  /*db40*/  VIADD R187, R23.reuse, 0x8 ;  /* 0x0000000817bb7836 */ /* 0x040fe20000000000 */
[----:B------:R0:W1:Y:S01]  /*db50*/  SHFL.IDX PT, R2, R0, RZ, 0x1c1f ;  /* 0x001c1fff00027589 */ /* 0x00006200000e0000 */
[----:B------:R-:W-:Y:S01]  /*db60*/  SHF.R.S32.HI R159, RZ, 0x1f, R227 ;  /* 0x0000001fff9f7819 */ /* 0x000fe200000114e3 */
[C---:B------:R-:W-:Y:S01]  /*db70*/  VIADD R160, R23.reuse, 0x70 ;  /* 0x0000007017a07836 */ /* 0x040fe20000000000 */
[----:B------:R-:W-:Y:S01]  /*db80*/  SHF.R.S32.HI R161, RZ, 0x1f, R161 ;  /* 0x0000001fffa17819 */ /* 0x000fe200000114a1 */
[----:B------:R0:W2:Y:S01]  /*db90*/  SHFL.IDX PT, R3, R12, RZ, 0x1c1f ;  /* 0x001c1fff0c037589 */ /* 0x0000a200000e0000 */
        /* <DEDUP_REMOVED lines=26> */
[----:B012---:R-:W-:Y:S06]  /*dd40*/  @P2 BRA `(.L_x_217) ;  /* 0x0000000800282947 */ /* 0x007fec0003800000 */
[----:B------:R-:W-:Y:S01]  /*dd50*/  ULDC UR4, c[0x0][0xac8] ;  /* 0x0002b20000047ab9 */ /* 0x000fe20000000800 */
[C---:B------:R-:W-:Y:S01]  /*dd60*/  VIADD R19, R23.reuse, 0xe0 ;  /* 0x000000e017137836 */ /* 0x040fe20000000000 */
[C---:B------:R-:W-:Y:S01]  /*dd70*/  ISETP.GE.AND P2, PT, R23.reuse, UR4, PT ;  /* 0x0000000417007c0c */ /* 0x040fe2000bf46270 */
[C---:B------:R-:W-:Y:S01]  /*dd80*/  VIADD R21, R23.reuse, 0xe8 ;  /* 0x000000e817157836 */ /* 0x040fe20000000000 */
[----:B------:R-:W-:Y:S01]  /*dd90*/  ISETP.GE.AND P1, PT, R186, UR4, PT ;  /* 0x00000004ba007c0c */ /* 0x000fe2000bf26270 */
[C---:B------:R-:W-:Y:S01]  /*dda0*/  VIADD R17, R23.reuse, 0xf0 ;  /* 0x000000f017117836 */ /* 0x040fe20000000000 */
[----:B------:R-:W-:Y:S01]  /*ddb0*/  ISETP.GE.AND P3, PT, R184, UR4, PT ;  /* 0x00000004b8007c0c */ /* 0x000fe2000bf66270 */
[----:B------:R-:W-:Y:S01]  /*ddc0*/  VIADD R13, R23, 0xf8 ;  /* 0x000000f8170d7836 */ /* 0x000fe20000000000 */
[----:B------:R-:W-:-:S07]  /*ddd0*/  ISETP.GE.AND P4, PT, R182, UR4, PT ;  /* 0x00000004b6007c0c */ /* 0x000fce000bf86270 */
[----:B------:R-:W-:Y:S02]  /*dde0*/  @!P2 IMAD.WIDE R4, R23, 0x4, R2 ;  /* 0x000000041704a825 */ /* 0x000fe400078e0202 */
[----:B------:R-:W-:-:S03]  /*ddf0*/  @!P1 LEA R6, P5, R186, R2, 0x2 ;  /* 0x00000002ba069211 */ /* 0x000fc600078a10ff */
[----:B------:R0:W-:Y:S01]  /*de00*/  @!P2 ST.E.64 desc[UR36][R4.64], R24 ;  /* 0x000000180400a985 */ /* 0x0001e2000c101b24 */
[----:B------:R-:W-:Y:S02]  /*de10*/  ISETP.GE.AND P2, PT, R180, UR4, PT ;  /* 0x00000004b4007c0c */ /* 0x000fe4000bf46270 */
[----:B------:R-:W-:-:S05]  /*de20*/  @!P1 LEA.HI.X R7, R186, R3, R187, 0x2, P5 ;  /* 0x00000003ba079211 */ /* 0x000fca00028f14bb */
[----:B------:R1:W-:Y:S01]  /*de30*/  @!P1 ST.E.64 desc[UR36][R6.64], R28 ;  /* 0x0000001c06009985 */ /* 0x0003e2000c101b24 */
[----:B------:R-:W-:Y:S02]  /*de40*/  ISETP.GE.AND P1, PT, R178, UR4, PT ;  /* 0x00000004b2007c0c */ /* 0x000fe4000bf26270 */
[----:B0-----:R-:W-:-:S04]  /*de50*/  @!P3 LEA R4, P6, R184, R2, 0x2 ;  /* 0x00000002b804b211 */ /* 0x001fc800078c10ff */
[----:B------:R-:W-:Y:S02]  /*de60*/  @!P3 LEA.HI.X R5, R184, R3, R185, 0x2, P6 ;  /* 0x00000003b805b211 */ /* 0x000fe400030f14b9 */
[----:B-1----:R-:W-:-:S03]  /*de70*/  @!P4 LEA R6, P5, R182, R2, 0x2 ;  /* 0x00000002b606c211 */ /* 0x002fc600078a10ff */
        /* <DEDUP_REMOVED lines=34> */
[----:B------:R-:W-:Y:S02]  /*e0a0*/  @!P4 LEA.HI.X R7, R166, R3, R167, 0x2, P5 ;  /* 0x00000003a607c211 */ /* 0x000fe400028f14a7 */
[----:B------:R-:W-:-:S03]  /*e0b0*/  ISETP.GE.AND P5, PT, R227, UR4, PT ;  /* 0x00000004e3007c0c */ /* 0x000fc6000bfa6270 */
[----:B------:R1:W-:Y:S01]  /*e0c0*/  @!P4 ST.E.64 desc[UR36][R6.64], R68 ;  /* 0x000000440600c985 */ /* 0x0003e2000c101b24 */
[----:B------:R-:W-:Y:S02]  /*e0d0*/  ISETP.GE.AND P4, PT, R226, UR4, PT ;  /* 0x00000004e2007c0c */ /* 0x000fe4000bf86270 */
[----:B0-----:R-:W-:-:S04]  /*e0e0*/  @!P2 LEA R4, P6, R164, R2, 0x2 ;  /* 0x00000002a404a211 */ /* 0x001fc800078c10ff */
[----:B------:R-:W-:Y:S02]  /*e0f0*/  @!P2 LEA.HI.X R5, R164, R3, R165, 0x2, P6 ;  /* 0x00000003a405a211 */ /* 0x000fe400030f14a5 */
[----:B-1----:R-:W-:-:S03]  /*e100*/  @!P1 LEA R6, P6, R162, R2, 0x2 ;  /* 0x00000002a2069211 */ /* 0x002fc600078c10ff */
[----:B------:R0:W-:Y:S01]  /*e110*/  @!P2 ST.E.64 desc[UR36][R4.64], R72 ;  /* 0x000000480400a985 */ /* 0x0001e2000c101b24 */
[----:B------:R-:W-:Y:S02]  /*e120*/  @!P1 LEA.HI.X R7, R162, R3, R163, 0x2, P6 ;  /* 0x00000003a2079211 */ /* 0x000fe400030f14a3 */
[----:B------:R-:W-:-:S03]  /*e130*/  @!P4 LEA R10, P6, R226, R2, 0x2 ;  /* 0x00000002e20ac211 */ /* 0x000fc600078c10ff */
[----:B------:R1:W-:Y:S01]  /*e140*/  @!P1 ST.E.64 desc[UR36][R6.64], R76 ;  /* 0x0000004c06009985 */ /* 0x0003e2000c101b24 */
[----:B------:R-:W-:Y:S02]  /*e150*/  ISETP.GE.AND P1, PT, R225, UR4, PT ;  /* 0x00000004e1007c0c */ /* 0x000fe4000bf26270 */
[----:B------:R-:W-:Y:S02]  /*e160*/  @!P4 LEA.HI.X R11, R226, R3, R158, 0x2, P6 ;  /* 0x00000003e20bc211 */ /* 0x000fe400030f149e */
[----:B0-----:R-:W-:-:S04]  /*e170*/  @!P3 LEA R4, P2, R160, R2, 0x2 ;  /* 0x00000002a004b211 */ /* 0x001fc800078410ff */
[----:B------:R-:W-:Y:S02]  /*e180*/  @!P3 LEA.HI.X R5, R160, R3, R161, 0x2, P2 ;  /* 0x00000003a005b211 */ /* 0x000fe400010f14a1 */
[----:B------:R-:W-:-:S03]  /*e190*/  @!P5 LEA R8, P2, R227, R2, 0x2 ;  /* 0x00000002e308d211 */ /* 0x000fc600078410ff */
[----:B------:R0:W-:Y:S01]  /*e1a0*/  @!P3 ST.E.64 desc[UR36][R4.64], R80 ;  /* 0x000000500400b985 */ /* 0x0001e2000c101b24 */
[----:B------:R-:W-:Y:S02]  /*e1b0*/  ISETP.GE.AND P3, PT, R224, UR4, PT ;  /* 0x00000004e0007c0c */ /* 0x000fe4000bf66270 */
[----:B------:R-:W-:Y:S02]  /*e1c0*/  @!P5 LEA.HI.X R9, R227, R3, R159, 0x2, P2 ;  /* 0x00000003e309d211 */ /* 0x000fe400010f149f */
[----:B------:R-:W-:-:S03]  /*e1d0*/  ISETP.GE.AND P2, PT, R223, UR4, PT ;  /* 0x00000004df007c0c */ /* 0x000fc6000bf46270 */
[----:B------:R2:W-:Y:S01]  /*e1e0*/  @!P5 ST.E.64 desc[UR36][R8.64], R84 ;  /* 0x000000540800d985 */ /* 0x0005e2000c101b24 */
[----:B------:R-:W-:-:S03]  /*e1f0*/  @!P1 LEA R14, P5, R225, R2, 0x2 ;  /* 0x00000002e10e9211 */ /* 0x000fc600078a10ff */
[----:B------:R3:W-:Y:S01]  /*e200*/  @!P4 ST.E.64 desc[UR36][R10.64], R88 ;  /* 0x000000580a00c985 */ /* 0x0007e2000c101b24 */
[----:B------:R-:W-:Y:S02]  /*e210*/  ISETP.GE.AND P4, PT, R222, UR4, PT ;  /* 0x00000004de007c0c */ /* 0x000fe4000bf86270 */
[CC--:B-1----:R-:W-:Y:S02]  /*e220*/  @!P3 LEA R6, P6, R224.reuse, R2.reuse, 0x2 ;  /* 0x00000002e006b211 */ /* 0x0c2fe400078c10ff */
[-C--:B------:R-:W-:Y:S02]  /*e230*/  @!P1 LEA.HI.X R15, R225, R3.reuse, R157, 0x2, P5 ;  /* 0x00000003e10f9211 */ /* 0x080fe400028f149d */
[----:B------:R-:W-:Y:S02]  /*e240*/  @!P3 LEA.HI.X R7, R224, R3, R156, 0x2, P6 ;  /* 0x00000003e007b211 */ /* 0x000fe400030f149c */
[----:B------:R-:W-:Y:S01]  /*e250*/  ISETP.GE.AND P6, PT, R221, UR4, PT ;  /* 0x00000004dd007c0c */ /* 0x000fe2000bfc6270 */
[----:B------:R-:W-:Y:S01]  /*e260*/  @!P1 ST.E.64 desc[UR36][R14.64], R92 ;  /* 0x0000005c0e009985 */ /* 0x000fe2000c101b24 */
[----:B0-----:R-:W-:-:S03]  /*e270*/  @!P2 LEA R4, P5, R223, R2, 0x2 ;  /* 0x00000002df04a211 */ /* 0x001fc600078a10ff */
[----:B------:R0:W-:Y:S01]  /*e280*/  @!P3 ST.E.64 desc[UR36][R6.64], R96 ;  /* 0x000000600600b985 */ /* 0x0001e2000c101b24 */
[-C--:B------:R-:W-:Y:S02]  /*e290*/  @!P2 LEA.HI.X R5, R223, R3.reuse, R155, 0x2, P5 ;  /* 0x00000003df05a211 */ /* 0x080fe400028f149b */
[----:B------:R-:W-:Y:S02]  /*e2a0*/  ISETP.GE.AND P3, PT, R220, UR4, PT ;  /* 0x00000004dc007c0c */ /* 0x000fe4000bf66270 */
[CC--:B--2---:R-:W-:Y:S01]  /*e2b0*/  @!P4 LEA R8, P1, R222.reuse, R2.reuse, 0x2 ;  /* 0x00000002de08c211 */ /* 0x0c4fe200078210ff */
[----:B------:R1:W-:Y:S01]  /*e2c0*/  @!P2 ST.E.64 desc[UR36][R4.64], R100 ;  /* 0x000000640400a985 */ /* 0x0003e2000c101b24 */
[----:B------:R-:W-:Y:S02]  /*e2d0*/  ISETP.GE.AND P2, PT, R219, UR4, PT ;  /* 0x00000004db007c0c */ /* 0x000fe4000bf46270 */
[----:B---3--:R-:W-:Y:S02]  /*e2e0*/  @!P6 LEA R10, P5, R221, R2, 0x2 ;  /* 0x00000002dd0ae211 */ /* 0x008fe400078a10ff */
[----:B------:R-:W-:-:S02]  /*e2f0*/  @!P4 LEA.HI.X R9, R222, R3, R154, 0x2, P1 ;  /* 0x00000003de09c211 */ /* 0x000fc400008f149a */
[----:B------:R-:W-:Y:S02]  /*e300*/  @!P6 LEA.HI.X R11, R221, R3, R153, 0x2, P5 ;  /* 0x00000003dd0be211 */ /* 0x000fe400028f1499 */
[----:B------:R-:W-:Y:S01]  /*e310*/  ISETP.GE.AND P1, PT, R218, UR4, PT ;  /* 0x00000004da007c0c */ /* 0x000fe2000bf26270 */
[----:B------:R2:W-:Y:S01]  /*e320*/  @!P4 ST.E.64 desc[UR36][R8.64], R104 ;  /* 0x000000680800c985 */ /* 0x0005e2000c101b24 */
[----:B------:R-:W-:-:S03]  /*e330*/  ISETP.GE.AND P5, PT, R217, UR4, PT ;  /* 0x00000004d9007c0c */ /* 0x000fc6000bfa6270 */
[----:B------:R3:W-:Y:S01]  /*e340*/  @!P6 ST.E.64 desc[UR36][R10.64], R108 ;  /* 0x0000006c0a00e985 */ /* 0x0007e2000c101b24 */
[CC--:B0-----:R-:W-:Y:S02]  /*e350*/  @!P3 LEA R6, P6, R220.reuse, R2.reuse, 0x2 ;  /* 0x00000002dc06b211 */ /* 0x0c1fe400078c10ff */
[CC--:B-1----:R-:W-:Y:S02]  /*e360*/  @!P2 LEA R4, P4, R219.reuse, R2.reuse, 0x2 ;  /* 0x00000002db04a211 */ /* 0x0c2fe400078810ff */
[-C--:B------:R-:W-:Y:S02]  /*e370*/  @!P3 LEA.HI.X R7, R220, R3.reuse, R152, 0x2, P6 ;  /* 0x00000003dc07b211 */ /* 0x080fe400030f1498 */
[----:B------:R-:W-:Y:S02]  /*e380*/  @!P2 LEA.HI.X R5, R219, R3, R22, 0x2, P4 ;  /* 0x00000003db05a211 */ /* 0x000fe400020f1416 */
[----:B------:R-:W-:Y:S01]  /*e390*/  ISETP.GE.AND P4, PT, R214, UR4, PT ;  /* 0x00000004d6007c0c */ /* 0x000fe2000bf86270 */
[----:B------:R0:W-:Y:S01]  /*e3a0*/  @!P3 ST.E.64 desc[UR36][R6.64], R112 ;  /* 0x000000700600b985 */ /* 0x0001e2000c101b24 */
[----:B------:R-:W-:-:S03]  /*e3b0*/  @!P1 LEA R14, P6, R218, R2, 0x2 ;  /* 0x00000002da0e9211 */ /* 0x000fc600078c10ff */
[----:B------:R1:W-:Y:S01]  /*e3c0*/  @!P2 ST.E.64 desc[UR36][R4.64], R116 ;  /* 0x000000740400a985 */ /* 0x0003e2000c101b24 */
[CC--:B--2---:R-:W-:Y:S02]  /*e3d0*/  @!P5 LEA R8, P2, R217.reuse, R2.reuse, 0x2 ;  /* 0x00000002d908d211 */ /* 0x0c4fe400078410ff */
[-C--:B------:R-:W-:Y:S02]  /*e3e0*/  @!P1 LEA.HI.X R15, R218, R3.reuse, R20, 0x2, P6 ;  /* 0x00000003da0f9211 */ /* 0x080fe400030f1414 */
[----:B------:R-:W-:Y:S02]  /*e3f0*/  @!P5 LEA.HI.X R9, R217, R3, R18, 0x2, P2 ;  /* 0x00000003d909d211 */ /* 0x000fe400010f1412 */
[----:B------:R-:W-:Y:S01]  /*e400*/  ISETP.GE.AND P2, PT, R213, UR4, PT ;  /* 0x00000004d5007c0c */ /* 0x000fe2000bf46270 */
[----:B------:R-:W-:Y:S01]  /*e410*/  @!P1 ST.E.64 desc[UR36][R14.64], R120 ;  /* 0x000000780e009985 */ /* 0x000fe2000c101b24 */
[----:B---3--:R-:W-:Y:S02]  /*e420*/  SHF.R.S32.HI R11, RZ, 0x1f, R214 ;  /* 0x0000001fff0b7819 */ /* 0x008fe400000114d6 */
[----:B------:R-:W-:Y:S01]  /*e430*/  @!P4 LEA R10, P3, R214, R2, 0x2 ;  /* 0x00000002d60ac211 */ /* 0x000fe200078610ff */
[----:B------:R2:W-:Y:S01]  /*e440*/  @!P5 ST.E.64 desc[UR36][R8.64], R124 ;  /* 0x0000007c0800d985 */ /* 0x0005e2000c101b24 */
[----:B------:R-:W-:-:S02]  /*e450*/  ISETP.GE.AND P1, PT, R19, UR4, PT ;  /* 0x0000000413007c0c */ /* 0x000fc4000bf26270 */
[----:B------:R-:W-:Y:S02]  /*e460*/  @!P4 LEA.HI.X R11, R214, R3, R11, 0x2, P3 ;  /* 0x00000003d60bc211 */ /* 0x000fe400018f140b */
[----:B------:R-:W-:Y:S02]  /*e470*/  ISETP.GE.AND P3, PT, R21, UR4, PT ;  /* 0x0000000415007c0c */ /* 0x000fe4000bf66270 */
[----:B0-----:R-:W-:Y:S01]  /*e480*/  SHF.R.S32.HI R7, RZ, 0x1f, R213 ;  /* 0x0000001fff077819 */ /* 0x001fe200000114d5 */
[----:B------:R0:W-:Y:S01]  /*e490*/  @!P4 ST.E.64 desc[UR36][R10.64], R128 ;  /* 0x000000800a00c985 */ /* 0x0001e2000c101b24 */
[----:B------:R-:W-:Y:S02]  /*e4a0*/  ISETP.GE.AND P4, PT, R17, UR4, PT ;  /* 0x0000000411007c0c */ /* 0x000fe4000bf86270 */
[----:B------:R-:W-:Y:S02]  /*e4b0*/  @!P2 LEA R6, P5, R213, R2, 0x2 ;  /* 0x00000002d506a211 */ /* 0x000fe400078a10ff */
[----:B-1----:R-:W-:-:S02]  /*e4c0*/  SHF.R.S32.HI R5, RZ, 0x1f, R19 ;  /* 0x0000001fff057819 */ /* 0x002fc40000011413 */
[-C--:B------:R-:W-:Y:S02]  /*e4d0*/  @!P1 LEA R4, P6, R19, R2.reuse, 0x2 ;  /* 0x0000000213049211 */ /* 0x080fe400078c10ff */
[-C--:B------:R-:W-:Y:S02]  /*e4e0*/  @!P2 LEA.HI.X R7, R213, R3.reuse, R7, 0x2, P5 ;  /* 0x00000003d507a211 */ /* 0x080fe400028f1407 */
[----:B------:R-:W-:Y:S02]  /*e4f0*/  ISETP.GE.AND P5, PT, R13, UR4, PT ;  /* 0x000000040d007c0c */ /* 0x000fe4000bfa6270 */
[----:B------:R-:W-:Y:S01]  /*e500*/  @!P1 LEA.HI.X R5, R19, R3, R5, 0x2, P6 ;  /* 0x0000000313059211 */ /* 0x000fe200030f1405 */
[----:B------:R1:W-:Y:S01]  /*e510*/  @!P2 ST.E.64 desc[UR36][R6.64], R132 ;  /* 0x000000840600a985 */ /* 0x0003e2000c101b24 */
[----:B--2---:R-:W-:Y:S02]  /*e520*/  SHF.R.S32.HI R9, RZ, 0x1f, R21 ;  /* 0x0000001fff097819 */ /* 0x004fe40000011415 */
[----:B------:R-:W-:Y:S01]  /*e530*/  @!P3 LEA R8, P6, R21, R2, 0x2 ;  /* 0x000000021508b211 */ /* 0x000fe200078c10ff */
[----:B------:R1:W-:Y:S01]  /*e540*/  @!P1 ST.E.64 desc[UR36][R4.64], R136 ;  /* 0x0000008804009985 */ /* 0x0003e2000c101b24 */
[----:B0-----:R-:W-:-:S02]  /*e550*/  SHF.R.S32.HI R11, RZ, 0x1f, R17 ;  /* 0x0000001fff0b7819 */ /* 0x001fc40000011411 */
[-C--:B------:R-:W-:Y:S02]  /*e560*/  @!P3 LEA.HI.X R9, R21, R3.reuse, R9, 0x2, P6 ;  /* 0x000000031509b211 */ /* 0x080fe400030f1409 */
[CC--:B------:R-:W-:Y:S02]  /*e570*/  @!P4 LEA R10, P6, R17.reuse, R2.reuse, 0x2 ;  /* 0x00000002110ac211 */ /* 0x0c0fe400078c10ff */
[----:B------:R-:W-:Y:S01]  /*e580*/  SHF.R.S32.HI R14, RZ, 0x1f, R13 ;  /* 0x0000001fff0e7819 */ /* 0x000fe2000001140d */
[----:B------:R1:W-:Y:S01]  /*e590*/  @!P3 ST.E.64 desc[UR36][R8.64], R140 ;  /* 0x0000008c0800b985 */ /* 0x0003e2000c101b24 */
[----:B------:R-:W-:Y:S02]  /*e5a0*/  @!P4 LEA.HI.X R11, R17, R3, R11, 0x2, P6 ;  /* 0x00000003110bc211 */ /* 0x000fe400030f140b */
[----:B------:R-:W-:-:S03]  /*e5b0*/  @!P5 LEA R2, P6, R13, R2, 0x2 ;  /* 0x000000020d02d211 */ /* 0x000fc600078c10ff */
[----:B------:R1:W-:Y:S01]  /*e5c0*/  @!P4 ST.E.64 desc[UR36][R10.64], R144 ;  /* 0x000000900a00c985 */ /* 0x0003e2000c101b24 */
[----:B------:R-:W-:-:S05]  /*e5d0*/  @!P5 LEA.HI.X R3, R13, R3, R14, 0x2, P6 ;  /* 0x000000030d03d211 */ /* 0x000fca00030f140e */
[----:B------:R1:W-:Y:S04]  /*e5e0*/  @!P5 ST.E.64 desc[UR36][R2.64], R148 ;  /* 0x000000940200d985 */ /* 0x0003e8000c101b24 */
.L_x_217:
[----:B------:R-:W-:Y:S05]  /*e5f0*/  BSYNC B1 ;  /* 0x0000000000017941 */ /* 0x000fea0003800000 */
.L_x_216:
[----:B-1----:R0:W1:Y:S04]  /*e600*/  SHFL.IDX PT, R3, R12, 0x1, 0x1c1f ;  /* 0x003c1f000c037f89 */ /* 0x00206800000e0000 */
[----:B------:R0:W2:Y:S01]  /*e610*/  SHFL.IDX PT, R2, R0, 0x1, 0x1c1f ;  /* 0x003c1f0000027f89 */ /* 0x0000a200000e0000 */
[----:B------:R-:W-:Y:S05]  /*e620*/  @P0 BRA `(.L_x_215) ;  /* 0x00000018004c0947 */ /* 0x000fea0003800000 */
[----:B------:R-:W-:Y:S01]  /*e630*/  ULDC UR4, c[0x0][0xac8] ;  /* 0x0002b20000047ab9 */ /* 0x000fe20000000800 */
[C---:B------:R-:W-:Y:S01]  /*e640*/  VIADD R17, R23.reuse, 0xe0 ;  /* 0x000000e017117836 */ /* 0x040fe20000000000 */
[----:B------:R-:W-:Y:S01]  /*e650*/  ISETP.GE.AND P0, PT, R186, UR4, PT ;  /* 0x00000004ba007c0c */ /* 0x000fe2000bf06270 */
[C---:B------:R-:W-:Y:S01]  /*e660*/  VIADD R19, R23.reuse, 0xf0 ;  /* 0x000000f017137836 */ /* 0x040fe20000000000 */
[----:B------:R-:W-:Y:S02]  /*e670*/  ISETP.GE.AND P6, PT, R23, UR4, PT ;  /* 0x0000000417007c0c */ /* 0x000fe4000bfc6270 */
[----:B------:R-:W-:Y:S02]  /*e680*/  ISETP.GE.AND P1, PT, R184, UR4, PT ;  /* 0x00000004b8007c0c */ /* 0x000fe4000bf26270 */
[----:B------:R-:W-:Y:S02]  /*e690*/  ISETP.GE.AND P2, PT, R182, UR4, PT ;  /* 0x00000004b6007c0c */ /* 0x000fe4000bf46270 */
[----:B------:R-:W-:-:S02]  /*e6a0*/  ISETP.GE.AND P3, PT, R180, UR4, PT ;  /* 0x00000004b4007c0c */ /* 0x000fc4000bf66270 */
[----:B0-----:R-:W-:-:S03]  /*e6b0*/  SHF.R.S32.HI R0, RZ, 0x1f, R17 ;  /* 0x0000001fff007819 */ /* 0x001fc60000011411 */
[-C--:B--2---:R-:W-:Y:S02]  /*e6c0*/  @!P0 LEA R6, P5, R186, R2.reuse, 0x2 ;  /* 0x00000002ba068211 */ /* 0x084fe400078a10ff */
[----:B-1----:R-:W-:Y:S02]  /*e6d0*/  @!P6 IMAD.WIDE R4, R23, 0x4, R2 ;  /* 0x000000041704e825 */ /* 0x002fe400078e0202 */
[-C--:B------:R-:W-:Y:S02]  /*e6e0*/  @!P1 LEA R8, P4, R184, R2.reuse, 0x2 ;  /* 0x00000002b8089211 */ /* 0x080fe400078810ff */
[-C--:B------:R-:W-:Y:S01]  /*e6f0*/  @!P0 LEA.HI.X R7, R186, R3.reuse, R187, 0x2, P5 ;  /* 0x00000003ba078211 */ /* 0x080fe200028f14bb */
[----:B------:R0:W-:Y:S01]  /*e700*/  @!P6 ST.E.64 desc[UR36][R4.64], R26 ;  /* 0x0000001a0400e985 */ /* 0x0001e2000c101b24 */
[----:B------:R-:W-:Y:S02]  /*e710*/  @!P1 LEA.HI.X R9, R184, R3, R185, 0x2, P4 ;  /* 0x00000003b8099211 */ /* 0x000fe400020f14b9 */
[----:B------:R-:W-:Y:S01]  /*e720*/  ISETP.GE.AND P5, PT, R178, UR4, PT ;  /* 0x00000004b2007c0c */ /* 0x000fe2000bfa6270 */
[----:B------:R1:W-:Y:S01]  /*e730*/  @!P0 ST.E.64 desc[UR36][R6.64], R30 ;  /* 0x0000001e06008985 */ /* 0x0003e2000c101b24 */
[----:B------:R-:W-:-:S02]  /*e740*/  @!P2 LEA R10, P6, R182, R2, 0x2 ;  /* 0x00000002b60aa211 */ /* 0x000fc400078c10ff */
[----:B------:R-:W-:Y:S01]  /*e750*/  ISETP.GE.AND P0, PT, R176, UR4, PT ;  /* 0x00000004b0007c0c */ /* 0x000fe2000bf06270 */
[----:B------:R2:W-:Y:S01]  /*e760*/  @!P1 ST.E.64 desc[UR36][R8.64], R34 ;  /* 0x0000002208009985 */ /* 0x0005e2000c101b24 */
[-C--:B------:R-:W-:Y:S02]  /*e770*/  @!P2 LEA.HI.X R11, R182, R3.reuse, R183, 0x2, P6 ;  /* 0x00000003b60ba211 */ /* 0x080fe400030f14b7 */
[----:B------:R-:W-:Y:S02]  /*e780*/  ISETP.GE.AND P1, PT, R174, UR4, PT ;  /* 0x00000004ae007c0c */ /* 0x000fe4000bf26270 */
[----:B------:R-:W-:Y:S01]  /*e790*/  @!P3 LEA R12, P4, R180, R2, 0x2 ;  /* 0x00000002b40cb211 */ /* 0x000fe200078810ff */
[----:B------:R3:W-:Y:S01]  /*e7a0*/  @!P2 ST.E.64 desc[UR36][R10.64], R38 ;  /* 0x000000260a00a985 */ /* 0x0007e2000c101b24 */
[----:B------:R-:W-:Y:S02]  /*e7b0*/  ISETP.GE.AND P2, PT, R172, UR4, PT ;  /* 0x00000004ac007c0c */ /* 0x000fe4000bf46270 */
[----:B------:R-:W-:-:S02]  /*e7c0*/  @!P3 LEA.HI.X R13, R180, R3, R181, 0x2, P4 ;  /* 0x00000003b40db211 */ /* 0x000fc400020f14b5 */
[-C--:B0-----:R-:W-:Y:S02]  /*e7d0*/  @!P5 LEA R4, P4, R178, R2.reuse, 0x2 ;  /* 0x00000002b204d211 */ /* 0x081fe400078810ff */
[-C--:B-1----:R-:W-:Y:S01]  /*e7e0*/  @!P0 LEA R6, P6, R176, R2.reuse, 0x2 ;  /* 0x00000002b0068211 */ /* 0x082fe200078c10ff */
[----:B------:R-:W-:Y:S01]  /*e7f0*/  @!P3 ST.E.64 desc[UR36][R12.64], R42 ;  /* 0x0000002a0c00b985 */ /* 0x000fe2000c101b24 */
[-C--:B------:R-:W-:Y:S02]  /*e800*/  @!P5 LEA.HI.X R5, R178, R3.reuse, R179, 0x2, P4 ;  /* 0x00000003b205d211 */ /* 0x080fe400020f14b3 */
[----:B------:R-:W-:Y:S02]  /*e810*/  ISETP.GE.AND P3, PT, R170, UR4, PT ;  /* 0x00000004aa007c0c */ /* 0x000fe4000bf66270 */
[----:B------:R-:W-:Y:S01]  /*e820*/  @!P1 LEA R14, P4, R174, R2, 0x2 ;  /* 0x00000002ae0e9211 */ /* 0x000fe200078810ff */
[----:B------:R0:W-:Y:S01]  /*e830*/  @!P5 ST.E.64 desc[UR36][R4.64], R46 ;  /* 0x0000002e0400d985 */ /* 0x0001e2000c101b24 */
[----:B------:R-:W-:-:S02]  /*e840*/  @!P0 LEA.HI.X R7, R176, R3, R177, 0x2, P6 ;  /* 0x00000003b0078211 */ /* 0x000fc400030f14b1 */
[-C--:B------:R-:W-:Y:S02]  /*e850*/  @!P1 LEA.HI.X R15, R174, R3.reuse, R175, 0x2, P4 ;  /* 0x00000003ae0f9211 */ /* 0x080fe400020f14af */
[----:B------:R-:W-:Y:S01]  /*e860*/  ISETP.GE.AND P5, PT, R168, UR4, PT ;  /* 0x00000004a8007c0c */ /* 0x000fe2000bfa6270 */
[----:B------:R1:W-:Y:S01]  /*e870*/  @!P0 ST.E.64 desc[UR36][R6.64], R50 ;  /* 0x0000003206008985 */ /* 0x0003e2000c101b24 */
[----:B--2---:R-:W-:Y:S02]  /*e880*/  @!P2 LEA R8, P6, R172, R2, 0x2 ;  /* 0x00000002ac08a211 */ /* 0x004fe400078c10ff */
[----:B------:R-:W-:Y:S01]  /*e890*/  ISETP.GE.AND P0, PT, R166, UR4, PT ;  /* 0x00000004a6007c0c */ /* 0x000fe2000bf06270 */
[----:B------:R-:W-:Y:S01]  /*e8a0*/  @!P1 ST.E.64 desc[UR36][R14.64], R54 ;  /* 0x000000360e009985 */ /* 0x000fe2000c101b24 */
[----:B------:R-:W-:Y:S02]  /*e8b0*/  @!P2 LEA.HI.X R9, R172, R3, R173, 0x2, P6 ;  /* 0x00000003ac09a211 */ /* 0x000fe400030f14ad */
[----:B------:R-:W-:-:S02]  /*e8c0*/  ISETP.GE.AND P1, PT, R164, UR4, PT ;  /* 0x00000004a4007c0c */ /* 0x000fc4000bf26270 */
[-C--:B---3--:R-:W-:Y:S01]  /*e8d0*/  @!P3 LEA R10, P4, R170, R2.reuse, 0x2 ;  /* 0x00000002aa0ab211 */ /* 0x088fe200078810ff */
[----:B------:R2:W-:Y:S01]  /*e8e0*/  @!P2 ST.E.64 desc[UR36][R8.64], R58 ;  /* 0x0000003a0800a985 */ /* 0x0005e2000c101b24 */
[----:B------:R-:W-:Y:S02]  /*e8f0*/  ISETP.GE.AND P2, PT, R162, UR4, PT ;  /* 0x00000004a2007c0c */ /* 0x000fe4000bf46270 */
[-C--:B------:R-:W-:Y:S02]  /*e900*/  @!P3 LEA.HI.X R11, R170, R3.reuse, R171, 0x2, P4 ;  /* 0x00000003aa0bb211 */ /* 0x080fe400020f14ab */
[-C--:B0-----:R-:W-:Y:S02]  /*e910*/  @!P5 LEA R4, P4, R168, R2.reuse, 0x2 ;  /* 0x00000002a804d211 */ /* 0x081fe400078810ff */
[----:B-1----:R-:W-:Y:S01]  /*e920*/  @!P0 LEA R6, P6, R166, R2, 0x2 ;  /* 0x00000002a6068211 */ /* 0x002fe200078c10ff */
[----:B------:R0:W-:Y:S01]  /*e930*/  @!P3 ST.E.64 desc[UR36][R10.64], R62 ;  /* 0x0000003e0a00b985 */ /* 0x0001e2000c101b24 */
[----:B------:R-:W-:-:S02]  /*e940*/  @!P5 LEA.HI.X R5, R168, R3, R169, 0x2, P4 ;  /* 0x00000003a805d211 */ /* 0x000fc400020f14a9 */
[----:B------:R-:W-:Y:S02]  /*e950*/  ISETP.GE.AND P3, PT, R160, UR4, PT ;  /* 0x00000004a0007c0c */ /* 0x000fe4000bf66270 */
[-C--:B------:R-:W-:Y:S01]  /*e960*/  @!P1 LEA R12, P4, R164, R2.reuse, 0x2 ;  /* 0x00000002a40c9211 */ /* 0x080fe200078810ff */
[----:B------:R1:W-:Y:S01]  /*e970*/  @!P5 ST.E.64 desc[UR36][R4.64], R66 ;  /* 0x000000420400d985 */ /* 0x0003e2000c101b24 */
[-C--:B------:R-:W-:Y:S02]  /*e980*/  @!P0 LEA.HI.X R7, R166, R3.reuse, R167, 0x2, P6 ;  /* 0x00000003a6078211 */ /* 0x080fe400030f14a7 */
[----:B------:R-:W-:Y:S02]  /*e990*/  @!P1 LEA.HI.X R13, R164, R3, R165, 0x2, P4 ;  /* 0x00000003a40d9211 */ /* 0x000fe400020f14a5 */
[----:B------:R-:W-:Y:S01]  /*e9a0*/  ISETP.GE.AND P6, PT, R227, UR4, PT ;  /* 0x00000004e3007c0c */ /* 0x000fe2000bfc6270 */
[----:B------:R3:W-:Y:S01]  /*e9b0*/  @!P0 ST.E.64 desc[UR36][R6.64], R70 ;  /* 0x0000004606008985 */ /* 0x0007e2000c101b24 */
[----:B--2---:R-:W-:-:S02]  /*e9c0*/  @!P2 LEA R8, P5, R162, R2, 0x2 ;  /* 0x00000002a208a211 */ /* 0x004fc400078a10ff */
[----:B------:R-:W-:Y:S01]  /*e9d0*/  ISETP.GE.AND P0, PT, R226, UR4, PT ;  /* 0x00000004e2007c0c */ /* 0x000fe2000bf06270 */
[----:B------:R-:W-:Y:S01]  /*e9e0*/  @!P1 ST.E.64 desc[UR36][R12.64], R74 ;  /* 0x0000004a0c009985 */ /* 0x000fe2000c101b24 */
[-C--:B------:R-:W-:Y:S02]  /*e9f0*/  @!P2 LEA.HI.X R9, R162, R3.reuse, R163, 0x2, P5 ;  /* 0x00000003a209a211 */ /* 0x080fe400028f14a3 */
[----:B------:R-:W-:Y:S02]  /*ea00*/  ISETP.GE.AND P1, PT, R225, UR4, PT ;  /* 0x00000004e1007c0c */ /* 0x000fe4000bf26270 */
[----:B0-----:R-:W-:Y:S01]  /*ea10*/  @!P3 LEA R10, P4, R160, R2, 0x2 ;  /* 0x00000002a00ab211 */ /* 0x001fe200078810ff */
[----:B------:R0:W-:Y:S01]  /*ea20*/  @!P2 ST.E.64 desc[UR36][R8.64], R78 ;  /* 0x0000004e0800a985 */ /* 0x0001e2000c101b24 */
[----:B------:R-:W-:Y:S02]  /*ea30*/  ISETP.GE.AND P2, PT, R224, UR4, PT ;  /* 0x00000004e0007c0c */ /* 0x000fe4000bf46270 */
[----:B------:R-:W-:-:S02]  /*ea40*/  @!P3 LEA.HI.X R11, R160, R3, R161, 0x2, P4 ;  /* 0x00000003a00bb211 */ /* 0x000fc400020f14a1 */
[CC--:B-1----:R-:W-:Y:S02]  /*ea50*/  @!P6 LEA R4, P4, R227.reuse, R2.reuse, 0x2 ;  /* 0x00000002e304e211 */ /* 0x0c2fe400078810ff */
[CC--:B---3--:R-:W-:Y:S01]  /*ea60*/  @!P0 LEA R6, P5, R226.reuse, R2.reuse, 0x2 ;  /* 0x00000002e2068211 */ /* 0x0c8fe200078a10ff */
[----:B------:R1:W-:Y:S01]  /*ea70*/  @!P3 ST.E.64 desc[UR36][R10.64], R82 ;  /* 0x000000520a00b985 */ /* 0x0003e2000c101b24 */
        /* <DEDUP_REMOVED lines=8> */
[C---:B0-----:R-:W-:Y:S02]  /*eb00*/  @!P2 LEA R8, P6, R224.reuse, R2, 0x2 ;  /* 0x00000002e008a211 */ /* 0x041fe400078c10ff */
[----:B------:R-:W-:Y:S01]  /*eb10*/  ISETP.GE.AND P0, PT, R221, UR4, PT ;  /* 0x00000004dd007c0c */ /* 0x000fe2000bf06270 */
[----:B------:R0:W-:Y:S01]  /*eb20*/  @!P1 ST.E.64 desc[UR36][R14.64], R94 ;  /* 0x0000005e0e009985 */ /* 0x0001e2000c101b24 */
[----:B------:R-:W-:Y:S02]  /*eb30*/  @!P2 LEA.HI.X R9, R224, R3, R156, 0x2, P6 ;  /* 0x00000003e009a211 */ /* 0x000fe400030f149c */
[----:B------:R-:W-:-:S02]  /*eb40*/  ISETP.GE.AND P1, PT, R220, UR4, PT ;  /* 0x00000004dc007c0c */ /* 0x000fc4000bf26270 */
[-C--:B-1----:R-:W-:Y:S01]  /*eb50*/  @!P3 LEA R10, P4, R223, R2.reuse, 0x2 ;  /* 0x00000002df0ab211 */ /* 0x082fe200078810ff */
[----:B------:R1:W-:Y:S01]  /*eb60*/  @!P2 ST.E.64 desc[UR36][R8.64], R98 ;  /* 0x000000620800a985 */ /* 0x0003e2000c101b24 */
[----:B------:R-:W-:Y:S02]  /*eb70*/  ISETP.GE.AND P2, PT, R219, UR4, PT ;  /* 0x00000004db007c0c */ /* 0x000fe4000bf46270 */
[-C--:B------:R-:W-:Y:S02]  /*eb80*/  @!P3 LEA.HI.X R11, R223, R3.reuse, R155, 0x2, P4 ;  /* 0x00000003df0bb211 */ /* 0x080fe400020f149b */
[CC--:B--2---:R-:W-:Y:S02]  /*eb90*/  @!P5 LEA R4, P4, R222.reuse, R2.reuse, 0x2 ;  /* 0x00000002de04d211 */ /* 0x0c4fe400078810ff */
[----:B---3--:R-:W-:Y:S01]  /*eba0*/  @!P0 LEA R6, P6, R221, R2, 0x2 ;  /* 0x00000002dd068211 */ /* 0x008fe200078c10ff */
[----:B------:R-:W-:Y:S01]  /*ebb0*/  @!P3 ST.E.64 desc[UR36][R10.64], R102 ;  /* 0x000000660a00b985 */ /* 0x000fe2000c101b24 */
[----:B------:R-:W-:-:S02]  /*ebc0*/  @!P5 LEA.HI.X R5, R222, R3, R154, 0x2, P4 ;  /* 0x00000003de05d211 */ /* 0x000fc400020f149a */
[-C--:B------:R-:W-:Y:S02]  /*ebd0*/  @!P1 LEA R12, P4, R220, R2.reuse, 0x2 ;  /* 0x00000002dc0c9211 */ /* 0x080fe400078810ff */
[----:B------:R-:W-:Y:S01]  /*ebe0*/  ISETP.GE.AND P3, PT, R218, UR4, PT ;  /* 0x00000004da007c0c */ /* 0x000fe2000bf66270 */
[----:B------:R-:W-:Y:S01]  /*ebf0*/  @!P5 ST.E.64 desc[UR36][R4.64], R106 ;  /* 0x0000006a0400d985 */ /* 0x000fe2000c101b24 */
[-C--:B------:R-:W-:Y:S02]  /*ec00*/  @!P0 LEA.HI.X R7, R221, R3.reuse, R153, 0x2, P6 ;  /* 0x00000003dd078211 */ /* 0x080fe400030f1499 */
[----:B------:R-:W-:Y:S02]  /*ec10*/  @!P1 LEA.HI.X R13, R220, R3, R152, 0x2, P4 ;  /* 0x00000003dc0d9211 */ /* 0x000fe400020f1498 */
[----:B0-----:R-:W-:Y:S01]  /*ec20*/  @!P2 LEA R14, P5, R219, R2, 0x2 ;  /* 0x00000002db0ea211 */ /* 0x001fe200078a10ff */
[----:B------:R0:W-:Y:S01]  /*ec30*/  @!P0 ST.E.64 desc[UR36][R6.64], R110 ;  /* 0x0000006e06008985 */ /* 0x0001e2000c101b24 */
[----:B------:R-:W-:-:S02]  /*ec40*/  ISETP.GE.AND P0, PT, R214, UR4, PT ;  /* 0x00000004d6007c0c */ /* 0x000fc4000bf06270 */
[-C--:B------:R-:W-:Y:S01]  /*ec50*/  @!P2 LEA.HI.X R15, R219, R3.reuse, R22, 0x2, P5 ;  /* 0x00000003db0fa211 */ /* 0x080fe200028f1416 */
[----:B------:R2:W-:Y:S01]  /*ec60*/  @!P1 ST.E.64 desc[UR36][R12.64], R114 ;  /* 0x000000720c009985 */ /* 0x0005e2000c101b24 */
[----:B------:R-:W-:Y:S02]  /*ec70*/  ISETP.GE.AND P1, PT, R217, UR4, PT ;  /* 0x00000004d9007c0c */ /* 0x000fe4000bf26270 */
[C---:B-1----:R-:W-:Y:S01]  /*ec80*/  @!P3 LEA R8, P4, R218.reuse, R2, 0x2 ;  /* 0x00000002da08b211 */ /* 0x042fe200078810ff */
[----:B------:R-:W-:Y:S01]  /*ec90*/  @!P2 ST.E.64 desc[UR36][R14.64], R118 ;  /* 0x000000760e00a985 */ /* 0x000fe2000c101b24 */
[----:B------:R-:W-:Y:S02]  /*eca0*/  ISETP.GE.AND P2, PT, R213, UR4, PT ;  /* 0x00000004d5007c0c */ /* 0x000fe4000bf46270 */
[----:B------:R-:W-:Y:S02]  /*ecb0*/  @!P3 LEA.HI.X R9, R218, R3, R20, 0x2, P4 ;  /* 0x00000003da09b211 */ /* 0x000fe400020f1414 */
[----:B------:R-:W-:-:S02]  /*ecc0*/  ISETP.GE.AND P4, PT, R17, UR4, PT ;  /* 0x0000000411007c0c */ /* 0x000fc4000bf86270 */
[----:B0-----:R-:W-:Y:S01]  /*ecd0*/  SHF.R.S32.HI R7, RZ, 0x1f, R214 ;  /* 0x0000001fff077819 */ /* 0x001fe200000114d6 */
[----:B------:R0:W-:Y:S01]  /*ece0*/  @!P3 ST.E.64 desc[UR36][R8.64], R122 ;  /* 0x0000007a0800b985 */ /* 0x0001e2000c101b24 */
[-C--:B------:R-:W-:Y:S01]  /*ecf0*/  @!P0 LEA R6, P6, R214, R2.reuse, 0x2 ;  /* 0x00000002d6068211 */ /* 0x080fe200078c10ff */
[----:B--2---:R-:W-:Y:S01]  /*ed00*/  VIADD R13, R23, 0xe8 ;  /* 0x000000e8170d7836 */ /* 0x004fe20000000000 */
[----:B------:R-:W-:Y:S02]  /*ed10*/  @!P1 LEA R4, P5, R217, R2, 0x2 ;  /* 0x00000002d9049211 */ /* 0x000fe400078a10ff */
[----:B------:R-:W-:Y:S02]  /*ed20*/  SHF.R.S32.HI R11, RZ, 0x1f, R213 ;  /* 0x0000001fff0b7819 */ /* 0x000fe400000114d5 */
[----:B------:R-:W-:Y:S02]  /*ed30*/  ISETP.GE.AND P3, PT, R13, UR4, PT ;  /* 0x000000040d007c0c */ /* 0x000fe4000bf66270 */
[----:B------:R-:W-:-:S02]  /*ed40*/  @!P1 LEA.HI.X R5, R217, R3, R18, 0x2, P5 ;  /* 0x00000003d9059211 */ /* 0x000fc400028f1412 */
[-C--:B------:R-:W-:Y:S02]  /*ed50*/  @!P2 LEA R10, P5, R213, R2.reuse, 0x2 ;  /* 0x00000002d50aa211 */ /* 0x080fe400078a10ff */
[-C--:B------:R-:W-:Y:S01]  /*ed60*/  @!P0 LEA.HI.X R7, R214, R3.reuse, R7, 0x2, P6 ;  /* 0x00000003d6078211 */ /* 0x080fe200030f1407 */
[----:B------:R1:W-:Y:S01]  /*ed70*/  @!P1 ST.E.64 desc[UR36][R4.64], R126 ;  /* 0x0000007e04009985 */ /* 0x0003e2000c101b24 */
[----:B------:R-:W-:Y:S02]  /*ed80*/  ISETP.GE.AND P6, PT, R19, UR4, PT ;  /* 0x0000000413007c0c */ /* 0x000fe4000bfc6270 */
[----:B------:R-:W-:Y:S01]  /*ed90*/  @!P2 LEA.HI.X R11, R213, R3, R11, 0x2, P5 ;  /* 0x00000003d50ba211 */ /* 0x000fe200028f140b */
[----:B------:R1:W-:Y:S01]  /*eda0*/  @!P0 ST.E.64 desc[UR36][R6.64], R130 ;  /* 0x0000008206008985 */ /* 0x0003e2000c101b24 */
[----:B0-----:R-:W-:-:S03]  /*edb0*/  @!P4 LEA R8, P5, R17, R2, 0x2 ;  /* 0x000000021108c211 */ /* 0x001fc600078a10ff */
[----:B------:R1:W-:Y:S01]  /*edc0*/  @!P2 ST.E.64 desc[UR36][R10.64], R134 ;  /* 0x000000860a00a985 */ /* 0x0003e2000c101b24 */
[-C--:B------:R-:W-:Y:S01]  /*edd0*/  @!P4 LEA.HI.X R9, R17, R3.reuse, R0, 0x2, P5 ;  /* 0x000000031109c211 */ /* 0x080fe200028f1400 */
[----:B------:R-:W-:Y:S01]  /*ede0*/  VIADD R17, R23, 0xf8 ;  /* 0x000000f817117836 */ /* 0x000fe20000000000 */
[----:B------:R-:W-:Y:S02]  /*edf0*/  SHF.R.S32.HI R0, RZ, 0x1f, R13 ;  /* 0x0000001fff007819 */ /* 0x000fe4000001140d */
[----:B------:R-:W-:Y:S01]  /*ee00*/  @!P3 LEA R12, P5, R13, R2, 0x2 ;  /* 0x000000020d0cb211 */ /* 0x000fe200078a10ff */
[----:B------:R1:W-:Y:S01]  /*ee10*/  @!P4 ST.E.64 desc[UR36][R8.64], R138 ;  /* 0x0000008a0800c985 */ /* 0x0003e2000c101b24 */
[----:B------:R-:W-:Y:S02]  /*ee20*/  ISETP.GE.AND P0, PT, R17, UR4, PT ;  /* 0x0000000411007c0c */ /* 0x000fe4000bf06270 */
[----:B------:R-:W-:Y:S02]  /*ee30*/  @!P3 LEA.HI.X R13, R13, R3, R0, 0x2, P5 ;  /* 0x000000030d0db211 */ /* 0x000fe400028f1400 */
[----:B------:R-:W-:-:S02]  /*ee40*/  SHF.R.S32.HI R0, RZ, 0x1f, R19 ;  /* 0x0000001fff007819 */ /* 0x000fc40000011413 */
[C---:B------:R-:W-:Y:S01]  /*ee50*/  @!P6 LEA R14, P5, R19.reuse, R2, 0x2 ;  /* 0x00000002130ee211 */ /* 0x040fe200078a10ff */
[----:B------:R1:W-:Y:S03]  /*ee60*/  @!P3 ST.E.64 desc[UR36][R12.64], R142 ;  /* 0x0000008e0c00b985 */ /* 0x0003e6000c101b24 */
[----:B------:R-:W-:-:S05]  /*ee70*/  @!P6 LEA.HI.X R15, R19, R3, R0, 0x2, P5 ;  /* 0x00000003130fe211 */ /* 0x000fca00028f1400 */
[----:B------:R1:W-:Y:S01]  /*ee80*/  @!P6 ST.E.64 desc[UR36][R14.64], R146 ;  /* 0x000000920e00e985 */ /* 0x0003e2000c101b24 */
[----:B------:R-:W-:Y:S05]  /*ee90*/  @P0 BRA `(.L_x_215) ;  /* 0x0000001000300947 */ /* 0x000fea0003800000 */
[----:B------:R-:W-:Y:S02]  /*eea0*/  LEA R2, P0, R17, R2, 0x2 ;  /* 0x0000000211027211 */ /* 0x000fe400078010ff */
[----:B------:R-:W-:-:S04]  /*eeb0*/  SHF.R.S32.HI R0, RZ, 0x1f, R17 ;  /* 0x0000001fff007819 */ /* 0x000fc80000011411 */
[----:B------:R-:W-:-:S05]  /*eec0*/  LEA.HI.X R3, R17, R3, R0, 0x2, P0 ;  /* 0x0000000311037211 */ /* 0x000fca00000f1400 */
[----:B------:R0:W-:Y:S01]  /*eed0*/  ST.E.64 desc[UR36][R2.64], R150 ;  /* 0x0000009602007985 */ /* 0x0001e2000c101b24 */
[----:B------:R-:W-:Y:S05]  /*eee0*/  BRA `(.L_x_215) ;  /* 0x00000010001c7947 */ /* 0x000fea0003800000 */
.L_x_206:
[----:B------:R-:W2:Y:S01]  /*eef0*/  LDL R8, [R1+0x30] ;  /* 0x0000300001087983 */ /* 0x000ea20000100800 */
[----:B------:R-:W-:Y:S01]  /*ef00*/  ULDC.64 UR8, c[0x0][0xc00] ;  /* 0x0003000000087ab9 */ /* 0x000fe20000000a00 */
[----:B------:R-:W-:Y:S01]  /*ef10*/  R2UR UR10, R212 ;  /* 0x00000000d40a72ca */ /* 0x000fe200000e0000 */
[----:B------:R-:W-:-:S04]  /*ef20*/  UISETP.NE.U32.AND UP0, UPT, UR8, URZ, UPT ;  /* 0x0000003f0800728c */ /* 0x000fc8000bf05070 */
[----:B------:R-:W-:-:S03]  /*ef30*/  UISETP.NE.AND.EX UP0, UPT, UR9, URZ, UPT, UP0 ;  /* 0x0000003f0900728c */ /* 0x000fc6000bf05300 */
[----:B------:R-:W-:-:S03]  /*ef40*/  ULDC.64 UR8, c[0x0][0xc00] ;  /* 0x0003000000087ab9 */ /* 0x000fc60000000a00 */
[----:B------:R-:W-:Y:S02]  /*ef50*/  PLOP3.LUT P1, PT, PT, PT, UP0, 0x80, 0x0 ;  /* 0x000000000000781c */ /* 0x000fe40003f2f008 */
[----:B--2---:R-:W-:-:S13]  /*ef60*/  R2UR UR4, R8 ;  /* 0x00000000080472ca */ /* 0x004fda00000e0000 */
[----:B------:R-:W-:-:S06]  /*ef70*/  UIMAD.WIDE UR8, UR4, 0x4, UR8 ;  /* 0x00000004040878a5 */ /* 0x000fcc000f8e0208 */
[----:B------:R-:W-:Y:S02]  /*ef80*/  IMAD.U32 R2, RZ, RZ, UR8 ;  /* 0x00000008ff027e24 */ /* 0x000fe4000f8e00ff */
[----:B0-----:R-:W-:Y:S01]  /*ef90*/  IMAD.U32 R3, RZ, RZ, UR9 ;  /* 0x00000009ff037e24 */ /* 0x001fe2000f8e00ff */
[----:B------:R-:W-:Y:S02]  /*efa0*/  ULDC.64 UR8, c[0x0][0xc08] ;  /* 0x0003020000087ab9 */ /* 0x000fe40000000a00 */
[----:B------:R-:W-:Y:S02]  /*efb0*/  UISETP.NE.U32.AND UP1, UPT, UR8, URZ, UPT ;  /* 0x0000003f0800728c */ /* 0x000fe4000bf25070 */
[----:B------:R-:W2:Y:S02]  /*efc0*/  @P1 LDG.E R7, desc[UR36][R2.64] ;  /* 0x0000002402071981 */ /* 0x000ea4000c1e1900 */
[----:B------:R-:W-:-:S06]  /*efd0*/  UISETP.NE.AND.EX UP1, UPT, UR9, URZ, UPT, UP1 ;  /* 0x0000003f0900728c */ /* 0x000fcc000bf25310 */
[----:B------:R-:W-:-:S05]  /*efe0*/  PLOP3.LUT P2, PT, PT, PT, UP1, 0x80, 0x0 ;  /* 0x000000000000781c */ /* 0x000fca0003f4f018 */
[----:B------:R-:W-:Y:S02]  /*eff0*/  @UP1 ULDC.64 UR8, c[0x0][0xc08] ;  /* 0x0003020000081ab9 */ /* 0x000fe40000000a00 */
[----:B------:R-:W-:-:S03]  /*f000*/  @UP1 UIMAD.WIDE UR8, UR4, 0x4, UR8 ;  /* 0x00000004040818a5 */ /* 0x000fc6000f8e0208 */
[----:B------:R-:W-:Y:S02]  /*f010*/  ULDC UR4, c[0x0][0xa88] ;  /* 0x0002a20000047ab9 */ /* 0x000fe40000000800 */
[----:B------:R-:W-:Y:S02]  /*f020*/  IMAD.U32 R0, RZ, RZ, UR4 ;  /* 0x00000004ff007e24 */ /* 0x000fe4000f8e00ff */
[----:B------:R-:W-:Y:S02]  /*f030*/  IMAD.U32 R4, RZ, RZ, UR8 ;  /* 0x00000008ff047e24 */ /* 0x000fe4000f8e00ff */
[----:B------:R-:W-:-:S05]  /*f040*/  IMAD.U32 R5, RZ, RZ, UR9 ;  /* 0x00000009ff057e24 */ /* 0x000fca000f8e00ff */
[----:B------:R0:W5:Y:S01]  /*f050*/  @P2 LDG.E R0, desc[UR36][R4.64] ;  /* 0x0000002404002981 */ /* 0x000162000c1e1900 */
[----:B------:R-:W-:Y:S01]  /*f060*/  UMOV UR4, URZ ;  /* 0x0000003f00047c82 */ /* 0x000fe20008000000 */
[----:B------:R-:W-:Y:S01]  /*f070*/  UISETP.NE.AND UP1, UPT, UR10, URZ, UPT ;  /* 0x0000003f0a00728c */ /* 0x000fe2000bf25270 */
[----:B------:R-:W1:Y:S10]  /*f080*/  S2R R6, SR_TID.X ;  /* 0x0000000000067919 */ /* 0x000e740000002100 */
[----:B------:R-:W-:-:S02]  /*f090*/  @!UP1 ULDC UR10, c[0x0][0xad4] ;  /* 0x0002b500000a9ab9 */ /* 0x000fc40000000800 */
[----:B------:R-:W-:Y:S02]  /*f0a0*/  IMAD.U32 R212, RZ, RZ, UR10 ;  /* 0x0000000affd47e24 */ /* 0x000fe4000f8e00ff */
[----:B-1----:R-:W-:-:S05]  /*f0b0*/  VIADD R6, R6, 0xffffff80 ;  /* 0xffffff8006067836 */ /* 0x002fca0000000000 */
[----:B------:R-:W-:Y:S02]  /*f0c0*/  ISETP.GT.AND P0, PT, R6, 0x7f, PT ;  /* 0x0000007f0600780c */ /* 0x000fe40003f04270 */
[----:B--2---:R-:W-:-:S13]  /*f0d0*/  @P1 R2UR UR4, R7 ;  /* 0x00000000070412ca */ /* 0x004fda00000e0000 */
[----:B------:R-:W-:Y:S01]  /*f0e0*/  USHF.R.S32.HI UR21, URZ, 0x1f, UR4 ;  /* 0x0000001f3f157899 */ /* 0x000fe20008011404 */
[----:B0-----:R-:W-:Y:S11]  /*f0f0*/  @P2 BRA `(.L_x_218) ;  /* 0x0000000000102947 */ /* 0x001ff60003800000 */
[----:B------:R-:W-:Y:S05]  /*f100*/  @!P1 BRA `(.L_x_218) ;  /* 0x00000000000c9947 */ /* 0x000fea0003800000 */
[----:B------:R-:W2:Y:S04]  /*f110*/  LDG.E R5, desc[UR36][R2.64] ;  /* 0x0000002402057981 */ /* 0x000ea8000c1e1900 */
[----:B-----5:R-:W2:Y:S02]  /*f120*/  LDG.E R0, desc[UR36][R2.64+0x4] ;  /* 0x0000042402007981 */ /* 0x020ea4000c1e1900 */
[----:B--2---:R-:W-:-:S07]  /*f130*/  IMAD.IADD R0, R0, 0x1, -R5 ;  /* 0x0000000100007824 */ /* 0x004fce00078e0a05 */
.L_x_218:
[----:B------:R-:W2:Y:S01]  /*f140*/  LDL.LU R2, [R1+0x34] ;  /* 0x0000340001027983 */ /* 0x000ea20000300800 */
[----:B------:R-:W-:Y:S01]  /*f150*/  R2UR UR9, R8 ;  /* 0x00000000080972ca */ /* 0x000fe200000e0000 */
[----:B------:R-:W-:-:S12]  /*f160*/  BSSY B1, `(.L_x_219) ;  /* 0x0000040000017945 */ /* 0x000fd80003800000 */
[----:B------:R-:W-:Y:S01]  /*f170*/  USEL UR12, UR9, URZ, !UP0 ;  /* 0x0000003f090c7287 */ /* 0x000fe2000c000000 */
[----:B--2---:R-:W-:-:S13]  /*f180*/  R2UR UR8, R2 ;  /* 0x00000000020872ca */ /* 0x004fda00000e0000 */
[----:B------:R-:W-:Y:S01]  /*f190*/  USEL UR13, UR8, URZ, !UP0 ;  /* 0x0000003f080d7287 */ /* 0x000fe2000c000000 */
[----:B------:R-:W-:Y:S11]  /*f1a0*/  @P0 BRA `(.L_x_220) ;  /* 0x0000000000ec0947 */ /* 0x000ff60003800000 */
[----:B------:R-:W2:Y:S01]  /*f1b0*/  LDL R2, [R1+0x2c] ;  /* 0x00002c0001027983 */ /* 0x000ea20000100800 */
[----:B------:R-:W0:Y:S01]  /*f1c0*/  LDC R9, c[0x0][0xbe8] ;  /* 0x0002fa00ff097b82 */ /* 0x000e220000000800 */
[----:B--2---:R-:W-:Y:S02]  /*f1d0*/  R2UR UR8, R2 ;  /* 0x00000000020872ca */ /* 0x004fe400000e0000 */
[----:B------:R-:W1:Y:S11]  /*f1e0*/  S2R R2, SR_TID.X ;  /* 0x0000000000027919 */ /* 0x000e760000002100 */
[----:B------:R-:W-:-:S04]  /*f1f0*/  IMAD.U32 R3, RZ, RZ, UR8 ;  /* 0x00000008ff037e24 */ /* 0x000fc8000f8e00ff */
[----:B-1----:R-:W-:Y:S02]  /*f200*/  IMAD R2, R3, 0x80, R2 ;  /* 0x0000008003027824 */ /* 0x002fe400078e0202 */
[----:B0----5:R-:W-:Y:S02]  /*f210*/  IMAD R3, R0, R9, RZ ;  /* 0x0000000900037224 */ /* 0x021fe400078e02ff */
[----:B------:R-:W-:-:S05]  /*f220*/  VIADD R4, R2, 0xffffff80 ;  /* 0xffffff8002047836 */ /* 0x000fca0000000000 */
[----:B------:R-:W-:-:S13]  /*f230*/  ISETP.GE.AND P0, PT, R4, R3, PT ;  /* 0x000000030400720c */ /* 0x000fda0003f06270 */
[----:B------:R-:W-:Y:S05]  /*f240*/  @P0 BRA `(.L_x_220) ;  /* 0x0000000000c40947 */ /* 0x000fea0003800000 */
[----:B------:R-:W-:Y:S01]  /*f250*/  ISETP.NE.AND P0, PT, R9, 0x1, PT ;  /* 0x000000010900780c */ /* 0x000fe20003f05270 */
[----:B------:R-:W-:Y:S01]  /*f260*/  UMOV UR19, 0x9b8 ;  /* 0x000009b800137882 */ /* 0x000fe20000000000 */
[----:B------:R-:W-:Y:S01]  /*f270*/  R2UR UR9, R212 ;  /* 0x00000000d40972ca */ /* 0x000fe200000e0000 */
[----:B------:R-:W-:Y:S01]  /*f280*/  IMAD.MOV.U32 R5, RZ, RZ, R4 ;  /* 0x000000ffff057224 */ /* 0x000fe200078e0004 */
[----:B------:R-:W-:Y:S02]  /*f290*/  R2UR UR8, R215 ;  /* 0x00000000d70872ca */ /* 0x000fe400000e0000 */
[----:B------:R-:W-:-:S07]  /*f2a0*/  R2UR UR20, R216 ;  /* 0x00000000d81472ca */ /* 0x000fce00000e0000 */
[----:B------:R-:W0:Y:S02]  /*f2b0*/  @P0 LDC R3, c[0x0][0xbec] ;  /* 0x0002fb00ff030b82 */ /* 0x000e240000000800 */
[----:B------:R-:W-:-:S04]  /*f2c0*/  UISETP.GT.AND UP0, UPT, UR9, 0x1, UPT ;  /* 0x000000010900788c */ /* 0x000fc8000bf04270 */
[----:B------:R-:W-:Y:S02]  /*f2d0*/  USEL UR19, UR19, 0x978, UP0 ;  /* 0x0000097813137887 */ /* 0x000fe40008000000 */
[----:B------:R-:W1:Y:S01]  /*f2e0*/  @P0 LDC R7, c[0x0][0xbf0] ;  /* 0x0002fc00ff070b82 */ /* 0x000e620000000800 */
[----:B------:R-:W-:-:S09]  /*f2f0*/  USEL UR18, UR8, URZ, UP0 ;  /* 0x0000003f08127287 */ /* 0x000fd20008000000 */
[----:B------:R-:W-:Y:S01]  /*f300*/  ULDC.64 UR8, c[0x0][UR19+0x218] ;  /* 0x0000860013087abb */ /* 0x000fe20008000a00 */
[----:B------:R-:W-:Y:S01]  /*f310*/  ULDC.64 UR14, c[0x0][UR19+0x220] ;  /* 0x00008800130e7abb */ /* 0x000fe20008000a00 */
[----:B------:R-:W-:Y:S01]  /*f320*/  ULDC.64 UR16, c[0x0][UR19+0x228] ;  /* 0x00008a0013107abb */ /* 0x000fe20008000a00 */
[----:B------:R-:W-:Y:S02]  /*f330*/  UIMAD.WIDE.U32 UR10, UR8, UR20, URZ ;  /* 0x00000014080a72a5 */ /* 0x000fe4000f8e003f */
[----:B------:R-:W-:Y:S01]  /*f340*/  UIMAD UR20, UR9, UR20, URZ ;  /* 0x00000014091472a4 */ /* 0x000fe2000f8e023f */
[----:B0-----:R-:W-:Y:S01]  /*f350*/  @P0 IMAD.HI.U32 R2, R4, R3, RZ ;  /* 0x0000000304020227 */ /* 0x001fe200078e00ff */
[----:B------:R-:W-:Y:S02]  /*f360*/  UIMAD UR15, UR15, UR12, URZ ;  /* 0x0000000c0f0f72a4 */ /* 0x000fe4000f8e023f */
[----:B------:R-:W-:Y:S02]  /*f370*/  UIMAD.WIDE.U32 UR22, UR16, UR18, URZ ;  /* 0x00000012101672a5 */ /* 0x000fe4000f8e003f */
[----:B------:R-:W-:-:S02]  /*f380*/  UIMAD.WIDE.U32 UR8, UR14, UR12, URZ ;  /* 0x0000000c0e0872a5 */ /* 0x000fc4000f8e003f */
[----:B------:R-:W-:Y:S01]  /*f390*/  UIMAD UR16, UR17, UR18, URZ ;  /* 0x00000012111072a4 */ /* 0x000fe2000f8e023f */
[----:B-1----:R-:W-:Y:S01]  /*f3a0*/  @P0 SHF.R.U32.HI R5, RZ, R7, R2 ;  /* 0x00000007ff050219 */ /* 0x002fe20000011602 */
[----:B------:R-:W-:Y:S01]  /*f3b0*/  UIMAD UR15, UR14, UR13, UR15 ;  /* 0x0000000d0e0f72a4 */ /* 0x000fe2000f8e020f */
[----:B------:R-:W-:Y:S01]  /*f3c0*/  IMAD.U32 R2, RZ, RZ, UR22 ;  /* 0x00000016ff027e24 */ /* 0x000fe2000f8e00ff */
[----:B------:R-:W-:Y:S01]  /*f3d0*/  UIADD3 UR10, UP1, UP2, UR8, UR10, UR4 ;  /* 0x0000000a080a7290 */ /* 0x000fe2000fa3e004 */
[----:B------:R-:W-:Y:S01]  /*f3e0*/  IMAD.U32 R3, RZ, RZ, UR23 ;  /* 0x00000017ff037e24 */ /* 0x000fe2000f8e00ff */
[----:B------:R-:W-:Y:S01]  /*f3f0*/  UIADD3 UR16, UR23, UR16, URZ ;  /* 0x0000001017107290 */ /* 0x000fe2000fffe03f */
[--C-:B------:R-:W-:Y:S01]  /*f400*/  IMAD.MOV R7, RZ, RZ, -R5.reuse ;  /* 0x000000ffff077224 */ /* 0x100fe200078e0a05 */
[----:B------:R-:W-:Y:S02]  /*f410*/  UIADD3 UR20, UR11, UR20, URZ ;  /* 0x000000140b147290 */ /* 0x000fe4000fffe03f */
[----:B------:R-:W-:Y:S01]  /*f420*/  UIADD3 UR15, UR9, UR15, URZ ;  /* 0x0000000f090f7290 */ /* 0x000fe2000fffe03f */
[----:B------:R-:W-:Y:S01]  /*f430*/  IADD3 R2, P0, P1, R5, UR10, R2 ;  /* 0x0000000a05027c10 */ /* 0x000fe2000f91e002 */
[----:B------:R-:W-:Y:S01]  /*f440*/  IMAD R7, R9, R7, R4 ;  /* 0x0000000709077224 */ /* 0x000fe200078e0204 */
[----:B------:R-:W-:Y:S01]  /*f450*/  SHF.R.S32.HI R5, RZ, 0x1f, R5 ;  /* 0x0000001fff057819 */ /* 0x000fe20000011405 */
[----:B------:R-:W-:Y:S01]  /*f460*/  UIADD3.X UR10, UR15, UR20, UR21, UP1, UP2 ;  /* 0x000000140f0a7290 */ /* 0x000fe20008fe4415 */
[----:B------:R-:W-:Y:S01]  /*f470*/  IMAD.U32 R8, RZ, RZ, UR16 ;  /* 0x00000010ff087e24 */ /* 0x000fe2000f8e00ff */
[----:B------:R-:W-:Y:S01]  /*f480*/  ULDC.64 UR8, c[0x0][UR19+0x210] ;  /* 0x0000840013087abb */ /* 0x000fe20008000a00 */
[----:B------:R-:W-:Y:S01]  /*f490*/  SHF.R.S32.HI R4, RZ, 0x1f, R7 ;  /* 0x0000001fff047819 */ /* 0x000fe20000011407 */
[----:B------:R-:W-:-:S02]  /*f4a0*/  IMAD R9, R7, UR9, RZ ;  /* 0x0000000907097c24 */ /* 0x000fc4000f8e02ff */
[----:B------:R-:W-:Y:S01]  /*f4b0*/  IADD3.X R3, R5, UR10, R8, P0, P1 ;  /* 0x0000000a05037c10 */ /* 0x000fe200087e2408 */
[----:B------:R-:W-:Y:S01]  /*f4c0*/  ULDC.64 UR10, c[0x0][0xba8] ;  /* 0x0002ea00000a7ab9 */ /* 0x000fe20000000a00 */
[----:B------:R-:W-:Y:S01]  /*f4d0*/  IMAD R9, R4, UR8, R9 ;  /* 0x0000000804097c24 */ /* 0x000fe2000f8e0209 */
[----:B------:R-:W-:Y:S01]  /*f4e0*/  @!UP0 ULDC UR10, c[0x0][0xb50] ;  /* 0x0002d400000a8ab9 */ /* 0x000fe20000000800 */
[----:B------:R-:W-:Y:S01]  /*f4f0*/  @!UP0 ULDC UR11, c[0x0][0xb54] ;  /* 0x0002d500000b8ab9 */ /* 0x000fe20000000800 */
[----:B------:R-:W-:-:S04]  /*f500*/  IMAD.WIDE.U32 R2, R7, UR8, R2 ;  /* 0x0000000807027c25 */ /* 0x000fc8000f8e0002 */
[----:B------:R-:W-:Y:S01]  /*f510*/  IMAD.IADD R3, R3, 0x1, R9 ;  /* 0x0000000103037824 */ /* 0x000fe200078e0209 */
[----:B------:R-:W-:-:S04]  /*f520*/  LEA R4, P0, R2, UR10, 0x2 ;  /* 0x0000000a02047c11 */ /* 0x000fc8000f8010ff */
[----:B------:R-:W-:Y:S01]  /*f530*/  LEA.HI.X R5, R2, UR11, R3, 0x2, P0 ;  /* 0x0000000b02057c11 */ /* 0x000fe200080f1403 */
[----:B------:R-:W-:-:S05]  /*f540*/  IMAD.MOV.U32 R3, RZ, RZ, -0x800000 ;  /* 0xff800000ff037424 */ /* 0x000fca00078e00ff */
[----:B------:R0:W-:Y:S03]  /*f550*/  STG.E desc[UR36][R4.64], R3 ;  /* 0x0000000304007986 */ /* 0x0001e6000c101924 */
.L_x_220:
[----:B------:R-:W-:Y:S05]  /*f560*/  BSYNC B1 ;  /* 0x0000000000017941 */ /* 0x000fea0003800000 */
.L_x_219:
[----:B------:R-:W-:-:S13]  /*f570*/  R2UR UR8, R212 ;  /* 0x00000000d40872ca */ /* 0x000fda00000e0000 */
[----:B------:R-:W-:-:S06]  /*f580*/  UISETP.GT.AND UP0, UPT, UR8, 0x1, UPT ;  /* 0x000000010800788c */ /* 0x000fcc000bf04270 */
[----:B------:R-:W-:-:S13]  /*f590*/  PLOP3.LUT P0, PT, PT, PT, UP0, 0x80, 0x0 ;  /* 0x000000000000781c */ /* 0x000fda0003f0f008 */
[----:B------:R-:W-:Y:S05]  /*f5a0*/  @P0 BRA `(.L_x_215) ;  /* 0x00000008006c0947 */ /* 0x000fea0003800000 */
[----:B------:R-:W2:Y:S01]  /*f5b0*/  LDL.LU R2, [R1+0x2c] ;  /* 0x00002c0001027983 */ /* 0x000ea20000300800 */
[----:B------:R-:W1:Y:S01]  /*f5c0*/  LDC R11, c[0x0][0xbe8] ;  /* 0x0002fa00ff0b7b82 */ /* 0x000e620000000800 */
[----:B0-----:R-:W-:Y:S01]  /*f5d0*/  SHF.R.S32.HI R3, RZ, 0x1f, R6 ;  /* 0x0000001fff037819 */ /* 0x001fe20000011406 */
[----:B------:R-:W-:Y:S01]  /*f5e0*/  ULDC.64 UR10, c[0x0][0xaa0] ;  /* 0x0002a800000a7ab9 */ /* 0x000fe20000000a00 */
[----:B------:R-:W-:Y:S01]  /*f5f0*/  R2UR UR15, R216 ;  /* 0x00000000d80f72ca */ /* 0x000fe200000e0000 */
[----:B------:R-:W-:Y:S01]  /*f600*/  UIMAD.WIDE.U32 UR8, UR4, UR10, URZ ;  /* 0x0000000a040872a5 */ /* 0x000fe2000f8e003f */
[----:B------:R-:W-:Y:S01]  /*f610*/  BSSY B1, `(.L_x_221) ;  /* 0x0000052000017945 */ /* 0x000fe20003800000 */
[----:B------:R-:W-:-:S04]  /*f620*/  UIMAD UR10, UR21, UR10, URZ ;  /* 0x0000000a150a72a4 */ /* 0x000fc8000f8e023f */
[----:B------:R-:W-:-:S04]  /*f630*/  UIMAD UR10, UR4, UR11, UR10 ;  /* 0x0000000b040a72a4 */ /* 0x000fc8000f8e020a */
[----:B------:R-:W-:-:S03]  /*f640*/  UIADD3 UR9, UR9, UR10, URZ ;  /* 0x0000000a09097290 */ /* 0x000fc6000fffe03f */
[----:B------:R-:W-:Y:S02]  /*f650*/  ULDC.64 UR10, c[0x0][0xae8] ;  /* 0x0002ba00000a7ab9 */ /* 0x000fe40000000a00 */
[----:B------:R-:W-:-:S04]  /*f660*/  UIMAD.WIDE.U32 UR8, UR15, UR10, UR8 ;  /* 0x0000000a0f0872a5 */ /* 0x000fc8000f8e0008 */
[----:B------:R-:W-:Y:S01]  /*f670*/  UIMAD UR9, UR15, UR11, UR9 ;  /* 0x0000000b0f0972a4 */ /* 0x000fe2000f8e0209 */
[----:B-1----:R-:W-:Y:S02]  /*f680*/  ISETP.NE.AND P0, PT, R11, 0x1, PT ;  /* 0x000000010b00780c */ /* 0x002fe40003f05270 */
[----:B------:R-:W-:Y:S02]  /*f690*/  ULDC.64 UR10, c[0x0][0xaf0] ;  /* 0x0002bc00000a7ab9 */ /* 0x000fe40000000a00 */
[----:B------:R-:W-:-:S04]  /*f6a0*/  UIMAD UR13, UR13, UR10, URZ ;  /* 0x0000000a0d0d72a4 */ /* 0x000fc8000f8e023f */
[----:B------:R-:W-:Y:S02]  /*f6b0*/  UIMAD UR4, UR12, UR11, UR13 ;  /* 0x0000000b0c0472a4 */ /* 0x000fe4000f8e020d */
[----:B------:R-:W-:-:S03]  /*f6c0*/  UIMAD.WIDE.U32 UR12, UR12, UR10, UR8 ;  /* 0x0000000a0c0c72a5 */ /* 0x000fc6000f8e0008 */
[----:B------:R-:W0:Y:S01]  /*f6d0*/  @P0 LDC R7, c[0x0][0xbf0] ;  /* 0x0002fc00ff070b82 */ /* 0x000e220000000800 */
[----:B------:R-:W-:Y:S01]  /*f6e0*/  UIADD3 UR4, UR13, UR4, URZ ;  /* 0x000000040d047290 */ /* 0x000fe2000fffe03f */
[----:B------:R-:W-:Y:S01]  /*f6f0*/  ULDC.64 UR8, c[0x0][0xae0] ;  /* 0x0002b80000087ab9 */ /* 0x000fe20000000a00 */
[----:B--2---:R-:W-:Y:S02]  /*f700*/  R2UR UR14, R2 ;  /* 0x00000000020e72ca */ /* 0x004fe400000e0000 */
[----:B------:R-:W-:-:S03]  /*f710*/  LEA.HI R2, R3, R6, RZ, 0x3 ;  /* 0x0000000603027211 */ /* 0x000fc600078f18ff */
[----:B------:R-:W1:Y:S01]  /*f720*/  @P0 LDC R3, c[0x0][0xbec] ;  /* 0x0002fb00ff030b82 */ /* 0x000e620000000800 */
[----:B------:R-:W-:Y:S02]  /*f730*/  LOP3.LUT R5, R2, 0xfffffff8, RZ, 0xc0, !PT ;  /* 0xfffffff802057812 */ /* 0x000fe400078ec0ff */
[----:B------:R-:W-:-:S03]  /*f740*/  SHF.R.S32.HI R13, RZ, 0x3, R2 ;  /* 0x00000003ff0d7819 */ /* 0x000fc60000011402 */
[----:B------:R-:W-:Y:S02]  /*f750*/  IMAD.IADD R8, R6, 0x1, -R5 ;  /* 0x0000000106087824 */ /* 0x000fe400078e0a05 */
[----:B------:R-:W-:Y:S02]  /*f760*/  IMAD.U32 R5, RZ, RZ, UR14 ;  /* 0x0000000eff057e24 */ /* 0x000fe4000f8e00ff */
[----:B------:R-:W-:-:S04]  /*f770*/  IMAD R2, R8, 0x20, R13 ;  /* 0x0000002008027824 */ /* 0x000fc800078e020d */
[----:B------:R-:W-:-:S04]  /*f780*/  IMAD R6, R5, 0x80, R2 ;  /* 0x0000008005067824 */ /* 0x000fc800078e0202 */
[----:B------:R-:W-:Y:S02]  /*f790*/  IMAD.MOV.U32 R5, RZ, RZ, R6 ;  /* 0x000000ffff057224 */ /* 0x000fe400078e0006 */
[----:B-1----:R-:W-:-:S04]  /*f7a0*/  @P0 IMAD.HI.U32 R2, R6, R3, RZ ;  /* 0x0000000306020227 */ /* 0x002fc800078e00ff */
[----:B------:R-:W-:Y:S01]  /*f7b0*/  IMAD.U32 R3, RZ, RZ, UR13 ;  /* 0x0000000dff037e24 */ /* 0x000fe2000f8e00ff */
[----:B0-----:R-:W-:Y:S01]  /*f7c0*/  @P0 SHF.R.U32.HI R5, RZ, R7, R2 ;  /* 0x00000007ff050219 */ /* 0x001fe20000011602 */
[----:B------:R-:W-:Y:S01]  /*f7d0*/  IMAD.U32 R3, RZ, RZ, UR4 ;  /* 0x00000004ff037e24 */ /* 0x000fe2000f8e00ff */
[----:B------:R-:W-:Y:S02]  /*f7e0*/  MOV R2, UR12 ;  /* 0x0000000c00027c02 */ /* 0x000fe40008000f00 */
[--C-:B------:R-:W-:Y:S01]  /*f7f0*/  SHF.R.S32.HI R4, RZ, 0x1f, R5.reuse ;  /* 0x0000001fff047819 */ /* 0x100fe20000011405 */
[----:B------:R-:W-:Y:S02]  /*f800*/  IMAD.MOV R7, RZ, RZ, -R5 ;  /* 0x000000ffff077224 */ /* 0x000fe400078e0a05 */
[----:B------:R-:W-:-:S04]  /*f810*/  IMAD.WIDE.U32 R2, R5, UR8, R2 ;  /* 0x0000000805027c25 */ /* 0x000fc8000f8e0002 */
[----:B------:R-:W-:Y:S02]  /*f820*/  IMAD R7, R11, R7, R6 ;  /* 0x000000070b077224 */ /* 0x000fe400078e0206 */
[----:B------:R-:W-:Y:S02]  /*f830*/  IMAD R4, R4, UR8, RZ ;  /* 0x0000000804047c24 */ /* 0x000fe4000f8e02ff */
[----:B------:R-:W-:Y:S02]  /*f840*/  IMAD.U32 R6, RZ, RZ, UR14 ;  /* 0x0000000eff067e24 */ /* 0x000fe4000f8e00ff */
[----:B------:R-:W-:Y:S01]  /*f850*/  IMAD R9, R5, UR9, R4 ;  /* 0x0000000905097c24 */ /* 0x000fe2000f8e0204 */
[----:B------:R-:W-:Y:S01]  /*f860*/  SHF.R.S32.HI R4, RZ, 0x1f, R7 ;  /* 0x0000001fff047819 */ /* 0x000fe20000011407 */
[----:B------:R-:W-:Y:S01]  /*f870*/  ULDC.64 UR8, c[0x0][0xad8] ;  /* 0x0002b60000087ab9 */ /* 0x000fe20000000a00 */
[----:B------:R-:W-:Y:S02]  /*f880*/  IMAD R6, R6, 0x80, R13 ;  /* 0x0000008006067824 */ /* 0x000fe400078e020d */
[----:B------:R-:W-:-:S02]  /*f890*/  IMAD.IADD R3, R3, 0x1, R9 ;  /* 0x0000000103037824 */ /* 0x000fc400078e0209 */
[----:B------:R-:W-:Y:S02]  /*f8a0*/  IMAD R4, R4, UR8, RZ ;  /* 0x0000000804047c24 */ /* 0x000fe4000f8e02ff */
[----:B------:R-:W-:-:S04]  /*f8b0*/  IMAD.WIDE.U32 R2, R7, UR8, R2 ;  /* 0x0000000807027c25 */ /* 0x000fc8000f8e0002 */
[----:B------:R-:W-:Y:S01]  /*f8c0*/  IMAD R5, R7, UR9, R4 ;  /* 0x0000000907057c24 */ /* 0x000fe2000f8e0204 */
[----:B------:R-:W-:Y:S01]  /*f8d0*/  ULDC.64 UR8, c[0x0][0xa80] ;  /* 0x0002a00000087ab9 */ /* 0x000fe20000000a00 */
[----:B-----5:R-:W-:Y:S02]  /*f8e0*/  IMAD R11, R0, R11, RZ ;  /* 0x0000000b000b7224 */ /* 0x020fe400078e02ff */
[----:B------:R-:W-:Y:S02]  /*f8f0*/  VIADD R4, R6, 0x40 ;  /* 0x0000004006047836 */ /* 0x000fe40000000000 */
[----:B------:R-:W-:Y:S01]  /*f900*/  IMAD.IADD R3, R3, 0x1, R5 ;  /* 0x0000000103037824 */ /* 0x000fe200078e0205 */
[----:B------:R-:W-:Y:S01]  /*f910*/  LEA R5, P2, R2, UR8, 0x1 ;  /* 0x0000000802057c11 */ /* 0x000fe2000f8408ff */
[----:B------:R-:W-:Y:S01]  /*f920*/  VIADD R0, R6, 0x20 ;  /* 0x0000002006007836 */ /* 0x000fe20000000000 */
[----:B------:R-:W-:Y:S01]  /*f930*/  ISETP.GE.AND P0, PT, R4, R11, PT ;  /* 0x0000000b0400720c */ /* 0x000fe20003f06270 */
[----:B------:R-:W-:Y:S01]  /*f940*/  IMAD.SHL.U32 R7, R8, 0x8, RZ ;  /* 0x0000000808077824 */ /* 0x000fe200078e00ff */
[----:B------:R-:W-:-:S02]  /*f950*/  LEA.HI.X R4, R2, UR9, R3, 0x1, P2 ;  /* 0x0000000902047c11 */ /* 0x000fc400090f0c03 */
[-C--:B------:R-:W-:Y:S01]  /*f960*/  ISETP.GE.AND P2, PT, R6, R11.reuse, PT ;  /* 0x0000000b0600720c */ /* 0x080fe20003f46270 */
[C---:B------:R-:W-:Y:S01]  /*f970*/  VIADD R9, R7.reuse, 0x80 ;  /* 0x0000008007097836 */ /* 0x040fe20000000000 */
[----:B------:R-:W-:Y:S01]  /*f980*/  ISETP.GE.AND P1, PT, R0, R11, PT ;  /* 0x0000000b0000720c */ /* 0x000fe20003f26270 */
[C---:B------:R-:W-:Y:S01]  /*f990*/  VIADD R15, R7.reuse, 0x40 ;  /* 0x00000040070f7836 */ /* 0x040fe20000000000 */
[----:B------:R0:W1:Y:S01]  /*f9a0*/  SHFL.IDX PT, R2, R5, RZ, 0x181f ;  /* 0x00181fff05027589 */ /* 0x00006200000e0000 */
[----:B------:R-:W-:Y:S01]  /*f9b0*/  VIADD R13, R7, 0xc0 ;  /* 0x000000c0070d7836 */ /* 0x000fe20000000000 */
[----:B------:R-:W-:Y:S02]  /*f9c0*/  SHF.R.S32.HI R10, RZ, 0x1f, R7 ;  /* 0x0000001fff0a7819 */ /* 0x000fe40000011407 */
[----:B------:R0:W2:Y:S01]  /*f9d0*/  SHFL.IDX PT, R0, R4, RZ, 0x181f ;  /* 0x00181fff04007589 */ /* 0x0000a200000e0000 */
[----:B------:R-:W-:Y:S02]  /*f9e0*/  SHF.R.S32.HI R8, RZ, 0x1f, R9 ;  /* 0x0000001fff087819 */ /* 0x000fe40000011409 */
[----:B------:R-:W-:-:S02]  /*f9f0*/  SHF.R.S32.HI R12, RZ, 0x1f, R15 ;  /* 0x0000001fff0c7819 */ /* 0x000fc4000001140f */
[----:B------:R-:W-:Y:S01]  /*fa00*/  SHF.R.S32.HI R14, RZ, 0x1f, R13 ;  /* 0x0000001fff0e7819 */ /* 0x000fe2000001140d */
[----:B------:R-:W-:Y:S06]  /*fa10*/  @P2 BRA `(.L_x_222) ;  /* 0x0000000000442947 */ /* 0x000fec0003800000 */
        /* <DEDUP_REMOVED lines=8> */
[----:B------:R3:W-:Y:S01]  /*faa0*/  @!P5 ST.E.128 desc[UR36][R18.64], RZ ;  /* 0x000000ff1200d985 */ /* 0x0007e2000c101d24 */
[----:B------:R-:W-:Y:S02]  /*fab0*/  @!P4 LEA.HI.X R21, R15, R0, R12, 0x1, P6 ;  /* 0x000000000f15c211 */ /* 0x000fe400030f0c0c */
[----:B------:R-:W-:-:S03]  /*fac0*/  @!P3 LEA R24, P6, R9, R2, 0x1 ;  /* 0x000000020918b211 */ /* 0x000fc600078c08ff */
[----:B------:R3:W-:Y:S01]  /*fad0*/  @!P4 ST.E.128 desc[UR36][R20.64], RZ ;  /* 0x000000ff1400c985 */ /* 0x0007e2000c101d24 */
[----:B------:R-:W-:Y:S02]  /*fae0*/  @!P3 LEA.HI.X R25, R9, R0, R8, 0x1, P6 ;  /* 0x000000000919b211 */ /* 0x000fe400030f0c08 */
[----:B------:R-:W-:-:S03]  /*faf0*/  @!P2 LEA R2, P6, R13, R2, 0x1 ;  /* 0x000000020d02a211 */ /* 0x000fc600078c08ff */
[----:B------:R3:W-:Y:S01]  /*fb00*/  @!P3 ST.E.128 desc[UR36][R24.64], RZ ;  /* 0x000000ff1800b985 */ /* 0x0007e2000c101d24 */
[----:B------:R-:W-:-:S05]  /*fb10*/  @!P2 LEA.HI.X R3, R13, R0, R14, 0x1, P6 ;  /* 0x000000000d03a211 */ /* 0x000fca00030f0c0e */
[----:B------:R3:W-:Y:S04]  /*fb20*/  @!P2 ST.E.128 desc[UR36][R2.64], RZ ;  /* 0x000000ff0200a985 */ /* 0x0007e8000c101d24 */
.L_x_222:
[----:B------:R-:W-:Y:S05]  /*fb30*/  BSYNC B1 ;  /* 0x0000000000017941 */ /* 0x000fea0003800000 */
.L_x_221:
[----:B--2---:R2:W4:Y:S01]  /*fb40*/  SHFL.IDX PT, R0, R4, 0x1, 0x181f ;  /* 0x00381f0004007f89 */ /* 0x00452200000e0000 */
[----:B------:R-:W-:Y:S03]  /*fb50*/  BSSY B1, `(.L_x_223) ;  /* 0x0000014000017945 */ /* 0x000fe60003800000 */
[----:B-1-3--:R2:W1:Y:S01]  /*fb60*/  SHFL.IDX PT, R2, R5, 0x1, 0x181f ;  /* 0x00381f0005027f89 */ /* 0x00a46200000e0000 */
[----:B------:R-:W-:Y:S05]  /*fb70*/  @P1 BRA `(.L_x_224) ;  /* 0x0000000000441947 */ /* 0x000fea0003800000 */
[----:B------:R-:W-:Y:S02]  /*fb80*/  ULDC UR4, c[0x0][0xac8] ;  /* 0x0002b20000047ab9 */ /* 0x000fe40000000800 */
[----:B------:R-:W-:Y:S02]  /*fb90*/  ISETP.GE.AND P4, PT, R7, UR4, PT ;  /* 0x0000000407007c0c */ /* 0x000fe4000bf86270 */
[----:B------:R-:W-:Y:S02]  /*fba0*/  ISETP.GE.AND P3, PT, R15, UR4, PT ;  /* 0x000000040f007c0c */ /* 0x000fe4000bf66270 */
[----:B------:R-:W-:Y:S02]  /*fbb0*/  ISETP.GE.AND P2, PT, R9, UR4, PT ;  /* 0x0000000409007c0c */ /* 0x000fe4000bf46270 */
[----:B------:R-:W-:-:S07]  /*fbc0*/  ISETP.GE.AND P1, PT, R13, UR4, PT ;  /* 0x000000040d007c0c */ /* 0x000fce000bf26270 */
[-C--:B-1----:R-:W-:Y:S02]  /*fbd0*/  @!P4 LEA R18, P6, R7, R2.reuse, 0x1 ;  /* 0x000000020712c211 */ /* 0x082fe400078c08ff */
[----:B------:R-:W-:Y:S02]  /*fbe0*/  @!P3 LEA R20, P5, R15, R2, 0x1 ;  /* 0x000000020f14b211 */ /* 0x000fe400078a08ff */
[----:B----4-:R-:W-:Y:S02]  /*fbf0*/  @!P4 LEA.HI.X R19, R7, R0, R10, 0x1, P6 ;  /* 0x000000000713c211 */ /* 0x010fe400030f0c0a */
[----:B------:R-:W-:Y:S02]  /*fc00*/  @!P2 LEA R24, P6, R9, R2, 0x1 ;  /* 0x000000020918a211 */ /* 0x000fe400078c08ff */
[----:B------:R-:W-:Y:S01]  /*fc10*/  @!P3 LEA.HI.X R21, R15, R0, R12, 0x1, P5 ;  /* 0x000000000f15b211 */ /* 0x000fe200028f0c0c */
[----:B------:R3:W-:Y:S01]  /*fc20*/  @!P4 ST.E.128 desc[UR36][R18.64], RZ ;  /* 0x000000ff1200c985 */ /* 0x0007e2000c101d24 */
[----:B------:R-:W-:-:S02]  /*fc30*/  @!P1 LEA R2, P5, R13, R2, 0x1 ;  /* 0x000000020d029211 */ /* 0x000fc400078a08ff */
[-C--:B------:R-:W-:Y:S01]  /*fc40*/  @!P2 LEA.HI.X R25, R9, R0.reuse, R8, 0x1, P6 ;  /* 0x000000000919a211 */ /* 0x080fe200030f0c08 */
[----:B------:R3:W-:Y:S01]  /*fc50*/  @!P3 ST.E.128 desc[UR36][R20.64], RZ ;  /* 0x000000ff1400b985 */ /* 0x0007e2000c101d24 */
[----:B------:R-:W-:-:S03]  /*fc60*/  @!P1 LEA.HI.X R3, R13, R0, R14, 0x1, P5 ;  /* 0x000000000d039211 */ /* 0x000fc600028f0c0e */
[----:B------:R3:W-:Y:S04]  /*fc70*/  @!P2 ST.E.128 desc[UR36][R24.64], RZ ;  /* 0x000000ff1800a985 */ /* 0x0007e8000c101d24 */
[----:B------:R3:W-:Y:S02]  /*fc80*/  @!P1 ST.E.128 desc[UR36][R2.64], RZ ;  /* 0x000000ff02009985 */ /* 0x0007e4000c101d24 */
.L_x_224:
[----:B------:R-:W-:Y:S05]  /*fc90*/  BSYNC B1 ;  /* 0x0000000000017941 */ /* 0x000fea0003800000 */
.L_x_223:
[----:B----4-:R4:W0:Y:S01]  /*fca0*/  SHFL.IDX PT, R0, R4, 0x2, 0x181f ;  /* 0x00581f0004007f89 */ /* 0x01082200000e0000 */
        /* <DEDUP_REMOVED lines=9> */
[-C--:B------:R-:W-:Y:S02]  /*fd40*/  @!P2 LEA R20, P5, R15, R2.reuse, 0x1 ;  /* 0x000000020f14a211 */ /* 0x080fe400078a08ff */
[----:B------:R-:W-:Y:S02]  /*fd50*/  @!P1 LEA R24, P4, R9, R2, 0x1 ;  /* 0x0000000209189211 */ /* 0x000fe400078808ff */
[----:B0-----:R-:W-:Y:S02]  /*fd60*/  @!P3 LEA.HI.X R19, R7, R0, R10, 0x1, P6 ;  /* 0x000000000713b211 */ /* 0x001fe400030f0c0a */
[----:B------:R-:W-:Y:S02]  /*fd70*/  @!P0 LEA R2, P6, R13, R2, 0x1 ;  /* 0x000000020d028211 */ /* 0x000fe400078c08ff */
[-C--:B------:R-:W-:Y:S01]  /*fd80*/  @!P2 LEA.HI.X R21, R15, R0.reuse, R12, 0x1, P5 ;  /* 0x000000000f15a211 */ /* 0x080fe200028f0c0c */
[----:B------:R3:W-:Y:S01]  /*fd90*/  @!P3 ST.E.128 desc[UR36][R18.64], RZ ;  /* 0x000000ff1200b985 */ /* 0x0007e2000c101d24 */
[----:B------:R-:W-:-:S02]  /*fda0*/  @!P1 LEA.HI.X R25, R9, R0, R8, 0x1, P4 ;  /* 0x0000000009199211 */ /* 0x000fc400020f0c08 */
[----:B------:R-:W-:Y:S01]  /*fdb0*/  @!P0 LEA.HI.X R3, R13, R0, R14, 0x1, P6 ;  /* 0x000000000d038211 */ /* 0x000fe200030f0c0e */
[----:B------:R3:W-:Y:S04]  /*fdc0*/  @!P2 ST.E.128 desc[UR36][R20.64], RZ ;  /* 0x000000ff1400a985 */ /* 0x0007e8000c101d24 */
[----:B------:R3:W-:Y:S04]  /*fdd0*/  @!P1 ST.E.128 desc[UR36][R24.64], RZ ;  /* 0x000000ff18009985 */ /* 0x0007e8000c101d24 */
[----:B------:R3:W-:Y:S02]  /*fde0*/  @!P0 ST.E.128 desc[UR36][R2.64], RZ ;  /* 0x000000ff02008985 */ /* 0x0007e4000c101d24 */
.L_x_226:
[----:B------:R-:W-:Y:S05]  /*fdf0*/  BSYNC B1 ;  /* 0x0000000000017941 */ /* 0x000fea0003800000 */
.L_x_225:
[----:B0-----:R-:W-:Y:S01]  /*fe00*/  VIADD R0, R6, 0x60 ;  /* 0x0000006006007836 */ /* 0x001fe20000000000 */
[----:B--2-4-:R-:W0:Y:S04]  /*fe10*/  SHFL.IDX PT, R4, R4, 0x3, 0x181f ;  /* 0x00781f0004047f89 */ /* 0x014e2800000e0000 */
[----:B------:R-:W-:Y:S01]  /*fe20*/  ISETP.GE.AND P0, PT, R0, R11, PT ;  /* 0x0000000b0000720c */ /* 0x000fe20003f06270 */
[----:B-1-3--:R1:W2:-:S12]  /*fe30*/  SHFL.IDX PT, R2, R5, 0x3, 0x181f ;  /* 0x00781f0005027f89 */ /* 0x00a29800000e0000 */
[----:B-1----:R-:W-:Y:S05]  /*fe40*/  @P0 BRA `(.L_x_215) ;  /* 0x0000000000440947 */ /* 0x002fea0003800000 */
[----:B------:R-:W-:Y:S02]  /*fe50*/  ULDC UR4, c[0x0][0xac8] ;  /* 0x0002b20000047ab9 */ /* 0x000fe40000000800 */
[----:B------:R-:W-:Y:S02]  /*fe60*/  ISETP.GE.AND P3, PT, R7, UR4, PT ;  /* 0x0000000407007c0c */ /* 0x000fe4000bf66270 */
[----:B------:R-:W-:Y:S02]  /*fe70*/  ISETP.GE.AND P2, PT, R15, UR4, PT ;  /* 0x000000040f007c0c */ /* 0x000fe4000bf46270 */
[----:B------:R-:W-:Y:S02]  /*fe80*/  ISETP.GE.AND P1, PT, R9, UR4, PT ;  /* 0x0000000409007c0c */ /* 0x000fe4000bf26270 */
[----:B------:R-:W-:-:S07]  /*fe90*/  ISETP.GE.AND P0, PT, R13, UR4, PT ;  /* 0x000000040d007c0c */ /* 0x000fce000bf06270 */
[----:B--2---:R-:W-:-:S04]  /*fea0*/  @!P3 LEA R6, P4, R7, R2, 0x1 ;  /* 0x000000020706b211 */ /* 0x004fc800078808ff */
[----:B0-----:R-:W-:Y:S02]  /*feb0*/  @!P3 LEA.HI.X R7, R7, R4, R10, 0x1, P4 ;  /* 0x000000040707b211 */ /* 0x001fe400020f0c0a */
[-C--:B------:R-:W-:Y:S02]  /*fec0*/  @!P2 LEA R10, P4, R15, R2.reuse, 0x1 ;  /* 0x000000020f0aa211 */ /* 0x080fe400078808ff */
[-C--:B------:R-:W-:Y:S01]  /*fed0*/  @!P1 LEA R18, P5, R9, R2.reuse, 0x1 ;  /* 0x0000000209129211 */ /* 0x080fe200078a08ff */
[----:B------:R0:W-:Y:S01]  /*fee0*/  @!P3 ST.E.128 desc[UR36][R6.64], RZ ;  /* 0x000000ff0600b985 */ /* 0x0001e2000c101d24 */
[----:B------:R-:W-:Y:S02]  /*fef0*/  @!P0 LEA R2, P6, R13, R2, 0x1 ;  /* 0x000000020d028211 */ /* 0x000fe400078c08ff */
[-C--:B------:R-:W-:Y:S02]  /*ff00*/  @!P2 LEA.HI.X R11, R15, R4.reuse, R12, 0x1, P4 ;  /* 0x000000040f0ba211 */ /* 0x080fe400020f0c0c */
[----:B------:R-:W-:-:S02]  /*ff10*/  @!P1 LEA.HI.X R19, R9, R4, R8, 0x1, P5 ;  /* 0x0000000409139211 */ /* 0x000fc400028f0c08 */
[----:B------:R-:W-:Y:S01]  /*ff20*/  @!P0 LEA.HI.X R3, R13, R4, R14, 0x1, P6 ;  /* 0x000000040d038211 */ /* 0x000fe200030f0c0e */
[----:B------:R0:W-:Y:S04]  /*ff30*/  @!P2 ST.E.128 desc[UR36][R10.64], RZ ;  /* 0x000000ff0a00a985 */ /* 0x0001e8000c101d24 */
[----:B------:R0:W-:Y:S04]  /*ff40*/  @!P1 ST.E.128 desc[UR36][R18.64], RZ ;  /* 0x000000ff12009985 */ /* 0x0001e8000c101d24 */
[----:B------:R0:W-:Y:S02]  /*ff50*/  @!P0 ST.E.128 desc[UR36][R2.64], RZ ;  /* 0x000000ff02008985 */ /* 0x0001e4000c101d24 */
.L_x_215:
[----:B------:R-:W-:Y:S05]  /*ff60*/  BSYNC B0 ;  /* 0x0000000000007941 */ /* 0x000fea0003800000 */
.L_x_205:
[----:B------:R-:W-:Y:S02]  /*ff70*/  ULDC UR4, c[0x0][0xc3c] ;  /* 0x00030f0000047ab9 */ /* 0x000fe40000000800 */
[----:B------:R-:W-:-:S06]  /*ff80*/  UISETP.GE.AND UP0, UPT, UR7, UR4, UPT ;  /* 0x000000040700728c */ /* 0x000fcc000bf06270 */
[----:B------:R-:W-:-:S13]  /*ff90*/  PLOP3.LUT P0, PT, PT, PT, UP0, 0x80, 0x0 ;  /* 0x000000000000781c */ /* 0x000fda0003f0f008 */
[----:B------:R-:W-:Y:S05]  /*ffa0*/  @!P0 BRA `(.L_x_227) ;  /* 0xffffff1000388947 */ /* 0x000fea000383ffff */
[----:B------:R-:W-:Y:S05]  /*ffb0*/  EXIT ;  /* 0x000000000000794d */ /* 0x000fea0003800000 */
.L_x_176:
[----:B------:R-:W-:-:S08]  /*ffc0*/  NOP ;  /* 0x0000000000007918 */ /* 0x000fd00000000000 */
[----:B0-----:R-:W0:-:S00]  /*ffd0*/  USETMAXREG.DEALLOC.CTAPOOL 0x28 ;  /* 0x00000028000079c8 */ /* 0x001e0000080e0500 */
[----:B0-----:R-:W-:Y:S01]  /*ffe0*/  LOP3.LUT R2, R2, 0x3, RZ, 0xc0, !PT ;  /* 0x0000000302027812 */ /* 0x001fe200078ec0ff */
[----:B------:R-:W-:Y:S01]  /*fff0*/  IMAD.MOV.U32 R6, RZ, RZ, RZ ;  /* 0x000000ffff067224 */ /* 0x000fe200078e00ff */
[----:B------:R-:W-:-:S04]  /*10000*/  LOP3.LUT R23, R23, 0xfffffeff, RZ, 0xc0, !PT ;  /* 0xfffffeff17177812 */ /* 0x000fc800078ec0ff */
[----:B------:R-:W0:Y:S02]  /*10010*/  SHFL.IDX PT, R2, R2, RZ, 0x1f ;  /* 0x00001fff02027589 */ /* 0x000e2400000e0000 */
[----:B0-----:R-:W-:-:S13]  /*10020*/  ISETP.NE.AND P0, PT, R2, RZ, PT ;  /* 0x000000ff0200720c */ /* 0x001fda0003f05270 */
[----:B------:R-:W-:Y:S01]  /*10030*/  @P0 LOP3.LUT R23, R23, 0x100, RZ, 0xfc, !PT ;  /* 0x0000010017170812 */ /* 0x000fe200078efcff */
[----:B------:R-:W-:Y:S06]  /*10040*/  @!P0 BRA `(.L_x_228) ;  /* 0x00000000001c8947 */ /* 0x000fec0003800000 */
[----:B------:R-:W0:Y:S08]  /*10050*/  S2UR UR5, SR_CgaCtaId ;  /* 0x00000000000579c3 */ /* 0x000e300000008800 */
[----:B------:R-:W-:Y:S06]  /*10060*/  BAR.SYNC.DEFER_BLOCKING 0x5, 0x180 ;  /* 0x0146000000007b1d */ /* 0x000fec0000010000 */
[----:B------:R-:W-:-:S02]  /*10070*/  UMOV UR4, 0x400 ;  /* 0x0000040000047882 */ /* 0x000fc40000000000 */
[----:B0-----:R-:W-:-:S09]  /*10080*/  ULEA UR4, UR5, UR4, 0x18 ;  /* 0x0000000405047291 */ /* 0x001fd2000f8ec03f */
[----:B------:R-:W0:Y:S01]  /*10090*/  LDS.128 R16, [UR4+0x388d0] ;  /* 0x0388d004ff107984 */ /* 0x000e220008000c00 */
[----:B------:R-:W-:Y:S06]  /*100a0*/  BAR.ARV 0x4, 0x180 ;  /* 0x0106000000007b1d */ /* 0x000fec0000002000 */
[----:B------:R-:W-:Y:S05]  /*100b0*/  BRA `(.L_x_229) ;  /* 0x0000000800947947 */ /* 0x000fea0003800000 */
.L_x_228:
[----:B------:R-:W-:Y:S01]  /*100c0*/  LOP3.LUT R7, R0, 0x1f, RZ, 0xc0, !PT ;  /* 0x0000001f00077812 */ /* 0x000fe200078ec0ff */
[----:B------:R-:W-:Y:S01]  /*100d0*/  ULDC UR4, c[0x0][0xc3c] ;  /* 0x00030f0000047ab9 */ /* 0x000fe20000000800 */
[----:B------:R-:W-:Y:S01]  /*100e0*/  IMAD.MOV.U32 R9, RZ, RZ, RZ ;  /* 0x000000ffff097224 */ /* 0x000fe200078e00ff */
[----:B------:R-:W0:Y:S01]  /*100f0*/  S2UR UR6, SR_CTAID.X ;  /* 0x00000000000679c3 */ /* 0x000e220000002500 */
[----:B------:R-:W-:Y:S01]  /*10100*/  ISETP.NE.AND P0, PT, R7, 0x1f, PT ;  /* 0x0000001f0700780c */ /* 0x000fe20003f05270 */
[----:B------:R-:W-:-:S03]  /*10110*/  ULDC UR5, c[0x0][0xc38] ;  /* 0x00030e0000057ab9 */ /* 0x000fc60000000800 */
[----:B------:R-:W-:-:S13]  /*10120*/  ISETP.GE.OR P1, PT, R7, UR4, !P0 ;  /* 0x0000000407007c0c */ /* 0x000fda000c726670 */
[----:B------:R-:W1:Y:S08]  /*10130*/  @!P1 LDC.64 R4, c[0x0][0xc80] ;  /* 0x00032000ff049b82 */ /* 0x000e700000000a00 */
[----:B------:R-:W2:Y:S01]  /*10140*/  @!P1 LDC.64 R2, c[0x0][0xc78] ;  /* 0x00031e00ff029b82 */ /* 0x000ea20000000a00 */
[----:B-1----:R-:W-:-:S05]  /*10150*/  @!P1 IMAD.WIDE.U32 R4, R7, 0x4, R4 ;  /* 0x0000000407049825 */ /* 0x002fca00078e0004 */
[----:B------:R-:W3:Y:S01]  /*10160*/  @!P1 LDG.E R6, desc[UR36][R4.64] ;  /* 0x0000002404069981 */ /* 0x000ee2000c1e1900 */
[----:B--2---:R-:W-:-:S05]  /*10170*/  @!P1 IMAD.WIDE.U32 R2, R7, 0x4, R2 ;  /* 0x0000000407029825 */ /* 0x004fca00078e0002 */
[----:B------:R-:W3:Y:S01]  /*10180*/  @!P1 LDG.E R9, desc[UR36][R2.64] ;  /* 0x0000002402099981 */ /* 0x000ee2000c1e1900 */
[C---:B------:R-:W-:Y:S02]  /*10190*/  ISETP.NE.AND P1, PT, R7.reuse, RZ, PT ;  /* 0x000000ff0700720c */ /* 0x040fe40003f25270 */
[C---:B------:R-:W-:Y:S02]  /*101a0*/  ISETP.GE.U32.AND P2, PT, R7.reuse, 0x2, PT ;  /* 0x000000020700780c */ /* 0x040fe40003f46070 */
[C---:B------:R-:W-:Y:S02]  /*101b0*/  ISETP.GE.U32.AND P3, PT, R7.reuse, 0x4, PT ;  /* 0x000000040700780c */ /* 0x040fe40003f66070 */
[C---:B------:R-:W-:Y:S02]  /*101c0*/  ISETP.GE.U32.AND P4, PT, R7.reuse, 0x8, PT ;  /* 0x000000080700780c */ /* 0x040fe40003f86070 */
[----:B------:R-:W-:Y:S01]  /*101d0*/  ISETP.GE.U32.AND P5, PT, R7, 0x10, PT ;  /* 0x000000100700780c */ /* 0x000fe20003fa6070 */
[----:B------:R-:W-:Y:S01]  /*101e0*/  UMOV UR4, URZ ;  /* 0x0000003f00047c82 */ /* 0x000fe20008000000 */
[----:B---3--:R-:W-:-:S05]  /*101f0*/  IMAD R8, R6, R9, RZ ;  /* 0x0000000906087224 */ /* 0x008fca00078e02ff */
[----:B------:R-:W1:Y:S02]  /*10200*/  SHFL.UP PT, R10, R8, 0x1, RZ ;  /* 0x04200000080a7989 */ /* 0x000e6400000e00ff */
[----:B-1----:R-:W-:-:S05]  /*10210*/  SEL R11, R10, RZ, P1 ;  /* 0x000000ff0a0b7207 */ /* 0x002fca0000800000 */
[----:B------:R-:W-:-:S05]  /*10220*/  IMAD.IADD R11, R8, 0x1, R11 ;  /* 0x00000001080b7824 */ /* 0x000fca00078e020b */
        /* <DEDUP_REMOVED lines=12> */
[----:B------:R-:W1:Y:S02]  /*102f0*/  SHFL.IDX PT, R8, R5, 0x1f, 0x1f ;  /* 0x03e01f0005087f89 */ /* 0x000e6400000e0000 */
[----:B-1----:R-:W-:-:S05]  /*10300*/  IMAD R8, R8, UR5, RZ ;  /* 0x0000000508087c24 */ /* 0x002fca000f8e02ff */
[----:B0-----:R-:W-:Y:S01]  /*10310*/  ISETP.GT.AND P6, PT, R8, UR6, PT ;  /* 0x0000000608007c0c */ /* 0x001fe2000bfc4270 */
[----:B------:R-:W-:-:S12]  /*10320*/  IMAD.MOV.U32 R3, RZ, RZ, R8 ;  /* 0x000000ffff037224 */ /* 0x000fd800078e0008 */
[----:B------:R-:W-:Y:S05]  /*10330*/  @P6 BRA `(.L_x_230) ;  /* 0x0000000000986947 */ /* 0x000fea0003800000 */
[----:B------:R-:W-:Y:S01]  /*10340*/  IMAD.MOV.U32 R8, RZ, RZ, R3 ;  /* 0x000000ffff087224 */ /* 0x000fe200078e0003 */
[----:B------:R-:W-:Y:S01]  /*10350*/  UMOV UR4, URZ ;  /* 0x0000003f00047c82 */ /* 0x000fe20008000000 */
[----:B------:R-:W-:-:S05]  /*10360*/  ULDC UR5, c[0x0][0xc38] ;  /* 0x00030e0000057ab9 */ /* 0x000fca0000000800 */
.L_x_232:
[----:B------:R-:W0:Y:S01]  /*10370*/  LDC R2, c[0x0][0xc3c] ;  /* 0x00030f00ff027b82 */ /* 0x000e220000000800 */
[----:B------:R-:W-:-:S06]  /*10380*/  UIADD3 UR4, UR4, 0x1f, URZ ;  /* 0x0000001f04047890 */ /* 0x000fcc000fffe03f */
[----:B0-----:R-:W-:-:S13]  /*10390*/  ISETP.LE.AND P6, PT, R2, UR4, PT ;  /* 0x0000000402007c0c */ /* 0x001fda000bfc3270 */
[----:B------:R-:W-:Y:S05]  /*103a0*/  @P6 BRA `(.L_x_231) ;  /* 0x0000000400ac6947 */ /* 0x000fea0003800000 */
[----:B------:R-:W-:Y:S02]  /*103b0*/  VIADD R9, R7, UR4 ;  /* 0x0000000407097c36 */ /* 0x000fe40008000000 */
[----:B------:R-:W-:-:S03]  /*103c0*/  IMAD.MOV.U32 R6, RZ, RZ, RZ ;  /* 0x000000ffff067224 */ /* 0x000fc600078e00ff */
[----:B------:R-:W-:-:S13]  /*103d0*/  ISETP.GE.OR P6, PT, R9, R2, !P0 ;  /* 0x000000020900720c */ /* 0x000fda00047c6670 */
[----:B------:R-:W0:Y:S08]  /*103e0*/  @!P6 LDC.64 R4, c[0x0][0xc80] ;  /* 0x00032000ff04eb82 */ /* 0x000e300000000a00 */
[----:B------:R-:W1:Y:S01]  /*103f0*/  @!P6 LDC.64 R2, c[0x0][0xc78] ;  /* 0x00031e00ff02eb82 */ /* 0x000e620000000a00 */
[----:B0-----:R-:W-:-:S05]  /*10400*/  @!P6 IMAD.WIDE R4, R9, 0x4, R4 ;  /* 0x000000040904e825 */ /* 0x001fca00078e0204 */
[----:B------:R-:W2:Y:S01]  /*10410*/  @!P6 LDG.E R6, desc[UR36][R4.64] ;  /* 0x000000240406e981 */ /* 0x000ea2000c1e1900 */
[----:B-1----:R-:W-:-:S04]  /*10420*/  @!P6 IMAD.WIDE R2, R9, 0x4, R2 ;  /* 0x000000040902e825 */ /* 0x002fc800078e0202 */
[----:B------:R-:W-:-:S06]  /*10430*/  IMAD.MOV.U32 R9, RZ, RZ, RZ ;  /* 0x000000ffff097224 */ /* 0x000fcc00078e00ff */
[----:B------:R-:W2:Y:S02]  /*10440*/  @!P6 LDG.E R9, desc[UR36][R2.64] ;  /* 0x000000240209e981 */ /* 0x000ea4000c1e1900 */
[----:B--2---:R-:W-:-:S05]  /*10450*/  IMAD R13, R6, R9, RZ ;  /* 0x00000009060d7224 */ /* 0x004fca00078e02ff */
[----:B------:R-:W0:Y:S02]  /*10460*/  SHFL.UP PT, R10, R13, 0x1, RZ ;  /* 0x042000000d0a7989 */ /* 0x000e2400000e00ff */
[----:B0-----:R-:W-:-:S05]  /*10470*/  SEL R10, R10, RZ, P1 ;  /* 0x000000ff0a0a7207 */ /* 0x001fca0000800000 */
[----:B------:R-:W-:-:S05]  /*10480*/  IMAD.IADD R10, R13, 0x1, R10 ;  /* 0x000000010d0a7824 */ /* 0x000fca00078e020a */
        /* <DEDUP_REMOVED lines=12> */
[----:B------:R-:W0:Y:S02]  /*10550*/  SHFL.IDX PT, R2, R5, 0x1f, 0x1f ;  /* 0x03e01f0005027f89 */ /* 0x000e2400000e0000 */
[----:B0-----:R-:W-:-:S04]  /*10560*/  IMAD R3, R2, UR5, RZ ;  /* 0x0000000502037c24 */ /* 0x001fc8000f8e02ff */
[----:B------:R-:W-:-:S05]  /*10570*/  IMAD.IADD R8, R3, 0x1, R8 ;  /* 0x0000000103087824 */ /* 0x000fca00078e0208 */
[----:B------:R-:W-:-:S13]  /*10580*/  ISETP.GT.AND P6, PT, R8, UR6, PT ;  /* 0x0000000608007c0c */ /* 0x000fda000bfc4270 */
[----:B------:R-:W-:Y:S05]  /*10590*/  @!P6 BRA `(.L_x_232) ;  /* 0xfffffffc0074e947 */ /* 0x000fea000383ffff */
.L_x_230:
[----:B------:R-:W-:Y:S02]  /*105a0*/  IMAD.IADD R11, R8, 0x1, -R3 ;  /* 0x00000001080b7824 */ /* 0x000fe400078e0a03 */
[----:B------:R-:W-:Y:S02]  /*105b0*/  IMAD.MOV.U32 R16, RZ, RZ, RZ ;  /* 0x000000ffff107224 */ /* 0x000fe400078e00ff */
[----:B------:R-:W-:-:S05]  /*105c0*/  IMAD R2, R5, UR5, R11 ;  /* 0x0000000505027c24 */ /* 0x000fca000f8e020b */
[----:B------:R-:W-:-:S13]  /*105d0*/  ISETP.GT.AND P0, PT, R2, UR6, PT ;  /* 0x0000000602007c0c */ /* 0x000fda000bf04270 */
[----:B------:R-:W-:-:S04]  /*105e0*/  VOTE.ANY R8, PT, !P0 ;  /* 0x0000000000087806 */ /* 0x000fc800040e0100 */
[----:B------:R-:W0:Y:S01]  /*105f0*/  POPC R19, R8 ;  /* 0x0000000800137309 */ /* 0x000e220000000000 */
[----:B------:R-:W-:Y:S01]  /*10600*/  ISETP.NE.AND P0, PT, R8, RZ, PT ;  /* 0x000000ff0800720c */ /* 0x000fe20003f05270 */
[----:B0-----:R-:W0:Y:S04]  /*10610*/  SHFL.IDX PT, R6, R6, R19, 0x1f ;  /* 0x00001f1306067589 */ /* 0x001e2800000e0000 */
[----:B------:R1:W2:Y:S01]  /*10620*/  SHFL.IDX PT, R9, R9, R19, 0x1f ;  /* 0x00001f1309097589 */ /* 0x0002a200000e0000 */
[----:B0-----:R-:W-:-:S04]  /*10630*/  IABS R4, R6 ;  /* 0x0000000600047213 */ /* 0x001fc80000000000 */
[----:B------:R-:W0:Y:S08]  /*10640*/  I2F.RP R10, R4 ;  /* 0x00000004000a7306 */ /* 0x000e300000209400 */
[----:B0-----:R-:W0:Y:S02]  /*10650*/  MUFU.RCP R10, R10 ;  /* 0x0000000a000a7308 */ /* 0x001e240000001000 */
[----:B0-----:R-:W-:-:S06]  /*10660*/  VIADD R2, R10, 0xffffffe ;  /* 0x0ffffffe0a027836 */ /* 0x001fcc0000000000 */
[----:B------:R-:W0:Y:S02]  /*10670*/  F2I.FTZ.U32.TRUNC.NTZ R3, R2 ;  /* 0x0000000200037305 */ /* 0x000e24000021f000 */
[----:B0-----:R-:W-:Y:S01]  /*10680*/  IMAD.MOV R12, RZ, RZ, -R3 ;  /* 0x000000ffff0c7224 */ /* 0x001fe200078e0a03 */
[----:B-12---:R-:W-:Y:S06]  /*10690*/  @!P0 BRA `(.L_x_233) ;  /* 0x0000000000088947 */ /* 0x006fec0003800000 */
[----:B------:R-:W-:-:S06]  /*106a0*/  VIADD R16, R19, 0xffffffff ;  /* 0xffffffff13107836 */ /* 0x000fcc0000000000 */
[----:B------:R0:W1:Y:S02]  /*106b0*/  SHFL.IDX PT, R16, R5, R16, 0x1f ;  /* 0x00001f1005107589 */ /* 0x00006400000e0000 */
.L_x_233:
[----:B-1----:R-:W-:Y:S01]  /*106c0*/  IMAD R16, R16, UR5, R11 ;  /* 0x0000000510107c24 */ /* 0x002fe2000f8e020b */
[----:B0-----:R-:W-:Y:S01]  /*106d0*/  IABS R5, R9 ;  /* 0x0000000900057213 */ /* 0x001fe20000000000 */
[----:B------:R-:W-:Y:S01]  /*106e0*/  IMAD.MOV.U32 R11, RZ, RZ, R12 ;  /* 0x000000ffff0b7224 */ /* 0x000fe200078e000c */
[----:B------:R-:W-:Y:S01]  /*106f0*/  IABS R12, R6 ;  /* 0x00000006000c7213 */ /* 0x000fe20000000000 */
[----:B------:R-:W-:Y:S01]  /*10700*/  IMAD.MOV.U32 R2, RZ, RZ, RZ ;  /* 0x000000ffff027224 */ /* 0x000fe200078e00ff */
[----:B------:R-:W-:Y:S01]  /*10710*/  IADD3 R17, -R16, UR6, RZ ;  /* 0x0000000610117c10 */ /* 0x000fe2000fffe1ff */
[----:B------:R-:W-:Y:S01]  /*10720*/  IMAD R11, R11, R4, RZ ;  /* 0x000000040b0b7224 */ /* 0x000fe200078e02ff */
[----:B------:R-:W0:Y:S01]  /*10730*/  I2F.RP R8, R5 ;  /* 0x0000000500087306 */ /* 0x000e220000209400 */
[----:B------:R-:W-:Y:S01]  /*10740*/  IMAD.MOV R12, RZ, RZ, -R12 ;  /* 0x000000ffff0c7224 */ /* 0x000fe200078e0a0c */
[----:B------:R-:W-:Y:S01]  /*10750*/  IABS R10, R17 ;  /* 0x00000011000a7213 */ /* 0x000fe20000000000 */
[----:B------:R-:W-:-:S04]  /*10760*/  IMAD.HI.U32 R2, R3, R11, R2 ;  /* 0x0000000b03027227 */ /* 0x000fc800078e0002 */
[----:B------:R-:W-:Y:S02]  /*10770*/  IMAD.MOV.U32 R3, RZ, RZ, R10 ;  /* 0x000000ffff037224 */ /* 0x000fe400078e000a */
[----:B------:R-:W-:Y:S02]  /*10780*/  IMAD.MOV.U32 R10, RZ, RZ, R12 ;  /* 0x000000ffff0a7224 */ /* 0x000fe400078e000c */
[----:B------:R-:W-:-:S04]  /*10790*/  IMAD.HI.U32 R2, R2, R3, RZ ;  /* 0x0000000302027227 */ /* 0x000fc800078e00ff */
[----:B------:R-:W-:Y:S01]  /*107a0*/  IMAD R3, R2, R10, R3 ;  /* 0x0000000a02037224 */ /* 0x000fe200078e0203 */
[----:B0-----:R-:W0:Y:S01]  /*107b0*/  MUFU.RCP R8, R8 ;  /* 0x0000000800087308 */ /* 0x001e220000001000 */
[----:B------:R-:W-:-:S03]  /*107c0*/  VIADD R19, R19, UR4 ;  /* 0x0000000413137c36 */ /* 0x000fc60008000000 */
[----:B------:R-:W-:-:S13]  /*107d0*/  ISETP.GT.U32.AND P1, PT, R4, R3, PT ;  /* 0x000000030400720c */ /* 0x000fda0003f24070 */
[----:B------:R-:W-:Y:S02]  /*107e0*/  @!P1 IMAD.IADD R3, R3, 0x1, -R4 ;  /* 0x0000000103039824 */ /* 0x000fe400078e0a04 */
[----:B0-----:R-:W-:Y:S02]  /*107f0*/  VIADD R10, R8, 0xffffffe ;  /* 0x0ffffffe080a7836 */ /* 0x001fe40000000000 */
[----:B------:R-:W-:Y:S01]  /*10800*/  @!P1 VIADD R2, R2, 0x1 ;  /* 0x0000000102029836 */ /* 0x000fe20000000000 */
[----:B------:R-:W-:Y:S02]  /*10810*/  ISETP.GE.U32.AND P0, PT, R3, R4, PT ;  /* 0x000000040300720c */ /* 0x000fe40003f06070 */
[----:B------:R-:W-:Y:S01]  /*10820*/  LOP3.LUT R4, R17, R6, RZ, 0x3c, !PT ;  /* 0x0000000611047212 */ /* 0x000fe200078e3cff */
[----:B------:R0:W1:Y:S01]  /*10830*/  F2I.FTZ.U32.TRUNC.NTZ R3, R10 ;  /* 0x0000000a00037305 */ /* 0x000062000021f000 */
[----:B------:R-:W-:Y:S02]  /*10840*/  ISETP.NE.AND P1, PT, R6, RZ, PT ;  /* 0x000000ff0600720c */ /* 0x000fe40003f25270 */
[----:B------:R-:W-:-:S02]  /*10850*/  ISETP.GE.AND P2, PT, R4, RZ, PT ;  /* 0x000000ff0400720c */ /* 0x000fc40003f46270 */
[----:B0-----:R-:W-:-:S05]  /*10860*/  IABS R10, R9 ;  /* 0x00000009000a7213 */ /* 0x001fca0000000000 */
[----:B------:R-:W-:Y:S01]  /*10870*/  @P0 IADD3 R2, R2, 0x1, RZ ;  /* 0x0000000102020810 */ /* 0x000fe20007ffe0ff */
[----:B------:R-:W-:-:S04]  /*10880*/  IMAD.MOV R10, RZ, RZ, -R10 ;  /* 0x000000ffff0a7224 */ /* 0x000fc800078e0a0a */
[----:B------:R-:W-:Y:S02]  /*10890*/  IMAD.MOV.U32 R8, RZ, RZ, R2 ;  /* 0x000000ffff087224 */ /* 0x000fe400078e0002 */
[----:B-1----:R-:W-:Y:S02]  /*108a0*/  IMAD.MOV R2, RZ, RZ, -R3 ;  /* 0x000000ffff027224 */ /* 0x002fe400078e0a03 */
[----:B------:R-:W-:Y:S01]  /*108b0*/  @!P2 IMAD.MOV R8, RZ, RZ, -R8 ;  /* 0x000000ffff08a224 */ /* 0x000fe200078e0a08 */
[----:B------:R-:W-:Y:S01]  /*108c0*/  @!P1 LOP3.LUT R8, RZ, R6, RZ, 0x33, !PT ;  /* 0x00000006ff089212 */ /* 0x000fe200078e33ff */
[----:B------:R-:W-:Y:S02]  /*108d0*/  IMAD R11, R2, R5, RZ ;  /* 0x00000005020b7224 */ /* 0x000fe400078e02ff */
[----:B------:R-:W-:Y:S01]  /*108e0*/  IMAD.MOV.U32 R2, RZ, RZ, RZ ;  /* 0x000000ffff027224 */ /* 0x000fe200078e00ff */
[-C--:B------:R-:W-:Y:S01]  /*108f0*/  IABS R4, R8.reuse ;  /* 0x0000000800047213 */ /* 0x080fe20000000000 */
[----:B------:R-:W-:-:S02]  /*10900*/  IMAD R6, R6, R8, RZ ;  /* 0x0000000806067224 */ /* 0x000fc400078e02ff */
[----:B------:R-:W-:-:S04]  /*10910*/  IMAD.HI.U32 R2, R3, R11, R2 ;  /* 0x0000000b03027227 */ /* 0x000fc800078e0002 */
[----:B------:R-:W-:Y:S02]  /*10920*/  IMAD.MOV.U32 R3, RZ, RZ, R4 ;  /* 0x000000ffff037224 */ /* 0x000fe400078e0004 */
[----:B------:R-:W-:Y:S02]  /*10930*/  IMAD.MOV.U32 R4, RZ, RZ, R10 ;  /* 0x000000ffff047224 */ /* 0x000fe400078e000a */
[----:B------:R-:W-:-:S04]  /*10940*/  IMAD.HI.U32 R2, R2, R3, RZ ;  /* 0x0000000302027227 */ /* 0x000fc800078e00ff */
[----:B------:R-:W-:Y:S01]  /*10950*/  IMAD R4, R2, R4, R3 ;  /* 0x0000000402047224 */ /* 0x000fe200078e0203 */
[----:B------:R-:W-:Y:S01]  /*10960*/  LOP3.LUT R3, R8, R9, RZ, 0x3c, !PT ;  /* 0x0000000908037212 */ /* 0x000fe200078e3cff */
[----:B------:R-:W-:-:S03]  /*10970*/  IMAD.IADD R17, R17, 0x1, -R6 ;  /* 0x0000000111117824 */ /* 0x000fc600078e0a06 */
[----:B------:R-:W-:Y:S02]  /*10980*/  ISETP.GT.U32.AND P1, PT, R5, R4, PT ;  /* 0x000000040500720c */ /* 0x000fe40003f24070 */
[----:B------:R-:W-:-:S11]  /*10990*/  ISETP.GE.AND P2, PT, R3, RZ, PT ;  /* 0x000000ff0300720c */ /* 0x000fd60003f46270 */
[----:B------:R-:W-:Y:S02]  /*109a0*/  @!P1 IMAD.IADD R4, R4, 0x1, -R5 ;  /* 0x0000000104049824 */ /* 0x000fe400078e0a05 */
[----:B------:R-:W-:Y:S01]  /*109b0*/  @!P1 VIADD R2, R2, 0x1 ;  /* 0x0000000102029836 */ /* 0x000fe20000000000 */
[----:B------:R-:W-:Y:S02]  /*109c0*/  ISETP.NE.AND P1, PT, R9, RZ, PT ;  /* 0x000000ff0900720c */ /* 0x000fe40003f25270 */
[----:B------:R-:W-:-:S13]  /*109d0*/  ISETP.GE.U32.AND P0, PT, R4, R5, PT ;  /* 0x000000050400720c */ /* 0x000fda0003f06070 */
[----:B------:R-:W-:-:S04]  /*109e0*/  @P0 VIADD R2, R2, 0x1 ;  /* 0x0000000102020836 */ /* 0x000fc80000000000 */
[----:B------:R-:W-:Y:S01]  /*109f0*/  @!P2 IMAD.MOV R2, RZ, RZ, -R2 ;  /* 0x000000ffff02a224 */ /* 0x000fe200078e0a02 */
[----:B------:R-:W-:-:S05]  /*10a00*/  @!P1 LOP3.LUT R2, RZ, R9, RZ, 0x33, !PT ;  /* 0x00000009ff029212 */ /* 0x000fca00078e33ff */
[----:B------:R-:W-:-:S04]  /*10a10*/  IMAD.MOV R18, RZ, RZ, -R2 ;  /* 0x000000ffff127224 */ /* 0x000fc800078e0a02 */
[C---:B------:R-:W-:Y:S02]  /*10a20*/  IMAD R18, R9.reuse, R18, R8 ;  /* 0x0000001209127224 */ /* 0x040fe400078e0208 */
[----:B------:R-:W-:-:S04]  /*10a30*/  IMAD R9, R9, 0x1000000, R2 ;  /* 0x0100000009097824 */ /* 0x000fc800078e0202 */
[----:B------:R-:W-:Y:S01]  /*10a40*/  IMAD R18, R18, 0x10000, R9 ;  /* 0x0001000012127824 */ /* 0x000fe200078e0209 */
[----:B------:R-:W-:Y:S06]  /*10a50*/  BRA `(.L_x_234) ;  /* 0x0000000000147947 */ /* 0x000fec0003800000 */
.L_x_231:
[----:B------:R-:W-:Y:S01]  /*10a60*/  ULDC UR4, c[0x0][0xc3c] ;  /* 0x00030f0000047ab9 */ /* 0x000fe20000000800 */
[----:B------:R-:W-:Y:S02]  /*10a70*/  IMAD.MOV.U32 R17, RZ, RZ, RZ ;  /* 0x000000ffff117224 */ /* 0x000fe400078e00ff */
[----:B------:R-:W-:Y:S02]  /*10a80*/  IMAD.U32 R16, RZ, RZ, UR6 ;  /* 0x00000006ff107e24 */ /* 0x000fe4000f8e00ff */
[----:B------:R-:W-:Y:S02]  /*10a90*/  IMAD.MOV.U32 R18, RZ, RZ, RZ ;  /* 0x000000ffff127224 */ /* 0x000fe400078e00ff */
[----:B------:R-:W-:-:S07]  /*10aa0*/  IMAD.U32 R19, RZ, RZ, UR4 ;  /* 0x00000004ff137e24 */ /* 0x000fce000f8e00ff */
.L_x_234:
[----:B------:R-:W-:-:S13]  /*10ab0*/  ISETP.NE.AND P0, PT, R7, RZ, PT ;  /* 0x000000ff0700720c */ /* 0x000fda0003f05270 */
[----:B------:R-:W0:Y:S01]  /*10ac0*/  @!P0 S2R R3, SR_CgaCtaId ;  /* 0x0000000000038919 */ /* 0x000e220000008800 */
[----:B------:R-:W-:-:S04]  /*10ad0*/  @!P0 MOV R2, 0x400 ;  /* 0x0000040000028802 */ /* 0x000fc80000000f00 */
[----:B0-----:R-:W-:-:S05]  /*10ae0*/  @!P0 LEA R2, R3, R2, 0x18 ;  /* 0x0000000203028211 */ /* 0x001fca00078ec0ff */
[----:B------:R1:W-:Y:S01]  /*10af0*/  @!P0 STS.128 [R2+0x388d0], R16 ;  /* 0x0388d01002008388 */ /* 0x0003e20000000c00 */
[----:B------:R-:W-:Y:S06]  /*10b00*/  BAR.ARV 0x5, 0x180 ;  /* 0x0146000000007b1d */ /* 0x000fec0000002000 */
.L_x_229:
[----:B------:R2:W-:Y:S01]  /*10b10*/  STL [R1+0x28], RZ ;  /* 0x000028ff01007387 */ /* 0x0005e20000100800 */
[----:B------:R-:W-:Y:S01]  /*10b20*/  ULDC UR4, c[0x0][0xc3c] ;  /* 0x00030f0000047ab9 */ /* 0x000fe20000000800 */
[----:B------:R-:W-:Y:S01]  /*10b30*/  IMAD.MOV.U32 R28, RZ, RZ, 0x1 ;  /* 0x00000001ff1c7424 */ /* 0x000fe200078e00ff */
[----:B0-----:R-:W-:Y:S01]  /*10b40*/  ISETP.GE.AND P0, PT, R19, UR4, PT ;  /* 0x0000000413007c0c */ /* 0x001fe2000bf06270 */
[----:B------:R-:W-:-:S12]  /*10b50*/  IMAD.MOV.U32 R27, RZ, RZ, RZ ;  /* 0x000000ffff1b7224 */ /* 0x000fd800078e00ff */
[----:B--2---:R-:W-:Y:S05]  /*10b60*/  @P0 BRA `(.L_x_235) ;  /* 0x0000004c00140947 */ /* 0x004fea0003800000 */
[----:B-1----:R-:W2:Y:S01]  /*10b70*/  LDL R2, [R1+0x50] ;  /* 0x0000500001027983 */ /* 0x002ea20000100800 */
[----:B------:R-:W0:Y:S01]  /*10b80*/  S2UR UR5, SR_CgaCtaId ;  /* 0x00000000000579c3 */ /* 0x000e220000008800 */
[----:B------:R-:W-:Y:S01]  /*10b90*/  IMAD.SHL.U32 R32, R0, 0x8, RZ ;  /* 0x0000000800207824 */ /* 0x000fe200078e00ff */
[----:B------:R-:W-:Y:S01]  /*10ba0*/  BSSY B8, `(.L_x_235) ;  /* 0x00004c1000087945 */ /* 0x000fe20003800000 */
[----:B------:R1:W-:Y:S01]  /*10bb0*/  STL [R1+0x28], RZ ;  /* 0x000028ff01007387 */ /* 0x0003e20000100800 */
[----:B------:R-:W-:Y:S01]  /*10bc0*/  IMAD.MOV.U32 R28, RZ, RZ, 0x1 ;  /* 0x00000001ff1c7424 */ /* 0x000fe200078e00ff */
[----:B------:R-:W-:Y:S01]  /*10bd0*/  ULDC UR39, c[0x0][0xc] ;  /* 0x0000030000277ab9 */ /* 0x000fe20000000800 */
[----:B------:R-:W-:Y:S01]  /*10be0*/  LOP3.LUT R3, R32, 0x1f8, RZ, 0xc0, !PT ;  /* 0x000001f820037812 */ /* 0x000fe200078ec0ff */
[----:B------:R-:W-:-:S03]  /*10bf0*/  IMAD.MOV.U32 R27, RZ, RZ, RZ ;  /* 0x000000ffff1b7224 */ /* 0x000fc600078e00ff */
[----:B------:R-:W-:-:S04]  /*10c00*/  LOP3.LUT R3, R3, 0x38, R0, 0x78, !PT ;  /* 0x0000003803037812 */ /* 0x000fc800078e7800 */
[----:B------:R-:W-:Y:S02]  /*10c10*/  LOP3.LUT R31, R3, 0x200, R32, 0xf8, !PT ;  /* 0x00000200031f7812 */ /* 0x000fe400078ef820 */
[----:B------:R-:W-:-:S04]  /*10c20*/  LOP3.LUT R32, R32, 0x38, RZ, 0xc0, !PT ;  /* 0x0000003820207812 */ /* 0x000fc800078ec0ff */
[C---:B------:R-:W-:Y:S02]  /*10c30*/  LOP3.LUT R37, R32.reuse, 0x40, RZ, 0xfc, !PT ;  /* 0x0000004020257812 */ /* 0x040fe400078efcff */
[C---:B------:R-:W-:Y:S02]  /*10c40*/  LOP3.LUT R36, R32.reuse, 0x80, RZ, 0xfc, !PT ;  /* 0x0000008020247812 */ /* 0x040fe400078efcff */
[----:B------:R-:W-:Y:S02]  /*10c50*/  LOP3.LUT R34, R32, 0xc0, RZ, 0xfc, !PT ;  /* 0x000000c020227812 */ /* 0x000fe400078efcff */
[----:B--2---:R-:W-:Y:S02]  /*10c60*/  R2UR UR4, R2 ;  /* 0x00000000020472ca */ /* 0x004fe400000e0000 */
[C---:B------:R-:W-:Y:S01]  /*10c70*/  LOP3.LUT R2, R0.reuse, 0x7f, RZ, 0xc0, !PT ;  /* 0x0000007f00027812 */ /* 0x040fe200078ec0ff */
[----:B------:R-:W-:-:S03]  /*10c80*/  IMAD.SHL.U32 R0, R0, 0x10, RZ ;  /* 0x0000001000007824 */ /* 0x000fc600078e00ff */
[----:B------:R-:W-:-:S04]  /*10c90*/  SHF.R.U32.HI R2, RZ, 0x3, R2 ;  /* 0x00000003ff027819 */ /* 0x000fc80000011602 */
[----:B------:R-:W-:-:S03]  /*10ca0*/  LOP3.LUT R0, R2, 0x70, R0, 0xf8, !PT ;  /* 0x0000007002007812 */ /* 0x000fc600078ef800 */
[----:B------:R-:W-:-:S03]  /*10cb0*/  ULOP3.LUT UR38, UR4, 0x2, URZ, 0xfc, !UPT ;  /* 0x0000000204267892 */ /* 0x000fc6000f8efc3f */
[----:B------:R-:W-:Y:S02]  /*10cc0*/  UMOV UR4, 0x400 ;  /* 0x0000040000047882 */ /* 0x000fe40000000000 */
[----:B0-----:R-:W-:-:S06]  /*10cd0*/  ULEA UR4, UR5, UR4, 0x18 ;  /* 0x0000000405047291 */ /* 0x001fcc000f8ec03f */
[----:B------:R-:W-:-:S04]  /*10ce0*/  IMAD.U32 R22, RZ, RZ, UR4 ;  /* 0x00000004ff167e24 */ /* 0x000fc8000f8e00ff */
[----:B-1----:R-:W-:-:S07]  /*10cf0*/  IMAD R33, R31, 0x2, R22 ;  /* 0x000000021f217824 */ /* 0x002fce00078e0216 */
.L_x_300:
[----:B0-----:R-:W0:Y:S02]  /*10d00*/  LDC.64 R2, c[0x0][0xc88] ;  /* 0x00032200ff027b82 */ /* 0x001e240000000a00 */
[----:B0-----:R-:W-:-:S05]  /*10d10*/  IMAD.WIDE R2, R19, 0x4, R2 ;  /* 0x0000000413027825 */ /* 0x001fca00078e0202 */
[----:B--2---:R-:W2:Y:S01]  /*10d20*/  LDG.E R29, desc[UR36][R2.64] ;  /* 0x00000024021d7981 */ /* 0x004ea2000c1e1900 */
[----:B------:R-:W-:Y:S05]  /*10d30*/  YIELD ;  /* 0x0000000000007946 */ /* 0x000fea0003800000 */
[----:B------:R-:W-:Y:S01]  /*10d40*/  ULDC.64 UR4, c[0x0][0xa28] ;  /* 0x00028a0000047ab9 */ /* 0x000fe20000000a00 */
[----:B------:R-:W-:Y:S01]  /*10d50*/  IMAD.MOV.U32 R6, RZ, RZ, RZ ;  /* 0x000000ffff067224 */ /* 0x000fe200078e00ff */
[----:B------:R-:W-:Y:S01]  /*10d60*/  ISETP.NE.U32.AND P0, PT, RZ, UR4, PT ;  /* 0x00000004ff007c0c */ /* 0x000fe2000bf05070 */
[----:B------:R-:W-:-:S03]  /*10d70*/  ULDC.64 UR6, c[0x0][0xa18] ;  /* 0x0002860000067ab9 */ /* 0x000fc60000000a00 */
[----:B------:R-:W-:Y:S01]  /*10d80*/  ISETP.NE.AND.EX P0, PT, RZ, UR5, PT, P0 ;  /* 0x00000005ff007c0c */ /* 0x000fe2000bf05300 */
[----:B------:R-:W-:Y:S01]  /*10d90*/  IMAD.MOV.U32 R35, RZ, RZ, RZ ;  /* 0x000000ffff237224 */ /* 0x000fe200078e00ff */
[----:B--2---:R-:W-:-:S11]  /*10da0*/  SHF.R.S32.HI R0, RZ, 0x1f, R29 ;  /* 0x0000001fff007819 */ /* 0x004fd6000001141d */
[C---:B------:R-:W-:Y:S01]  /*10db0*/  @P0 LEA R2, P1, R29.reuse, UR4, 0x2 ;  /* 0x000000041d020c11 */ /* 0x040fe2000f8210ff */
[C---:B------:R-:W-:Y:S01]  /*10dc0*/  IMAD.SHL.U32 R24, R29.reuse, 0x4, RZ ;  /* 0x000000041d187824 */ /* 0x040fe200078e00ff */
[C-C-:B------:R-:W-:Y:S01]  /*10dd0*/  SHF.L.U64.HI R25, R29.reuse, 0x2, R0.reuse ;  /* 0x000000021d197819 */ /* 0x140fe20000010200 */
[----:B------:R0:W-:Y:S01]  /*10de0*/  STL [R1+0x10], R0 ;  /* 0x0000100001007387 */ /* 0x0001e20000100800 */
[----:B------:R-:W-:Y:S01]  /*10df0*/  @P0 LEA.HI.X R3, R29, UR5, R0, 0x2, P1 ;  /* 0x000000051d030c11 */ /* 0x000fe200088f1400 */
[----:B------:R-:W-:-:S04]  /*10e00*/  ULDC.64 UR4, c[0x0][0xa00] ;  /* 0x0002800000047ab9 */ /* 0x000fc80000000a00 */
[----:B------:R1:W2:Y:S01]  /*10e10*/  @P0 LDG.E R6, desc[UR36][R2.64] ;  /* 0x0000002402060981 */ /* 0x0002a2000c1e1900 */
[----:B------:R-:W-:Y:S02]  /*10e20*/  ISETP.NE.U32.AND P0, PT, RZ, UR4, PT ;  /* 0x00000004ff007c0c */ /* 0x000fe4000bf05070 */
[----:B------:R-:W-:Y:S02]  /*10e30*/  LOP3.LUT R23, R23, 0xffffff7f, RZ, 0xc0, !PT ;  /* 0xffffff7f17177812 */ /* 0x000fe400078ec0ff */
[----:B------:R-:W-:Y:S02]  /*10e40*/  ISETP.NE.AND.EX P2, PT, RZ, UR5, PT, P0 ;  /* 0x00000005ff007c0c */ /* 0x000fe4000bf45300 */
[----:B------:R-:W-:Y:S02]  /*10e50*/  ISETP.NE.U32.AND P0, PT, RZ, UR6, PT ;  /* 0x00000006ff007c0c */ /* 0x000fe4000bf05070 */
[----:B-1----:R-:W-:Y:S02]  /*10e60*/  IADD3 R2, P1, R24, UR4, RZ ;  /* 0x0000000418027c10 */ /* 0x002fe4000ff3e0ff */
[----:B------:R-:W-:-:S02]  /*10e70*/  ISETP.NE.AND.EX P0, PT, RZ, UR7, PT, P0 ;  /* 0x00000007ff007c0c */ /* 0x000fc4000bf05300 */
[----:B------:R-:W-:Y:S01]  /*10e80*/  IADD3.X R3, R25, UR5, RZ, P1, !PT ;  /* 0x0000000519037c10 */ /* 0x000fe20008ffe4ff */
[----:B------:R-:W-:-:S04]  /*10e90*/  ULDC.64 UR4, c[0x0][0x418] ;  /* 0x0001060000047ab9 */ /* 0x000fc80000000a00 */
[----:B------:R-:W-:Y:S01]  /*10ea0*/  @P2 LOP3.LUT R23, R23, 0x80, RZ, 0xfc, !PT ;  /* 0x0000008017172812 */ /* 0x000fe200078efcff */
[----:B------:R1:W5:Y:S05]  /*10eb0*/  @P2 LDG.E R35, desc[UR36][R2.64] ;  /* 0x0000002402232981 */ /* 0x00036a000c1e1900 */
[----:B------:R-:W-:-:S04]  /*10ec0*/  @P0 IADD3 R4, P1, R24, UR6, RZ ;  /* 0x0000000618040c10 */ /* 0x000fc8000ff3e0ff */
[----:B------:R-:W-:-:S05]  /*10ed0*/  @P0 IADD3.X R5, R25, UR7, RZ, P1, !PT ;  /* 0x0000000719050c10 */ /* 0x000fca0008ffe4ff */
[----:B------:R-:W3:Y:S01]  /*10ee0*/  @P0 LDG.E R4, desc[UR36][R4.64] ;  /* 0x0000002404040981 */ /* 0x000ee2000c1e1900 */
[----:B------:R-:W-:-:S03]  /*10ef0*/  UISETP.NE.U32.AND UP0, UPT, UR4, URZ, UPT ;  /* 0x0000003f0400728c */ /* 0x000fc6000bf05070 */
[----:B------:R-:W-:Y:S01]  /*10f00*/  ULDC UR4, c[0x0][0x424] ;  /* 0x0001090000047ab9 */ /* 0x000fe20000000800 */
[----:B------:R-:W-:-:S03]  /*10f10*/  UISETP.NE.AND.EX UP0, UPT, UR5, URZ, UPT, UP0 ;  /* 0x0000003f0500728c */ /* 0x000fc6000bf05300 */
[----:B------:R-:W-:Y:S01]  /*10f20*/  ULDC UR5, c[0x0][0x2f0] ;  /* 0x0000bc0000057ab9 */ /* 0x000fe20000000800 */
[----:B------:R-:W-:-:S04]  /*10f30*/  USEL UR4, UR4, 0x1, UP0 ;  /* 0x0000000104047887 */ /* 0x000fc80008000000 */
[----:B------:R-:W-:-:S06]  /*10f40*/  UIMAD UR4, UR4, UR5, URZ ;  /* 0x00000005040472a4 */ /* 0x000fcc000f8e023f */
[----:B0-----:R-:W-:Y:S01]  /*10f50*/  IMAD.U32 R0, RZ, RZ, UR4 ;  /* 0x00000004ff007e24 */ /* 0x001fe2000f8e00ff */
[----:B--2---:R1:W-:Y:S04]  /*10f60*/  STL [R1+0x8], R6 ;  /* 0x0000080601007387 */ /* 0x0043e80000100800 */
[----:B---3--:R1:W-:Y:S01]  /*10f70*/  @P0 STL [R1+0x20], R4 ;  /* 0x0000200401000387 */ /* 0x0083e20000100800 */
[----:B------:R-:W-:Y:S05]  /*10f80*/  @P0 BRA `(.L_x_236) ;  /* 0x0000000000200947 */ /* 0x000fea0003800000 */
[----:B------:R-:W-:Y:S02]  /*10f90*/  ULDC UR4, c[0x0][0x288] ;  /* 0x0000a20000047ab9 */ /* 0x000fe40000000800 */
[----:B-1----:R-:W-:-:S05]  /*10fa0*/  IMAD.U32 R4, RZ, RZ, UR4 ;  /* 0x00000004ff047e24 */ /* 0x002fca000f8e00ff */
[----:B------:R0:W-:Y:S01]  /*10fb0*/  STL [R1+0x20], R4 ;  /* 0x0000200401007387 */ /* 0x0001e20000100800 */
[----:B------:R-:W-:Y:S05]  /*10fc0*/  @!P2 BRA `(.L_x_236) ;  /* 0x000000000010a947 */ /* 0x000fea0003800000 */
[----:B------:R-:W2:Y:S04]  /*10fd0*/  LDG.E R5, desc[UR36][R2.64] ;  /* 0x0000002402057981 */ /* 0x000ea8000c1e1900 */
[----:B0-----:R-:W2:Y:S02]  /*10fe0*/  LDG.E R4, desc[UR36][R2.64+0x4] ;  /* 0x0000042402047981 */ /* 0x001ea4000c1e1900 */
[----:B--2---:R-:W-:-:S05]  /*10ff0*/  IMAD.IADD R2, R4, 0x1, -R5 ;  /* 0x0000000104027824 */ /* 0x004fca00078e0a05 */
[----:B------:R2:W-:Y:S02]  /*11000*/  STL [R1+0x20], R2 ;  /* 0x0000200201007387 */ /* 0x0005e40000100800 */
.L_x_236:
[----:B------:R-:W-:Y:S01]  /*11010*/  ULDC.64 UR4, c[0x0][0xa20] ;  /* 0x0002880000047ab9 */ /* 0x000fe20000000a00 */
[----:B------:R-:W-:Y:S01]  /*11020*/  IMAD.MOV.U32 R30, RZ, RZ, R29 ;  /* 0x000000ffff1e7224 */ /* 0x000fe200078e001d */
[----:B------:R-:W-:-:S04]  /*11030*/  ISETP.NE.U32.AND P0, PT, RZ, UR4, PT ;  /* 0x00000004ff007c0c */ /* 0x000fc8000bf05070 */
[----:B------:R-:W-:-:S13]  /*11040*/  ISETP.NE.AND.EX P0, PT, RZ, UR5, PT, P0 ;  /* 0x00000005ff007c0c */ /* 0x000fda000bf05300 */
[----:B------:R-:W-:Y:S05]  /*11050*/  @!P0 BRA `(.L_x_237) ;  /* 0x0000000000108947 */ /* 0x000fea0003800000 */
[----:B-12---:R-:W-:-:S04]  /*11060*/  IADD3 R2, P0, R24, UR4, RZ ;  /* 0x0000000418027c10 */ /* 0x006fc8000ff1e0ff */
[----:B------:R-:W-:-:S05]  /*11070*/  IADD3.X R3, R25, UR5, RZ, P0, !PT ;  /* 0x0000000519037c10 */ /* 0x000fca00087fe4ff */
[----:B------:R1:W5:Y:S01]  /*11080*/  LDG.E R0, desc[UR36][R2.64] ;  /* 0x0000002402007981 */ /* 0x000362000c1e1900 */
[----:B------:R-:W-:Y:S05]  /*11090*/  BRA `(.L_x_238) ;  /* 0x0000000000247947 */ /* 0x000fea0003800000 */
.L_x_237:
[----:B------:R-:W-:Y:S02]  /*110a0*/  ULDC.64 UR4, c[0x0][0xa08] ;  /* 0x0002820000047ab9 */ /* 0x000fe40000000a00 */
[----:B------:R-:W-:-:S04]  /*110b0*/  ISETP.NE.U32.AND P0, PT, RZ, UR4, PT ;  /* 0x00000004ff007c0c */ /* 0x000fc8000bf05070 */
[----:B------:R-:W-:-:S13]  /*110c0*/  ISETP.NE.AND.EX P0, PT, RZ, UR5, PT, P0 ;  /* 0x00000005ff007c0c */ /* 0x000fda000bf05300 */
[----:B------:R-:W-:Y:S05]  /*110d0*/  @!P0 BRA `(.L_x_238) ;  /* 0x0000000000148947 */ /* 0x000fea0003800000 */
[----:B-12---:R-:W1:Y:S02]  /*110e0*/  LDC.64 R2, c[0x0][0xa08] ;  /* 0x00028200ff027b82 */ /* 0x006e640000000a00 */
[----:B-1----:R-:W-:-:S05]  /*110f0*/  IMAD.WIDE R2, R30, 0x4, R2 ;  /* 0x000000041e027825 */ /* 0x002fca00078e0202 */
[----:B------:R-:W2:Y:S04]  /*11100*/  LDG.E R0, desc[UR36][R2.64] ;  /* 0x0000002402007981 */ /* 0x000ea8000c1e1900 */
[----:B------:R-:W2:Y:S02]  /*11110*/  LDG.E R5, desc[UR36][R2.64+0x4] ;  /* 0x0000042402057981 */ /* 0x000ea4000c1e1900 */
[----:B--2---:R-:W-:-:S07]  /*11120*/  IMAD.IADD R0, R5, 0x1, -R0 ;  /* 0x0000000105007824 */ /* 0x004fce00078e0a00 */
.L_x_238:
[----:B01---5:R-:W-:Y:S01]  /*11130*/  IMAD.IADD R4, R0, 0x1, -R6 ;  /* 0x0000000100047824 */ /* 0x023fe200078e0a06 */
[----:B------:R-:W-:Y:S01]  /*11140*/  LOP3.LUT R0, R18, 0xff000000, RZ, 0xc0, !PT ;  /* 0xff00000012007812 */ /* 0x000fe200078ec0ff */
[----:B------:R-:W-:Y:S02]  /*11150*/  BSSY B0, `(.L_x_239) ;  /* 0x0000029000007945 */ /* 0x000fe40003800000 */
[C---:B--2---:R-:W-:Y:S01]  /*11160*/  VIADD R2, R4.reuse, 0x4f ;  /* 0x0000004f04027836 */ /* 0x044fe20000000000 */
[----:B------:R-:W-:Y:S01]  /*11170*/  ISETP.GE.AND P0, PT, R4, 0x1, PT ;  /* 0x000000010400780c */ /* 0x000fe20003f06270 */
[----:B------:R0:W-:Y:S01]  /*11180*/  STL [R1], R4 ;  /* 0x0000000401007387 */ /* 0x0001e20000100800 */
[----:B------:R-:W-:Y:S01]  /*11190*/  SHF.R.U32.HI R3, RZ, 0x8, R0 ;  /* 0x00000008ff037819 */ /* 0x000fe20000011600 */
[----:B------:R-:W-:Y:S01]  /*111a0*/  IMAD.HI R2, R2, 0x66666667, RZ ;  /* 0x6666666702027827 */ /* 0x000fe200078e02ff */
[----:B------:R-:W-:-:S04]  /*111b0*/  LOP3.LUT R0, R18, 0xff0000, RZ, 0xc0, !PT ;  /* 0x00ff000012007812 */ /* 0x000fc800078ec0ff */
[----:B------:R-:W-:Y:S01]  /*111c0*/  LEA.HI R6, R0, R3, RZ, 0x10 ;  /* 0x0000000300067211 */ /* 0x000fe200078f80ff */
[----:B------:R-:W-:Y:S01]  /*111d0*/  IMAD.MOV.U32 R0, RZ, RZ, RZ ;  /* 0x000000ffff007224 */ /* 0x000fe200078e00ff */
[----:B------:R-:W-:Y:S02]  /*111e0*/  SHF.R.U32.HI R3, RZ, 0x1f, R2 ;  /* 0x0000001fff037819 */ /* 0x000fe40000011602 */
[----:B------:R-:W-:Y:S02]  /*111f0*/  LOP3.LUT R5, R6, 0xff, RZ, 0xc0, !PT ;  /* 0x000000ff06057812 */ /* 0x000fe400078ec0ff */
[----:B0-----:R-:W-:Y:S01]  /*11200*/  LEA.HI.SX32 R4, R2, R3, 0x1b ;  /* 0x0000000302047211 */ /* 0x001fe200078fdaff */
[----:B------:R-:W-:Y:S06]  /*11210*/  @!P0 BRA `(.L_x_240) ;  /* 0x0000000000708947 */ /* 0x000fec0003800000 */
[----:B------:R-:W-:-:S04]  /*11220*/  SHF.R.U32.HI R6, RZ, 0x10, R6 ;  /* 0x00000010ff067819 */ /* 0x000fc80000011606 */
[----:B------:R-:W-:-:S13]  /*11230*/  ISETP.NE.AND P0, PT, R6, RZ, PT ;  /* 0x000000ff0600720c */ /* 0x000fda0003f05270 */
[----:B------:R-:W0:Y:S02]  /*11240*/  @!P0 LDC R6, c[0x0][0x9f0] ;  /* 0x00027c00ff068b82 */ /* 0x000e240000000800 */
[-C--:B0-----:R-:W-:Y:S02]  /*11250*/  IABS R8, R6.reuse ;  /* 0x0000000600087213 */ /* 0x081fe40000000000 */
[----:B------:R-:W-:Y:S02]  /*11260*/  IADD3 R7, R6, -0x1, R4 ;  /* 0xffffffff06077810 */ /* 0x000fe40007ffe004 */
[----:B------:R-:W0:Y:S02]  /*11270*/  I2F.RP R9, R8 ;  /* 0x0000000800097306 */ /* 0x000e240000209400 */
[----:B------:R-:W-:-:S04]  /*11280*/  LOP3.LUT R0, R7, R6, RZ, 0x3c, !PT ;  /* 0x0000000607007212 */ /* 0x000fc800078e3cff */
[----:B------:R-:W-:Y:S02]  /*11290*/  ISETP.GE.AND P2, PT, R0, RZ, PT ;  /* 0x000000ff0000720c */ /* 0x000fe40003f46270 */
[----:B0-----:R-:W0:Y:S02]  /*112a0*/  MUFU.RCP R9, R9 ;  /* 0x0000000900097308 */ /* 0x001e240000001000 */
[----:B0-----:R-:W-:-:S06]  /*112b0*/  VIADD R2, R9, 0xffffffe ;  /* 0x0ffffffe09027836 */ /* 0x001fcc0000000000 */
[----:B------:R0:W1:Y:S02]  /*112c0*/  F2I.FTZ.U32.TRUNC.NTZ R3, R2 ;  /* 0x0000000200037305 */ /* 0x000064000021f000 */
[----:B0-----:R-:W-:Y:S02]  /*112d0*/  IMAD.MOV.U32 R2, RZ, RZ, RZ ;  /* 0x000000ffff027224 */ /* 0x001fe400078e00ff */
[----:B-1----:R-:W-:-:S04]  /*112e0*/  IMAD.MOV R0, RZ, RZ, -R3 ;  /* 0x000000ffff007224 */ /* 0x002fc800078e0a03 */
[----:B------:R-:W-:-:S04]  /*112f0*/  IMAD R0, R0, R8, RZ ;  /* 0x0000000800007224 */ /* 0x000fc800078e02ff */
[----:B------:R-:W-:Y:S01]  /*11300*/  IMAD.HI.U32 R0, R3, R0, R2 ;  /* 0x0000000003007227 */ /* 0x000fe200078e0002 */
[----:B------:R-:W-:Y:S02]  /*11310*/  IABS R3, R7 ;  /* 0x0000000700037213 */ /* 0x000fe40000000000 */
[----:B------:R-:W-:-:S03]  /*11320*/  IABS R7, R6 ;  /* 0x0000000600077213 */ /* 0x000fc60000000000 */
[----:B------:R-:W-:-:S04]  /*11330*/  IMAD.HI.U32 R0, R0, R3, RZ ;  /* 0x0000000300007227 */ /* 0x000fc800078e00ff */
[----:B------:R-:W-:-:S04]  /*11340*/  IMAD.MOV R2, RZ, RZ, -R7 ;  /* 0x000000ffff027224 */ /* 0x000fc800078e0a07 */
[----:B------:R-:W-:-:S05]  /*11350*/  IMAD R3, R0, R2, R3 ;  /* 0x0000000200037224 */ /* 0x000fca00078e0203 */
[----:B------:R-:W-:-:S13]  /*11360*/  ISETP.GT.U32.AND P1, PT, R8, R3, PT ;  /* 0x000000030800720c */ /* 0x000fda0003f24070 */
[----:B------:R-:W-:Y:S01]  /*11370*/  @!P1 IMAD.IADD R3, R3, 0x1, -R8 ;  /* 0x0000000103039824 */ /* 0x000fe200078e0a08 */
[----:B------:R-:W-:Y:S02]  /*11380*/  @!P1 IADD3 R0, R0, 0x1, RZ ;  /* 0x0000000100009810 */ /* 0x000fe40007ffe0ff */
[----:B------:R-:W-:Y:S02]  /*11390*/  ISETP.NE.AND P1, PT, R6, RZ, PT ;  /* 0x000000ff0600720c */ /* 0x000fe40003f25270 */
[----:B------:R-:W-:-:S13]  /*113a0*/  ISETP.GE.U32.AND P0, PT, R3, R8, PT ;  /* 0x000000080300720c */ /* 0x000fda0003f06070 */
[----:B------:R-:W-:-:S04]  /*113b0*/  @P0 VIADD R0, R0, 0x1 ;  /* 0x0000000100000836 */ /* 0x000fc80000000000 */
[----:B------:R-:W-:Y:S01]  /*113c0*/  @!P2 IMAD.MOV R0, RZ, RZ, -R0 ;  /* 0x000000ffff00a224 */ /* 0x000fe200078e0a00 */
[----:B------:R-:W-:-:S07]  /*113d0*/  @!P1 LOP3.LUT R0, RZ, R6, RZ, 0x33, !PT ;  /* 0x00000006ff009212 */ /* 0x000fce00078e33ff */
.L_x_240:
[----:B------:R-:W-:Y:S05]  /*113e0*/  BSYNC B0 ;  /* 0x0000000000007941 */ /* 0x000fea0003800000 */
.L_x_239:
[-C--:B------:R-:W-:Y:S01]  /*113f0*/  IMAD R3, R5, R0.reuse, RZ ;  /* 0x0000000005037224 */ /* 0x080fe200078e02ff */
[----:B------:R-:W-:Y:S04]  /*11400*/  BSSY B7, `(.L_x_241) ;  /* 0x0000378000077945 */ /* 0x000fe80003800000 */
[----:B------:R-:W-:Y:S01]  /*11410*/  VIADDMNMX R2, R3, R0, R4, PT ;  /* 0x0000000003027246 */ /* 0x000fe20003800104 */
[----:B------:R0:W-:Y:S03]  /*11420*/  STL [R1+0x4], R3 ;  /* 0x0000040301007387 */ /* 0x0001e60000100800 */
[----:B------:R-:W-:Y:S01]  /*11430*/  ISETP.GT.AND P0, PT, R2, R3, PT ;  /* 0x000000030200720c */ /* 0x000fe20003f04270 */
[----:B------:R0:W-:-:S12]  /*11440*/  STL [R1+0x24], R2 ;  /* 0x0000240201007387 */ /* 0x0001d80000100800 */
[----:B0-----:R-:W-:Y:S05]  /*11450*/  @P0 BRA `(.L_x_242) ;  /* 0x0000000000440947 */ /* 0x001fea0003800000 */
[----:B------:R-:W0:Y:S02]  /*11460*/  S2R R2, SR_TID.X ;  /* 0x0000000000027919 */ /* 0x000e240000002100 */
[----:B0-----:R-:W-:-:S04]  /*11470*/  LOP3.LUT R2, R2, 0x7f, RZ, 0xc0, !PT ;  /* 0x0000007f02027812 */ /* 0x001fc800078ec0ff */
[----:B------:R-:W-:-:S13]  /*11480*/  ISETP.NE.AND P0, PT, R2, RZ, PT ;  /* 0x000000ff0200720c */ /* 0x000fda0003f05270 */
[----:B------:R-:W-:Y:S05]  /*11490*/  @P0 BRA `(.L_x_243) ;  /* 0x0000003400b80947 */ /* 0x000fea0003800000 */
[----:B------:R-:W0:Y:S01]  /*114a0*/  S2R R5, SR_LANEID ;  /* 0x0000000000057919 */ /* 0x000e220000000000 */
[----:B------:R-:W-:Y:S01]  /*114b0*/  VOTEU.ANY UR4, UPT, PT ;  /* 0x0000000000047886 */ /* 0x000fe200038e0100 */
[----:B------:R-:W1:Y:S01]  /*114c0*/  LDC.64 R2, c[0x0][0xc60] ;  /* 0x00031800ff027b82 */ /* 0x000e620000000a00 */
[----:B------:R-:W0:Y:S02]  /*114d0*/  FLO.U32 R0, UR4 ;  /* 0x0000000400007d00 */ /* 0x000e2400080e0000 */
[----:B0-----:R-:W-:-:S06]  /*114e0*/  ISETP.EQ.U32.AND P0, PT, R0, R5, PT ;  /* 0x000000050000720c */ /* 0x001fcc0003f02070 */
[----:B------:R-:W1:Y:S07]  /*114f0*/  POPC R5, UR4 ;  /* 0x0000000400057d09 */ /* 0x000e6e0008000000 */
[----:B-1----:R-:W2:Y:S01]  /*11500*/  @P0 ATOMG.E.ADD.STRONG.GPU PT, R3, desc[UR36][R2.64], R5 ;  /* 0x00000005020309a8 */ /* 0x002ea200081ee1e4 */
[----:B------:R-:W0:Y:S02]  /*11510*/  S2R R4, SR_LTMASK ;  /* 0x0000000000047919 */ /* 0x000e240000003900 */
[----:B0-----:R-:W-:-:S04]  /*11520*/  LOP3.LUT R4, R4, UR4, RZ, 0xc0, !PT ;  /* 0x0000000404047c12 */ /* 0x001fc8000f8ec0ff */
[----:B------:R-:W0:Y:S01]  /*11530*/  POPC R7, R4 ;  /* 0x0000000400077309 */ /* 0x000e220000000000 */
[----:B--2---:R-:W0:Y:S02]  /*11540*/  SHFL.IDX PT, R0, R3, R0, 0x1f ;  /* 0x00001f0003007589 */ /* 0x004e2400000e0000 */
[----:B0-----:R-:W-:Y:S01]  /*11550*/  IADD3 R16, R0, UR39, R7 ;  /* 0x0000002700107c10 */ /* 0x001fe2000fffe007 */
[----:B------:R-:W-:Y:S06]  /*11560*/  BRA `(.L_x_243) ;  /* 0x0000003400847947 */ /* 0x000fec0003800000 */
.L_x_242:
[----:B------:R-:W-:Y:S01]  /*11570*/  VIADD R0, R22, 0x24400 ;  /* 0x0002440016007836 */ /* 0x000fe20000000000 */
[----:B------:R-:W-:Y:S04]  /*11580*/  BSSY B6, `(.L_x_244) ;  /* 0x0000013000067945 */ /* 0x000fe80003800000 */
[----:B------:R-:W-:-:S13]  /*11590*/  LOP3.LUT P0, RZ, R0, 0x3ff, RZ, 0xc0, !PT ;  /* 0x000003ff00ff7812 */ /* 0x000fda000780c0ff */
[----:B------:R-:W-:Y:S05]  /*115a0*/  @!P0 BRA `(.L_x_245) ;  /* 0x0000000000408947 */ /* 0x000fea0003800000 */
[----:B------:R-:W-:Y:S01]  /*115b0*/  MOV R2, 0x0 ;  /* 0x0000000000027802 */ /* 0x000fe20000000f00 */
[----:B------:R-:W-:Y:S01]  /*115c0*/  ULDC.64 UR6, c[0x4][0xa8] ;  /* 0x01002a0000067ab9 */ /* 0x000fe20000000a00 */
[----:B------:R-:W-:Y:S01]  /*115d0*/  ULDC.64 UR8, c[0x4][0xb0] ;  /* 0x01002c0000087ab9 */ /* 0x000fe20000000a00 */
[----:B------:R-:W-:Y:S01]  /*115e0*/  ULDC.64 UR4, c[0x4][0x8] ;  /* 0x0100020000047ab9 */ /* 0x000fe20000000a00 */
[----:B------:R-:W-:Y:S02]  /*115f0*/  IMAD.U32 R4, RZ, RZ, UR6 ;  /* 0x00000006ff047e24 */ /* 0x000fe4000f8e00ff */
[----:B------:R-:W0:Y:S01]  /*11600*/  LDC.64 R2, c[0x4][R2] ;  /* 0x0100000002027b82 */ /* 0x000e220000000a00 */
[----:B------:R-:W-:Y:S02]  /*11610*/  IMAD.U32 R5, RZ, RZ, UR7 ;  /* 0x00000007ff057e24 */ /* 0x000fe4000f8e00ff */
[----:B------:R-:W-:Y:S02]  /*11620*/  IMAD.U32 R6, RZ, RZ, UR8 ;  /* 0x00000008ff067e24 */ /* 0x000fe4000f8e00ff */
[----:B------:R-:W-:-:S02]  /*11630*/  IMAD.U32 R7, RZ, RZ, UR9 ;  /* 0x00000009ff077e24 */ /* 0x000fc4000f8e00ff */
[----:B------:R-:W-:Y:S02]  /*11640*/  IMAD.U32 R10, RZ, RZ, UR4 ;  /* 0x00000004ff0a7e24 */ /* 0x000fe4000f8e00ff */
[----:B------:R-:W-:Y:S02]  /*11650*/  IMAD.U32 R11, RZ, RZ, UR5 ;  /* 0x00000005ff0b7e24 */ /* 0x000fe4000f8e00ff */
[----:B------:R-:W-:Y:S02]  /*11660*/  IMAD.MOV.U32 R8, RZ, RZ, 0x70 ;  /* 0x00000070ff087424 */ /* 0x000fe400078e00ff */
[----:B------:R-:W-:Y:S02]  /*11670*/  IMAD.MOV.U32 R12, RZ, RZ, 0x1 ;  /* 0x00000001ff0c7424 */ /* 0x000fe400078e00ff */
[----:B------:R-:W-:-:S07]  /*11680*/  IMAD.MOV.U32 R13, RZ, RZ, RZ ;  /* 0x000000ffff0d7224 */ /* 0x000fce00078e00ff */
[----:B------:R-:W-:-:S07]  /*11690*/  LEPC R20, `(.L_x_245) ;  /* 0x000000001014794e */ /* 0x000fce0000000000 */
[----:B0-----:R-:W-:Y:S05]  /*116a0*/  CALL.ABS.NOINC R2 ;  /* 0x0000000002007343 */ /* 0x001fea0003c00000 */
.L_x_245:
[----:B------:R-:W-:Y:S05]  /*116b0*/  BSYNC B6 ;  /* 0x0000000000067941 */ /* 0x000fea0003800000 */
.L_x_244:
        /* <DEDUP_REMOVED lines=8> */
[----:B------:R0:W1:Y:S01]  /*11740*/  LDC.64 R2, c[0x4][R26] ;  /* 0x010000001a027b82 */ /* 0x0000620000000a00 */
[----:B------:R-:W-:Y:S02]  /*11750*/  IMAD.U32 R4, RZ, RZ, UR6 ;  /* 0x00000006ff047e24 */ /* 0x000fe4000f8e00ff */
[----:B------:R-:W-:Y:S02]  /*11760*/  IMAD.U32 R5, RZ, RZ, UR7 ;  /* 0x00000007ff057e24 */ /* 0x000fe4000f8e00ff */
[----:B------:R-:W-:Y:S02]  /*11770*/  IMAD.U32 R6, RZ, RZ, UR8 ;  /* 0x00000008ff067e24 */ /* 0x000fe4000f8e00ff */
[----:B------:R-:W-:-:S02]  /*11780*/  IMAD.U32 R7, RZ, RZ, UR9 ;  /* 0x00000009ff077e24 */ /* 0x000fc4000f8e00ff */
[----:B------:R-:W-:Y:S02]  /*11790*/  IMAD.U32 R10, RZ, RZ, UR4 ;  /* 0x00000004ff0a7e24 */ /* 0x000fe4000f8e00ff */
[----:B------:R-:W-:Y:S02]  /*117a0*/  IMAD.U32 R11, RZ, RZ, UR5 ;  /* 0x00000005ff0b7e24 */ /* 0x000fe4000f8e00ff */
[----:B------:R-:W-:Y:S02]  /*117b0*/  IMAD.MOV.U32 R8, RZ, RZ, 0x70 ;  /* 0x00000070ff087424 */ /* 0x000fe400078e00ff */
[----:B------:R-:W-:Y:S02]  /*117c0*/  IMAD.MOV.U32 R12, RZ, RZ, 0x1 ;  /* 0x00000001ff0c7424 */ /* 0x000fe400078e00ff */
[----:B0-----:R-:W-:-:S07]  /*117d0*/  IMAD.MOV.U32 R13, RZ, RZ, RZ ;  /* 0x000000ffff0d7224 */ /* 0x001fce00078e00ff */
[----:B------:R-:W-:-:S07]  /*117e0*/  LEPC R20, `(.L_x_248) ;  /* 0x000000001014794e */ /* 0x000fce0000000000 */
[----:B-1----:R-:W-:Y:S05]  /*117f0*/  CALL.ABS.NOINC R2 ;  /* 0x0000000002007343 */ /* 0x002fea0003c00000 */
.L_x_248:
[----:B------:R0:W1:Y:S01]  /*11800*/  LDC.64 R2, c[0x4][R26] ;  /* 0x010000001a027b82 */ /* 0x0000620000000a00 */
[----:B------:R-:W-:Y:S01]  /*11810*/  ULDC.64 UR6, c[0x4][0xa8] ;  /* 0x01002a0000067ab9 */ /* 0x000fe20000000a00 */
[----:B------:R-:W-:Y:S01]  /*11820*/  ULDC.64 UR8, c[0x4][0xb0] ;  /* 0x01002c0000087ab9 */ /* 0x000fe20000000a00 */
[----:B------:R-:W-:Y:S01]  /*11830*/  ULDC.64 UR4, c[0x4][0x18] ;  /* 0x0100060000047ab9 */ /* 0x000fe20000000a00 */
        /* <DEDUP_REMOVED lines=11> */
.L_x_247:
[----:B------:R-:W-:Y:S05]  /*118f0*/  BSYNC B6 ;  /* 0x0000000000067941 */ /* 0x000fea0003800000 */
.L_x_246:
[----:B------:R-:W2:Y:S01]  /*11900*/  LDL R2, [R1+0x24] ;  /* 0x0000240001027983 */ /* 0x000ea20000100800 */
[----:B------:R-:W-:Y:S01]  /*11910*/  ULDC.64 UR4, c[0x0][0x9f8] ;  /* 0x00027e0000047ab9 */ /* 0x000fe20000000a00 */
[----:B------:R-:W0:Y:S02]  /*11920*/  LDC R6, c[0x0][0x430] ;  /* 0x00010c00ff067b82 */ /* 0x000e240000000800 */
[----:B------:R-:W3:Y:S01]  /*11930*/  LDL R4, [R1] ;  /* 0x0000000001047983 */ /* 0x000ee20000100800 */
[----:B------:R-:W-:-:S03]  /*11940*/  ISETP.NE.U32.AND P0, PT, RZ, UR4, PT ;  /* 0x00000004ff007c0c */ /* 0x000fc6000bf05070 */
[----:B------:R-:W4:Y:S01]  /*11950*/  LDL R21, [R1+0x8] ;  /* 0x0000080001157983 */ /* 0x000f220000100800 */
[----:B------:R-:W-:-:S13]  /*11960*/  ISETP.NE.AND.EX P0, PT, RZ, UR5, PT, P0 ;  /* 0x00000005ff007c0c */ /* 0x000fda000bf05300 */
[----:B------:R-:W-:Y:S01]  /*11970*/  @P0 IADD3 R24, P1, R24, UR4, RZ ;  /* 0x0000000418180c10 */ /* 0x000fe2000ff3e0ff */
[----:B------:R-:W1:Y:S01]  /*11980*/  S2R R20, SR_TID.X ;  /* 0x0000000000147919 */ /* 0x000e620000002100 */
[----:B------:R-:W-:Y:S02]  /*11990*/  ULDC UR4, c[0x0][0x2f4] ;  /* 0x0000bd0000047ab9 */ /* 0x000fe40000000800 */
[----:B------:R-:W-:-:S05]  /*119a0*/  @P0 IADD3.X R25, R25, UR5, RZ, P1, !PT ;  /* 0x0000000519190c10 */ /* 0x000fca0008ffe4ff */
[----:B------:R1:W4:Y:S01]  /*119b0*/  @P0 LDG.E R30, desc[UR36][R24.64] ;  /* 0x00000024181e0981 */ /* 0x000322000c1e1900 */
[----:B0-----:R-:W-:Y:S02]  /*119c0*/  ISETP.NE.AND P2, PT, R6, 0x1, PT ;  /* 0x000000010600780c */ /* 0x001fe40003f45270 */
[----:B------:R-:W-:-:S11]  /*119d0*/  LOP3.LUT R23, R23, 0xffffffbf, RZ, 0xc0, !PT ;  /* 0xffffffbf17177812 */ /* 0x000fd600078ec0ff */
[----:B------:R-:W0:Y:S01]  /*119e0*/  @P2 LDC R3, c[0x0][0x434] ;  /* 0x00010d00ff032b82 */ /* 0x000e220000000800 */
[----:B------:R-:W-:Y:S02]  /*119f0*/  @P2 LOP3.LUT R23, R23, 0x40, RZ, 0xfc, !PT ;  /* 0x0000004017172812 */ /* 0x000fe400078efcff */
[----:B-1----:R-:W-:-:S04]  /*11a00*/  LOP3.LUT R20, R20, 0x7f, RZ, 0xc0, !PT ;  /* 0x0000007f14147812 */ /* 0x002fc800078ec0ff */
[----:B------:R-:W-:Y:S02]  /*11a10*/  SHF.R.U32.HI R26, RZ, 0x3, R20 ;  /* 0x00000003ff1a7819 */ /* 0x000fe40000011614 */
[----:B------:R-:W1:Y:S02]  /*11a20*/  S2R R20, SR_TID.X ;  /* 0x0000000000147919 */ /* 0x000e640000002100 */
[----:B-1----:R-:W-:-:S05]  /*11a30*/  IMAD.SHL.U32 R20, R20, 0x10, RZ ;  /* 0x0000001014147824 */ /* 0x002fca00078e00ff */
[----:B------:R-:W-:Y:S02]  /*11a40*/  LOP3.LUT R20, R26, 0x70, R20, 0xf8, !PT ;  /* 0x000000701a147812 */ /* 0x000fe400078ef814 */
[----:B------:R-:W-:Y:S01]  /*11a50*/  LOP3.LUT R23, R23, 0xffffffef, RZ, 0xc0, !PT ;  /* 0xffffffef17177812 */ /* 0x000fe200078ec0ff */
[----:B------:R-:W-:Y:S01]  /*11a60*/  UMOV UR5, 0xffffffff ;  /* 0xffffffff00057882 */ /* 0x000fe20000000000 */
[----:B------:R-:W-:Y:S01]  /*11a70*/  LOP3.LUT R25, R18, 0xffff, RZ, 0xc0, !PT ;  /* 0x0000ffff12197812 */ /* 0x000fe200078ec0ff */
[----:B--2---:R-:W-:Y:S02]  /*11a80*/  VIADD R26, R2, 0xffffffff ;  /* 0xffffffff021a7836 */ /* 0x004fe40000000000 */
[----:B------:R-:W1:Y:S02]  /*11a90*/  @P2 LDC R2, c[0x0][0x438] ;  /* 0x00010e00ff022b82 */ /* 0x000e640000000800 */
[----:B------:R-:W-:-:S05]  /*11aa0*/  IMAD R0, R26, 0x50, R20 ;  /* 0x000000501a007824 */ /* 0x000fca00078e0214 */
[C---:B---3--:R-:W-:Y:S01]  /*11ab0*/  ISETP.GE.AND P0, PT, R0.reuse, R4, PT ;  /* 0x000000040000720c */ /* 0x048fe20003f06270 */
[----:B----4-:R-:W-:-:S03]  /*11ac0*/  IMAD.IADD R0, R0, 0x1, R21 ;  /* 0x0000000100007824 */ /* 0x010fc600078e0215 */
[----:B------:R-:W-:Y:S01]  /*11ad0*/  ISETP.GT.U32.OR P0, PT, R20, 0x4f, P0 ;  /* 0x0000004f1400780c */ /* 0x000fe20000704470 */
[----:B0-----:R-:W-:-:S04]  /*11ae0*/  @P2 IMAD.HI.U32 R3, R0, R3, RZ ;  /* 0x0000000300032227 */ /* 0x001fc800078e00ff */
[----:B------:R-:W-:Y:S01]  /*11af0*/  IMAD.MOV.U32 R4, RZ, RZ, R0 ;  /* 0x000000ffff047224 */ /* 0x000fe200078e0000 */
[----:B-1----:R-:W-:-:S07]  /*11b00*/  @P2 SHF.R.U32.HI R4, RZ, R2, R3 ;  /* 0x00000002ff042219 */ /* 0x002fce0000011603 */
[----:B------:R-:W0:Y:S01]  /*11b10*/  @!P0 LDC.64 R2, c[0x0][0x428] ;  /* 0x00010a00ff028b82 */ /* 0x000e220000000a00 */
[----:B------:R-:W-:-:S04]  /*11b20*/  IMAD.MOV R5, RZ, RZ, -R4 ;  /* 0x000000ffff057224 */ /* 0x000fc800078e0a04 */
[----:B------:R-:W-:Y:S01]  /*11b30*/  IMAD R0, R6, R5, R0 ;  /* 0x0000000506007224 */ /* 0x000fe200078e0200 */
[----:B------:R-:W-:Y:S02]  /*11b40*/  SHF.R.S32.HI R6, RZ, 0x1f, R30 ;  /* 0x0000001fff067819 */ /* 0x000fe4000001141e */
[----:B------:R-:W-:-:S03]  /*11b50*/  @!P0 SHF.R.S32.HI R5, RZ, 0x1f, R4 ;  /* 0x0000001fff058819 */ /* 0x000fc60000011404 */
[----:B------:R0:W-:Y:S02]  /*11b60*/  STL [R1+0xc], R6 ;  /* 0x00000c0601007387 */ /* 0x0001e40000100800 */
[-C--:B0-----:R-:W-:Y:S02]  /*11b70*/  @!P0 IMAD R6, R6, R2.reuse, RZ ;  /* 0x0000000206068224 */ /* 0x081fe400078e02ff */
[----:B------:R-:W-:-:S04]  /*11b80*/  @!P0 IMAD.WIDE.U32 R4, R30, R2, R4 ;  /* 0x000000021e048225 */ /* 0x000fc800078e0004 */
[----:B------:R-:W-:Y:S02]  /*11b90*/  @!P0 IMAD R6, R30, R3, R6 ;  /* 0x000000031e068224 */ /* 0x000fe400078e0206 */
[----:B------:R-:W0:Y:S02]  /*11ba0*/  @!P0 LDC.64 R2, c[0x0][0x418] ;  /* 0x00010600ff028b82 */ /* 0x000e240000000a00 */
[----:B------:R-:W-:Y:S01]  /*11bb0*/  @!P0 IMAD.IADD R6, R5, 0x1, R6 ;  /* 0x0000000105068824 */ /* 0x000fe200078e0206 */
[----:B------:R-:W-:Y:S02]  /*11bc0*/  ISETP.GE.AND P2, PT, R37, UR4, PT ;  /* 0x0000000425007c0c */ /* 0x000fe4000bf46270 */
[----:B0-----:R-:W-:-:S04]  /*11bd0*/  @!P0 LEA R2, P1, R4, R2, 0x2 ;  /* 0x0000000204028211 */ /* 0x001fc800078210ff */
[----:B------:R-:W-:Y:S01]  /*11be0*/  @!P0 LEA.HI.X R3, R4, R3, R6, 0x2, P1 ;  /* 0x0000000304038211 */ /* 0x000fe200008f1406 */
[----:B------:R-:W-:-:S06]  /*11bf0*/  IMAD.MOV.U32 R4, RZ, RZ, RZ ;  /* 0x000000ffff047224 */ /* 0x000fcc00078e00ff */
[----:B------:R0:W5:Y:S01]  /*11c00*/  @!P0 LDG.E R4, desc[UR36][R2.64] ;  /* 0x0000002402048981 */ /* 0x000162000c1e1900 */
[----:B------:R-:W-:Y:S02]  /*11c10*/  ISETP.GE.AND P0, PT, R32, UR4, PT ;  /* 0x0000000420007c0c */ /* 0x000fe4000bf06270 */
[----:B------:R-:W-:Y:S01]  /*11c20*/  ISETP.GE.AND P1, PT, R36, UR4, PT ;  /* 0x0000000424007c0c */ /* 0x000fe2000bf26270 */
[----:B0-----:R-:W-:-:S10]  /*11c30*/  IMAD.U32 R2, RZ, RZ, UR38 ;  /* 0x00000026ff027e24 */ /* 0x001fd4000f8e00ff */
[----:B------:R-:W-:Y:S02]  /*11c40*/  @P0 LOP3.LUT R23, R23, 0x10, RZ, 0xfc, !PT ;  /* 0x0000001017170812 */ /* 0x000fe400078efcff */
[----:B------:R-:W-:Y:S02]  /*11c50*/  ISETP.GE.AND P0, PT, R34, UR4, PT ;  /* 0x0000000422007c0c */ /* 0x000fe4000bf06270 */
[----:B------:R-:W-:-:S04]  /*11c60*/  LOP3.LUT R23, R23, 0xfffffff7, RZ, 0xc0, !PT ;  /* 0xfffffff717177812 */ /* 0x000fc800078ec0ff */
[----:B------:R-:W-:-:S04]  /*11c70*/  @P2 LOP3.LUT R23, R23, 0x8, RZ, 0xfc, !PT ;  /* 0x0000000817172812 */ /* 0x000fc800078efcff */
[----:B------:R-:W-:-:S04]  /*11c80*/  LOP3.LUT R23, R23, 0xfffffffb, RZ, 0xc0, !PT ;  /* 0xfffffffb17177812 */ /* 0x000fc800078ec0ff */
[----:B------:R-:W-:-:S04]  /*11c90*/  @P1 LOP3.LUT R23, R23, 0x4, RZ, 0xfc, !PT ;  /* 0x0000000417171812 */ /* 0x000fc800078efcff */
[----:B------:R-:W-:-:S04]  /*11ca0*/  LOP3.LUT R23, R23, 0xfffffffd, RZ, 0xc0, !PT ;  /* 0xfffffffd17177812 */ /* 0x000fc800078ec0ff */
[----:B------:R-:W-:Y:S01]  /*11cb0*/  @P0 LOP3.LUT R23, R23, 0x2, RZ, 0xfc, !PT ;  /* 0x0000000217170812 */ /* 0x000fe200078efcff */
[----:B------:R-:W-:Y:S06]  /*11cc0*/  BRA.DIV UR5, `(.L_x_249) ;  /* 0x0000004205147947 */ /* 0x000fec000b800000 */
.L_x_317:
[----:B------:R-:W-:Y:S02]  /*11cd0*/  ISETP.NE.AND P0, PT, R2, 0x3, PT ;  /* 0x000000030200780c */ /* 0x000fe40003f05270 */
[----:B------:R-:W-:Y:S02]  /*11ce0*/  ISETP.GT.U32.AND P1, PT, R20, 0x4f, PT ;  /* 0x0000004f1400780c */ /* 0x000fe40003f24070 */
[----:B------:R-:W-:-:S09]  /*11cf0*/  LOP3.LUT R23, R23, 0xffffffdf, RZ, 0xc0, !PT ;  /* 0xffffffdf17177812 */ /* 0x000fd200078ec0ff */
[----:B------:R-:W-:-:S04]  /*11d00*/  @P0 LOP3.LUT R23, R23, 0x20, RZ, 0xfc, !PT ;  /* 0x0000002017170812 */ /* 0x000fc800078efcff */
[----:B------:R-:W-:-:S04]  /*11d10*/  LOP3.LUT R23, R23, 0xfffffffe, RZ, 0xc0, !PT ;  /* 0xfffffffe17177812 */ /* 0x000fc800078ec0ff */
[----:B------:R-:W-:Y:S01]  /*11d20*/  @P1 LOP3.LUT R23, R23, 0x1, RZ, 0xfc, !PT ;  /* 0x0000000117171812 */ /* 0x000fe200078efcff */
[----:B------:R-:W-:Y:S06]  /*11d30*/  @!P0 BRA `(.L_x_250) ;  /* 0x0000000000048947 */ /* 0x000fec0003800000 */
[----:B------:R-:W-:Y:S01]  /*11d40*/  BPT.TRAP 0x1 ;  /* 0x000000040000795c */ /* 0x000fe20000300000 */
.L_x_250:
[----:B------:R-:W-:Y:S01]  /*11d50*/  SHF.R.S32.HI R6, RZ, 0x1f, R0 ;  /* 0x0000001fff067819 */ /* 0x000fe20000011400 */
[----:B------:R-:W-:Y:S01]  /*11d60*/  ULDC.64 UR4, c[0x0][0x328] ;  /* 0x0000ca0000047ab9 */ /* 0x000fe20000000a00 */
[----:B-----5:R-:W-:Y:S01]  /*11d70*/  SHF.R.S32.HI R7, RZ, 0x1f, R4 ;  /* 0x0000001fff077819 */ /* 0x020fe20000011404 */
[----:B------:R-:W-:Y:S01]  /*11d80*/  IMAD.WIDE.U32 R2, R0, UR4, RZ ;  /* 0x0000000400027c25 */ /* 0x000fe2000f8e00ff */
[----:B------:R-:W-:Y:S01]  /*11d90*/  ULDC.64 UR6, c[0x0][0x318] ;  /* 0x0000c60000067ab9 */ /* 0x000fe20000000a00 */
[----:B------:R-:W-:Y:S02]  /*11da0*/  BSSY B0, `(.L_x_251) ;  /* 0x0000012000007945 */ /* 0x000fe40003800000 */
[----:B------:R-:W-:-:S04]  /*11db0*/  IMAD R5, R6, UR4, RZ ;  /* 0x0000000406057c24 */ /* 0x000fc8000f8e02ff */
[----:B------:R-:W-:Y:S01]  /*11dc0*/  IMAD R5, R0, UR5, R5 ;  /* 0x0000000500057c24 */ /* 0x000fe2000f8e0205 */
[----:B------:R-:W-:-:S03]  /*11dd0*/  ULDC.64 UR4, c[0x0][0x338] ;  /* 0x0000ce0000047ab9 */ /* 0x000fc60000000a00 */
[----:B------:R-:W-:Y:S02]  /*11de0*/  IMAD.IADD R3, R3, 0x1, R5 ;  /* 0x0000000103037824 */ /* 0x000fe400078e0205 */
[----:B------:R-:W-:Y:S02]  /*11df0*/  IMAD R5, R7, UR4, RZ ;  /* 0x0000000407057c24 */ /* 0x000fe4000f8e02ff */
[----:B------:R-:W-:-:S04]  /*11e00*/  IMAD.WIDE.U32 R2, R4, UR4, R2 ;  /* 0x0000000404027c25 */ /* 0x000fc8000f8e0002 */
[----:B------:R-:W-:Y:S01]  /*11e10*/  IMAD R5, R4, UR5, R5 ;  /* 0x0000000504057c24 */ /* 0x000fe2000f8e0205 */
[----:B------:R-:W-:-:S03]  /*11e20*/  ULDC.64 UR4, c[0x0][0x330] ;  /* 0x0000cc0000047ab9 */ /* 0x000fc60000000a00 */
[----:B------:R-:W-:Y:S02]  /*11e30*/  IMAD.IADD R3, R3, 0x1, R5 ;  /* 0x0000000103037824 */ /* 0x000fe400078e0205 */
[----:B------:R-:W-:Y:S02]  /*11e40*/  IMAD R5, R27, 0x8, R22 ;  /* 0x000000081b057824 */ /* 0x000fe400078e0216 */
[----:B------:R-:W-:-:S04]  /*11e50*/  IMAD.WIDE.U32 R2, R25, UR4, R2 ;  /* 0x0000000419027c25 */ /* 0x000fc8000f8e0002 */
[----:B------:R-:W-:Y:S01]  /*11e60*/  IMAD R24, R25, UR5, R3 ;  /* 0x0000000519187c24 */ /* 0x000fe2000f8e0203 */
[----:B------:R-:W-:-:S04]  /*11e70*/  LEA R18, P0, R2, UR6, 0x1 ;  /* 0x0000000602127c11 */ /* 0x000fc8000f8008ff */
[----:B------:R-:W-:Y:S02]  /*11e80*/  LEA.HI.X R24, R2, UR7, R24, 0x1, P0 ;  /* 0x0000000702187c11 */ /* 0x000fe400080f0c18 */
[----:B------:R-:W-:-:S06]  /*11e90*/  SHF.L.U32 R2, R28, 0x1f, RZ ;  /* 0x0000001f1c027819 */ /* 0x000fcc00000006ff */
[----:B------:R-:W0:Y:S02]  /*11ea0*/  SYNCS.PHASECHK.TRANS64.TRYWAIT P0, [R5+URZ+0x38840], R2 ;  /* 0x03884002050075a7 */ /* 0x000e24000800017f */
[----:B0-----:R-:W-:Y:S05]  /*11eb0*/  @!P0 BRA `(.L_x_252) ;  /* 0x0000003c00cc8947 */ /* 0x001fea0003800000 */
.L_x_318:
[----:B------:R-:W-:Y:S05]  /*11ec0*/  BSYNC B0 ;  /* 0x0000000000007941 */ /* 0x000fea0003800000 */
.L_x_251:
[----:B------:R-:W2:Y:S01]  /*11ed0*/  LDL R9, [R1] ;  /* 0x0000000001097983 */ /* 0x000ea20000100800 */
[----:B------:R-:W-:Y:S01]  /*11ee0*/  ULDC.64 UR4, c[0x0][0x300] ;  /* 0x0000c00000047ab9 */ /* 0x000fe20000000a00 */
[----:B------:R-:W-:Y:S01]  /*11ef0*/  ULDC.64 UR6, c[0x0][0x2e8] ;  /* 0x0000ba0000067ab9 */ /* 0x000fe20000000a00 */
[----:B------:R-:W-:Y:S01]  /*11f00*/  IMAD R6, R6, UR4, RZ ;  /* 0x0000000406067c24 */ /* 0x000fe2000f8e02ff */
[----:B------:R-:W1:Y:S01]  /*11f10*/  S2R R8, SR_TID.X ;  /* 0x0000000000087919 */ /* 0x000e620000002100 */
[----:B0-----:R-:W-:-:S04]  /*11f20*/  IMAD.WIDE.U32 R2, R0, UR4, RZ ;  /* 0x0000000400027c25 */ /* 0x001fc8000f8e00ff */
[----:B------:R-:W-:Y:S01]  /*11f30*/  IMAD R6, R0, UR5, R6 ;  /* 0x0000000500067c24 */ /* 0x000fe2000f8e0206 */
[----:B------:R-:W-:Y:S02]  /*11f40*/  ULDC.64 UR4, c[0x0][0x310] ;  /* 0x0000c40000047ab9 */ /* 0x000fe40000000a00 */
[----:B------:R-:W-:Y:S02]  /*11f50*/  IMAD R7, R7, UR4, RZ ;  /* 0x0000000407077c24 */ /* 0x000fe4000f8e02ff */
[----:B------:R-:W-:Y:S02]  /*11f60*/  IMAD.IADD R3, R3, 0x1, R6 ;  /* 0x0000000103037824 */ /* 0x000fe400078e0206 */
[C---:B------:R-:W-:Y:S02]  /*11f70*/  IMAD R7, R4.reuse, UR5, R7 ;  /* 0x0000000504077c24 */ /* 0x040fe4000f8e0207 */
[----:B------:R-:W-:Y:S01]  /*11f80*/  IMAD.WIDE.U32 R2, R4, UR4, R2 ;  /* 0x0000000404027c25 */ /* 0x000fe2000f8e0002 */
[----:B------:R-:W-:-:S03]  /*11f90*/  ULDC.64 UR4, c[0x0][0x308] ;  /* 0x0000c20000047ab9 */ /* 0x000fc60000000a00 */
[----:B------:R-:W-:Y:S02]  /*11fa0*/  IMAD.IADD R3, R3, 0x1, R7 ;  /* 0x0000000103037824 */ /* 0x000fe400078e0207 */
[----:B------:R-:W-:Y:S02]  /*11fb0*/  IMAD R7, R27, 0x5000, R31 ;  /* 0x000050001b077824 */ /* 0x000fe400078e021f */
[----:B------:R-:W-:Y:S01]  /*11fc0*/  IMAD.WIDE.U32 R2, R25, UR4, R2 ;  /* 0x0000000419027c25 */ /* 0x000fe2000f8e0002 */
[----:B------:R-:W-:-:S03]  /*11fd0*/  UMOV UR4, 0xffffffff ;  /* 0xffffffff00047882 */ /* 0x000fc60000000000 */
[----:B------:R-:W-:Y:S01]  /*11fe0*/  IMAD R6, R25, UR5, R3 ;  /* 0x0000000519067c24 */ /* 0x000fe2000f8e0203 */
[----:B------:R-:W-:-:S04]  /*11ff0*/  LEA R0, P0, R2, UR6, 0x1 ;  /* 0x0000000602007c11 */ /* 0x000fc8000f8008ff */
[----:B------:R-:W-:Y:S02]  /*12000*/  LEA.HI.X R6, R2, UR7, R6, 0x1, P0 ;  /* 0x0000000702067c11 */ /* 0x000fe400080f0c06 */
[----:B-1----:R-:W-:-:S04]  /*12010*/  LOP3.LUT R8, R8, 0x7f, RZ, 0xc0, !PT ;  /* 0x0000007f08087812 */ /* 0x002fc800078ec0ff */
[----:B------:R-:W-:Y:S01]  /*12020*/  SHF.R.U32.HI R8, RZ, 0x3, R8 ;  /* 0x00000003ff087819 */ /* 0x000fe20000011608 */
[----:B--2---:R-:W-:-:S05]  /*12030*/  IMAD R4, R26, -0x50, R9 ;  /* 0xffffffb01a047824 */ /* 0x004fca00078e0209 */
[----:B------:R-:W-:-:S04]  /*12040*/  IADD3 R4, -R8, R4, RZ ;  /* 0x0000000408047210 */ /* 0x000fc80007ffe1ff */
[----:B------:R-:W-:Y:S01]  /*12050*/  ISETP.GE.AND P0, PT, R4, 0x1, PT ;  /* 0x000000010400780c */ /* 0x000fe20003f06270 */
[----:B------:R-:W-:-:S12]  /*12060*/  BRA.DIV UR4, `(.L_x_253) ;  /* 0x0000003e04747947 */ /* 0x000fd8000b800000 */
[----:B------:R-:W0:Y:S01]  /*12070*/  SHFL.IDX PT, R3, R0, RZ, 0x181f ;  /* 0x00181fff00037589 */ /* 0x000e2200000e0000 */
[----:B------:R-:W-:Y:S01]  /*12080*/  LOP3.LUT P5, RZ, R23, 0x10, RZ, 0xc0, !PT ;  /* 0x0000001017ff7812 */ /* 0x000fe200078ac0ff */
[----:B------:R-:W-:Y:S01]  /*12090*/  @P0 IMAD R9, R7, 0x2, R22 ;  /* 0x0000000207090824 */ /* 0x000fe200078e0216 */
[C---:B------:R-:W-:Y:S01]  /*120a0*/  LOP3.LUT P4, RZ, R23.reuse, 0x8, RZ, 0xc0, !PT ;  /* 0x0000000817ff7812 */ /* 0x040fe2000788c0ff */
[----:B------:R-:W1:Y:S01]  /*120b0*/  SHFL.IDX PT, R2, R6, RZ, 0x181f ;  /* 0x00181fff06027589 */ /* 0x000e6200000e0000 */
[C---:B------:R-:W-:Y:S02]  /*120c0*/  LOP3.LUT P3, RZ, R23.reuse, 0x4, RZ, 0xc0, !PT ;  /* 0x0000000417ff7812 */ /* 0x040fe4000786c0ff */
[----:B------:R-:W-:Y:S01]  /*120d0*/  LOP3.LUT P2, RZ, R23, 0x2, RZ, 0xc0, !PT ;  /* 0x0000000217ff7812 */ /* 0x000fe2000784c0ff */
[----:B------:R-:W-:Y:S01]  /*120e0*/  SHFL.IDX PT, R8, R6, 0x1, 0x181f ;  /* 0x00381f0006087f89 */ /* 0x000fe200000e0000 */
[----:B0-----:R-:W-:-:S05]  /*120f0*/  @P0 LEA R3, P1, R32, R3, 0x1 ;  /* 0x0000000320030211 */ /* 0x001fca00078208ff */
[----:B-1----:R-:W-:-:S05]  /*12100*/  @P0 IMAD.X R2, RZ, RZ, R2, P1 ;  /* 0x000000ffff020224 */ /* 0x002fca00008e0602 */
[----:B------:R-:W-:-:S04]  /*12110*/  @P0 LOP3.LUT R3, R3, R2, RZ, 0x3c, !PT ;  /* 0x0000000203030212 */ /* 0x000fc800078e3cff */
[----:B------:R-:W-:-:S04]  /*12120*/  @P0 LOP3.LUT R2, R3, R2, RZ, 0x3c, !PT ;  /* 0x0000000203020212 */ /* 0x000fc800078e3cff */
[----:B------:R-:W-:-:S05]  /*12130*/  @P0 LOP3.LUT R3, R3, R2, RZ, 0x3c, !PT ;  /* 0x0000000203030212 */ /* 0x000fca00078e3cff */
[----:B------:R-:W-:Y:S04]  /*12140*/  @P0 LDGSTS.E.BYPASS.LTC128B.128 [R9+0x24400], desc[UR36][R2.64], !P5 ;  /* 0x2440000002090fae */ /* 0x000fe8000e901d64 */
[----:B------:R-:W-:Y:S04]  /*12150*/  @P0 LDGSTS.E.BYPASS.LTC128B.128 [R9+0x26c00], desc[UR36][R2.64+0x80], !P4 ;  /* 0x26c0008002090fae */ /* 0x000fe8000e101d64 */
[----:B------:R-:W-:Y:S04]  /*12160*/  @P0 LDGSTS.E.BYPASS.LTC128B.128 [R9+0x29400], desc[UR36][R2.64+0x100], !P3 ;  /* 0x2940010002090fae */ /* 0x000fe8000d901d64 */
[----:B------:R0:W-:Y:S01]  /*12170*/  @P0 LDGSTS.E.BYPASS.LTC128B.128 [R9+0x2bc00], desc[UR36][R2.64+0x180], !P2 ;  /* 0x2bc0018002090fae */ /* 0x0001e2000d101d64 */
[----:B------:R-:W-:-:S03]  /*12180*/  ISETP.GE.AND P0, PT, R4, 0x11, PT ;  /* 0x000000110400780c */ /* 0x000fc60003f06270 */
[----:B0-----:R-:W0:Y:S10]  /*12190*/  SHFL.IDX PT, R2, R0, 0x1, 0x181f ;  /* 0x00381f0000027f89 */ /* 0x001e3400000e0000 */
[----:B------:R-:W-:Y:S01]  /*121a0*/  @P0 IMAD R21, R7, 0x2, R22 ;  /* 0x0000000207150824 */ /* 0x000fe200078e0216 */
[----:B0-----:R-:W-:-:S05]  /*121b0*/  @P0 LEA R2, P1, R32, R2, 0x1 ;  /* 0x0000000220020211 */ /* 0x001fca00078208ff */
[----:B------:R-:W-:Y:S02]  /*121c0*/  @P0 IMAD.X R3, RZ, RZ, R8, P1 ;  /* 0x000000ffff030224 */ /* 0x000fe400008e0608 */
[----:B------:R-:W-:Y:S04]  /*121d0*/  SHFL.IDX PT, R8, R6, 0x2, 0x181f ;  /* 0x00581f0006087f89 */ /* 0x000fe800000e0000 */
        /* <DEDUP_REMOVED lines=17> */
[----:B------:R-:W1:Y:S01]  /*122f0*/  SHFL.IDX PT, R0, R0, 0x4, 0x181f ;  /* 0x00981f0000007f89 */ /* 0x000e6200000e0000 */
[----:B0-----:R-:W-:-:S05]  /*12300*/  @P0 LEA R2, P1, R32, R2, 0x1 ;  /* 0x0000000220020211 */ /* 0x001fca00078208ff */
[----:B------:R-:W-:Y:S02]  /*12310*/  @P0 IMAD.X R3, RZ, RZ, R8, P1 ;  /* 0x000000ffff030224 */ /* 0x000fe400008e0608 */
[----:B------:R0:W2:Y:S04]  /*12320*/  SHFL.IDX PT, R8, R6, 0x4, 0x181f ;  /* 0x00981f0006087f89 */ /* 0x0000a800000e0000 */
[----:B------:R0:W-:Y:S04]  /*12330*/  @P0 LDGSTS.E.BYPASS.LTC128B.128 [R21+0x25c00], desc[UR36][R2.64], !P5 ;  /* 0x25c0000002150fae */ /* 0x0001e8000e901d64 */
[----:B------:R0:W-:Y:S04]  /*12340*/  @P0 LDGSTS.E.BYPASS.LTC128B.128 [R21+0x28400], desc[UR36][R2.64+0x80], !P4 ;  /* 0x2840008002150fae */ /* 0x0001e8000e101d64 */
[----:B------:R0:W-:Y:S04]  /*12350*/  @P0 LDGSTS.E.BYPASS.LTC128B.128 [R21+0x2ac00], desc[UR36][R2.64+0x100], !P3 ;  /* 0x2ac0010002150fae */ /* 0x0001e8000d901d64 */
[----:B-1----:R0:W-:Y:S02]  /*12360*/  @P0 LDGSTS.E.BYPASS.LTC128B.128 [R21+0x2d400], desc[UR36][R2.64+0x180], !P2 ;  /* 0x2d40018002150fae */ /* 0x0021e4000d101d64 */
.L_x_330:
[----:B------:R-:W-:Y:S01]  /*12370*/  ISETP.GE.AND P0, PT, R4, 0x41, PT ;  /* 0x000000410400780c */ /* 0x000fe20003f06270 */
[----:B------:R-:W-:-:S12]  /*12380*/  BSSY B0, `(.L_x_254) ;  /* 0x0000010000007945 */ /* 0x000fd80003800000 */
[----:B------:R-:W-:Y:S05]  /*12390*/  @!P0 BRA `(.L_x_255) ;  /* 0x0000000000388947 */ /* 0x000fea0003800000 */
[----:B------:R-:W-:Y:S01]  /*123a0*/  LOP3.LUT P4, RZ, R23, 0x10, RZ, 0xc0, !PT ;  /* 0x0000001017ff7812 */ /* 0x000fe2000788c0ff */
[----:B------:R-:W-:Y:S01]  /*123b0*/  IMAD R7, R7, 0x2, R22 ;  /* 0x0000000207077824 */ /* 0x000fe200078e0216 */
[C---:B------:R-:W-:Y:S02]  /*123c0*/  LOP3.LUT P3, RZ, R23.reuse, 0x8, RZ, 0xc0, !PT ;  /* 0x0000000817ff7812 */ /* 0x040fe4000786c0ff */
[C---:B------:R-:W-:Y:S02]  /*123d0*/  LOP3.LUT P2, RZ, R23.reuse, 0x4, RZ, 0xc0, !PT ;  /* 0x0000000417ff7812 */ /* 0x040fe4000784c0ff */
[----:B------:R-:W-:Y:S02]  /*123e0*/  LOP3.LUT P1, RZ, R23, 0x2, RZ, 0xc0, !PT ;  /* 0x0000000217ff7812 */ /* 0x000fe4000782c0ff */
[----:B0-----:R-:W-:-:S05]  /*123f0*/  LEA R2, P0, R32, R0, 0x1 ;  /* 0x0000000020027211 */ /* 0x001fca00078008ff */
[----:B--2---:R-:W-:-:S05]  /*12400*/  IMAD.X R3, RZ, RZ, R8, P0 ;  /* 0x000000ffff037224 */ /* 0x004fca00000e0608 */
[----:B------:R-:W-:Y:S01]  /*12410*/  @!PT LDS RZ, [RZ] ;  /* 0x00000000fffff984 */ /* 0x000fe20000000800 */
[----:B------:R-:W-:Y:S01]  /*12420*/  @!PT LDS RZ, [RZ] ;  /* 0x00000000fffff984 */ /* 0x000fe20000000800 */
[----:B------:R-:W-:Y:S01]  /*12430*/  @!PT LDS RZ, [RZ] ;  /* 0x00000000fffff984 */ /* 0x000fe20000000800 */
[----:B------:R1:W-:Y:S04]  /*12440*/  LDGSTS.E.BYPASS.LTC128B.128 [R7+0x26400], desc[UR36][R2.64], !P4 ;  /* 0x2640000002077fae */ /* 0x0003e8000e101d64 */
[----:B------:R1:W-:Y:S04]  /*12450*/  LDGSTS.E.BYPASS.LTC128B.128 [R7+0x28c00], desc[UR36][R2.64+0x80], !P3 ;  /* 0x28c0008002077fae */ /* 0x0003e8000d901d64 */
[----:B------:R1:W-:Y:S04]  /*12460*/  LDGSTS.E.BYPASS.LTC128B.128 [R7+0x2b400], desc[UR36][R2.64+0x100], !P2 ;  /* 0x2b40010002077fae */ /* 0x0003e8000d101d64 */
[----:B------:R1:W-:Y:S02]  /*12470*/  LDGSTS.E.BYPASS.LTC128B.128 [R7+0x2dc00], desc[UR36][R2.64+0x180], !P1 ;  /* 0x2dc0018002077fae */ /* 0x0003e4000c901d64 */
.L_x_255:
[----:B------:R-:W-:Y:S05]  /*12480*/  BSYNC B0 ;  /* 0x0000000000007941 */ /* 0x000fea0003800000 */
.L_x_254:
[----:B------:R-:W-:Y:S01]  /*12490*/  NOP ;  /* 0x0000000000007918 */ /* 0x000fe20000000000 */
[----:B------:R-:W-:-:S13]  /*124a0*/  PLOP3.LUT P0, PT, PT, PT, PT, 0x80, 0x0 ;  /* 0x000000000000781c */ /* 0x000fda0003f0f070 */
.L_x_256:
        /* <DEDUP_REMOVED lines=10> */
.L_x_257:
[----:B------:R3:W5:Y:S01]  /*12550*/  LDL.LU R0, [R1+0x10] ;  /* 0x0000100001007983 */ /* 0x0007620000300800 */
[----:B------:R-:W-:Y:S01]  /*12560*/  LOP3.LUT P0, RZ, R23, 0x80, RZ, 0xc0, !PT ;  /* 0x0000008017ff7812 */ /* 0x000fe2000780c0ff */
[----:B------:R3:W-:-:S12]  /*12570*/  SYNCS.ARRIVE.TRANS64.A1T0 RZ, [R5+URZ+0x38830], RZ ;  /* 0x038830ff05ff79a7 */ /* 0x0007d8000810003f */
[----:B------:R-:W-:Y:S05]  /*12580*/  WARPSYNC.ALL ;  /* 0x0000000000007948 */ /* 0x000fea0003800000 */
[----:B------:R-:W-:Y:S01]  /*12590*/  ULDC.64 UR4, c[0x0][0x298] ;  /* 0x0000a60000047ab9 */ /* 0x000fe20000000a00 */
[----:B01----:R-:W-:Y:S01]  /*125a0*/  VIADD R2, R22, 0x14400 ;  /* 0x0001440016027836 */ /* 0x003fe20000000000 */
[----:B------:R-:W-:Y:S01]  /*125b0*/  SEL R29, R29, RZ, !P0 ;  /* 0x000000ff1d1d7207 */ /* 0x000fe20004000000 */
[----:B------:R-:W-:Y:S01]  /*125c0*/  IMAD.WIDE.U32 R6, R35, UR4, RZ ;  /* 0x0000000423067c25 */ /* 0x000fe2000f8e00ff */
[----:B------:R-:W-:Y:S01]  /*125d0*/  BSSY B6, `(.L_x_258) ;  /* 0x000001b000067945 */ /* 0x000fe20003800000 */
[----:B------:R-:W-:Y:S01]  /*125e0*/  BAR.SYNC.DEFER_BLOCKING 0x8, 0x180 ;  /* 0x0206000000007b1d */ /* 0x000fe20000010000 */
[----:B-----5:R-:W-:-:S02]  /*125f0*/  SEL R0, R0, RZ, !P0 ;  /* 0x000000ff00007207 */ /* 0x020fc40004000000 */
[----:B------:R-:W-:-:S03]  /*12600*/  LOP3.LUT P0, RZ, R2, 0x3ff, RZ, 0xc0, !PT ;  /* 0x000003ff02ff7812 */ /* 0x000fc6000780c0ff */
[----:B------:R0:W-:Y:S04]  /*12610*/  STL [R1+0x10], R0 ;  /* 0x0000100001007387 */ /* 0x0001e80000100800 */
[----:B------:R1:W-:Y:S01]  /*12620*/  STL.64 [R1+0x18], R6 ;  /* 0x0000180601007387 */ /* 0x0003e20000100a00 */
[----:B0-----:R-:W-:-:S05]  /*12630*/  SHF.R.S32.HI R0, RZ, 0x1f, R35 ;  /* 0x0000001fff007819 */ /* 0x001fca0000011423 */
[----:B------:R-:W-:-:S04]  /*12640*/  IMAD R0, R0, UR4, RZ ;  /* 0x0000000400007c24 */ /* 0x000fc8000f8e02ff */
[----:B------:R-:W-:-:S04]  /*12650*/  IMAD R0, R35, UR5, R0 ;  /* 0x0000000523007c24 */ /* 0x000fc8000f8e0200 */
[----:B------:R-:W-:Y:S01]  /*12660*/  IMAD.IADD R35, R7, 0x1, R0 ;  /* 0x0000000107237824 */ /* 0x000fe200078e0200 */
[----:B-1----:R-:W-:Y:S06]  /*12670*/  @!P0 BRA `(.L_x_259) ;  /* 0x0000000000408947 */ /* 0x002fec0003800000 */
[----:B------:R-:W-:Y:S01]  /*12680*/  MOV R2, 0x0 ;  /* 0x0000000000027802 */ /* 0x000fe20000000f00 */
[----:B------:R-:W-:Y:S01]  /*12690*/  ULDC.64 UR6, c[0x4][0xa8] ;  /* 0x01002a0000067ab9 */ /* 0x000fe20000000a00 */
[----:B------:R-:W-:Y:S01]  /*126a0*/  ULDC.64 UR8, c[0x4][0xb0] ;  /* 0x01002c0000087ab9 */ /* 0x000fe20000000a00 */
[----:B------:R-:W-:Y:S01]  /*126b0*/  ULDC.64 UR4, c[0x4][0x20] ;  /* 0x0100080000047ab9 */ /* 0x000fe20000000a00 */
[----:B------:R-:W-:Y:S02]  /*126c0*/  IMAD.U32 R4, RZ, RZ, UR6 ;  /* 0x00000006ff047e24 */ /* 0x000fe4000f8e00ff */
[----:B------:R-:W0:Y:S01]  /*126d0*/  LDC.64 R2, c[0x4][R2] ;  /* 0x0100000002027b82 */ /* 0x000e220000000a00 */
[----:B---3--:R-:W-:Y:S02]  /*126e0*/  IMAD.U32 R5, RZ, RZ, UR7 ;  /* 0x00000007ff057e24 */ /* 0x008fe4000f8e00ff */
[----:B------:R-:W-:Y:S02]  /*126f0*/  IMAD.U32 R6, RZ, RZ, UR8 ;  /* 0x00000008ff067e24 */ /* 0x000fe4000f8e00ff */
[----:B------:R-:W-:-:S02]  /*12700*/  IMAD.U32 R7, RZ, RZ, UR9 ;  /* 0x00000009ff077e24 */ /* 0x000fc4000f8e00ff */
[----:B------:R-:W-:Y:S02]  /*12710*/  IMAD.U32 R10, RZ, RZ, UR4 ;  /* 0x00000004ff0a7e24 */ /* 0x000fe4000f8e00ff */
[----:B------:R-:W-:Y:S02]  /*12720*/  IMAD.U32 R11, RZ, RZ, UR5 ;  /* 0x00000005ff0b7e24 */ /* 0x000fe4000f8e00ff */
[----:B--2---:R-:W-:Y:S02]  /*12730*/  IMAD.MOV.U32 R8, RZ, RZ, 0x70 ;  /* 0x00000070ff087424 */ /* 0x004fe400078e00ff */
[----:B------:R-:W-:Y:S02]  /*12740*/  IMAD.MOV.U32 R12, RZ, RZ, 0x1 ;  /* 0x00000001ff0c7424 */ /* 0x000fe400078e00ff */
[----:B------:R-:W-:-:S07]  /*12750*/  IMAD.MOV.U32 R13, RZ, RZ, RZ ;  /* 0x000000ffff0d7224 */ /* 0x000fce00078e00ff */
[----:B------:R-:W-:-:S07]  /*12760*/  LEPC R20, `(.L_x_259) ;  /* 0x000000001014794e */ /* 0x000fce0000000000 */
[----:B0-----:R-:W-:Y:S05]  /*12770*/  CALL.ABS.NOINC R2 ;  /* 0x0000000002007343 */ /* 0x001fea0003c00000 */
.L_x_259:
[----:B------:R-:W-:Y:S05]  /*12780*/  BSYNC B6 ;  /* 0x0000000000067941 */ /* 0x000fea0003800000 */
.L_x_258:
[----:B------:R-:W4:Y:S01]  /*12790*/  LDL.LU R20, [R1+0x10] ;  /* 0x0000100001147983 */ /* 0x000f220000300800 */
[----:B------:R-:W-:Y:S01]  /*127a0*/  ULDC.64 UR4, c[0x0][0x2d8] ;  /* 0x0000b60000047ab9 */ /* 0x000fe20000000a00 */
[----:B------:R-:W0:Y:S02]  /*127b0*/  LDC R6, c[0x0][0x448] ;  /* 0x00011200ff067b82 */ /* 0x000e240000000800 */
[----:B------:R-:W2:Y:S04]  /*127c0*/  LDL.LU.64 R2, [R1+0x18] ;  /* 0x0000180001027983 */ /* 0x000ea80000300a00 */
[----:B------:R1:W5:Y:S01]  /*127d0*/  LDL R10, [R1+0x20] ;  /* 0x00002000010a7983 */ /* 0x0003620000100800 */
[----:B0-----:R-:W-:-:S13]  /*127e0*/  ISETP.NE.AND P0, PT, R6, 0x1, PT ;  /* 0x000000010600780c */ /* 0x001fda0003f05270 */
[----:B---3--:R-:W0:Y:S08]  /*127f0*/  @P0 LDC R5, c[0x0][0x44c] ;  /* 0x00011300ff050b82 */ /* 0x008e300000000800 */
[----:B------:R-:W3:Y:S01]  /*12800*/  @P0 LDC R4, c[0x0][0x450] ;  /* 0x00011400ff040b82 */ /* 0x000ee20000000800 */
[----:B--2---:R-:W-:Y:S02]  /*12810*/  IMAD.MOV.U32 R3, RZ, RZ, R35 ;  /* 0x000000ffff037224 */ /* 0x004fe400078e0023 */
[----:B------:R-:W-:-:S04]  /*12820*/  IMAD.WIDE.U32 R2, R25, UR4, R2 ;  /* 0x0000000419027c25 */ /* 0x000fc8000f8e0002 */
[----:B------:R-:W-:Y:S01]  /*12830*/  IMAD R3, R25, UR5, R3 ;  /* 0x0000000519037c24 */ /* 0x000fe2000f8e0203 */
[----:B------:R-:W-:Y:S02]  /*12840*/  ULDC.64 UR4, c[0x0][0x2e0] ;  /* 0x0000b80000047ab9 */ /* 0x000fe40000000a00 */
[----:B----4-:R-:W-:Y:S02]  /*12850*/  IMAD R0, R20, UR4, RZ ;  /* 0x0000000414007c24 */ /* 0x010fe4000f8e02ff */
[----:B------:R-:W2:Y:S01]  /*12860*/  S2R R20, SR_TID.X ;  /* 0x0000000000147919 */ /* 0x000ea20000002100 */
[----:B------:R-:W-:-:S04]  /*12870*/  IMAD.WIDE.U32 R2, R29, UR4, R2 ;  /* 0x000000041d027c25 */ /* 0x000fc8000f8e0002 */
[----:B------:R-:W-:Y:S01]  /*12880*/  IMAD R0, R29, UR5, R0 ;  /* 0x000000051d007c24 */ /* 0x000fe2000f8e0200 */
[----:B------:R-:W-:-:S03]  /*12890*/  ULDC.64 UR4, c[0x0][0x2d0] ;  /* 0x0000b40000047ab9 */ /* 0x000fc60000000a00 */
[----:B------:R-:W-:Y:S02]  /*128a0*/  IMAD.IADD R3, R3, 0x1, R0 ;  /* 0x0000000103037824 */ /* 0x000fe400078e0200 */
[----:B------:R-:W-:Y:S01]  /*128b0*/  IMAD.SHL.U32 R0, R17, 0x80, RZ ;  /* 0x0000008011007824 */ /* 0x000fe200078e00ff */
[----:B--2---:R-:W-:-:S04]  /*128c0*/  LOP3.LUT R20, R20, 0x7f, RZ, 0xc0, !PT ;  /* 0x0000007f14147812 */ /* 0x004fc800078ec0ff */
[----:B------:R-:W-:Y:S02]  /*128d0*/  SHF.R.U32.HI R21, RZ, 0x3, R20 ;  /* 0x00000003ff157819 */ /* 0x000fe40000011614 */
[----:B------:R-:W2:Y:S02]  /*128e0*/  S2R R20, SR_TID.X ;  /* 0x0000000000147919 */ /* 0x000ea40000002100 */
[----:B--2---:R-:W-:-:S05]  /*128f0*/  IMAD.SHL.U32 R20, R20, 0x10, RZ ;  /* 0x0000001014147824 */ /* 0x004fca00078e00ff */
[----:B------:R-:W-:-:S04]  /*12900*/  LOP3.LUT R20, R21, 0x70, R20, 0xf8, !PT ;  /* 0x0000007015147812 */ /* 0x000fc800078ef814 */
[----:B------:R-:W-:-:S05]  /*12910*/  LOP3.LUT R7, R20, R0, RZ, 0xfc, !PT ;  /* 0x0000000014077212 */ /* 0x000fca00078efcff */
[----:B0-----:R-:W-:-:S04]  /*12920*/  @P0 IMAD.HI.U32 R8, R7, R5, RZ ;  /* 0x0000000507080227 */ /* 0x001fc800078e00ff */
[----:B------:R-:W-:Y:S01]  /*12930*/  IMAD.MOV.U32 R5, RZ, RZ, R7 ;  /* 0x000000ffff057224 */ /* 0x000fe200078e0007 */
[----:B---3--:R-:W-:Y:S01]  /*12940*/  @P0 SHF.R.U32.HI R5, RZ, R4, R8 ;  /* 0x00000004ff050219 */ /* 0x008fe20000011608 */
[----:B------:R-:W0:Y:S04]  /*12950*/  S2R R20, SR_TID.X ;  /* 0x0000000000147919 */ /* 0x000e280000002100 */
[----:B------:R-:W-:-:S04]  /*12960*/  IMAD.MOV R4, RZ, RZ, -R5 ;  /* 0x000000ffff047224 */ /* 0x000fc800078e0a05 */
[----:B------:R-:W-:Y:S01]  /*12970*/  IMAD R4, R6, R4, R7 ;  /* 0x0000000406047224 */ /* 0x000fe200078e0207 */
[----:B------:R-:W-:Y:S01]  /*12980*/  SHF.R.S32.HI R7, RZ, 0x1f, R5 ;  /* 0x0000001fff077819 */ /* 0x000fe20000011405 */
[----:B------:R-:W-:-:S04]  /*12990*/  IMAD.WIDE.U32 R2, R5, UR4, R2 ;  /* 0x0000000405027c25 */ /* 0x000fc8000f8e0002 */
[----:B------:R-:W-:-:S04]  /*129a0*/  IMAD R7, R7, UR4, RZ ;  /* 0x0000000407077c24 */ /* 0x000fc8000f8e02ff */
        /* <DEDUP_REMOVED lines=10> */
[----:B------:R-:W-:Y:S01]  /*12a50*/  ULDC UR4, c[0x0][0x2b8] ;  /* 0x0000ae0000047ab9 */ /* 0x000fe20000000800 */
[----:B0-----:R-:W-:Y:S02]  /*12a60*/  LOP3.LUT R20, R20, 0x7f, RZ, 0xc0, !PT ;  /* 0x0000007f14147812 */ /* 0x001fe400078ec0ff */
[----:B------:R-:W-:Y:S01]  /*12a70*/  LEA.HI.X R4, R2, UR5, R3, 0x1, P0 ;  /* 0x0000000502047c11 */ /* 0x000fe200080f0c03 */
[----:B------:R-:W-:Y:S01]  /*12a80*/  UMOV UR5, 0xffffffff ;  /* 0xffffffff00057882 */ /* 0x000fe20000000000 */
[----:B------:R-:W-:Y:S02]  /*12a90*/  ISETP.GE.AND P4, PT, R32, UR4, PT ;  /* 0x0000000420007c0c */ /* 0x000fe4000bf86270 */
[----:B------:R-:W-:Y:S02]  /*12aa0*/  ISETP.GE.AND P3, PT, R37, UR4, PT ;  /* 0x0000000425007c0c */ /* 0x000fe4000bf66270 */
[----:B------:R-:W-:-:S02]  /*12ab0*/  ISETP.GE.AND P2, PT, R36, UR4, PT ;  /* 0x0000000424007c0c */ /* 0x000fc4000bf46270 */
[----:B------:R-:W-:Y:S02]  /*12ac0*/  ISETP.GE.AND P1, PT, R34, UR4, PT ;  /* 0x0000000422007c0c */ /* 0x000fe4000bf26270 */
[----:B------:R-:W-:Y:S01]  /*12ad0*/  SHF.R.U32.HI R9, RZ, 0x3, R20 ;  /* 0x00000003ff097819 */ /* 0x000fe20000011614 */
[----:B-1----:R-:W-:Y:S10]  /*12ae0*/  BRA.DIV UR5, `(.L_x_260) ;  /* 0x0000003a05987947 */ /* 0x002ff4000b800000 */
[----:B------:R-:W0:Y:S01]  /*12af0*/  SHFL.IDX PT, R14, R5, RZ, 0x181f ;  /* 0x00181fff050e7589 */ /* 0x000e2200000e0000 */
[----:B-----5:R-:W-:Y:S02]  /*12b00*/  IMAD R6, R10, R6, RZ ;  /* 0x000000060a067224 */ /* 0x020fe400078e02ff */
[----:B------:R-:W-:Y:S01]  /*12b10*/  IMAD.IADD R0, R9, 0x1, R0 ;  /* 0x0000000109007824 */ /* 0x000fe200078e0200 */
[----:B------:R-:W1:Y:S03]  /*12b20*/  SHFL.IDX PT, R2, R4, RZ, 0x181f ;  /* 0x00181fff04027589 */ /* 0x000e6600000e0000 */
[C---:B------:R-:W-:Y:S01]  /*12b30*/  VIADD R7, R0.reuse, 0x10 ;  /* 0x0000001000077836 */ /* 0x040fe20000000000 */
[----:B------:R-:W-:-:S13]  /*12b40*/  ISETP.GE.AND P0, PT, R0, R6, PT ;  /* 0x000000060000720c */ /* 0x000fda0003f06270 */
[----:B0-----:R-:W-:-:S05]  /*12b50*/  @!P0 LEA R14, P5, R32, R14, 0x1 ;  /* 0x0000000e200e8211 */ /* 0x001fca00078a08ff */
[----:B-1----:R-:W-:Y:S02]  /*12b60*/  @!P0 IMAD.X R3, RZ, RZ, R2, P5 ;  /* 0x000000ffff038224 */ /* 0x002fe400028e0602 */
[----:B------:R-:W-:Y:S02]  /*12b70*/  @!P0 IMAD.MOV.U32 R2, RZ, RZ, R14 ;  /* 0x000000ffff028224 */ /* 0x000fe400078e000e */
[----:B------:R-:W0:Y:S04]  /*12b80*/  SHFL.IDX PT, R14, R5, 0x1, 0x181f ;  /* 0x00381f00050e7f89 */ /* 0x000e2800000e0000 */
[----:B------:R-:W-:Y:S04]  /*12b90*/  @!P0 LDGSTS.E.BYPASS.LTC128B.128 [R33+0x14400], desc[UR36][R2.64], !P4 ;  /* 0x1440000002218fae */ /* 0x000fe8000e101d64 */
[----:B------:R-:W-:Y:S04]  /*12ba0*/  @!P0 LDGSTS.E.BYPASS.LTC128B.128 [R33+0x18400], desc[UR36][R2.64+0x80], !P3 ;  /* 0x1840008002218fae */ /* 0x000fe8000d901d64 */
[----:B------:R-:W-:Y:S04]  /*12bb0*/  @!P0 LDGSTS.E.BYPASS.LTC128B.128 [R33+0x1c400], desc[UR36][R2.64+0x100], !P2 ;  /* 0x1c40010002218fae */ /* 0x000fe8000d101d64 */
[----:B------:R1:W-:Y:S01]  /*12bc0*/  @!P0 LDGSTS.E.BYPASS.LTC128B.128 [R33+0x20400], desc[UR36][R2.64+0x180], !P1 ;  /* 0x2040018002218fae */ /* 0x0003e2000c901d64 */
[----:B------:R-:W-:-:S03]  /*12bd0*/  ISETP.GE.AND P0, PT, R7, R6, PT ;  /* 0x000000060700720c */ /* 0x000fc60003f06270 */
[----:B-1----:R-:W1:Y:S10]  /*12be0*/  SHFL.IDX PT, R2, R4, 0x1, 0x181f ;  /* 0x00381f0004027f89 */ /* 0x002e7400000e0000 */
[----:B0-----:R-:W-:-:S05]  /*12bf0*/  @!P0 LEA R14, P5, R32, R14, 0x1 ;  /* 0x0000000e200e8211 */ /* 0x001fca00078a08ff */
[----:B-1----:R-:W-:Y:S02]  /*12c00*/  @!P0 IMAD.X R7, RZ, RZ, R2, P5 ;  /* 0x000000ffff078224 */ /* 0x002fe400028e0602 */
[----:B------:R-:W-:Y:S02]  /*12c10*/  @!P0 IMAD.MOV.U32 R2, RZ, RZ, R14 ;  /* 0x000000ffff028224 */ /* 0x000fe400078e000e */
[----:B------:R-:W-:Y:S01]  /*12c20*/  @!P0 IMAD.MOV.U32 R3, RZ, RZ, R7 ;  /* 0x000000ffff038224 */ /* 0x000fe200078e0007 */
[----:B------:R-:W0:Y:S01]  /*12c30*/  SHFL.IDX PT, R14, R5, 0x2, 0x181f ;  /* 0x00581f00050e7f89 */ /* 0x000e2200000e0000 */
[----:B------:R-:W-:-:S03]  /*12c40*/  VIADD R7, R0, 0x20 ;  /* 0x0000002000077836 */ /* 0x000fc60000000000 */
        /* <DEDUP_REMOVED lines=23> */
[----:B------:R-:W-:-:S03]  /*12dc0*/  IADD3 R7, R0, 0x40, RZ ;  /* 0x0000004000077810 */ /* 0x000fc60007ffe0ff */
        /* <DEDUP_REMOVED lines=34> */
[----:B------:R0:W1:Y:S04]  /*12ff0*/  SHFL.IDX PT, R14, R5, 0x7, 0x181f ;  /* 0x00f81f00050e7f89 */ /* 0x00006800000e0000 */
[----:B------:R0:W-:Y:S04]  /*13000*/  @!P0 LDGSTS.E.BYPASS.LTC128B.128 [R33+0x17400], desc[UR36][R2.64], !P4 ;  /* 0x1740000002218fae */ /* 0x0001e8000e101d64 */
[----:B------:R0:W-:Y:S04]  /*13010*/  @!P0 LDGSTS.E.BYPASS.LTC128B.128 [R33+0x1b400], desc[UR36][R2.64+0x80], !P3 ;  /* 0x1b40008002218fae */ /* 0x0001e8000d901d64 */
[----:B------:R0:W-:Y:S04]  /*13020*/  @!P0 LDGSTS.E.BYPASS.LTC128B.128 [R33+0x1f400], desc[UR36][R2.64+0x100], !P2 ;  /* 0x1f40010002218fae */ /* 0x0001e8000d101d64 */
[----:B------:R0:W-:Y:S04]  /*13030*/  @!P0 LDGSTS.E.BYPASS.LTC128B.128 [R33+0x23400], desc[UR36][R2.64+0x180], !P1 ;  /* 0x2340018002218fae */ /* 0x0001e8000c901d64 */
[----:B------:R0:W2:Y:S02]  /*13040*/  SHFL.IDX PT, R7, R4, 0x7, 0x181f ;  /* 0x00f81f0004077f89 */ /* 0x0000a400000e0000 */
.L_x_347:
[----:B0-----:R-:W-:Y:S01]  /*13050*/  VIADD R3, R0, 0x70 ;  /* 0x0000007000037836 */ /* 0x001fe20000000000 */
[----:B------:R-:W-:Y:S04]  /*13060*/  BSSY B0, `(.L_x_261) ;  /* 0x000000c000007945 */ /* 0x000fe80003800000 */
[----:B------:R-:W-:-:S13]  /*13070*/  ISETP.GE.AND P0, PT, R3, R6, PT ;  /* 0x000000060300720c */ /* 0x000fda0003f06270 */
[----:B------:R-:W-:Y:S05]  /*13080*/  @P0 BRA `(.L_x_262) ;  /* 0x0000000000240947 */ /* 0x000fea0003800000 */
[----:B-1----:R-:W-:-:S05]  /*13090*/  LEA R2, P0, R32, R14, 0x1 ;  /* 0x0000000e20027211 */ /* 0x002fca00078008ff */
        /* <DEDUP_REMOVED lines=8> */
.L_x_262:
[----:B------:R-:W-:Y:S05]  /*13120*/  BSYNC B0 ;  /* 0x0000000000007941 */ /* 0x000fea0003800000 */
.L_x_261:
[----:B------:R-:W-:Y:S01]  /*13130*/  NOP ;  /* 0x0000000000007918 */ /* 0x000fe20000000000 */
[----:B------:R-:W-:-:S13]  /*13140*/  PLOP3.LUT P0, PT, PT, PT, PT, 0x80, 0x0 ;  /* 0x000000000000781c */ /* 0x000fda0003f0f070 */
.L_x_263:
[----:B------:R-:W-:Y:S02]  /*13150*/  PLOP3.LUT P1, PT, P1, P0, PT, 0xa2, 0x0 ;  /* 0x000000000000781c */ /* 0x000fe40000f21472 */
[----:B------:R-:W-:-:S08]  /*13160*/  @P0 R2UR P1, UR4, R22 ;  /* 0x00000000160402ca */ /* 0x000fd00000020000 */
[----:B------:R-:W-:-:S05]  /*13170*/  @P0 PLOP3.LUT P0, PT, P1, PT, PT, 0x80, 0x0 ;  /* 0x000000000000081c */ /* 0x000fca0000f0f070 */
[----:B------:R-:W-:Y:S01]  /*13180*/  @!P1 SYNCS.ARRIVE.TRANS64.RED.A0T1 RZ, [UR4+0x38800], RZ ;  /* 0x038800ffffff99a7 */ /* 0x000fe20008200404 */
[----:B------:R-:W-:Y:S07]  /*13190*/  @!P1 ARRIVES.LDGSTSBAR.64.TRANSCNT [UR4+0x38800] ;  /* 0x03880000ff0099b0 */ /* 0x000fee0008000a84 */
[----:B------:R-:W-:Y:S05]  /*131a0*/  @P0 BRA.U.ANY `(.L_x_263) ;  /* 0xfffffffd00e80947 */ /* 0x000fea000393ffff */
[----:B0-----:R-:W3:Y:S04]  /*131b0*/  LDL.LU R3, [R1+0x28] ;  /* 0x0000280001037983 */ /* 0x001ee80000300800 */
[----:B------:R-:W4:Y:S01]  /*131c0*/  LDL.LU R2, [R1+0x24] ;  /* 0x0000240001027983 */ /* 0x000f220000300800 */
[----:B---3--:R-:W-:-:S05]  /*131d0*/  VIADD R3, R3, 0x1 ;  /* 0x0000000103037836 */ /* 0x008fca0000000000 */
[----:B------:R-:W-:Y:S01]  /*131e0*/  LEA.HI R0, R3, R3, RZ, 0x1 ;  /* 0x0000000303007211 */ /* 0x000fe200078f08ff */
[----:B------:R0:W-:Y:S03]  /*131f0*/  STL [R1+0x28], R3 ;  /* 0x0000280301007387 */ /* 0x0001e60000100800 */
[----:B------:R-:W-:-:S05]  /*13200*/  LOP3.LUT R0, R0, 0xfffffffe, RZ, 0xc0, !PT ;  /* 0xfffffffe00007812 */ /* 0x000fca00078ec0ff */
[----:B0-----:R-:W-:Y:S02]  /*13210*/  IMAD.IADD R3, R3, 0x1, -R0 ;  /* 0x0000000103037824 */ /* 0x001fe400078e0a00 */
[----:B----4-:R-:W-:-:S03]  /*13220*/  VIADD R0, R2, 0xfffffffe ;  /* 0xfffffffe02007836 */ /* 0x010fc60000000000 */
[----:B------:R-:W-:Y:S01]  /*13230*/  SHF.L.U32 R3, R3, 0x1f, RZ ;  /* 0x0000001f03037819 */ /* 0x000fe200000006ff */
[----:B------:R-:W-:Y:S01]  /*13240*/  NOP ;  /* 0x0000000000007918 */ /* 0x000fe20000000000 */
[----:B------:R0:W-:Y:S01]  /*13250*/  SYNCS.ARRIVE.TRANS64.A1T0 RZ, [R22+URZ+0x38800], RZ ;  /* 0x038800ff16ff79a7 */ /* 0x0001e2000810003f */
[----:B------:R-:W-:Y:S01]  /*13260*/  BSSY B0, `(.L_x_264) ;  /* 0x0000003000007945 */ /* 0x000fe20003800000 */
[----:B------:R-:W3:Y:S03]  /*13270*/  SYNCS.PHASECHK.TRANS64.TRYWAIT P0, [R22+URZ+0x38820], R3 ;  /* 0x03882003160075a7 */ /* 0x000ee6000800017f */
[----:B0--3--:R-:W-:Y:S05]  /*13280*/  @!P0 BRA `(.L_x_265) ;  /* 0x0000003c00688947 */ /* 0x009fea0003800000 */
.L_x_348:
[----:B------:R-:W-:Y:S05]  /*13290*/  BSYNC B0 ;  /* 0x0000000000007941 */ /* 0x000fea0003800000 */
.L_x_264:
[----:B------:R-:W3:Y:S01]  /*132a0*/  LDL R2, [R1+0x4] ;  /* 0x0000040001027983 */ /* 0x000ee20000100800 */
[----:B------:R-:W-:Y:S01]  /*132b0*/  BSSY B0, `(.L_x_266) ;  /* 0x0000110000007945 */ /* 0x000fe20003800000 */
[----:B---3--:R-:W-:-:S13]  /*132c0*/  ISETP.GE.AND P0, PT, R0, R2, PT ;  /* 0x000000020000720c */ /* 0x008fda0003f06270 */
[----:B------:R-:W-:Y:S05]  /*132d0*/  @!P0 BRA `(.L_x_267) ;  /* 0x0000001000348947 */ /* 0x000fea0003800000 */
[----:B------:R-:W-:Y:S01]  /*132e0*/  ULDC UR4, c[0x0][0x2f4] ;  /* 0x0000bd0000047ab9 */ /* 0x000fe20000000800 */
[----:B------:R-:W-:Y:S01]  /*132f0*/  IMAD.MOV.U32 R17, RZ, RZ, R28 ;  /* 0x000000ffff117224 */ /* 0x000fe200078e001c */
[----:B------:R-:W-:Y:S01]  /*13300*/  ISETP.GE.AND P4, PT, R32, UR4, PT ;  /* 0x0000000420007c0c */ /* 0x000fe2000bf86270 */
[----:B--2---:R-:W-:Y:S01]  /*13310*/  IMAD.MOV.U32 R7, RZ, RZ, R27 ;  /* 0x000000ffff077224 */ /* 0x004fe200078e001b */
[----:B------:R-:W-:Y:S01]  /*13320*/  ISETP.GE.AND P3, PT, R37, UR4, PT ;  /* 0x0000000425007c0c */ /* 0x000fe2000bf66270 */
[----:B------:R-:W-:Y:S01]  /*13330*/  IMAD.MOV.U32 R29, RZ, RZ, R26 ;  /* 0x000000ffff1d7224 */ /* 0x000fe200078e001a */
[----:B------:R-:W-:Y:S02]  /*13340*/  ISETP.GE.AND P2, PT, R36, UR4, PT ;  /* 0x0000000424007c0c */ /* 0x000fe4000bf46270 */
[----:B------:R-:W-:-:S13]  /*13350*/  ISETP.GE.AND P1, PT, R34, UR4, PT ;  /* 0x0000000422007c0c */ /* 0x000fda000bf26270 */
.L_x_280:
[----:B------:R-:W2:Y:S04]  /*13360*/  LDL R6, [R1+0x8] ;  /* 0x0000080001067983 */ /* 0x000ea80000100800 */
[----:B------:R-:W3:Y:S01]  /*13370*/  LDL R8, [R1+0xc] ;  /* 0x00000c0001087983 */ /* 0x000ee20000100800 */
[----:B------:R-:W4:Y:S01]  /*13380*/  S2R R2, SR_TID.X ;  /* 0x0000000000027919 */ /* 0x000f220000002100 */
[----:B------:R-:W1:Y:S01]  /*13390*/  S2R R9, SR_TID.X ;  /* 0x0000000000097919 */ /* 0x000e620000002100 */
[----:B----4-:R-:W-:-:S04]  /*133a0*/  LOP3.LUT R2, R2, 0x7f, RZ, 0xc0, !PT ;  /* 0x0000007f02027812 */ /* 0x010fc800078ec0ff */
[----:B0-----:R-:W-:Y:S02]  /*133b0*/  SHF.R.U32.HI R3, RZ, 0x3, R2 ;  /* 0x00000003ff037819 */ /* 0x001fe40000011602 */
[----:B------:R-:W0:Y:S01]  /*133c0*/  LDC R2, c[0x0][0x430] ;  /* 0x00010c00ff027b82 */ /* 0x000e220000000800 */
[----:B-1----:R-:W-:-:S05]  /*133d0*/  IMAD.SHL.U32 R9, R9, 0x10, RZ ;  /* 0x0000001009097824 */ /* 0x002fca00078e00ff */
[----:B------:R-:W-:-:S04]  /*133e0*/  LOP3.LUT R9, R3, 0x70, R9, 0xf8, !PT ;  /* 0x0000007003097812 */ /* 0x000fc800078ef809 */
[----:B------:R-:W-:-:S13]  /*133f0*/  ISETP.GT.U32.AND P6, PT, R9, 0x4f, PT ;  /* 0x0000004f0900780c */ /* 0x000fda0003fc4070 */
[----:B------:R-:W3:Y:S01]  /*13400*/  @!P6 LDC.64 R4, c[0x0][0x428] ;  /* 0x00010a00ff04eb82 */ /* 0x000ee20000000a00 */
[----:B0-----:R-:W-:-:S13]  /*13410*/  ISETP.NE.AND P0, PT, R2, 0x1, PT ;  /* 0x000000010200780c */ /* 0x001fda0003f05270 */
[----:B------:R-:W0:Y:S08]  /*13420*/  @P0 LDC R3, c[0x0][0x434] ;  /* 0x00010d00ff030b82 */ /* 0x000e300000000800 */
[----:B------:R-:W1:Y:S01]  /*13430*/  @P0 LDC R2, c[0x0][0x438] ;  /* 0x00010e00ff020b82 */ /* 0x000e620000000800 */
[----:B--2---:R-:W-:-:S04]  /*13440*/  IMAD R6, R0, 0x50, R6 ;  /* 0x0000005000067824 */ /* 0x004fc800078e0206 */
[----:B------:R-:W-:-:S04]  /*13450*/  IMAD.IADD R6, R9, 0x1, R6 ;  /* 0x0000000109067824 */ /* 0x000fc800078e0206 */
[----:B0-----:R-:W-:-:S04]  /*13460*/  @P0 IMAD.HI.U32 R3, R6, R3, RZ ;  /* 0x0000000306030227 */ /* 0x001fc800078e00ff */
[----:B------:R-:W-:Y:S01]  /*13470*/  IMAD.MOV.U32 R10, RZ, RZ, R6 ;  /* 0x000000ffff0a7224 */ /* 0x000fe200078e0006 */
[----:B-1----:R-:W-:Y:S01]  /*13480*/  @P0 SHF.R.U32.HI R10, RZ, R2, R3 ;  /* 0x00000002ff0a0219 */ /* 0x002fe20000011603 */
[----:B---3--:R-:W-:Y:S02]  /*13490*/  @!P6 IMAD R2, R8, R4, RZ ;  /* 0x000000040802e224 */ /* 0x008fe400078e02ff */
[----:B------:R-:W0:Y:S01]  /*134a0*/  @!P6 LDC.64 R8, c[0x0][0x418] ;  /* 0x00010600ff08eb82 */ /* 0x000e220000000a00 */
[----:B------:R-:W-:Y:S01]  /*134b0*/  @!P6 SHF.R.S32.HI R3, RZ, 0x1f, R10 ;  /* 0x0000001fff03e819 */ /* 0x000fe2000001140a */
[----:B------:R-:W-:Y:S02]  /*134c0*/  @!P6 IMAD R5, R30, R5, R2 ;  /* 0x000000051e05e224 */ /* 0x000fe400078e0202 */
[----:B------:R-:W-:-:S04]  /*134d0*/  @!P6 IMAD.MOV.U32 R2, RZ, RZ, R10 ;  /* 0x000000ffff02e224 */ /* 0x000fc800078e000a */
[----:B------:R-:W-:-:S04]  /*134e0*/  @!P6 IMAD.WIDE.U32 R2, R30, R4, R2 ;  /* 0x000000041e02e225 */ /* 0x000fc800078e0002 */
[----:B------:R-:W-:Y:S02]  /*134f0*/  @!P6 IMAD.IADD R5, R5, 0x1, R3 ;  /* 0x000000010505e824 */ /* 0x000fe400078e0203 */
[----:B------:R-:W-:Y:S01]  /*13500*/  IMAD.MOV.U32 R4, RZ, RZ, RZ ;  /* 0x000000ffff047224 */ /* 0x000fe200078e00ff */
[----:B0-----:R-:W-:-:S04]  /*13510*/  @!P6 LEA R8, P0, R2, R8, 0x2 ;  /* 0x000000080208e211 */ /* 0x001fc800078010ff */
[----:B------:R-:W-:-:S05]  /*13520*/  @!P6 LEA.HI.X R9, R2, R9, R5, 0x2, P0 ;  /* 0x000000090209e211 */ /* 0x000fca00000f1405 */
[----:B------:R0:W5:Y:S01]  /*13530*/  @!P6 LDG.E R4, desc[UR36][R8.64] ;  /* 0x000000240804e981 */ /* 0x000162000c1e1900 */
[----:B------:R-:W-:Y:S01]  /*13540*/  LOP3.LUT P5, RZ, R23, 0x20, RZ, 0xc0, !PT ;  /* 0x0000002017ff7812 */ /* 0x000fe200078ac0ff */
[----:B------:R-:W-:Y:S01]  /*13550*/  VIADD R27, R7, 0x1 ;  /* 0x00000001071b7836 */ /* 0x000fe20000000000 */
[----:B------:R-:W-:Y:S05]  /*13560*/  YIELD ;  /* 0x0000000000007946 */ /* 0x000fea0003800000 */
[----:B------:R-:W-:Y:S01]  /*13570*/  ISETP.NE.AND P0, PT, R27, 0x2, PT ;  /* 0x000000021b00780c */ /* 0x000fe20003f05270 */
[----:B------:R-:W-:Y:S01]  /*13580*/  IMAD.MOV R5, RZ, RZ, -R10 ;  /* 0x000000ffff057224 */ /* 0x000fe200078e0a0a */
[----:B------:R-:W-:-:S02]  /*13590*/  ULDC UR4, c[0x0][0x430] ;  /* 0x00010c0000047ab9 */ /* 0x000fc40000000800 */
[----:B------:R-:W-:Y:S01]  /*135a0*/  SEL R28, RZ, 0x1, P0 ;  /* 0x00000001ff1c7807 */ /* 0x000fe20000000000 */
[----:B------:R-:W-:Y:S01]  /*135b0*/  IMAD R5, R5, UR4, R6 ;  /* 0x0000000405057c24 */ /* 0x000fe2000f8e0206 */
[----:B------:R-:W-:Y:S01]  /*135c0*/  SEL R27, R27, RZ, P0 ;  /* 0x000000ff1b1b7207 */ /* 0x000fe20000000000 */
[----:B------:R-:W-:Y:S01]  /*135d0*/  IMAD.MOV.U32 R26, RZ, RZ, R0 ;  /* 0x000000ffff1a7224 */ /* 0x000fe200078e0000 */
[----:B------:R-:W-:Y:S01]  /*135e0*/  LOP3.LUT R28, R17, R28, RZ, 0x3c, !PT ;  /* 0x0000001c111c7212 */ /* 0x000fe200078e3cff */
[----:B0-----:R-:W-:Y:S06]  /*135f0*/  @!P5 BRA `(.L_x_268) ;  /* 0x000000000004d947 */ /* 0x001fec0003800000 */
[----:B------:R-:W-:Y:S01]  /*13600*/  BPT.TRAP 0x1 ;  /* 0x000000040000795c */ /* 0x000fe20000300000 */
.L_x_268:
[----:B------:R-:W-:Y:S01]  /*13610*/  IMAD R6, R27, 0x8, R22 ;  /* 0x000000081b067824 */ /* 0x000fe200078e0216 */
[----:B------:R-:W-:Y:S01]  /*13620*/  SHF.L.U32 R3, R28, 0x1f, RZ ;  /* 0x0000001f1c037819 */ /* 0x000fe200000006ff */
[----:B------:R-:W-:Y:S03]  /*13630*/  BSSY B1, `(.L_x_269) ;  /* 0x0000003000017945 */ /* 0x000fe60003800000 */
[----:B------:R-:W0:Y:S02]  /*13640*/  SYNCS.PHASECHK.TRANS64.TRYWAIT P0, [R6+URZ+0x38840], R3 ;  /* 0x03884003060075a7 */ /* 0x000e24000800017f */
[----:B0-----:R-:W-:Y:S05]  /*13650*/  @!P0 BRA `(.L_x_270) ;  /* 0x0000003800888947 */ /* 0x001fea0003800000 */
.L_x_349:
[----:B------:R-:W-:Y:S05]  /*13660*/  BSYNC B1 ;  /* 0x0000000000017941 */ /* 0x000fea0003800000 */
.L_x_269:
[----:B------:R-:W-:Y:S01]  /*13670*/  SHF.R.S32.HI R20, RZ, 0x1f, R5 ;  /* 0x0000001fff147819 */ /* 0x000fe20000011405 */
[----:B------:R-:W-:Y:S01]  /*13680*/  ULDC.64 UR4, c[0x0][0x300] ;  /* 0x0000c00000047ab9 */ /* 0x000fe20000000a00 */
[----:B-----5:R-:W-:Y:S01]  /*13690*/  SHF.R.S32.HI R21, RZ, 0x1f, R4 ;  /* 0x0000001fff157819 */ /* 0x020fe20000011404 */
[----:B0-----:R-:W-:Y:S01]  /*136a0*/  IMAD.WIDE.U32 R2, R5, UR4, RZ ;  /* 0x0000000405027c25 */ /* 0x001fe2000f8e00ff */
[----:B------:R-:W-:Y:S01]  /*136b0*/  ULDC.64 UR6, c[0x0][0x2e8] ;  /* 0x0000ba0000067ab9 */ /* 0x000fe20000000a00 */
[----:B------:R-:W-:Y:S02]  /*136c0*/  LOP3.LUT P5, RZ, R23, 0x2, RZ, 0xc0, !PT ;  /* 0x0000000217ff7812 */ /* 0x000fe400078ac0ff */
[----:B------:R-:W-:Y:S02]  /*136d0*/  IMAD R0, R20, UR4, RZ ;  /* 0x0000000414007c24 */ /* 0x000fe4000f8e02ff */
[----:B------:R-:W-:Y:S02]  /*136e0*/  IMAD R9, R27, 0x5000, R31 ;  /* 0x000050001b097824 */ /* 0x000fe400078e021f */
        /* <DEDUP_REMOVED lines=8> */
[----:B------:R-:W-:Y:S01]  /*13770*/  IMAD.WIDE.U32 R2, R25, UR4, R2 ;  /* 0x0000000419027c25 */ /* 0x000fe2000f8e0002 */
[----:B------:R-:W-:-:S03]  /*13780*/  UMOV UR4, 0xffffffff ;  /* 0xffffffff00047882 */ /* 0x000fc60000000000 */
[----:B------:R-:W-:Y:S01]  /*13790*/  IMAD R10, R25, UR5, R3 ;  /* 0x00000005190a7c24 */ /* 0x000fe2000f8e0203 */
[----:B------:R-:W-:-:S04]  /*137a0*/  LEA R8, P0, R2, UR6, 0x1 ;  /* 0x0000000602087c11 */ /* 0x000fc8000f8008ff */
[----:B------:R-:W-:Y:S01]  /*137b0*/  LEA.HI.X R10, R2, UR7, R10, 0x1, P0 ;  /* 0x00000007020a7c11 */ /* 0x000fe200080f0c0a */
[----:B------:R-:W-:Y:S08]  /*137c0*/  BRA.DIV UR4, `(.L_x_271) ;  /* 0x0000003a04407947 */ /* 0x000ff0000b800000 */
[----:B------:R-:W0:Y:S01]  /*137d0*/  SHFL.IDX PT, R2, R8, RZ, 0x181f ;  /* 0x00181fff08027589 */ /* 0x000e2200000e0000 */
[----:B------:R-:W-:Y:S01]  /*137e0*/  LOP3.LUT R23, R23, 0xfffffbff, RZ, 0xc0, !PT ;  /* 0xfffffbff17177812 */ /* 0x000fe200078ec0ff */
[----:B------:R-:W-:Y:S02]  /*137f0*/  IMAD.SHL.U32 R0, R32, 0x2, RZ ;  /* 0x0000000220007824 */ /* 0x000fe400078e00ff */
[----:B------:R-:W1:Y:S01]  /*13800*/  SHFL.IDX PT, R3, R10, RZ, 0x181f ;  /* 0x00181fff0a037589 */ /* 0x000e6200000e0000 */
[----:B------:R-:W-:Y:S01]  /*13810*/  @P2 LOP3.LUT R23, R23, 0x400, RZ, 0xfc, !PT ;  /* 0x0000040017172812 */ /* 0x000fe200078efcff */
[----:B------:R-:W-:Y:S02]  /*13820*/  IMAD R9, R9, 0x2, R22 ;  /* 0x0000000209097824 */ /* 0x000fe400078e0216 */
[----:B------:R-:W-:Y:S01]  /*13830*/  SHFL.IDX PT, R35, R10, 0x1, 0x181f ;  /* 0x00381f000a237f89 */ /* 0x000fe200000e0000 */
[C---:B------:R-:W-:Y:S02]  /*13840*/  LOP3.LUT P2, RZ, R23.reuse, 0x10, RZ, 0xc0, !PT ;  /* 0x0000001017ff7812 */ /* 0x040fe4000784c0ff */
[----:B------:R-:W-:-:S04]  /*13850*/  LOP3.LUT R23, R23, 0xfffffdff, RZ, 0xc0, !PT ;  /* 0xfffffdff17177812 */ /* 0x000fc800078ec0ff */
[----:B------:R-:W-:-:S04]  /*13860*/  @P1 LOP3.LUT R23, R23, 0x200, RZ, 0xfc, !PT ;  /* 0x0000020017171812 */ /* 0x000fc800078efcff */
[C---:B------:R-:W-:Y:S02]  /*13870*/  LOP3.LUT P1, RZ, R23.reuse, 0x8, RZ, 0xc0, !PT ;  /* 0x0000000817ff7812 */ /* 0x040fe4000782c0ff */
[----:B------:R-:W-:Y:S02]  /*13880*/  LOP3.LUT P6, RZ, R23, 0x4, RZ, 0xc0, !PT ;  /* 0x0000000417ff7812 */ /* 0x000fe400078cc0ff */
[----:B0-----:R-:W-:-:S05]  /*13890*/  IADD3 R2, P0, R2, R0, RZ ;  /* 0x0000000002027210 */ /* 0x001fca0007f1e0ff */
[----:B-1----:R-:W-:-:S05]  /*138a0*/  IMAD.X R3, RZ, RZ, R3, P0 ;  /* 0x000000ffff037224 */ /* 0x002fca00000e0603 */
[----:B------:R-:W-:Y:S04]  /*138b0*/  LDGSTS.E.BYPASS.LTC128B.128 [R9+0x24400], desc[UR36][R2.64], !P2 ;  /* 0x2440000002097fae */ /* 0x000fe8000d101d64 */
[----:B------:R-:W-:Y:S04]  /*138c0*/  LDGSTS.E.BYPASS.LTC128B.128 [R9+0x26c00], desc[UR36][R2.64+0x80], !P1 ;  /* 0x26c0008002097fae */ /* 0x000fe8000c901d64 */
[----:B------:R-:W-:Y:S04]  /*138d0*/  LDGSTS.E.BYPASS.LTC128B.128 [R9+0x29400], desc[UR36][R2.64+0x100], !P6 ;  /* 0x2940010002097fae */ /* 0x000fe8000f101d64 */
[----:B------:R0:W-:Y:S04]  /*138e0*/  LDGSTS.E.BYPASS.LTC128B.128 [R9+0x2bc00], desc[UR36][R2.64+0x180], !P5 ;  /* 0x2bc0018002097fae */ /* 0x0001e8000e901d64 */
[----:B0-----:R-:W0:Y:S02]  /*138f0*/  SHFL.IDX PT, R2, R8, 0x1, 0x181f ;  /* 0x00381f0008027f89 */ /* 0x001e2400000e0000 */
[----:B0-----:R-:W-:-:S05]  /*13900*/  IADD3 R2, P0, R2, R0, RZ ;  /* 0x0000000002027210 */ /* 0x001fca0007f1e0ff */
[----:B------:R-:W-:Y:S02]  /*13910*/  IMAD.X R3, RZ, RZ, R35, P0 ;  /* 0x000000ffff037224 */ /* 0x000fe400000e0623 */
[----:B------:R-:W-:Y:S04]  /*13920*/  SHFL.IDX PT, R35, R10, 0x2, 0x181f ;  /* 0x00581f000a237f89 */ /* 0x000fe800000e0000 */
        /* <DEDUP_REMOVED lines=15> */
[----:B------:R0:W1:Y:S04]  /*13a20*/  SHFL.IDX PT, R35, R10, 0x4, 0x181f ;  /* 0x00981f000a237f89 */ /* 0x00006800000e0000 */
[----:B------:R-:W-:Y:S01]  /*13a30*/  LDGSTS.E.BYPASS.LTC128B.128 [R9+0x25c00], desc[UR36][R2.64], !P2 ;  /* 0x25c0000002097fae */ /* 0x000fe2000d101d64 */
[----:B------:R-:W-:-:S03]  /*13a40*/  LOP3.LUT P2, RZ, R23, 0x400, RZ, 0xc0, !PT ;  /* 0x0000040017ff7812 */ /* 0x000fc6000784c0ff */
[----:B------:R-:W-:Y:S01]  /*13a50*/  LDGSTS.E.BYPASS.LTC128B.128 [R9+0x28400], desc[UR36][R2.64+0x80], !P1 ;  /* 0x2840008002097fae */ /* 0x000fe2000c901d64 */
[----:B------:R-:W-:-:S03]  /*13a60*/  LOP3.LUT P1, RZ, R23, 0x200, RZ, 0xc0, !PT ;  /* 0x0000020017ff7812 */ /* 0x000fc6000782c0ff */
[----:B------:R-:W-:Y:S04]  /*13a70*/  LDGSTS.E.BYPASS.LTC128B.128 [R9+0x2ac00], desc[UR36][R2.64+0x100], !P6 ;  /* 0x2ac0010002097fae */ /* 0x000fe8000f101d64 */
[----:B------:R2:W-:Y:S04]  /*13a80*/  LDGSTS.E.BYPASS.LTC128B.128 [R9+0x2d400], desc[UR36][R2.64+0x180], !P5 ;  /* 0x2d40018002097fae */ /* 0x0005e8000e901d64 */
[----:B-12---:R0:W2:Y:S02]  /*13a90*/  SHFL.IDX PT, R2, R8, 0x4, 0x181f ;  /* 0x00981f0008027f89 */ /* 0x0060a400000e0000 */
.L_x_361:
[----:B------:R-:W-:Y:S02]  /*13aa0*/  LOP3.LUT R23, R23, 0xfffffdff, RZ, 0xc0, !PT ;  /* 0xfffffdff17177812 */ /* 0x000fe400078ec0ff */
[----:B--2---:R-:W-:Y:S02]  /*13ab0*/  IADD3 R2, P0, R2, R0, RZ ;  /* 0x0000000002027210 */ /* 0x004fe40007f1e0ff */
[----:B------:R-:W-:-:S03]  /*13ac0*/  @P1 LOP3.LUT R23, R23, 0x200, RZ, 0xfc, !PT ;  /* 0x0000020017171812 */ /* 0x000fc600078efcff */
[----:B------:R-:W-:Y:S01]  /*13ad0*/  IMAD.X R3, RZ, RZ, R35, P0 ;  /* 0x000000ffff037224 */ /* 0x000fe200000e0623 */
[C---:B------:R-:W-:Y:S02]  /*13ae0*/  LOP3.LUT P1, RZ, R23.reuse, 0x10, RZ, 0xc0, !PT ;  /* 0x0000001017ff7812 */ /* 0x040fe4000782c0ff */
[C---:B------:R-:W-:Y:S02]  /*13af0*/  LOP3.LUT P0, RZ, R23.reuse, 0x8, RZ, 0xc0, !PT ;  /* 0x0000000817ff7812 */ /* 0x040fe4000780c0ff */
[----:B------:R-:W-:-:S09]  /*13b00*/  LOP3.LUT P6, RZ, R23, 0x4, RZ, 0xc0, !PT ;  /* 0x0000000417ff7812 */ /* 0x000fd200078cc0ff */
[----:B------:R-:W-:Y:S01]  /*13b10*/  @!PT LDS RZ, [RZ] ;  /* 0x00000000fffff984 */ /* 0x000fe20000000800 */
[----:B------:R-:W-:Y:S01]  /*13b20*/  @!PT LDS RZ, [RZ] ;  /* 0x00000000fffff984 */ /* 0x000fe20000000800 */
[----:B------:R-:W-:Y:S01]  /*13b30*/  @!PT LDS RZ, [RZ] ;  /* 0x00000000fffff984 */ /* 0x000fe20000000800 */
[----:B------:R1:W-:Y:S01]  /*13b40*/  LDGSTS.E.BYPASS.LTC128B.128 [R9+0x26400], desc[UR36][R2.64], !P1 ;  /* 0x2640000002097fae */ /* 0x0003e2000c901d64 */
[----:B------:R-:W-:-:S03]  /*13b50*/  LOP3.LUT P1, RZ, R23, 0x200, RZ, 0xc0, !PT ;  /* 0x0000020017ff7812 */ /* 0x000fc6000782c0ff */
[----:B------:R1:W-:Y:S01]  /*13b60*/  LDGSTS.E.BYPASS.LTC128B.128 [R9+0x28c00], desc[UR36][R2.64+0x80], !P0 ;  /* 0x28c0008002097fae */ /* 0x0003e2000c101d64 */
[----:B------:R-:W-:-:S03]  /*13b70*/  PLOP3.LUT P0, PT, PT, PT, PT, 0x80, 0x0 ;  /* 0x000000000000781c */ /* 0x000fc60003f0f070 */
[----:B------:R1:W-:Y:S04]  /*13b80*/  LDGSTS.E.BYPASS.LTC128B.128 [R9+0x2b400], desc[UR36][R2.64+0x100], !P6 ;  /* 0x2b40010002097fae */ /* 0x0003e8000f101d64 */
[----:B------:R1:W-:Y:S01]  /*13b90*/  LDGSTS.E.BYPASS.LTC128B.128 [R9+0x2dc00], desc[UR36][R2.64+0x180], !P5 ;  /* 0x2dc0018002097fae */ /* 0x0003e2000e901d64 */
[----:B------:R-:W-:-:S05]  /*13ba0*/  NOP ;  /* 0x0000000000007918 */ /* 0x000fca0000000000 */
.L_x_272:
        /* <DEDUP_REMOVED lines=10> */
.L_x_273:
[----:B------:R2:W-:Y:S01]  /*13c50*/  SYNCS.ARRIVE.TRANS64.A1T0 RZ, [R6+URZ+0x38830], RZ ;  /* 0x038830ff06ff79a7 */ /* 0x0005e2000810003f */
[----:B------:R-:W-:Y:S05]  /*13c60*/  @!P6 BRA `(.L_x_274) ;  /* 0x000000000004e947 */ /* 0x000fea0003800000 */
[----:B------:R-:W-:Y:S01]  /*13c70*/  BPT.TRAP 0x1 ;  /* 0x000000040000795c */ /* 0x000fe20000300000 */
.L_x_274:
[----:B-1----:R-:W-:Y:S01]  /*13c80*/  SHF.L.U32 R2, R17, 0x1f, RZ ;  /* 0x0000001f11027819 */ /* 0x002fe200000006ff */
[----:B--2---:R-:W-:Y:S01]  /*13c90*/  IMAD R6, R7, 0x8, R22 ;  /* 0x0000000807067824 */ /* 0x004fe200078e0216 */
[----:B------:R-:W-:Y:S03]  /*13ca0*/  BSSY B1, `(.L_x_275) ;  /* 0x0000003000017945 */ /* 0x000fe60003800000 */
[----:B------:R-:W1:Y:S02]  /*13cb0*/  SYNCS.PHASECHK.TRANS64.TRYWAIT P0, [R6+URZ+0x38860], R2 ;  /* 0x03886002060075a7 */ /* 0x000e64000800017f */
[----:B-1----:R-:W-:Y:S05]  /*13cc0*/  @!P0 BRA `(.L_x_276) ;  /* 0x0000003800c48947 */ /* 0x002fea0003800000 */
.L_x_362:
[----:B------:R-:W-:Y:S05]  /*13cd0*/  BSYNC B1 ;  /* 0x0000000000017941 */ /* 0x000fea0003800000 */
.L_x_275:
[----:B0-----:R-:W2:Y:S01]  /*13ce0*/  LDL R8, [R1] ;  /* 0x0000000001087983 */ /* 0x001ea20000100800 */
[----:B------:R-:W0:Y:S01]  /*13cf0*/  S2R R3, SR_TID.X ;  /* 0x0000000000037919 */ /* 0x000e220000002100 */
[----:B------:R-:W-:Y:S01]  /*13d00*/  UMOV UR4, 0xffffffff ;  /* 0xffffffff00047882 */ /* 0x000fe20000000000 */
[----:B------:R-:W-:Y:S01]  /*13d10*/  IMAD R7, R7, 0x5000, R31 ;  /* 0x0000500007077824 */ /* 0x000fe200078e021f */
[----:B0-----:R-:W-:-:S04]  /*13d20*/  LOP3.LUT R3, R3, 0x7f, RZ, 0xc0, !PT ;  /* 0x0000007f03037812 */ /* 0x001fc800078ec0ff */
[----:B------:R-:W-:Y:S01]  /*13d30*/  SHF.R.U32.HI R3, RZ, 0x3, R3 ;  /* 0x00000003ff037819 */ /* 0x000fe20000011603 */
[----:B--2---:R-:W-:-:S04]  /*13d40*/  IMAD R8, R29, -0x50, R8 ;  /* 0xffffffb01d087824 */ /* 0x004fc800078e0208 */
[----:B------:R-:W-:Y:S01]  /*13d50*/  IMAD.IADD R8, R8, 0x1, -R3 ;  /* 0x0000000108087824 */ /* 0x000fe200078e0a03 */
[----:B------:R-:W-:Y:S06]  /*13d60*/  BRA.DIV UR4, `(.L_x_277) ;  /* 0x0000003a04b07947 */ /* 0x000fec000b800000 */
[----:B-1----:R-:W0:Y:S01]  /*13d70*/  SHFL.IDX PT, R2, R18, RZ, 0x181f ;  /* 0x00181fff12027589 */ /* 0x002e2200000e0000 */
[----:B------:R-:W-:-:S03]  /*13d80*/  IMAD R7, R7, 0x2, R22 ;  /* 0x0000000207077824 */ /* 0x000fc600078e0216 */
[----:B------:R-:W1:Y:S04]  /*13d90*/  SHFL.IDX PT, R3, R24, RZ, 0x181f ;  /* 0x00181fff18037589 */ /* 0x000e6800000e0000 */
[----:B------:R-:W-:Y:S01]  /*13da0*/  SHFL.IDX PT, R14, R18, 0x4, 0x181f ;  /* 0x00981f00120e7f89 */ /* 0x000fe200000e0000 */
[----:B0-----:R-:W-:-:S05]  /*13db0*/  IADD3 R2, P0, R2, R0, RZ ;  /* 0x0000000002027210 */ /* 0x001fca0007f1e0ff */
[----:B-1----:R-:W-:Y:S01]  /*13dc0*/  IMAD.X R3, RZ, RZ, R3, P0 ;  /* 0x000000ffff037224 */ /* 0x002fe200000e0603 */
        /* <DEDUP_REMOVED lines=8> */
[----:B0-----:R-:W0:Y:S04]  /*13e50*/  SHFL.IDX PT, R2, R18, 0x1, 0x181f ;  /* 0x00381f0012027f89 */ /* 0x001e2800000e0000 */
[----:B------:R-:W1:Y:S01]  /*13e60*/  SHFL.IDX PT, R3, R24, 0x1, 0x181f ;  /* 0x00381f0018037f89 */ /* 0x000e6200000e0000 */
        /* <DEDUP_REMOVED lines=23> */
[----:B------:R-:W1:Y:S04]  /*13fe0*/  SHFL.IDX PT, R3, R24, 0x3, 0x181f ;  /* 0x00781f0018037f89 */ /* 0x000e6800000e0000 */
[----:B------:R-:W2:Y:S01]  /*13ff0*/  SHFL.IDX PT, R24, R24, 0x4, 0x181f ;  /* 0x00981f0018187f89 */ /* 0x000ea200000e0000 */
[----:B0-----:R-:W-:-:S04]  /*14000*/  IADD3 R2, P0, R2, R0, RZ ;  /* 0x0000000002027210 */ /* 0x001fc80007f1e0ff */
[----:B-1----:R-:W-:Y:S02]  /*14010*/  IADD3.X R3, RZ, R3, RZ, P0, !PT ;  /* 0x00000003ff037210 */ /* 0x002fe400007fe4ff */
[----:B------:R-:W-:-:S13]  /*14020*/  ISETP.LT.OR P0, PT, R8, 0x31, P4 ;  /* 0x000000310800780c */ /* 0x000fda0002701670 */
[----:B------:R0:W-:Y:S01]  /*14030*/  LDGSTS.E.BYPASS.LTC128B.128 [R7+0x1c00], desc[UR36][R2.64], !P0 ;  /* 0x01c0000002077fae */ /* 0x0001e2000c101d64 */
[----:B------:R-:W-:-:S13]  /*14040*/  ISETP.LT.OR P0, PT, R8, 0x31, P3 ;  /* 0x000000310800780c */ /* 0x000fda0001f01670 */
[----:B------:R0:W-:Y:S01]  /*14050*/  LDGSTS.E.BYPASS.LTC128B.128 [R7+0x4400], desc[UR36][R2.64+0x80], !P0 ;  /* 0x0440008002077fae */ /* 0x0001e2000c101d64 */
[----:B------:R-:W-:-:S13]  /*14060*/  ISETP.LT.OR P0, PT, R8, 0x31, P2 ;  /* 0x000000310800780c */ /* 0x000fda0001701670 */
[----:B------:R0:W-:Y:S01]  /*14070*/  LDGSTS.E.BYPASS.LTC128B.128 [R7+0x6c00], desc[UR36][R2.64+0x100], !P0 ;  /* 0x06c0010002077fae */ /* 0x0001e2000c101d64 */
[----:B------:R-:W-:-:S13]  /*14080*/  ISETP.LT.OR P0, PT, R8, 0x31, P1 ;  /* 0x000000310800780c */ /* 0x000fda0000f01670 */
[----:B--2---:R0:W-:Y:S02]  /*14090*/  LDGSTS.E.BYPASS.LTC128B.128 [R7+0x9400], desc[UR36][R2.64+0x180], !P0 ;  /* 0x0940018002077fae */ /* 0x0041e4000c101d64 */
.L_x_374:
[----:B01----:R-:W-:Y:S01]  /*140a0*/  IADD3 R2, P0, R14, R0, RZ ;  /* 0x000000000e027210 */ /* 0x003fe20007f1e0ff */
[----:B------:R-:W-:Y:S01]  /*140b0*/  ULDC.64 UR4, c[0x0][0x328] ;  /* 0x0000ca0000047ab9 */ /* 0x000fe20000000a00 */
[----:B------:R-:W-:Y:S01]  /*140c0*/  ULDC.64 UR6, c[0x0][0x318] ;  /* 0x0000c60000067ab9 */ /* 0x000fe20000000a00 */
[----:B------:R-:W-:Y:S02]  /*140d0*/  IMAD R20, R20, UR4, RZ ;  /* 0x0000000414147c24 */ /* 0x000fe4000f8e02ff */
[----:B------:R-:W-:Y:S01]  /*140e0*/  IMAD.X R3, RZ, RZ, R24, P0 ;  /* 0x000000ffff037224 */ /* 0x000fe200000e0618 */
[----:B------:R-:W-:Y:S01]  /*140f0*/  ISETP.LT.OR P0, PT, R8, 0x41, P4 ;  /* 0x000000410800780c */ /* 0x000fe20002701670 */
[----:B------:R-:W-:-:S12]  /*14100*/  IMAD R9, R5, UR5, R20 ;  /* 0x0000000505097c24 */ /* 0x000fd8000f8e0214 */
        /* <DEDUP_REMOVED lines=10> */
[----:B------:R-:W-:Y:S01]  /*141b0*/  NOP ;  /* 0x0000000000007918 */ /* 0x000fe20000000000 */
[----:B0-----:R-:W-:Y:S01]  /*141c0*/  IMAD.WIDE.U32 R2, R5, UR4, RZ ;  /* 0x0000000405027c25 */ /* 0x001fe2000f8e00ff */
[----:B------:R-:W-:-:S03]  /*141d0*/  ULDC.64 UR4, c[0x0][0x338] ;  /* 0x0000ce0000047ab9 */ /* 0x000fc60000000a00 */
[----:B------:R-:W-:Y:S02]  /*141e0*/  IMAD.IADD R3, R3, 0x1, R9 ;  /* 0x0000000103037824 */ /* 0x000fe400078e0209 */
[----:B------:R-:W-:Y:S02]  /*141f0*/  IMAD R21, R21, UR4, RZ ;  /* 0x0000000415157c24 */ /* 0x000fe4000f8e02ff */
[----:B------:R-:W-:-:S04]  /*14200*/  IMAD.WIDE.U32 R2, R4, UR4, R2 ;  /* 0x0000000404027c25 */ /* 0x000fc8000f8e0002 */
[----:B------:R-:W-:Y:S01]  /*14210*/  IMAD R21, R4, UR5, R21 ;  /* 0x0000000504157c24 */ /* 0x000fe2000f8e0215 */
[----:B------:R-:W-:-:S03]  /*14220*/  ULDC.64 UR4, c[0x0][0x330] ;  /* 0x0000cc0000047ab9 */ /* 0x000fc60000000a00 */
[----:B------:R-:W-:Y:S02]  /*14230*/  IMAD.IADD R3, R3, 0x1, R21 ;  /* 0x0000000103037824 */ /* 0x000fe400078e0215 */
[----:B------:R-:W-:-:S04]  /*14240*/  IMAD.WIDE.U32 R2, R25, UR4, R2 ;  /* 0x0000000419027c25 */ /* 0x000fc8000f8e0002 */
[----:B------:R-:W-:Y:S01]  /*14250*/  IMAD R3, R25, UR5, R3 ;  /* 0x0000000519037c24 */ /* 0x000fe2000f8e0203 */
[----:B------:R-:W-:-:S04]  /*14260*/  LEA R18, P0, R2, UR6, 0x1 ;  /* 0x0000000602127c11 */ /* 0x000fc8000f8008ff */
[----:B------:R-:W-:Y:S02]  /*14270*/  LEA.HI.X R24, R2, UR7, R3, 0x1, P0 ;  /* 0x0000000702187c11 */ /* 0x000fe400080f0c03 */
[----:B------:R-:W-:-:S13]  /*14280*/  PLOP3.LUT P0, PT, PT, PT, PT, 0x80, 0x0 ;  /* 0x000000000000781c */ /* 0x000fda0003f0f070 */
.L_x_278:
        /* <DEDUP_REMOVED lines=10> */
.L_x_279:
[----:B------:R-:W2:Y:S01]  /*14330*/  LDL R2, [R1+0x4] ;  /* 0x0000040001027983 */ /* 0x000ea20000100800 */
[----:B------:R3:W-:Y:S01]  /*14340*/  SYNCS.ARRIVE.TRANS64.A1T0 RZ, [R6+URZ+0x38850], RZ ;  /* 0x038850ff06ff79a7 */ /* 0x0007e2000810003f */
[C---:B------:R-:W-:Y:S02]  /*14350*/  VIADD R0, R26.reuse, 0xffffffff ;  /* 0xffffffff1a007836 */ /* 0x040fe40000000000 */
[----:B------:R-:W-:Y:S02]  /*14360*/  IMAD.MOV.U32 R17, RZ, RZ, R28 ;  /* 0x000000ffff117224 */ /* 0x000fe400078e001c */
[----:B------:R-:W-:Y:S02]  /*14370*/  IMAD.MOV.U32 R7, RZ, RZ, R27 ;  /* 0x000000ffff077224 */ /* 0x000fe400078e001b */
[----:B------:R-:W-:Y:S01]  /*14380*/  IMAD.MOV.U32 R29, RZ, RZ, R26 ;  /* 0x000000ffff1d7224 */ /* 0x000fe200078e001a */
[----:B--2---:R-:W-:-:S13]  /*14390*/  ISETP.GT.AND P0, PT, R26, R2, PT ;  /* 0x000000021a00720c */ /* 0x004fda0003f04270 */
[----:B---3--:R-:W-:Y:S05]  /*143a0*/  @P0 BRA `(.L_x_280) ;  /* 0xffffffec00ec0947 */ /* 0x008fea000383ffff */
.L_x_267:
[----:B------:R-:W-:Y:S05]  /*143b0*/  BSYNC B0 ;  /* 0x0000000000007941 */ /* 0x000fea0003800000 */
.L_x_266:
[----:B------:R-:W3:Y:S01]  /*143c0*/  S2R R2, SR_TID.X ;  /* 0x0000000000027919 */ /* 0x000ee20000002100 */
[----:B------:R-:W-:Y:S01]  /*143d0*/  BSSY B0, `(.L_x_281) ;  /* 0x0000010000007945 */ /* 0x000fe20003800000 */
[----:B---3--:R-:W-:-:S04]  /*143e0*/  LOP3.LUT R2, R2, 0x7f, RZ, 0xc0, !PT ;  /* 0x0000007f02027812 */ /* 0x008fc800078ec0ff */
[----:B------:R-:W-:-:S13]  /*143f0*/  ISETP.NE.AND P0, PT, R2, RZ, PT ;  /* 0x000000ff0200720c */ /* 0x000fda0003f05270 */
[----:B------:R-:W-:Y:S05]  /*14400*/  @P0 BRA `(.L_x_282) ;  /* 0x0000000000300947 */ /* 0x000fea0003800000 */
[----:B------:R-:W3:Y:S01]  /*14410*/  S2R R5, SR_LANEID ;  /* 0x0000000000057919 */ /* 0x000ee20000000000 */
[----:B------:R-:W-:Y:S01]  /*14420*/  VOTEU.ANY UR4, UPT, PT ;  /* 0x0000000000047886 */ /* 0x000fe200038e0100 */
[----:B0-----:R-:W0:Y:S01]  /*14430*/  LDC.64 R2, c[0x0][0xc60] ;  /* 0x00031800ff027b82 */ /* 0x001e220000000a00 */
[----:B------:R-:W3:Y:S02]  /*14440*/  FLO.U32 R0, UR4 ;  /* 0x0000000400007d00 */ /* 0x000ee400080e0000 */
[----:B---3--:R-:W-:-:S06]  /*14450*/  ISETP.EQ.U32.AND P0, PT, R0, R5, PT ;  /* 0x000000050000720c */ /* 0x008fcc0003f02070 */
[----:B------:R-:W0:Y:S07]  /*14460*/  POPC R5, UR4 ;  /* 0x0000000400057d09 */ /* 0x000e2e0008000000 */
[----:B0-----:R-:W3:Y:S01]  /*14470*/  @P0 ATOMG.E.ADD.STRONG.GPU PT, R3, desc[UR36][R2.64], R5 ;  /* 0x00000005020309a8 */ /* 0x001ee200081ee1e4 */
[----:B------:R-:W0:Y:S02]  /*14480*/  S2R R4, SR_LTMASK ;  /* 0x0000000000047919 */ /* 0x000e240000003900 */
[----:B0-----:R-:W-:-:S04]  /*14490*/  LOP3.LUT R4, R4, UR4, RZ, 0xc0, !PT ;  /* 0x0000000404047c12 */ /* 0x001fc8000f8ec0ff */
[----:B--2---:R-:W0:Y:S01]  /*144a0*/  POPC R7, R4 ;  /* 0x0000000400077309 */ /* 0x004e220000000000 */
[----:B---3--:R-:W0:Y:S02]  /*144b0*/  SHFL.IDX PT, R0, R3, R0, 0x1f ;  /* 0x00001f0003007589 */ /* 0x008e2400000e0000 */
[----:B0-----:R-:W-:-:S07]  /*144c0*/  IADD3 R16, R0, UR39, R7 ;  /* 0x0000002700107c10 */ /* 0x001fce000fffe007 */
.L_x_282:
[----:B------:R-:W-:Y:S05]  /*144d0*/  BSYNC B0 ;  /* 0x0000000000007941 */ /* 0x000fea0003800000 */
.L_x_281:
[----:B------:R-:W-:-:S13]  /*144e0*/  LOP3.LUT P0, RZ, R23, 0x20, RZ, 0xc0, !PT ;  /* 0x0000002017ff7812 */ /* 0x000fda000780c0ff */
[----:B------:R-:W-:Y:S05]  /*144f0*/  @!P0 BRA `(.L_x_283) ;  /* 0x0000000000048947 */ /* 0x000fea0003800000 */
[----:B------:R-:W-:Y:S01]  /*14500*/  BPT.TRAP 0x1 ;  /* 0x000000040000795c */ /* 0x000fe20000300000 */
.L_x_283:
[----:B------:R-:W3:Y:S01]  /*14510*/  LDL.LU R0, [R1] ;  /* 0x0000000001007983 */ /* 0x000ee20000300800 */
[----:B------:R-:W-:Y:S01]  /*14520*/  IMAD R4, R27, 0x8, R22 ;  /* 0x000000081b047824 */ /* 0x000fe200078e0216 */
[----:B0-----:R-:W-:Y:S01]  /*14530*/  SHF.L.U32 R3, R28, 0x1f, RZ ;  /* 0x0000001f1c037819 */ /* 0x001fe200000006ff */
[----:B------:R-:W-:Y:S03]  /*14540*/  BSSY B0, `(.L_x_284) ;  /* 0x0000004000007945 */ /* 0x000fe60003800000 */
[----:B------:R-:W0:Y:S01]  /*14550*/  SYNCS.PHASECHK.TRANS64.TRYWAIT P0, [R4+URZ+0x38860], R3 ;  /* 0x03886003040075a7 */ /* 0x000e22000800017f */
[----:B---3--:R-:W-:Y:S01]  /*14560*/  IMAD R5, R26, -0x50, R0 ;  /* 0xffffffb01a057824 */ /* 0x008fe200078e0200 */
[----:B0-----:R-:W-:Y:S06]  /*14570*/  @!P0 BRA `(.L_x_285) ;  /* 0x0000003800848947 */ /* 0x001fec0003800000 */
.L_x_375:
[----:B------:R-:W-:Y:S05]  /*14580*/  BSYNC B0 ;  /* 0x0000000000007941 */ /* 0x000fea0003800000 */
.L_x_284:
[----:B------:R-:W3:Y:S01]  /*14590*/  S2R R0, SR_TID.X ;  /* 0x0000000000007919 */ /* 0x000ee20000002100 */
[----:B------:R-:W-:Y:S01]  /*145a0*/  UMOV UR4, 0xffffffff ;  /* 0xffffffff00047882 */ /* 0x000fe20000000000 */
[----:B--2---:R-:W-:Y:S01]  /*145b0*/  IMAD R7, R27, 0x5000, R31 ;  /* 0x000050001b077824 */ /* 0x004fe200078e021f */
[----:B---3--:R-:W-:-:S04]  /*145c0*/  LOP3.LUT R0, R0, 0x7f, RZ, 0xc0, !PT ;  /* 0x0000007f00007812 */ /* 0x008fc800078ec0ff */
[----:B------:R-:W-:-:S05]  /*145d0*/  SHF.R.U32.HI R0, RZ, 0x3, R0 ;  /* 0x00000003ff007819 */ /* 0x000fca0000011600 */
[----:B------:R-:W-:Y:S01]  /*145e0*/  IMAD.IADD R5, R5, 0x1, -R0 ;  /* 0x0000000105057824 */ /* 0x000fe200078e0a00 */
[----:B------:R-:W-:Y:S06]  /*145f0*/  BRA.DIV UR4, `(.L_x_286) ;  /* 0x0000003a04787947 */ /* 0x000fec000b800000 */
[----:B-1----:R-:W1:Y:S01]  /*14600*/  SHFL.IDX PT, R14, R18, RZ, 0x181f ;  /* 0x00181fff120e7589 */ /* 0x002e6200000e0000 */
[----:B------:R-:W-:Y:S01]  /*14610*/  ULDC UR4, c[0x0][0x2f4] ;  /* 0x0000bd0000047ab9 */ /* 0x000fe20000000800 */
[C---:B------:R-:W-:Y:S01]  /*14620*/  IMAD.SHL.U32 R8, R32.reuse, 0x2, RZ ;  /* 0x0000000220087824 */ /* 0x040fe200078e00ff */
[----:B------:R-:W-:Y:S01]  /*14630*/  ISETP.GE.AND P3, PT, R32, UR4, PT ;  /* 0x0000000420007c0c */ /* 0x000fe2000bf66270 */
[----:B0-----:R-:W0:Y:S01]  /*14640*/  SHFL.IDX PT, R3, R24, RZ, 0x181f ;  /* 0x00181fff18037589 */ /* 0x001e2200000e0000 */
[----:B------:R-:W-:Y:S01]  /*14650*/  ISETP.GE.AND P2, PT, R37, UR4, PT ;  /* 0x0000000425007c0c */ /* 0x000fe2000bf46270 */
[----:B------:R-:W-:Y:S01]  /*14660*/  IMAD R0, R7, 0x2, R22 ;  /* 0x0000000207007824 */ /* 0x000fe200078e0216 */
[----:B------:R-:W-:Y:S01]  /*14670*/  ISETP.LT.OR P4, PT, R5, 0x1, P3 ;  /* 0x000000010500780c */ /* 0x000fe20001f81670 */
[----:B------:R-:W-:Y:S01]  /*14680*/  SHFL.IDX PT, R7, R24, 0x1, 0x181f ;  /* 0x00381f0018077f89 */ /* 0x000fe200000e0000 */
[----:B------:R-:W-:-:S03]  /*14690*/  ISETP.GE.AND P1, PT, R36, UR4, PT ;  /* 0x0000000424007c0c */ /* 0x000fc6000bf26270 */
[----:B------:R-:W-:Y:S01]  /*146a0*/  SHFL.IDX PT, R9, R24, 0x2, 0x181f ;  /* 0x00581f0018097f89 */ /* 0x000fe200000e0000 */
[----:B-1----:R-:W-:-:S03]  /*146b0*/  IADD3 R2, P0, R14, R8, RZ ;  /* 0x000000080e027210 */ /* 0x002fc60007f1e0ff */
[----:B------:R-:W1:Y:S02]  /*146c0*/  SHFL.IDX PT, R14, R18, 0x1, 0x181f ;  /* 0x00381f00120e7f89 */ /* 0x000e6400000e0000 */
[----:B0-----:R-:W-:Y:S01]  /*146d0*/  IMAD.X R3, RZ, RZ, R3, P0 ;  /* 0x000000ffff037224 */ /* 0x001fe200000e0603 */
[----:B------:R-:W-:-:S04]  /*146e0*/  ISETP.LT.OR P0, PT, R5, 0x1, P2 ;  /* 0x000000010500780c */ /* 0x000fc80001701670 */
[----:B------:R-:W-:Y:S01]  /*146f0*/  LDGSTS.E.BYPASS.LTC128B.128 [R0+0x400], desc[UR36][R2.64], !P4 ;  /* 0x0040000002007fae */ /* 0x000fe2000e101d64 */
[----:B------:R-:W-:-:S08]  /*14700*/  ISETP.LT.OR P4, PT, R5, 0x1, P1 ;  /* 0x000000010500780c */ /* 0x000fd00000f81670 */
[----:B------:R-:W-:Y:S01]  /*14710*/  LDGSTS.E.BYPASS.LTC128B.128 [R0+0x2c00], desc[UR36][R2.64+0x80], !P0 ;  /* 0x02c0008002007fae */ /* 0x000fe2000c101d64 */
[----:B------:R-:W-:-:S04]  /*14720*/  ISETP.GE.AND P0, PT, R34, UR4, PT ;  /* 0x0000000422007c0c */ /* 0x000fc8000bf06270 */
[----:B------:R-:W-:Y:S01]  /*14730*/  LDGSTS.E.BYPASS.LTC128B.128 [R0+0x5400], desc[UR36][R2.64+0x100], !P4 ;  /* 0x0540010002007fae */ /* 0x000fe2000e101d64 */
[----:B------:R-:W-:-:S13]  /*14740*/  ISETP.LT.OR P4, PT, R5, 0x1, P0 ;  /* 0x000000010500780c */ /* 0x000fda0000781670 */
[----:B------:R0:W-:Y:S01]  /*14750*/  LDGSTS.E.BYPASS.LTC128B.128 [R0+0x7c00], desc[UR36][R2.64+0x180], !P4 ;  /* 0x07c0018002007fae */ /* 0x0001e2000e101d64 */
[----:B-1----:R-:W-:-:S03]  /*14760*/  IADD3 R6, P4, R14, R8, RZ ;  /* 0x000000080e067210 */ /* 0x002fc60007f9e0ff */
[----:B------:R-:W0:Y:S02]  /*14770*/  SHFL.IDX PT, R14, R18, 0x2, 0x181f ;  /* 0x00581f00120e7f89 */ /* 0x000e2400000e0000 */
[----:B------:R-:W-:Y:S01]  /*14780*/  IMAD.X R7, RZ, RZ, R7, P4 ;  /* 0x000000ffff077224 */ /* 0x000fe200020e0607 */
[----:B------:R-:W-:-:S13]  /*14790*/  ISETP.LT.OR P4, PT, R5, 0x11, P3 ;  /* 0x000000110500780c */ /* 0x000fda0001f81670 */
[----:B------:R-:W-:Y:S01]  /*147a0*/  LDGSTS.E.BYPASS.LTC128B.128 [R0+0xc00], desc[UR36][R6.64], !P4 ;  /* 0x00c0000006007fae */ /* 0x000fe2000e101d64 */
[----:B------:R-:W-:-:S13]  /*147b0*/  ISETP.LT.OR P4, PT, R5, 0x11, P2 ;  /* 0x000000110500780c */ /* 0x000fda0001781670 */
[----:B------:R-:W-:Y:S01]  /*147c0*/  LDGSTS.E.BYPASS.LTC128B.128 [R0+0x3400], desc[UR36][R6.64+0x80], !P4 ;  /* 0x0340008006007fae */ /* 0x000fe2000e101d64 */
[----:B------:R-:W-:-:S13]  /*147d0*/  ISETP.LT.OR P4, PT, R5, 0x11, P1 ;  /* 0x000000110500780c */ /* 0x000fda0000f81670 */
[----:B------:R-:W-:Y:S01]  /*147e0*/  LDGSTS.E.BYPASS.LTC128B.128 [R0+0x5c00], desc[UR36][R6.64+0x100], !P4 ;  /* 0x05c0010006007fae */ /* 0x000fe2000e101d64 */
[----:B------:R-:W-:-:S13]  /*147f0*/  ISETP.LT.OR P4, PT, R5, 0x11, P0 ;  /* 0x000000110500780c */ /* 0x000fda0000781670 */
[----:B------:R-:W-:Y:S01]  /*14800*/  LDGSTS.E.BYPASS.LTC128B.128 [R0+0x8400], desc[UR36][R6.64+0x180], !P4 ;  /* 0x0840018006007fae */ /* 0x000fe2000e101d64 */
[----:B0-----:R-:W-:-:S03]  /*14810*/  IADD3 R2, P4, R14, R8, RZ ;  /* 0x000000080e027210 */ /* 0x001fc60007f9e0ff */
[----:B------:R-:W0:Y:S02]  /*14820*/  SHFL.IDX PT, R14, R18, 0x3, 0x181f ;  /* 0x00781f00120e7f89 */ /* 0x000e2400000e0000 */
[----:B------:R-:W-:Y:S01]  /*14830*/  IMAD.X R3, RZ, RZ, R9, P4 ;  /* 0x000000ffff037224 */ /* 0x000fe200020e0609 */
[C---:B------:R-:W-:Y:S01]  /*14840*/  ISETP.LT.OR P4, PT, R5.reuse, 0x21, P3 ;  /* 0x000000210500780c */ /* 0x040fe20001f81670 */
[----:B------:R-:W1:Y:S04]  /*14850*/  SHFL.IDX PT, R9, R24, 0x3, 0x181f ;  /* 0x00781f0018097f89 */ /* 0x000e6800000e0000 */
[----:B------:R-:W2:Y:S08]  /*14860*/  SHFL.IDX PT, R24, R24, 0x4, 0x181f ;  /* 0x00981f0018187f89 */ /* 0x000eb000000e0000 */
[----:B------:R-:W-:Y:S01]  /*14870*/  LDGSTS.E.BYPASS.LTC128B.128 [R0+0x1400], desc[UR36][R2.64], !P4 ;  /* 0x0140000002007fae */ /* 0x000fe2000e101d64 */
[----:B------:R-:W-:-:S13]  /*14880*/  ISETP.LT.OR P4, PT, R5, 0x21, P2 ;  /* 0x000000210500780c */ /* 0x000fda0001781670 */
[----:B------:R-:W-:Y:S01]  /*14890*/  LDGSTS.E.BYPASS.LTC128B.128 [R0+0x3c00], desc[UR36][R2.64+0x80], !P4 ;  /* 0x03c0008002007fae */ /* 0x000fe2000e101d64 */
[----:B------:R-:W-:-:S13]  /*148a0*/  ISETP.LT.OR P4, PT, R5, 0x21, P1 ;  /* 0x000000210500780c */ /* 0x000fda0000f81670 */
[----:B------:R-:W-:Y:S01]  /*148b0*/  LDGSTS.E.BYPASS.LTC128B.128 [R0+0x6400], desc[UR36][R2.64+0x100], !P4 ;  /* 0x0640010002007fae */ /* 0x000fe2000e101d64 */
[----:B------:R-:W-:-:S13]  /*148c0*/  ISETP.LT.OR P4, PT, R5, 0x21, P0 ;  /* 0x000000210500780c */ /* 0x000fda0000781670 */
[----:B------:R0:W-:Y:S02]  /*148d0*/  LDGSTS.E.BYPASS.LTC128B.128 [R0+0x8c00], desc[UR36][R2.64+0x180], !P4 ;  /* 0x08c0018002007fae */ /* 0x0001e4000e101d64 */
[----:B0-----:R-:W-:Y:S02]  /*148e0*/  IADD3 R2, P4, R14, R8, RZ ;  /* 0x000000080e027210 */ /* 0x001fe40007f9e0ff */
[----:B------:R3:W4:Y:S03]  /*148f0*/  SHFL.IDX PT, R14, R18, 0x4, 0x181f ;  /* 0x00981f00120e7f89 */ /* 0x00072600000e0000 */
[----:B-1----:R-:W-:Y:S01]  /*14900*/  IMAD.X R3, RZ, RZ, R9, P4 ;  /* 0x000000ffff037224 */ /* 0x002fe200020e0609 */
        /* <DEDUP_REMOVED lines=8> */
.L_x_387:
[C---:B------:R-:W-:Y:S02]  /*14990*/  ISETP.LT.OR P3, PT, R5.reuse, 0x41, P3 ;  /* 0x000000410500780c */ /* 0x040fe40001f61670 */
[C---:B------:R-:W-:Y:S02]  /*149a0*/  ISETP.LT.OR P2, PT, R5.reuse, 0x41, P2 ;  /* 0x000000410500780c */ /* 0x040fe40001741670 */
[C---:B------:R-:W-:Y:S02]  /*149b0*/  ISETP.LT.OR P1, PT, R5.reuse, 0x41, P1 ;  /* 0x000000410500780c */ /* 0x040fe40000f21670 */
[----:B0--3--:R-:W-:Y:S02]  /*149c0*/  IADD3 R2, P4, R14, R8, RZ ;  /* 0x000000080e027210 */ /* 0x009fe40007f9e0ff */
[----:B------:R-:W-:-:S03]  /*149d0*/  ISETP.LT.OR P0, PT, R5, 0x41, P0 ;  /* 0x000000410500780c */ /* 0x000fc60000701670 */
[----:B------:R-:W-:-:S05]  /*149e0*/  IMAD.X R3, RZ, RZ, R24, P4 ;  /* 0x000000ffff037224 */ /* 0x000fca00020e0618 */
        /* <DEDUP_REMOVED lines=9> */
.L_x_287:
        /* <DEDUP_REMOVED lines=10> */
.L_x_288:
[----:B------:R1:W-:Y:S01]  /*14b20*/  SYNCS.ARRIVE.TRANS64.A1T0 RZ, [R4+URZ+0x38850], RZ ;  /* 0x038850ff04ff79a7 */ /* 0x0003e2000810003f */
[----:B------:R-:W-:-:S05]  /*14b30*/  VIADD R27, R27, 0x1 ;  /* 0x000000011b1b7836 */ /* 0x000fca0000000000 */
[----:B------:R-:W-:-:S04]  /*14b40*/  ISETP.NE.AND P0, PT, R27, 0x2, PT ;  /* 0x000000021b00780c */ /* 0x000fc80003f05270 */
[----:B0-----:R-:W-:Y:S02]  /*14b50*/  SEL R3, RZ, 0x1, P0 ;  /* 0x00000001ff037807 */ /* 0x001fe40000000000 */
[----:B------:R-:W-:Y:S02]  /*14b60*/  SEL R27, R27, RZ, P0 ;  /* 0x000000ff1b1b7207 */ /* 0x000fe40000000000 */
[----:B-1----:R-:W-:-:S07]  /*14b70*/  LOP3.LUT R28, R28, R3, RZ, 0x3c, !PT ;  /* 0x000000031c1c7212 */ /* 0x002fce00078e3cff */
.L_x_243:
[----:B------:R-:W-:Y:S05]  /*14b80*/  BSYNC B7 ;  /* 0x0000000000077941 */ /* 0x000fea0003800000 */
.L_x_241:
[----:B------:R-:W-:-:S13]  /*14b90*/  LOP3.LUT P0, RZ, R23, 0x100, RZ, 0xc0, !PT ;  /* 0x0000010017ff7812 */ /* 0x000fda000780c0ff */
[----:B------:R-:W-:Y:S05]  /*14ba0*/  @!P0 BRA `(.L_x_289) ;  /* 0x0000000000248947 */ /* 0x000fea0003800000 */
[----:B------:R-:W-:Y:S05]  /*14bb0*/  WARPSYNC.ALL ;  /* 0x0000000000007948 */ /* 0x000fea0003800000 */
[----:B------:R-:W0:Y:S08]  /*14bc0*/  S2UR UR5, SR_CgaCtaId ;  /* 0x00000000000579c3 */ /* 0x000e300000008800 */
[----:B------:R-:W-:Y:S06]  /*14bd0*/  BAR.SYNC.DEFER_BLOCKING 0x5, 0x180 ;  /* 0x0146000000007b1d */ /* 0x000fec0000010000 */
[----:B------:R-:W-:-:S02]  /*14be0*/  UMOV UR4, 0x400 ;  /* 0x0000040000047882 */ /* 0x000fc40000000000 */
[----:B0-----:R-:W-:-:S06]  /*14bf0*/  ULEA UR4, UR5, UR4, 0x18 ;  /* 0x0000000405047291 */ /* 0x001fcc000f8ec03f */
[----:B------:R-:W-:-:S05]  /*14c00*/  IMAD.U32 R22, RZ, RZ, UR4 ;  /* 0x00000004ff167e24 */ /* 0x000fca000f8e00ff */
[----:B------:R0:W1:Y:S01]  /*14c10*/  LDS.128 R16, [R22+0x388d0] ;  /* 0x0388d00016107984 */ /* 0x0000620000000c00 */
[----:B------:R-:W-:Y:S06]  /*14c20*/  BAR.ARV 0x4, 0x180 ;  /* 0x0106000000007b1d */ /* 0x000fec0000002000 */
[----:B------:R-:W-:Y:S05]  /*14c30*/  BRA `(.L_x_290) ;  /* 0x0000000800d07947 */ /* 0x000fea0003800000 */
.L_x_289:
[----:B------:R-:W0:Y:S01]  /*14c40*/  S2R R9, SR_TID.X ;  /* 0x0000000000097919 */ /* 0x000e220000002100 */
[----:B------:R-:W-:Y:S01]  /*14c50*/  UMOV UR4, 0xffffffff ;  /* 0xffffffff00047882 */ /* 0x000fe20000000000 */
[----:B0-----:R-:W-:-:S04]  /*14c60*/  LOP3.LUT R9, R9, 0x1f, RZ, 0xc0, !PT ;  /* 0x0000001f09097812 */ /* 0x001fc800078ec0ff */
[----:B------:R-:W-:Y:S01]  /*14c70*/  ISETP.NE.AND P0, PT, R9, 0x1f, PT ;  /* 0x0000001f0900780c */ /* 0x000fe20003f05270 */
[----:B------:R-:W-:-:S12]  /*14c80*/  BRA.DIV UR4, `(.L_x_291) ;  /* 0x0000003a04d87947 */ /* 0x000fd8000b800000 */
[----:B------:R-:W-:Y:S01]  /*14c90*/  IMAD.IADD R7, R19, 0x1, R9 ;  /* 0x0000000113077824 */ /* 0x000fe200078e0209 */
[----:B------:R-:W-:-:S04]  /*14ca0*/  ULDC UR4, c[0x0][0xc3c] ;  /* 0x00030f0000047ab9 */ /* 0x000fc80000000800 */
[----:B------:R-:W-:-:S13]  /*14cb0*/  ISETP.GE.OR P1, PT, R7, UR4, !P0 ;  /* 0x0000000407007c0c */ /* 0x000fda000c726670 */
[----:B------:R-:W0:Y:S08]  /*14cc0*/  @!P1 LDC.64 R2, c[0x0][0xc80] ;  /* 0x00032000ff029b82 */ /* 0x000e300000000a00 */
[----:B------:R-:W1:Y:S01]  /*14cd0*/  @!P1 LDC.64 R4, c[0x0][0xc78] ;  /* 0x00031e00ff049b82 */ /* 0x000e620000000a00 */
[----:B0-----:R-:W-:-:S05]  /*14ce0*/  @!P1 IMAD.WIDE R2, R7, 0x4, R2 ;  /* 0x0000000407029825 */ /* 0x001fca00078e0202 */
[----:B------:R1:W2:Y:S02]  /*14cf0*/  @!P1 LDG.E R6, desc[UR36][R2.64] ;  /* 0x0000002402069981 */ /* 0x0002a4000c1e1900 */
[----:B-1----:R-:W-:-:S05]  /*14d00*/  @!P1 IMAD.WIDE R2, R7, 0x4, R4 ;  /* 0x0000000407029825 */ /* 0x002fca00078e0204 */
[----:B------:R-:W3:Y:S01]  /*14d10*/  @!P1 LDG.E R5, desc[UR36][R2.64] ;  /* 0x0000002402059981 */ /* 0x000ee2000c1e1900 */
[----:B------:R-:W-:Y:S01]  /*14d20*/  IMAD.MOV.U32 R7, RZ, RZ, RZ ;  /* 0x000000ffff077224 */ /* 0x000fe200078e00ff */
[C---:B------:R-:W-:Y:S01]  /*14d30*/  ISETP.GE.U32.AND P2, PT, R9.reuse, 0x2, PT ;  /* 0x000000020900780c */ /* 0x040fe20003f46070 */
[----:B------:R-:W-:Y:S01]  /*14d40*/  IMAD.MOV.U32 R4, RZ, RZ, RZ ;  /* 0x000000ffff047224 */ /* 0x000fe200078e00ff */
[C---:B------:R-:W-:Y:S01]  /*14d50*/  ISETP.GE.U32.AND P3, PT, R9.reuse, 0x4, PT ;  /* 0x000000040900780c */ /* 0x040fe20003f66070 */
[----:B------:R-:W-:Y:S01]  /*14d60*/  SHFL.IDX PT, R0, R16, RZ, 0x1f ;  /* 0x00001fff10007589 */ /* 0x000fe200000e0000 */
[C---:B------:R-:W-:Y:S02]  /*14d70*/  ISETP.GE.U32.AND P4, PT, R9.reuse, 0x8, PT ;  /* 0x000000080900780c */ /* 0x040fe40003f86070 */
[----:B------:R-:W-:Y:S01]  /*14d80*/  ISETP.GE.U32.AND P5, PT, R9, 0x10, PT ;  /* 0x000000100900780c */ /* 0x000fe20003fa6070 */
[----:B------:R-:W-:Y:S01]  /*14d90*/  SHFL.IDX PT, R8, R16, 0x1, 0x1f ;  /* 0x00201f0010087f89 */ /* 0x000fe200000e0000 */
[----:B--2---:R-:W-:-:S02]  /*14da0*/  @!P1 IMAD.MOV.U32 R7, RZ, RZ, R6 ;  /* 0x000000ffff079224 */ /* 0x004fc400078e0006 */
[----:B------:R-:W-:Y:S02]  /*14db0*/  IMAD.MOV.U32 R6, RZ, RZ, RZ ;  /* 0x000000ffff067224 */ /* 0x000fe400078e00ff */
[----:B---3--:R-:W-:Y:S01]  /*14dc0*/  @!P1 IMAD.MOV.U32 R4, RZ, RZ, R5 ;  /* 0x000000ffff049224 */ /* 0x008fe200078e0005 */
[----:B------:R-:W-:-:S03]  /*14dd0*/  ISETP.NE.AND P1, PT, R9, RZ, PT ;  /* 0x000000ff0900720c */ /* 0x000fc60003f25270 */
[----:B------:R-:W-:-:S05]  /*14de0*/  IMAD R13, R4, R7, RZ ;  /* 0x00000007040d7224 */ /* 0x000fca00078e02ff */
        /* <DEDUP_REMOVED lines=15> */
[----:B------:R0:W1:Y:S02]  /*14ee0*/  SHFL.IDX PT, R14, R2, 0x1f, 0x1f ;  /* 0x03e01f00020e7f89 */ /* 0x00006400000e0000 */
.L_x_397:
[----:B------:R-:W-:Y:S02]  /*14ef0*/  ULDC UR4, c[0x0][0xc38] ;  /* 0x00030e0000047ab9 */ /* 0x000fe40000000800 */
[----:B------:R-:W-:-:S04]  /*14f00*/  IMAD.U32 R5, RZ, RZ, UR4 ;  /* 0x00000004ff057e24 */ /* 0x000fc8000f8e00ff */
[----:B-1----:R-:W-:-:S04]  /*14f10*/  IMAD R14, R14, R5, RZ ;  /* 0x000000050e0e7224 */ /* 0x002fc800078e02ff */
[----:B------:R-:W-:-:S05]  /*14f20*/  IMAD.IADD R9, R8, 0x1, R14 ;  /* 0x0000000108097824 */ /* 0x000fca00078e020e */
[----:B------:R-:W-:-:S13]  /*14f30*/  ISETP.GT.AND P6, PT, R9, R0, PT ;  /* 0x000000000900720c */ /* 0x000fda0003fc4270 */
[----:B------:R-:W-:Y:S05]  /*14f40*/  @P6 BRA `(.L_x_292) ;  /* 0x0000000000a46947 */ /* 0x000fea0003800000 */
.L_x_295:
[----:B0-----:R-:W0:Y:S01]  /*14f50*/  LDC R2, c[0x0][0xc3c] ;  /* 0x00030f00ff027b82 */ /* 0x001e220000000800 */
[----:B------:R-:W-:-:S05]  /*14f60*/  VIADD R19, R19, 0x1f ;  /* 0x0000001f13137836 */ /* 0x000fca0000000000 */
[----:B0-----:R-:W-:-:S13]  /*14f70*/  ISETP.GE.AND P6, PT, R19, R2, PT ;  /* 0x000000021300720c */ /* 0x001fda0003fc6270 */
[----:B------:R-:W-:Y:S05]  /*14f80*/  @P6 BRA `(.L_x_293) ;  /* 0x0000000400b86947 */ /* 0x000fea0003800000 */
[----:B------:R-:W0:Y:S01]  /*14f90*/  S2R R3, SR_TID.X ;  /* 0x0000000000037919 */ /* 0x000e220000002100 */
[----:B------:R-:W-:Y:S01]  /*14fa0*/  IMAD.MOV.U32 R7, RZ, RZ, RZ ;  /* 0x000000ffff077224 */ /* 0x000fe200078e00ff */
[----:B0-----:R-:W-:-:S05]  /*14fb0*/  LOP3.LUT R3, R3, 0x1f, RZ, 0xc0, !PT ;  /* 0x0000001f03037812 */ /* 0x001fca00078ec0ff */
[----:B------:R-:W-:-:S05]  /*14fc0*/  IMAD.IADD R11, R19, 0x1, R3 ;  /* 0x00000001130b7824 */ /* 0x000fca00078e0203 */
[----:B------:R-:W-:-:S13]  /*14fd0*/  ISETP.GE.OR P6, PT, R11, R2, !P0 ;  /* 0x000000020b00720c */ /* 0x000fda00047c6670 */
[----:B------:R-:W0:Y:S08]  /*14fe0*/  @!P6 LDC.64 R2, c[0x0][0xc80] ;  /* 0x00032000ff02eb82 */ /* 0x000e300000000a00 */
[----:B------:R-:W1:Y:S01]  /*14ff0*/  @!P6 LDC.64 R4, c[0x0][0xc78] ;  /* 0x00031e00ff04eb82 */ /* 0x000e620000000a00 */
[----:B0-----:R-:W-:-:S05]  /*15000*/  @!P6 IMAD.WIDE R2, R11, 0x4, R2 ;  /* 0x000000040b02e825 */ /* 0x001fca00078e0202 */
[----:B------:R1:W2:Y:S02]  /*15010*/  @!P6 LDG.E R7, desc[UR36][R2.64] ;  /* 0x000000240207e981 */ /* 0x0002a4000c1e1900 */
[----:B-1----:R-:W-:-:S04]  /*15020*/  @!P6 IMAD.WIDE R2, R11, 0x4, R4 ;  /* 0x000000040b02e825 */ /* 0x002fc800078e0204 */
[----:B------:R-:W-:-:S06]  /*15030*/  IMAD.MOV.U32 R4, RZ, RZ, RZ ;  /* 0x000000ffff047224 */ /* 0x000fcc00078e00ff */
[----:B------:R-:W2:Y:S01]  /*15040*/  @!P6 LDG.E R4, desc[UR36][R2.64] ;  /* 0x000000240204e981 */ /* 0x000ea2000c1e1900 */
[----:B------:R-:W-:Y:S01]  /*15050*/  UMOV UR4, 0xffffffff ;  /* 0xffffffff00047882 */ /* 0x000fe20000000000 */
[----:B--2---:R-:W-:Y:S02]  /*15060*/  IMAD R13, R4, R7, RZ ;  /* 0x00000007040d7224 */ /* 0x004fe400078e02ff */
[----:B------:R-:W-:Y:S05]  /*15070*/  BRA.DIV UR4, `(.L_x_294) ;  /* 0x0000003e04187947 */ /* 0x000fea000b800000 */
        /* <DEDUP_REMOVED lines=16> */
.L_x_405:
[----:B------:R-:W-:Y:S02]  /*15180*/  ULDC UR4, c[0x0][0xc38] ;  /* 0x00030e0000047ab9 */ /* 0x000fe40000000800 */
[----:B------:R-:W-:-:S04]  /*15190*/  IMAD.U32 R5, RZ, RZ, UR4 ;  /* 0x00000004ff057e24 */ /* 0x000fc8000f8e00ff */
[----:B-1----:R-:W-:-:S04]  /*151a0*/  IMAD R14, R14, R5, RZ ;  /* 0x000000050e0e7224 */ /* 0x002fc800078e02ff */
[----:B------:R-:W-:-:S05]  /*151b0*/  IMAD.IADD R9, R14, 0x1, R9 ;  /* 0x000000010e097824 */ /* 0x000fca00078e0209 */
[----:B------:R-:W-:-:S13]  /*151c0*/  ISETP.GT.AND P6, PT, R9, R0, PT ;  /* 0x000000000900720c */ /* 0x000fda0003fc4270 */
[----:B------:R-:W-:Y:S05]  /*151d0*/  @!P6 BRA `(.L_x_295) ;  /* 0xfffffffc005ce947 */ /* 0x000fea000383ffff */
.L_x_292:
[----:B------:R-:W-:Y:S01]  /*151e0*/  IMAD.IADD R9, R9, 0x1, -R14 ;  /* 0x0000000109097824 */ /* 0x000fe200078e0a0e */
[----:B------:R-:W-:-:S03]  /*151f0*/  UMOV UR4, 0xffffffff ;  /* 0xffffffff00047882 */ /* 0x000fc60000000000 */
[----:B------:R-:W-:-:S05]  /*15200*/  IMAD R3, R2, R5, R9 ;  /* 0x0000000502037224 */ /* 0x000fca00078e0209 */
[----:B------:R-:W-:Y:S01]  /*15210*/  ISETP.GT.AND P6, PT, R3, R0, PT ;  /* 0x000000000300720c */ /* 0x000fe20003fc4270 */
[----:B------:R-:W-:-:S12]  /*15220*/  BRA.DIV UR4, `(.L_x_296) ;  /* 0x0000003e04647947 */ /* 0x000fd8000b800000 */
[----:B------:R-:W-:-:S04]  /*15230*/  VOTE.ANY R3, PT, !P6 ;  /* 0x0000000000037806 */ /* 0x000fc800070e0100 */
[----:B------:R-:W1:Y:S02]  /*15240*/  POPC R8, R3 ;  /* 0x0000000300087309 */ /* 0x000e640000000000 */
[----:B-1----:R1:W2:Y:S04]  /*15250*/  SHFL.IDX PT, R7, R7, R8, 0x1f ;  /* 0x00001f0807077589 */ /* 0x0022a800000e0000 */
[----:B------:R1:W3:Y:S02]  /*15260*/  SHFL.IDX PT, R4, R4, R8, 0x1f ;  /* 0x00001f0804047589 */ /* 0x0002e400000e0000 */
.L_x_410:
[----:B------:R-:W-:-:S13]  /*15270*/  ISETP.NE.AND P0, PT, R3, RZ, PT ;  /* 0x000000ff0300720c */ /* 0x000fda0003f05270 */
[----:B------:R-:W-:Y:S05]  /*15280*/  @!P0 BRA `(.L_x_297) ;  /* 0x0000000000108947 */ /* 0x000fea0003800000 */
[----:B------:R-:W-:Y:S01]  /*15290*/  UMOV UR4, 0xffffffff ;  /* 0xffffffff00047882 */ /* 0x000fe20000000000 */
[----:B------:R-:W-:Y:S02]  /*152a0*/  VIADD R12, R8, 0xffffffff ;  /* 0xffffffff080c7836 */ /* 0x000fe40000000000 */
[----:B------:R-:W-:Y:S05]  /*152b0*/  BRA.DIV UR4, `(.L_x_298) ;  /* 0x0000003e049c7947 */ /* 0x000fea000b800000 */
[----:B------:R4:W0:Y:S02]  /*152c0*/  SHFL.IDX PT, R6, R2, R12, 0x1f ;  /* 0x00001f0c02067589 */ /* 0x00082400000e0000 */
.L_x_297:
[----:B--2---:R-:W-:Y:S01]  /*152d0*/  IABS R10, R7 ;  /* 0x00000007000a7213 */ /* 0x004fe20000000000 */
[----:B0-----:R-:W-:Y:S01]  /*152e0*/  IMAD R16, R6, R5, R9 ;  /* 0x0000000506107224 */ /* 0x001fe200078e0209 */
[----:B---3--:R-:W-:Y:S01]  /*152f0*/  IABS R5, R4 ;  /* 0x0000000400057213 */ /* 0x008fe20000000000 */
[----:B------:R-:W-:Y:S01]  /*15300*/  IMAD.IADD R19, R8, 0x1, R19 ;  /* 0x0000000108137824 */ /* 0x000fe200078e0213 */
[----:B------:R-:W0:Y:S01]  /*15310*/  I2F.RP R11, R10 ;  /* 0x0000000a000b7306 */ /* 0x000e220000209400 */
[----:B------:R-:W-:-:S07]  /*15320*/  IMAD.IADD R0, R0, 0x1, -R16 ;  /* 0x0000000100007824 */ /* 0x000fce00078e0a10 */
[----:B----4-:R-:W2:Y:S08]  /*15330*/  I2F.RP R12, R5 ;  /* 0x00000005000c7306 */ /* 0x010eb00000209400 */
[----:B0-----:R-:W0:Y:S08]  /*15340*/  MUFU.RCP R11, R11 ;  /* 0x0000000b000b7308 */ /* 0x001e300000001000 */
[----:B--2---:R-:W-:Y:S01]  /*15350*/  MUFU.RCP R12, R12 ;  /* 0x0000000c000c7308 */ /* 0x004fe20000001000 */
[----:B0-----:R-:W-:-:S07]  /*15360*/  IADD3 R2, R11, 0xffffffe, RZ ;  /* 0x0ffffffe0b027810 */ /* 0x001fce0007ffe0ff */
[----:B------:R0:W2:Y:S02]  /*15370*/  F2I.FTZ.U32.TRUNC.NTZ R3, R2 ;  /* 0x0000000200037305 */ /* 0x0000a4000021f000 */
[----:B0-----:R-:W-:Y:S02]  /*15380*/  IMAD.MOV.U32 R2, RZ, RZ, RZ ;  /* 0x000000ffff027224 */ /* 0x001fe400078e00ff */
[----:B--2---:R-:W-:-:S04]  /*15390*/  IMAD.MOV R9, RZ, RZ, -R3 ;  /* 0x000000ffff097224 */ /* 0x004fc800078e0a03 */
[----:B------:R-:W-:-:S04]  /*153a0*/  IMAD R9, R9, R10, RZ ;  /* 0x0000000a09097224 */ /* 0x000fc800078e02ff */
[----:B------:R-:W-:Y:S01]  /*153b0*/  IMAD.HI.U32 R3, R3, R9, R2 ;  /* 0x0000000903037227 */ /* 0x000fe200078e0002 */
[----:B------:R-:W-:Y:S02]  /*153c0*/  IABS R2, R7 ;  /* 0x0000000700027213 */ /* 0x000fe40000000000 */
[----:B------:R-:W-:-:S03]  /*153d0*/  IABS R9, R0 ;  /* 0x0000000000097213 */ /* 0x000fc60000000000 */
[----:B------:R-:W-:Y:S02]  /*153e0*/  IMAD.MOV R2, RZ, RZ, -R2 ;  /* 0x000000ffff027224 */ /* 0x000fe400078e0a02 */
[----:B------:R-:W-:-:S04]  /*153f0*/  IMAD.HI.U32 R6, R3, R9, RZ ;  /* 0x0000000903067227 */ /* 0x000fc800078e00ff */
[----:B------:R-:W-:Y:S02]  /*15400*/  VIADD R3, R12, 0xffffffe ;  /* 0x0ffffffe0c037836 */ /* 0x000fe40000000000 */
[----:B------:R-:W-:-:S04]  /*15410*/  IMAD R9, R6, R2, R9 ;  /* 0x0000000206097224 */ /* 0x000fc800078e0209 */
[----:B------:R-:W0:Y:S01]  /*15420*/  F2I.FTZ.U32.TRUNC.NTZ R3, R3 ;  /* 0x0000000300037305 */ /* 0x000e22000021f000 */
[----:B------:R-:W-:-:S13]  /*15430*/  ISETP.GT.U32.AND P1, PT, R10, R9, PT ;  /* 0x000000090a00720c */ /* 0x000fda0003f24070 */
[----:B------:R-:W-:Y:S02]  /*15440*/  @!P1 IMAD.IADD R9, R9, 0x1, -R10 ;  /* 0x0000000109099824 */ /* 0x000fe400078e0a0a */
[----:B0-----:R-:W-:Y:S02]  /*15450*/  IMAD.MOV R2, RZ, RZ, -R3 ;  /* 0x000000ffff027224 */ /* 0x001fe400078e0a03 */
[----:B------:R-:W-:Y:S01]  /*15460*/  @!P1 VIADD R6, R6, 0x1 ;  /* 0x0000000106069836 */ /* 0x000fe20000000000 */
[----:B------:R-:W-:Y:S01]  /*15470*/  ISETP.GE.U32.AND P0, PT, R9, R10, PT ;  /* 0x0000000a0900720c */ /* 0x000fe20003f06070 */
[----:B------:R-:W-:Y:S01]  /*15480*/  IMAD R9, R2, R5, RZ ;  /* 0x0000000502097224 */ /* 0x000fe200078e02ff */
[----:B------:R-:W-:Y:S01]  /*15490*/  ISETP.NE.AND P1, PT, R7, RZ, PT ;  /* 0x000000ff0700720c */ /* 0x000fe20003f25270 */
[----:B------:R-:W-:-:S04]  /*154a0*/  IMAD.MOV.U32 R2, RZ, RZ, RZ ;  /* 0x000000ffff027224 */ /* 0x000fc800078e00ff */
[----:B------:R-:W-:Y:S01]  /*154b0*/  IMAD.HI.U32 R9, R3, R9, R2 ;  /* 0x0000000903097227 */ /* 0x000fe200078e0002 */
[----:B------:R-:W-:Y:S02]  /*154c0*/  LOP3.LUT R2, R0, R7, RZ, 0x3c, !PT ;  /* 0x0000000700027212 */ /* 0x000fe400078e3cff */
[----:B------:R-:W-:Y:S02]  /*154d0*/  IABS R3, R4 ;  /* 0x0000000400037213 */ /* 0x000fe40000000000 */
[----:B------:R-:W-:Y:S01]  /*154e0*/  ISETP.GE.AND P2, PT, R2, RZ, PT ;  /* 0x000000ff0200720c */ /* 0x000fe20003f46270 */
[----:B------:R-:W-:Y:S02]  /*154f0*/  @P0 VIADD R6, R6, 0x1 ;  /* 0x0000000106060836 */ /* 0x000fe40000000000 */
[----:B------:R-:W-:-:S10]  /*15500*/  IMAD.MOV R3, RZ, RZ, -R3 ;  /* 0x000000ffff037224 */ /* 0x000fd400078e0a03 */
[----:B------:R-:W-:Y:S01]  /*15510*/  @!P2 IMAD.MOV R6, RZ, RZ, -R6 ;  /* 0x000000ffff06a224 */ /* 0x000fe200078e0a06 */
[----:B------:R-:W-:-:S04]  /*15520*/  @!P1 LOP3.LUT R6, RZ, R7, RZ, 0x33, !PT ;  /* 0x00000007ff069212 */ /* 0x000fc800078e33ff */
[-C--:B------:R-:W-:Y:S01]  /*15530*/  IABS R2, R6.reuse ;  /* 0x0000000600027213 */ /* 0x080fe20000000000 */
[----:B------:R-:W-:-:S04]  /*15540*/  IMAD R7, R7, R6, RZ ;  /* 0x0000000607077224 */ /* 0x000fc800078e02ff */
[----:B------:R-:W-:-:S04]  /*15550*/  IMAD.HI.U32 R9, R9, R2, RZ ;  /* 0x0000000209097227 */ /* 0x000fc800078e00ff */
[----:B------:R-:W-:Y:S02]  /*15560*/  IMAD R2, R9, R3, R2 ;  /* 0x0000000309027224 */ /* 0x000fe400078e0202 */
[----:B------:R-:W-:-:S03]  /*15570*/  IMAD.IADD R17, R0, 0x1, -R7 ;  /* 0x0000000100117824 */ /* 0x000fc600078e0a07 */
[----:B------:R-:W-:-:S13]  /*15580*/  ISETP.GT.U32.AND P1, PT, R5, R2, PT ;  /* 0x000000020500720c */ /* 0x000fda0003f24070 */
[----:B------:R-:W-:Y:S02]  /*15590*/  @!P1 IMAD.IADD R2, R2, 0x1, -R5 ;  /* 0x0000000102029824 */ /* 0x000fe400078e0a05 */
[----:B------:R-:W-:Y:S01]  /*155a0*/  @!P1 VIADD R9, R9, 0x1 ;  /* 0x0000000109099836 */ /* 0x000fe20000000000 */
[----:B------:R-:W-:Y:S02]  /*155b0*/  ISETP.NE.AND P1, PT, R4, RZ, PT ;  /* 0x000000ff0400720c */ /* 0x000fe40003f25270 */
[----:B------:R-:W-:Y:S02]  /*155c0*/  ISETP.GE.U32.AND P0, PT, R2, R5, PT ;  /* 0x000000050200720c */ /* 0x000fe40003f06070 */
[----:B------:R-:W-:-:S04]  /*155d0*/  LOP3.LUT R2, R6, R4, RZ, 0x3c, !PT ;  /* 0x0000000406027212 */ /* 0x000fc800078e3cff */
[----:B------:R-:W-:-:S07]  /*155e0*/  ISETP.GE.AND P2, PT, R2, RZ, PT ;  /* 0x000000ff0200720c */ /* 0x000fce0003f46270 */
[----:B------:R-:W-:-:S06]  /*155f0*/  @P0 VIADD R9, R9, 0x1 ;  /* 0x0000000109090836 */ /* 0x000fcc0000000000 */
[----:B------:R-:W-:Y:S01]  /*15600*/  @!P2 IMAD.MOV R9, RZ, RZ, -R9 ;  /* 0x000000ffff09a224 */ /* 0x000fe200078e0a09 */
[----:B------:R-:W-:-:S05]  /*15610*/  @!P1 LOP3.LUT R9, RZ, R4, RZ, 0x33, !PT ;  /* 0x00000004ff099212 */ /* 0x000fca00078e33ff */
[--C-:B------:R-:W-:Y:S02]  /*15620*/  IMAD.MOV R3, RZ, RZ, -R9.reuse ;  /* 0x000000ffff037224 */ /* 0x100fe400078e0a09 */
[C---:B------:R-:W-:Y:S02]  /*15630*/  IMAD R9, R4.reuse, 0x1000000, R9 ;  /* 0x0100000004097824 */ /* 0x040fe400078e0209 */
[----:B------:R-:W-:-:S04]  /*15640*/  IMAD R18, R4, R3, R6 ;  /* 0x0000000304127224 */ /* 0x000fc800078e0206 */
[----:B------:R-:W-:Y:S01]  /*15650*/  IMAD R18, R18, 0x10000, R9 ;  /* 0x0001000012127824 */ /* 0x000fe200078e0209 */
[----:B------:R-:W-:Y:S06]  /*15660*/  BRA `(.L_x_299) ;  /* 0x00000000001c7947 */ /* 0x000fec0003800000 */
.L_x_293:
[----:B------:R-:W-:Y:S01]  /*15670*/  UMOV UR4, URZ ;  /* 0x0000003f00047c82 */ /* 0x000fe20008000000 */
[----:B------:R-:W-:Y:S01]  /*15680*/  UMOV UR5, URZ ;  /* 0x0000003f00057c82 */ /* 0x000fe20008000000 */
[----:B------:R-:W-:Y:S01]  /*15690*/  ULDC UR6, c[0x0][0xc3c] ;  /* 0x00030f0000067ab9 */ /* 0x000fe20000000800 */
[----:B------:R-:W-:Y:S02]  /*156a0*/  IMAD.MOV.U32 R16, RZ, RZ, R0 ;  /* 0x000000ffff107224 */ /* 0x000fe400078e0000 */
[----:B------:R-:W-:Y:S02]  /*156b0*/  IMAD.U32 R17, RZ, RZ, UR4 ;  /* 0x00000004ff117e24 */ /* 0x000fe4000f8e00ff */
[----:B------:R-:W-:Y:S02]  /*156c0*/  IMAD.U32 R18, RZ, RZ, UR5 ;  /* 0x00000005ff127e24 */ /* 0x000fe4000f8e00ff */
[----:B------:R-:W-:-:S07]  /*156d0*/  IMAD.U32 R19, RZ, RZ, UR6 ;  /* 0x00000006ff137e24 */ /* 0x000fce000f8e00ff */
.L_x_299:
[----:B------:R-:W0:Y:S01]  /*156e0*/  S2R R0, SR_TID.X ;  /* 0x0000000000007919 */ /* 0x000e220000002100 */
[----:B------:R-:W-:Y:S05]  /*156f0*/  WARPSYNC.ALL ;  /* 0x0000000000007948 */ /* 0x000fea0003800000 */
[----:B------:R-:W-:Y:S01]  /*15700*/  BAR.SYNC.DEFER_BLOCKING 0x4, 0x180 ;  /* 0x0106000000007b1d */ /* 0x000fe20000010000 */
[----:B0-----:R-:W-:-:S04]  /*15710*/  LOP3.LUT R0, R0, 0x1f, RZ, 0xc0, !PT ;  /* 0x0000001f00007812 */ /* 0x001fc800078ec0ff */
[----:B------:R-:W-:-:S13]  /*15720*/  ISETP.NE.AND P0, PT, R0, RZ, PT ;  /* 0x000000ff0000720c */ /* 0x000fda0003f05270 */
[----:B------:R-:W0:Y:S01]  /*15730*/  @!P0 S2R R3, SR_CgaCtaId ;  /* 0x0000000000038919 */ /* 0x000e220000008800 */
[----:B------:R-:W-:-:S04]  /*15740*/  @!P0 MOV R0, 0x400 ;  /* 0x0000040000008802 */ /* 0x000fc80000000f00 */
[----:B0-----:R-:W-:-:S05]  /*15750*/  @!P0 LEA R22, R3, R0, 0x18 ;  /* 0x0000000003168211 */ /* 0x001fca00078ec0ff */
[----:B------:R2:W-:Y:S01]  /*15760*/  @!P0 STS.128 [R22+0x388d0], R16 ;  /* 0x0388d01016008388 */ /* 0x0005e20000000c00 */
[----:B------:R-:W-:Y:S06]  /*15770*/  BAR.ARV 0x5, 0x180 ;  /* 0x0146000000007b1d */ /* 0x000fec0000002000 */
.L_x_290:
[----:B------:R-:W-:Y:S02]  /*15780*/  ULDC UR4, c[0x0][0xc3c] ;  /* 0x00030f0000047ab9 */ /* 0x000fe40000000800 */
[----:B-1----:R-:W-:-:S13]  /*15790*/  ISETP.GE.AND P0, PT, R19, UR4, PT ;  /* 0x0000000413007c0c */ /* 0x002fda000bf06270 */
[----:B------:R-:W-:Y:S05]  /*157a0*/  @!P0 BRA `(.L_x_300) ;  /* 0xffffffb400548947 */ /* 0x000fea000383ffff */
[----:B------:R-:W-:Y:S05]  /*157b0*/  BSYNC B8 ;  /* 0x0000000000087941 */ /* 0x000fea0003800000 */
.L_x_235:
[----:B------:R-:W3:Y:S01]  /*157c0*/  LDL.LU R0, [R1+0x28] ;  /* 0x0000280001007983 */ /* 0x000ee20000300800 */
[----:B------:R-:W-:Y:S01]  /*157d0*/  BSSY B0, `(.L_x_301) ;  /* 0x000000b000007945 */ /* 0x000fe20003800000 */
[----:B------:R-:W4:Y:S01]  /*157e0*/  S2R R5, SR_CgaCtaId ;  /* 0x0000000000057919 */ /* 0x000f220000008800 */
[----:B---3--:R-:W-:-:S05]  /*157f0*/  VIADD R0, R0, 0x1 ;  /* 0x0000000100007836 */ /* 0x008fca0000000000 */
[----:B-1----:R-:W-:-:S04]  /*15800*/  LEA.HI R2, R0, R0, RZ, 0x1 ;  /* 0x0000000000027211 */ /* 0x002fc800078f08ff */
[----:B------:R-:W-:Y:S02]  /*15810*/  LOP3.LUT R3, R2, 0xfffffffe, RZ, 0xc0, !PT ;  /* 0xfffffffe02037812 */ /* 0x000fe400078ec0ff */
[----:B------:R-:W-:-:S03]  /*15820*/  MOV R2, 0x400 ;  /* 0x0000040000027802 */ /* 0x000fc60000000f00 */
[----:B------:R-:W-:Y:S01]  /*15830*/  IMAD.IADD R0, R0, 0x1, -R3 ;  /* 0x0000000100007824 */ /* 0x000fe200078e0a03 */
[----:B----4-:R-:W-:-:S04]  /*15840*/  LEA R4, R5, R2, 0x18 ;  /* 0x0000000205047211 */ /* 0x010fc800078ec0ff */
[----:B------:R-:W-:-:S04]  /*15850*/  SHF.L.U32 R0, R0, 0x1f, RZ ;  /* 0x0000001f00007819 */ /* 0x000fc800000006ff */
[----:B------:R-:W1:Y:S02]  /*15860*/  SYNCS.PHASECHK.TRANS64.TRYWAIT P0, [R4+URZ+0x38820], R0 ;  /* 0x03882000040075a7 */ /* 0x000e64000800017f */
[----:B-1----:R-:W-:Y:S05]  /*15870*/  @!P0 BRA `(.L_x_302) ;  /* 0x0000003800548947 */ /* 0x002fea0003800000 */
.L_x_413:
[----:B------:R-:W-:Y:S05]  /*15880*/  BSYNC B0 ;  /* 0x0000000000007941 */ /* 0x000fea0003800000 */
.L_x_301:
[----:B------:R-:W-:-:S03]  /*15890*/  UMOV UR4, 0xffffffff ;  /* 0xffffffff00047882 */ /* 0x000fc60000000000 */
[----:B------:R-:W-:Y:S05]  /*158a0*/  BRA.DIV UR4, `(.L_x_303) ;  /* 0x0000003a045c7947 */ /* 0x000fea000b800000 */
[----:B-1----:R-:W1:Y:S02]  /*158b0*/  S2R R0, SR_TID.X ;  /* 0x0000000000007919 */ /* 0x002e640000002100 */
[----:B-1----:R-:W-:-:S04]  /*158c0*/  SHF.R.U32.HI R0, RZ, 0x5, R0 ;  /* 0x00000005ff007819 */ /* 0x002fc80000011600 */
[----:B------:R-:W-:-:S05]  /*158d0*/  LOP3.LUT R0, R0, 0x3, RZ, 0xc0, !PT ;  /* 0x0000000300007812 */ /* 0x000fca00078ec0ff */
[----:B------:R1:W3:Y:S02]  /*158e0*/  SHFL.IDX PT, R14, R0, RZ, 0x1f ;  /* 0x00001fff000e7589 */ /* 0x0002e400000e0000 */
.L_x_416:
[----:B---3--:R-:W-:Y:S01]  /*158f0*/  ISETP.NE.AND P0, PT, R14, RZ, PT ;  /* 0x000000ff0e00720c */ /* 0x008fe20003f05270 */
[----:B------:R-:W-:-:S12]  /*15900*/  BSSY B0, `(.L_x_304) ;  /* 0x0000026000007945 */ /* 0x000fd80003800000 */
[----:B------:R-:W-:Y:S05]  /*15910*/  @P0 BRA `(.L_x_305) ;  /* 0x0000000000900947 */ /* 0x000fea0003800000 */
[----:B------:R-:W-:-:S03]  /*15920*/  UMOV UR4, 0xffffffff ;  /* 0xffffffff00047882 */ /* 0x000fc60000000000 */
[----:B------:R-:W-:Y:S05]  /*15930*/  BRA.DIV UR4, `(.L_x_306) ;  /* 0x0000003a046c7947 */ /* 0x000fea000b800000 */
[----:B------:R-:W-:-:S13]  /*15940*/  ELECT P6, URZ, PT ;  /* 0x00000000003f782f */ /* 0x000fda00038c0000 */
.L_x_419:
[----:B------:R-:W-:Y:S05]  /*15950*/  @!P6 BRA `(.L_x_305) ;  /* 0x000000000080e947 */ /* 0x000fea0003800000 */
[----:B-1----:R-:W3:Y:S02]  /*15960*/  LDL R0, [R1+0x50] ;  /* 0x0000500001007983 */ /* 0x002ee40000100800 */
[----:B---3--:R-:W-:-:S13]  /*15970*/  R2UR UR4, R0 ;  /* 0x00000000000472ca */ /* 0x008fda00000e0000 */
[----:B------:R-:W-:-:S06]  /*15980*/  ULOP3.LUT UR4, UR4, 0x2, URZ, 0xfc, !UPT ;  /* 0x0000000204047892 */ /* 0x000fcc000f8efc3f */
[----:B------:R-:W-:-:S05]  /*15990*/  IMAD.U32 R0, RZ, RZ, UR4 ;  /* 0x00000004ff007e24 */ /* 0x000fca000f8e00ff */
[----:B------:R-:W-:-:S13]  /*159a0*/  ISETP.NE.AND P0, PT, R0, 0x3, PT ;  /* 0x000000030000780c */ /* 0x000fda0003f05270 */
[----:B------:R-:W-:Y:S05]  /*159b0*/  @!P0 BRA `(.L_x_307) ;  /* 0x0000000000048947 */ /* 0x000fea0003800000 */
[----:B------:R-:W-:Y:S01]  /*159c0*/  BPT.TRAP 0x1 ;  /* 0x000000040000795c */ /* 0x000fe20000300000 */
.L_x_307:
[C---:B------:R-:W-:Y:S01]  /*159d0*/  IMAD R5, R27.reuse, 0x8, R4 ;  /* 0x000000081b057824 */ /* 0x040fe200078e0204 */
[----:B------:R-:W-:Y:S01]  /*159e0*/  SHF.L.U32 R0, R28, 0x1f, RZ ;  /* 0x0000001f1c007819 */ /* 0x000fe200000006ff */
[----:B------:R-:W-:-:S03]  /*159f0*/  VIADD R27, R27, 0x1 ;  /* 0x000000011b1b7836 */ /* 0x000fc60000000000 */
[----:B------:R-:W1:Y:S02]  /*15a00*/  SYNCS.PHASECHK.TRANS64.TRYWAIT P1, [R5+URZ+0x38840], R0 ;  /* 0x03884000050075a7 */ /* 0x000e64000802017f */
[----:B------:R-:W-:-:S04]  /*15a10*/  ISETP.NE.AND P2, PT, R27, 0x2, PT ;  /* 0x000000021b00780c */ /* 0x000fc80003f45270 */
[----:B------:R-:W-:Y:S01]  /*15a20*/  SEL R3, RZ, 0x1, P2 ;  /* 0x00000001ff037807 */ /* 0x000fe20001000000 */
[----:B-1----:R-:W-:Y:S08]  /*15a30*/  @!P1 BRA `(.L_x_308) ;  /* 0x00000038004c9947 */ /* 0x002ff00003800000 */
.L_x_420:
[----:B------:R-:W-:Y:S02]  /*15a40*/  SEL R27, R27, RZ, P2 ;  /* 0x000000ff1b1b7207 */ /* 0x000fe40001000000 */
[----:B------:R-:W-:Y:S01]  /*15a50*/  LOP3.LUT R2, R28, R3, RZ, 0x3c, !PT ;  /* 0x000000031c027212 */ /* 0x000fe200078e3cff */
[----:B------:R-:W-:Y:S06]  /*15a60*/  @!P0 BRA `(.L_x_309) ;  /* 0x0000000000048947 */ /* 0x000fec0003800000 */
[----:B------:R-:W-:Y:S01]  /*15a70*/  BPT.TRAP 0x1 ;  /* 0x000000040000795c */ /* 0x000fe20000300000 */
.L_x_309:
[----:B------:R-:W-:Y:S01]  /*15a80*/  IMAD R27, R27, 0x8, R4 ;  /* 0x000000081b1b7824 */ /* 0x000fe200078e0204 */
[----:B------:R-:W-:-:S04]  /*15a90*/  SHF.L.U32 R2, R2, 0x1f, RZ ;  /* 0x0000001f02027819 */ /* 0x000fc800000006ff */
[----:B------:R-:W3:Y:S02]  /*15aa0*/  SYNCS.PHASECHK.TRANS64.TRYWAIT P1, [R27+URZ+0x38840], R2 ;  /* 0x038840021b0075a7 */ /* 0x000ee4000802017f */
[----:B---3--:R-:W-:Y:S05]  /*15ab0*/  @!P1 BRA `(.L_x_310) ;  /* 0x0000003800409947 */ /* 0x008fea0003800000 */
.L_x_421:
[----:B------:R-:W-:Y:S05]  /*15ac0*/  @!P0 BRA `(.L_x_311) ;  /* 0x0000000000048947 */ /* 0x000fea0003800000 */
[----:B------:R-:W-:Y:S01]  /*15ad0*/  BPT.TRAP 0x1 ;  /* 0x000000040000795c */ /* 0x000fe20000300000 */
.L_x_311:
[----:B------:R-:W4:Y:S02]  /*15ae0*/  SYNCS.PHASECHK.TRANS64.TRYWAIT P1, [R5+URZ+0x38860], R0 ;  /* 0x03886000050075a7 */ /* 0x000f24000802017f */
[----:B----4-:R-:W-:Y:S05]  /*15af0*/  @!P1 BRA `(.L_x_312) ;  /* 0x0000003800449947 */ /* 0x010fea0003800000 */
.L_x_422:
[----:B------:R-:W-:Y:S05]  /*15b00*/  @!P0 BRA `(.L_x_313) ;  /* 0x0000000000048947 */ /* 0x000fea0003800000 */
[----:B------:R-:W-:Y:S01]  /*15b10*/  BPT.TRAP 0x1 ;  /* 0x000000040000795c */ /* 0x000fe20000300000 */
.L_x_313:
[----:B------:R0:W0:Y:S02]  /*15b20*/  SYNCS.PHASECHK.TRANS64.TRYWAIT P0, [R27+URZ+0x38860], R2 ;  /* 0x038860021b0075a7 */ /* 0x000024000800017f */
[----:B0-----:R-:W-:Y:S05]  /*15b30*/  @!P0 NANOSLEEP.SYNCS 0x989680 ;  /* 0x009896800000895d */ /* 0x001fea0003900000 */
[----:B------:R-:W0:Y:S02]  /*15b40*/  @!P0 SYNCS.PHASECHK.TRANS64 P0, [R27+URZ+0x38860], R2 ;  /* 0x038860021b0085a7 */ /* 0x000e24000800007f */
[----:B0-----:R-:W-:Y:S05]  /*15b50*/  @!P0 BRA `(.L_x_313) ;  /* 0xfffffffc00f08947 */ /* 0x001fea000383ffff */
.L_x_305:
[----:B------:R-:W-:Y:S05]  /*15b60*/  BSYNC B0 ;  /* 0x0000000000007941 */ /* 0x000fea0003800000 */
.L_x_304:
[----:B------:R-:W-:Y:S05]  /*15b70*/  EXIT ;  /* 0x000000000000794d */ /* 0x000fea0003800000 */
.L_x_182:
[----:B0-----:R0:W1:Y:S02]  /*15b80*/  SYNCS.PHASECHK.TRANS64.TRYWAIT P1, [R5+URZ+0x38800], R0 ;  /* 0x03880000050075a7 */ /* 0x001064000802017f */
[----:B-1----:R-:W-:Y:S05]  /*15b90*/  @!P1 NANOSLEEP.SYNCS 0x989680 ;  /* 0x009896800000995d */ /* 0x002fea0003900000 */
[----:B------:R-:W1:Y:S02]  /*15ba0*/  @!P1 SYNCS.PHASECHK.TRANS64 P1, [R5+URZ+0x38800], R0 ;  /* 0x03880000050095a7 */ /* 0x000e64000802007f */
[----:B-1----:R-:W-:Y:S05]  /*15bb0*/  @!P1 BRA `(.L_x_182) ;  /* 0xfffffffc00f09947 */ /* 0x002fea000383ffff */
[----:B------:R-:W-:Y:S05]  /*15bc0*/  BRA `(.L_x_314) ;  /* 0xfffffec000f87947 */ /* 0x000fea000383ffff */
.L_x_186:
[----:B-1----:R1:W2:Y:S02]  /*15bd0*/  SYNCS.PHASECHK.TRANS64.TRYWAIT P1, [R0+URZ+0x38830], R3 ;  /* 0x03883003000075a7 */ /* 0x0022a4000802017f */
[----:B--2---:R-:W-:Y:S05]  /*15be0*/  @!P1 NANOSLEEP.SYNCS 0x989680 ;  /* 0x009896800000995d */ /* 0x004fea0003900000 */
[----:B------:R-:W2:Y:S02]  /*15bf0*/  @!P1 SYNCS.PHASECHK.TRANS64 P1, [R0+URZ+0x38830], R3 ;  /* 0x03883003000095a7 */ /* 0x000ea4000802007f */
[----:B--2---:R-:W-:Y:S05]  /*15c00*/  @!P1 BRA `(.L_x_186) ;  /* 0xfffffffc00f09947 */ /* 0x004fea000383ffff */
[----:B------:R-:W-:Y:S05]  /*15c10*/  BRA `(.L_x_185) ;  /* 0xfffffec4001c7947 */ /* 0x000fea000383ffff */
.L_x_192:
[----:B-1----:R-:W-:-:S04]  /*15c20*/  IMAD.U32 R4, RZ, RZ, UR61 ;  /* 0x0000003dff047e24 */ /* 0x002fc8000f8e00ff */
[----:B------:R1:W2:Y:S03]  /*15c30*/  SYNCS.PHASECHK.TRANS64.TRYWAIT P1, [R4+URZ+0x38830], R3 ;  /* 0x03883003040075a7 */ /* 0x0002a6000802017f */
[----:B--2---:R-:W-:Y:S05]  /*15c40*/  @!P1 NANOSLEEP.SYNCS 0x989680 ;  /* 0x009896800000995d */ /* 0x004fea0003900000 */
[----:B------:R-:W2:Y:S02]  /*15c50*/  @!P1 SYNCS.PHASECHK.TRANS64 P1, [R4+URZ+0x38830], R3 ;  /* 0x03883003040095a7 */ /* 0x000ea4000802007f */
[----:B--2---:R-:W-:Y:S05]  /*15c60*/  @!P1 BRA `(.L_x_192) ;  /* 0xfffffffc00ec9947 */ /* 0x004fea000383ffff */
[----:B------:R-:W-:Y:S05]  /*15c70*/  BRA `(.L_x_191) ;  /* 0xffffff0400b87947 */ /* 0x000fea000383ffff */
.L_x_196:
[----:B---3--:R3:W4:Y:S02]  /*15c80*/  SYNCS.PHASECHK.TRANS64.TRYWAIT P1, [R229+URZ+0x38850], R0 ;  /* 0x03885000e50075a7 */ /* 0x008724000802017f */
[----:B----4-:R-:W-:Y:S05]  /*15c90*/  @!P1 NANOSLEEP.SYNCS 0x989680 ;  /* 0x009896800000995d */ /* 0x010fea0003900000 */
[----:B------:R-:W4:Y:S02]  /*15ca0*/  @!P1 SYNCS.PHASECHK.TRANS64 P1, [R229+URZ+0x38850], R0 ;  /* 0x03885000e50095a7 */ /* 0x000f24000802007f */
[----:B----4-:R-:W-:Y:S05]  /*15cb0*/  @!P1 BRA `(.L_x_196) ;  /* 0xfffffffc00f09947 */ /* 0x010fea000383ffff */
[----:B------:R-:W-:Y:S05]  /*15cc0*/  BRA `(.L_x_195) ;  /* 0xffffff3000087947 */ /* 0x000fea000383ffff */
.L_x_203:
[----:B-1----:R1:W2:Y:S02]  /*15cd0*/  SYNCS.PHASECHK.TRANS64.TRYWAIT P1, [R12+URZ+0x38850], R9 ;  /* 0x038850090c0075a7 */ /* 0x0022a4000802017f */
[----:B--2---:R-:W-:Y:S05]  /*15ce0*/  @!P1 NANOSLEEP.SYNCS 0x989680 ;  /* 0x009896800000995d */ /* 0x004fea0003900000 */
[----:B------:R-:W2:Y:S02]  /*15cf0*/  @!P1 SYNCS.PHASECHK.TRANS64 P1, [R12+URZ+0x38850], R9 ;  /* 0x038850090c0095a7 */ /* 0x000ea4000802007f */
[----:B--2---:R-:W-:Y:S05]  /*15d00*/  @!P1 BRA `(.L_x_203) ;  /* 0xfffffffc00f09947 */ /* 0x004fea000383ffff */
[----:B------:R-:W-:Y:S05]  /*15d10*/  BRA `(.L_x_202) ;  /* 0xffffff4800347947 */ /* 0x000fea000383ffff */
.L_x_249:
[----:B------:R-:W0:Y:S01]  /*15d20*/  S2R R7, SR_TID.X ;  /* 0x0000000000077919 */ /* 0x000e220000002100 */
[----:B------:R-:W-:Y:S01]  /*15d30*/  BSSY B0, `(.L_x_315) ;  /* 0x000000a000007945 */ /* 0x000fe20003800000 */
[----:B------:R-:W-:Y:S02]  /*15d40*/  IMAD.MOV.U32 R12, RZ, RZ, RZ ;  /* 0x000000ffff0c7224 */ /* 0x000fe400078e00ff */
[----:B------:R-:W-:Y:S02]  /*15d50*/  IMAD.MOV.U32 R11, RZ, RZ, 0x1f ;  /* 0x0000001fff0b7424 */ /* 0x000fe400078e00ff */
[----:B------:R-:W-:Y:S01]  /*15d60*/  IMAD.MOV.U32 R15, RZ, RZ, -0x1 ;  /* 0xffffffffff0f7424 */ /* 0x000fe200078e00ff */
[----:B0-----:R-:W-:-:S04]  /*15d70*/  SHF.R.U32.HI R7, RZ, 0x5, R7 ;  /* 0x00000005ff077819 */ /* 0x001fc80000011607 */
[----:B------:R-:W-:-:S05]  /*15d80*/  LOP3.LUT R7, R7, 0x3, RZ, 0xc0, !PT ;  /* 0x0000000307077812 */ /* 0x000fca00078ec0ff */
[----:B------:R-:W-:-:S07]  /*15d90*/  IMAD.MOV.U32 R13, RZ, RZ, R7 ;  /* 0x000000ffff0d7224 */ /* 0x000fce00078e0007 */
[----:B-----5:R-:W-:Y:S05]  /*15da0*/  WARPSYNC.COLLECTIVE R15, `(.L_x_316) ;  /* 0x000000000f087348 */ /* 0x020fea0003c00000 */
[----:B------:R0:W1:Y:S02]  /*15db0*/  SHFL.IDX P6, R14, R13, R12, R11 ;  /* 0x0000000c0d0e7389 */ /* 0x00006400000c000b */
[----:B01---5:R-:W-:Y:S01]  /*15dc0*/  ENDCOLLECTIVE ;  /* 0x000000000000791b */ /* 0x023fe20003800000 */
.L_x_316:
[----:B------:R-:W-:Y:S05]  /*15dd0*/  BSYNC B0 ;  /* 0x0000000000007941 */ /* 0x000fea0003800000 */
.L_x_315:
[----:B------:R-:W-:Y:S05]  /*15de0*/  BRA `(.L_x_317) ;  /* 0xffffffbc00b87947 */ /* 0x000fea000383ffff */
.L_x_252:
[----:B0-----:R0:W1:Y:S02]  /*15df0*/  SYNCS.PHASECHK.TRANS64.TRYWAIT P0, [R5+URZ+0x38840], R2 ;  /* 0x03884002050075a7 */ /* 0x001064000800017f */
[----:B-1----:R-:W-:Y:S05]  /*15e00*/  @!P0 NANOSLEEP.SYNCS 0x989680 ;  /* 0x009896800000895d */ /* 0x002fea0003900000 */
[----:B------:R-:W1:Y:S02]  /*15e10*/  @!P0 SYNCS.PHASECHK.TRANS64 P0, [R5+URZ+0x38840], R2 ;  /* 0x03884002050085a7 */ /* 0x000e64000800007f */
[----:B-1----:R-:W-:Y:S05]  /*15e20*/  @!P0 BRA `(.L_x_252) ;  /* 0xfffffffc00f08947 */ /* 0x002fea000383ffff */
[----:B------:R-:W-:Y:S05]  /*15e30*/  BRA `(.L_x_318) ;  /* 0xffffffc000207947 */ /* 0x000fea000383ffff */
.L_x_253:
[----:B------:R-:W-:Y:S01]  /*15e40*/  BSSY B0, `(.L_x_319) ;  /* 0x0000008000007945 */ /* 0x000fe20003800000 */
[----:B------:R-:W-:Y:S02]  /*15e50*/  IMAD.MOV.U32 R13, RZ, RZ, R6 ;  /* 0x000000ffff0d7224 */ /* 0x000fe400078e0006 */
[----:B------:R-:W-:Y:S02]  /*15e60*/  IMAD.MOV.U32 R12, RZ, RZ, RZ ;  /* 0x000000ffff0c7224 */ /* 0x000fe400078e00ff */
[----:B------:R-:W-:Y:S02]  /*15e70*/  IMAD.MOV.U32 R11, RZ, RZ, 0x181f ;  /* 0x0000181fff0b7424 */ /* 0x000fe400078e00ff */
[----:B------:R-:W-:-:S07]  /*15e80*/  IMAD.MOV.U32 R15, RZ, RZ, -0x1 ;  /* 0xffffffffff0f7424 */ /* 0x000fce00078e00ff */
[----:B------:R-:W-:Y:S05]  /*15e90*/  WARPSYNC.COLLECTIVE R15, `(.L_x_320) ;  /* 0x000000000f087348 */ /* 0x000fea0003c00000 */
[----:B------:R0:W1:Y:S02]  /*15ea0*/  SHFL.IDX P6, R14, R13, R12, R11 ;  /* 0x0000000c0d0e7389 */ /* 0x00006400000c000b */
[----:B01----:R-:W-:Y:S01]  /*15eb0*/  ENDCOLLECTIVE ;  /* 0x000000000000791b */ /* 0x003fe20003800000 */
.L_x_320:
[----:B------:R-:W-:Y:S05]  /*15ec0*/  BSYNC B0 ;  /* 0x0000000000007941 */ /* 0x000fea0003800000 */
.L_x_319:
[----:B------:R-:W-:Y:S01]  /*15ed0*/  IMAD.MOV.U32 R13, RZ, RZ, R0 ;  /* 0x000000ffff0d7224 */ /* 0x000fe200078e0000 */
[----:B------:R-:W-:Y:S01]  /*15ee0*/  MOV R15, 0xffffffff ;  /* 0xffffffff000f7802 */ /* 0x000fe20000000f00 */
[----:B------:R-:W-:Y:S01]  /*15ef0*/  IMAD.MOV.U32 R12, RZ, RZ, RZ ;  /* 0x000000ffff0c7224 */ /* 0x000fe200078e00ff */
[C---:B------:R-:W-:Y:S01]  /*15f00*/  LOP3.LUT P5, RZ, R23.reuse, 0x10, RZ, 0xc0, !PT ;  /* 0x0000001017ff7812 */ /* 0x040fe200078ac0ff */
[----:B------:R-:W-:Y:S01]  /*15f10*/  IMAD.MOV.U32 R11, RZ, RZ, 0x181f ;  /* 0x0000181fff0b7424 */ /* 0x000fe200078e00ff */
[C---:B------:R-:W-:Y:S01]  /*15f20*/  LOP3.LUT P4, RZ, R23.reuse, 0x8, RZ, 0xc0, !PT ;  /* 0x0000000817ff7812 */ /* 0x040fe2000788c0ff */
[----:B------:R-:W-:Y:S01]  /*15f30*/  IMAD.MOV.U32 R2, RZ, RZ, R14 ;  /* 0x000000ffff027224 */ /* 0x000fe200078e000e */
[----:B------:R-:W-:Y:S01]  /*15f40*/  LOP3.LUT P3, RZ, R23, 0x4, RZ, 0xc0, !PT ;  /* 0x0000000417ff7812 */ /* 0x000fe2000786c0ff */
[----:B------:R-:W-:-:S12]  /*15f50*/  @P0 IMAD R9, R7, 0x2, R22 ;  /* 0x0000000207090824 */ /* 0x000fd800078e0216 */
[----:B------:R-:W-:Y:S05]  /*15f60*/  WARPSYNC.COLLECTIVE R15, `(.L_x_321) ;  /* 0x000000000f087348 */ /* 0x000fea0003c00000 */
[----:B------:R0:W1:Y:S02]  /*15f70*/  SHFL.IDX P6, R14, R13, R12, R11 ;  /* 0x0000000c0d0e7389 */ /* 0x00006400000c000b */
[----:B01----:R-:W-:Y:S01]  /*15f80*/  ENDCOLLECTIVE ;  /* 0x000000000000791b */ /* 0x003fe20003800000 */
.L_x_321:
[----:B------:R-:W-:Y:S01]  /*15f90*/  LOP3.LUT P2, RZ, R23, 0x2, RZ, 0xc0, !PT ;  /* 0x0000000217ff7812 */ /* 0x000fe2000784c0ff */
[----:B------:R-:W-:Y:S02]  /*15fa0*/  IMAD.MOV.U32 R13, RZ, RZ, R6 ;  /* 0x000000ffff0d7224 */ /* 0x000fe400078e0006 */
[----:B------:R-:W-:Y:S02]  /*15fb0*/  IMAD.MOV.U32 R12, RZ, RZ, 0x1 ;  /* 0x00000001ff0c7424 */ /* 0x000fe400078e00ff */
[----:B------:R-:W-:-:S08]  /*15fc0*/  IMAD.MOV.U32 R3, RZ, RZ, R14 ;  /* 0x000000ffff037224 */ /* 0x000fd000078e000e */
[----:B------:R-:W-:Y:S05]  /*15fd0*/  WARPSYNC.COLLECTIVE R15, `(.L_x_322) ;  /* 0x000000000f087348 */ /* 0x000fea0003c00000 */
[----:B------:R0:W1:Y:S02]  /*15fe0*/  SHFL.IDX P6, R14, R13, R12, R11 ;  /* 0x0000000c0d0e7389 */ /* 0x00006400000c000b */
[----:B01----:R-:W-:Y:S01]  /*15ff0*/  ENDCOLLECTIVE ;  /* 0x000000000000791b */ /* 0x003fe20003800000 */
.L_x_322:
[----:B------:R-:W-:-:S05]  /*16000*/  @P0 LEA R3, P1, R32, R3, 0x1 ;  /* 0x0000000320030211 */ /* 0x000fca00078208ff */
[----:B------:R-:W-:-:S05]  /*16010*/  @P0 IMAD.X R2, RZ, RZ, R2, P1 ;  /* 0x000000ffff020224 */ /* 0x000fca00008e0602 */
[----:B------:R-:W-:Y:S01]  /*16020*/  @P0 LOP3.LUT R3, R3, R2, RZ, 0x3c, !PT ;  /* 0x0000000203030212 */ /* 0x000fe200078e3cff */
[----:B------:R-:W-:-:S03]  /*16030*/  IMAD.MOV.U32 R13, RZ, RZ, R0 ;  /* 0x000000ffff0d7224 */ /* 0x000fc600078e0000 */
[----:B------:R-:W-:-:S04]  /*16040*/  @P0 LOP3.LUT R2, R3, R2, RZ, 0x3c, !PT ;  /* 0x0000000203020212 */ /* 0x000fc800078e3cff */
[----:B------:R-:W-:Y:S01]  /*16050*/  @P0 LOP3.LUT R3, R3, R2, RZ, 0x3c, !PT ;  /* 0x0000000203030212 */ /* 0x000fe200078e3cff */
[----:B------:R-:W-:-:S07]  /*16060*/  IMAD.MOV.U32 R8, RZ, RZ, R14 ;  /* 0x000000ffff087224 */ /* 0x000fce00078e000e */
[----:B------:R-:W-:Y:S05]  /*16070*/  WARPSYNC.COLLECTIVE R15, `(.L_x_323) ;  /* 0x000000000f087348 */ /* 0x000fea0003c00000 */
[----:B------:R0:W1:Y:S02]  /*16080*/  SHFL.IDX P6, R14, R13, R12, R11 ;  /* 0x0000000c0d0e7389 */ /* 0x00006400000c000b */
[----:B01----:R-:W-:Y:S01]  /*16090*/  ENDCOLLECTIVE ;  /* 0x000000000000791b */ /* 0x003fe20003800000 */
.L_x_323:
[----:B------:R-:W-:Y:S01]  /*160a0*/  @!PT LDS RZ, [RZ] ;  /* 0x00000000fffff984 */ /* 0x000fe20000000800 */
[----:B------:R-:W-:Y:S01]  /*160b0*/  @!PT LDS RZ, [RZ] ;  /* 0x00000000fffff984 */ /* 0x000fe20000000800 */
[----:B------:R-:W-:Y:S01]  /*160c0*/  @!PT LDS RZ, [RZ] ;  /* 0x00000000fffff984 */ /* 0x000fe20000000800 */
[----:B------:R-:W-:Y:S04]  /*160d0*/  @P0 LDGSTS.E.BYPASS.LTC128B.128 [R9+0x24400], desc[UR36][R2.64], !P5 ;  /* 0x2440000002090fae */ /* 0x000fe8000e901d64 */
[----:B------:R-:W-:Y:S04]  /*160e0*/  @P0 LDGSTS.E.BYPASS.LTC128B.128 [R9+0x26c00], desc[UR36][R2.64+0x80], !P4 ;  /* 0x26c0008002090fae */ /* 0x000fe8000e101d64 */
[----:B------:R-:W-:Y:S01]  /*160f0*/  @P0 LDGSTS.E.BYPASS.LTC128B.128 [R9+0x29400], desc[UR36][R2.64+0x100], !P3 ;  /* 0x2940010002090fae */ /* 0x000fe2000d901d64 */
[----:B------:R-:W-:Y:S02]  /*16100*/  IMAD.MOV.U32 R13, RZ, RZ, R6 ;  /* 0x000000ffff0d7224 */ /* 0x000fe400078e0006 */
[----:B------:R-:W-:Y:S01]  /*16110*/  IMAD.MOV.U32 R12, RZ, RZ, 0x2 ;  /* 0x00000002ff0c7424 */ /* 0x000fe200078e00ff */
[----:B------:R0:W-:Y:S01]  /*16120*/  @P0 LDGSTS.E.BYPASS.LTC128B.128 [R9+0x2bc00], desc[UR36][R2.64+0x180], !P2 ;  /* 0x2bc0018002090fae */ /* 0x0001e2000d101d64 */
[----:B------:R-:W-:Y:S01]  /*16130*/  ISETP.GE.AND P0, PT, R4, 0x11, PT ;  /* 0x000000110400780c */ /* 0x000fe20003f06270 */
[----:B0-----:R-:W-:-:S12]  /*16140*/  IMAD.MOV.U32 R2, RZ, RZ, R14 ;  /* 0x000000ffff027224 */ /* 0x001fd800078e000e */
[----:B------:R-:W-:Y:S05]  /*16150*/  WARPSYNC.COLLECTIVE R15, `(.L_x_324) ;  /* 0x000000000f087348 */ /* 0x000fea0003c00000 */
[----:B------:R0:W1:Y:S02]  /*16160*/  SHFL.IDX P6, R14, R13, R12, R11 ;  /* 0x0000000c0d0e7389 */ /* 0x00006400000c000b */
[----:B01----:R-:W-:Y:S01]  /*16170*/  ENDCOLLECTIVE ;  /* 0x000000000000791b */ /* 0x003fe20003800000 */
.L_x_324:
[----:B------:R-:W-:Y:S01]  /*16180*/  @P0 IMAD R21, R7, 0x2, R22 ;  /* 0x0000000207150824 */ /* 0x000fe200078e0216 */
[----:B------:R-:W-:-:S05]  /*16190*/  @P0 LEA R2, P1, R32, R2, 0x1 ;  /* 0x0000000220020211 */ /* 0x000fca00078208ff */
[----:B------:R-:W-:-:S05]  /*161a0*/  @P0 IMAD.X R3, RZ, RZ, R8, P1 ;  /* 0x000000ffff030224 */ /* 0x000fca00008e0608 */
[----:B------:R-:W-:Y:S01]  /*161b0*/  @!PT LDS RZ, [RZ] ;  /* 0x00000000fffff984 */ /* 0x000fe20000000800 */
[----:B------:R-:W-:Y:S01]  /*161c0*/  @!PT LDS RZ, [RZ] ;  /* 0x00000000fffff984 */ /* 0x000fe20000000800 */
[----:B------:R-:W-:Y:S01]  /*161d0*/  @!PT LDS RZ, [RZ] ;  /* 0x00000000fffff984 */ /* 0x000fe20000000800 */
[----:B------:R0:W-:Y:S01]  /*161e0*/  @P0 LDGSTS.E.BYPASS.LTC128B.128 [R21+0x24c00], desc[UR36][R2.64], !P5 ;  /* 0x24c0000002150fae */ /* 0x0001e2000e901d64 */
[----:B------:R-:W-:-:S03]  /*161f0*/  IMAD.MOV.U32 R13, RZ, RZ, R0 ;  /* 0x000000ffff0d7224 */ /* 0x000fc600078e0000 */
[----:B------:R0:W-:Y:S04]  /*16200*/  @P0 LDGSTS.E.BYPASS.LTC128B.128 [R21+0x27400], desc[UR36][R2.64+0x80], !P4 ;  /* 0x2740008002150fae */ /* 0x0001e8000e101d64 */
[----:B------:R0:W-:Y:S01]  /*16210*/  @P0 LDGSTS.E.BYPASS.LTC128B.128 [R21+0x29c00], desc[UR36][R2.64+0x100], !P3 ;  /* 0x29c0010002150fae */ /* 0x0001e2000d901d64 */
[----:B------:R-:W-:-:S03]  /*16220*/  IMAD.MOV.U32 R8, RZ, RZ, R14 ;  /* 0x000000ffff087224 */ /* 0x000fc600078e000e */
[----:B------:R0:W-:Y:S01]  /*16230*/  @P0 LDGSTS.E.BYPASS.LTC128B.128 [R21+0x2c400], desc[UR36][R2.64+0x180], !P2 ;  /* 0x2c40018002150fae */ /* 0x0001e2000d101d64 */
[----:B------:R-:W-:-:S13]  /*16240*/  ISETP.GE.AND P0, PT, R4, 0x21, PT ;  /* 0x000000210400780c */ /* 0x000fda0003f06270 */
[----:B0-----:R-:W-:Y:S05]  /*16250*/  WARPSYNC.COLLECTIVE R15, `(.L_x_325) ;  /* 0x000000000f087348 */ /* 0x001fea0003c00000 */
[----:B------:R1:W2:Y:S02]  /*16260*/  SHFL.IDX P6, R14, R13, R12, R11 ;  /* 0x0000000c0d0e7389 */ /* 0x0002a400000c000b */
[----:B012---:R-:W-:Y:S01]  /*16270*/  ENDCOLLECTIVE ;  /* 0x000000000000791b */ /* 0x007fe20003800000 */
.L_x_325:
[----:B------:R-:W-:Y:S02]  /*16280*/  @P0 IMAD R9, R7, 0x2, R22 ;  /* 0x0000000207090824 */ /* 0x000fe400078e0216 */
[----:B------:R-:W-:Y:S02]  /*16290*/  IMAD.MOV.U32 R13, RZ, RZ, R6 ;  /* 0x000000ffff0d7224 */ /* 0x000fe400078e0006 */
[----:B------:R-:W-:Y:S02]  /*162a0*/  IMAD.MOV.U32 R12, RZ, RZ, 0x3 ;  /* 0x00000003ff0c7424 */ /* 0x000fe400078e00ff */
[----:B------:R-:W-:-:S07]  /*162b0*/  IMAD.MOV.U32 R2, RZ, RZ, R14 ;  /* 0x000000ffff027224 */ /* 0x000fce00078e000e */
[----:B------:R-:W-:Y:S05]  /*162c0*/  WARPSYNC.COLLECTIVE R15, `(.L_x_326) ;  /* 0x000000000f087348 */ /* 0x000fea0003c00000 */
[----:B------:R0:W1:Y:S02]  /*162d0*/  SHFL.IDX P6, R14, R13, R12, R11 ;  /* 0x0000000c0d0e7389 */ /* 0x00006400000c000b */
[----:B01----:R-:W-:Y:S01]  /*162e0*/  ENDCOLLECTIVE ;  /* 0x000000000000791b */ /* 0x003fe20003800000 */
.L_x_326:
        /* <DEDUP_REMOVED lines=15> */
.L_x_327:
[----:B------:R-:W-:Y:S02]  /*163e0*/  @P0 IMAD R21, R7, 0x2, R22 ;  /* 0x0000000207150824 */ /* 0x000fe400078e0216 */
[----:B------:R-:W-:Y:S02]  /*163f0*/  IMAD.MOV.U32 R13, RZ, RZ, R6 ;  /* 0x000000ffff0d7224 */ /* 0x000fe400078e0006 */
[----:B------:R-:W-:Y:S02]  /*16400*/  IMAD.MOV.U32 R12, RZ, RZ, 0x4 ;  /* 0x00000004ff0c7424 */ /* 0x000fe400078e00ff */
[----:B------:R-:W-:-:S07]  /*16410*/  IMAD.MOV.U32 R2, RZ, RZ, R14 ;  /* 0x000000ffff027224 */ /* 0x000fce00078e000e */
[----:B------:R-:W-:Y:S05]  /*16420*/  WARPSYNC.COLLECTIVE R15, `(.L_x_328) ;  /* 0x000000000f087348 */ /* 0x000fea0003c00000 */
[----:B------:R0:W1:Y:S02]  /*16430*/  SHFL.IDX P6, R14, R13, R12, R11 ;  /* 0x0000000c0d0e7389 */ /* 0x00006400000c000b */
[----:B01----:R-:W-:Y:S01]  /*16440*/  ENDCOLLECTIVE ;  /* 0x000000000000791b */ /* 0x003fe20003800000 */
.L_x_328:
        /* <DEDUP_REMOVED lines=10> */
[----:B------:R0:W-:Y:S04]  /*164f0*/  @P0 LDGSTS.E.BYPASS.LTC128B.128 [R21+0x2d400], desc[UR36][R2.64+0x180], !P2 ;  /* 0x2d40018002150fae */ /* 0x0001e8000d101d64 */
[----:B0-----:R-:W-:Y:S05]  /*16500*/  WARPSYNC.COLLECTIVE R15, `(.L_x_329) ;  /* 0x000000000f087348 */ /* 0x001fea0003c00000 */
[----:B------:R1:W2:Y:S02]  /*16510*/  SHFL.IDX P6, R14, R13, R12, R11 ;  /* 0x0000000c0d0e7389 */ /* 0x0002a400000c000b */
[----:B012---:R-:W-:Y:S01]  /*16520*/  ENDCOLLECTIVE ;  /* 0x000000000000791b */ /* 0x007fe20003800000 */
.L_x_329:
[----:B------:R-:W-:Y:S01]  /*16530*/  IMAD.MOV.U32 R0, RZ, RZ, R14 ;  /* 0x000000ffff007224 */ /* 0x000fe200078e000e */
[----:B------:R-:W-:Y:S06]  /*16540*/  BRA `(.L_x_330) ;  /* 0xffffffbc00887947 */ /* 0x000fec000383ffff */
.L_x_260:
[----:B------:R-:W-:Y:S02]  /*16550*/  IMAD.MOV.U32 R13, RZ, RZ, R4 ;  /* 0x000000ffff0d7224 */ /* 0x000fe400078e0004 */
[----:B------:R-:W-:Y:S02]  /*16560*/  IMAD.MOV.U32 R12, RZ, RZ, RZ ;  /* 0x000000ffff0c7224 */ /* 0x000fe400078e00ff */
[----:B------:R-:W-:Y:S02]  /*16570*/  IMAD.MOV.U32 R11, RZ, RZ, 0x181f ;  /* 0x0000181fff0b7424 */ /* 0x000fe400078e00ff */
[----:B------:R-:W-:Y:S02]  /*16580*/  IMAD.MOV.U32 R15, RZ, RZ, -0x1 ;  /* 0xffffffffff0f7424 */ /* 0x000fe400078e00ff */
[----:B-----5:R-:W-:Y:S02]  /*16590*/  IMAD R6, R10, R6, RZ ;  /* 0x000000060a067224 */ /* 0x020fe400078e02ff */
[----:B------:R-:W-:-:S07]  /*165a0*/  IMAD.IADD R0, R9, 0x1, R0 ;  /* 0x0000000109007824 */ /* 0x000fce00078e0200 */
[----:B------:R-:W-:Y:S05]  /*165b0*/  WARPSYNC.COLLECTIVE R15, `(.L_x_331) ;  /* 0x000000000f087348 */ /* 0x000fea0003c00000 */
[----:B------:R0:W1:Y:S02]  /*165c0*/  SHFL.IDX P6, R14, R13, R12, R11 ;  /* 0x0000000c0d0e7389 */ /* 0x00006400000c000b */
[----:B01----:R-:W-:Y:S01]  /*165d0*/  ENDCOLLECTIVE ;  /* 0x000000000000791b */ /* 0x003fe20003800000 */
.L_x_331:
[C---:B------:R-:W-:Y:S01]  /*165e0*/  VIADD R7, R0.reuse, 0x10 ;  /* 0x0000001000077836 */ /* 0x040fe20000000000 */
[----:B------:R-:W-:Y:S01]  /*165f0*/  ISETP.GE.AND P0, PT, R0, R6, PT ;  /* 0x000000060000720c */ /* 0x000fe20003f06270 */
[----:B------:R-:W-:Y:S02]  /*16600*/  IMAD.MOV.U32 R13, RZ, RZ, R5 ;  /* 0x000000ffff0d7224 */ /* 0x000fe400078e0005 */
[----:B------:R-:W-:-:S10]  /*16610*/  IMAD.MOV.U32 R2, RZ, RZ, R14 ;  /* 0x000000ffff027224 */ /* 0x000fd400078e000e */
[----:B------:R-:W-:Y:S05]  /*16620*/  WARPSYNC.COLLECTIVE R15, `(.L_x_332) ;  /* 0x000000000f087348 */ /* 0x000fea0003c00000 */
[----:B------:R0:W1:Y:S02]  /*16630*/  SHFL.IDX P6, R14, R13, R12, R11 ;  /* 0x0000000c0d0e7389 */ /* 0x00006400000c000b */
[----:B01----:R-:W-:Y:S01]  /*16640*/  ENDCOLLECTIVE ;  /* 0x000000000000791b */ /* 0x003fe20003800000 */
.L_x_332:
[----:B------:R-:W-:Y:S02]  /*16650*/  IMAD.MOV.U32 R13, RZ, RZ, R4 ;  /* 0x000000ffff0d7224 */ /* 0x000fe400078e0004 */
[----:B------:R-:W-:Y:S01]  /*16660*/  IMAD.MOV.U32 R12, RZ, RZ, 0x1 ;  /* 0x00000001ff0c7424 */ /* 0x000fe200078e00ff */
[----:B------:R-:W-:-:S05]  /*16670*/  @!P0 LEA R14, P5, R32, R14, 0x1 ;  /* 0x0000000e200e8211 */ /* 0x000fca00078a08ff */
[----:B------:R-:W-:Y:S02]  /*16680*/  @!P0 IMAD.X R3, RZ, RZ, R2, P5 ;  /* 0x000000ffff038224 */ /* 0x000fe400028e0602 */
[----:B------:R-:W-:-:S07]  /*16690*/  @!P0 IMAD.MOV.U32 R2, RZ, RZ, R14 ;  /* 0x000000ffff028224 */ /* 0x000fce00078e000e */
[----:B------:R-:W-:Y:S05]  /*166a0*/  WARPSYNC.COLLECTIVE R15, `(.L_x_333) ;  /* 0x000000000f087348 */ /* 0x000fea0003c00000 */
[----:B------:R0:W1:Y:S02]  /*166b0*/  SHFL.IDX P6, R14, R13, R12, R11 ;  /* 0x0000000c0d0e7389 */ /* 0x00006400000c000b */
[----:B01----:R-:W-:Y:S01]  /*166c0*/  ENDCOLLECTIVE ;  /* 0x000000000000791b */ /* 0x003fe20003800000 */
.L_x_333:
[----:B------:R-:W-:Y:S01]  /*166d0*/  @!PT LDS RZ, [RZ] ;  /* 0x00000000fffff984 */ /* 0x000fe20000000800 */
[----:B------:R-:W-:Y:S01]  /*166e0*/  @!PT LDS RZ, [RZ] ;  /* 0x00000000fffff984 */ /* 0x000fe20000000800 */
[----:B------:R-:W-:Y:S01]  /*166f0*/  @!PT LDS RZ, [RZ] ;  /* 0x00000000fffff984 */ /* 0x000fe20000000800 */
[----:B------:R-:W-:Y:S04]  /*16700*/  @!P0 LDGSTS.E.BYPASS.LTC128B.128 [R33+0x14400], desc[UR36][R2.64], !P4 ;  /* 0x1440000002218fae */ /* 0x000fe8000e101d64 */
[----:B------:R-:W-:Y:S04]  /*16710*/  @!P0 LDGSTS.E.BYPASS.LTC128B.128 [R33+0x18400], desc[UR36][R2.64+0x80], !P3 ;  /* 0x1840008002218fae */ /* 0x000fe8000d901d64 */
[----:B------:R-:W-:Y:S01]  /*16720*/  @!P0 LDGSTS.E.BYPASS.LTC128B.128 [R33+0x1c400], desc[UR36][R2.64+0x100], !P2 ;  /* 0x1c40010002218fae */ /* 0x000fe2000d101d64 */
[----:B------:R-:W-:-:S03]  /*16730*/  IMAD.MOV.U32 R13, RZ, RZ, R5 ;  /* 0x000000ffff0d7224 */ /* 0x000fc600078e0005 */
[----:B------:R0:W-:Y:S01]  /*16740*/  @!P0 LDGSTS.E.BYPASS.LTC128B.128 [R33+0x20400], desc[UR36][R2.64+0x180], !P1 ;  /* 0x2040018002218fae */ /* 0x0001e2000c901d64 */
[----:B------:R-:W-:Y:S01]  /*16750*/  ISETP.GE.AND P0, PT, R7, R6, PT ;  /* 0x000000060700720c */ /* 0x000fe20003f06270 */
[----:B0-----:R-:W-:-:S12]  /*16760*/  IMAD.MOV.U32 R2, RZ, RZ, R14 ;  /* 0x000000ffff027224 */ /* 0x001fd800078e000e */
[----:B------:R-:W-:Y:S05]  /*16770*/  WARPSYNC.COLLECTIVE R15, `(.L_x_334) ;  /* 0x000000000f087348 */ /* 0x000fea0003c00000 */
[----:B------:R0:W1:Y:S02]  /*16780*/  SHFL.IDX P6, R14, R13, R12, R11 ;  /* 0x0000000c0d0e7389 */ /* 0x00006400000c000b */
[----:B01----:R-:W-:Y:S01]  /*16790*/  ENDCOLLECTIVE ;  /* 0x000000000000791b */ /* 0x003fe20003800000 */
.L_x_334:
[----:B------:R-:W-:Y:S02]  /*167a0*/  IMAD.MOV.U32 R13, RZ, RZ, R4 ;  /* 0x000000ffff0d7224 */ /* 0x000fe400078e0004 */
[----:B------:R-:W-:Y:S01]  /*167b0*/  IMAD.MOV.U32 R12, RZ, RZ, 0x2 ;  /* 0x00000002ff0c7424 */ /* 0x000fe200078e00ff */
[----:B------:R-:W-:-:S04]  /*167c0*/  @!P0 LEA R14, P5, R32, R14, 0x1 ;  /* 0x0000000e200e8211 */ /* 0x000fc800078a08ff */
[----:B------:R-:W-:Y:S01]  /*167d0*/  @!P0 IADD3.X R7, RZ, R2, RZ, P5, !PT ;  /* 0x00000002ff078210 */ /* 0x000fe20002ffe4ff */
[----:B------:R-:W-:-:S08]  /*167e0*/  @!P0 IMAD.MOV.U32 R2, RZ, RZ, R14 ;  /* 0x000000ffff028224 */ /* 0x000fd000078e000e */
[----:B------:R-:W-:Y:S05]  /*167f0*/  WARPSYNC.COLLECTIVE R15, `(.L_x_335) ;  /* 0x000000000f087348 */ /* 0x000fea0003c00000 */
[----:B------:R0:W1:Y:S02]  /*16800*/  SHFL.IDX P6, R14, R13, R12, R11 ;  /* 0x0000000c0d0e7389 */ /* 0x00006400000c000b */
[----:B01----:R-:W-:Y:S01]  /*16810*/  ENDCOLLECTIVE ;  /* 0x000000000000791b */ /* 0x003fe20003800000 */
.L_x_335:
[----:B------:R-:W-:Y:S02]  /*16820*/  @!P0 IMAD.MOV.U32 R3, RZ, RZ, R7 ;  /* 0x000000ffff038224 */ /* 0x000fe400078e0007 */
[----:B------:R-:W-:-:S03]  /*16830*/  VIADD R7, R0, 0x20 ;  /* 0x0000002000077836 */ /* 0x000fc60000000000 */
[----:B------:R-:W-:Y:S01]  /*16840*/  @!PT LDS RZ, [RZ] ;  /* 0x00000000fffff984 */ /* 0x000fe20000000800 */
[----:B------:R-:W-:Y:S01]  /*16850*/  @!PT LDS RZ, [RZ] ;  /* 0x00000000fffff984 */ /* 0x000fe20000000800 */
[----:B------:R-:W-:Y:S01]  /*16860*/  @!PT LDS RZ, [RZ] ;  /* 0x00000000fffff984 */ /* 0x000fe20000000800 */
[----:B------:R-:W-:Y:S04]  /*16870*/  @!P0 LDGSTS.E.BYPASS.LTC128B.128 [R33+0x14c00], desc[UR36][R2.64], !P4 ;  /* 0x14c0000002218fae */ /* 0x000fe8000e101d64 */
[----:B------:R-:W-:Y:S01]  /*16880*/  @!P0 LDGSTS.E.BYPASS.LTC128B.128 [R33+0x18c00], desc[UR36][R2.64+0x80], !P3 ;  /* 0x18c0008002218fae */ /* 0x000fe2000d901d64 */
[----:B------:R-:W-:-:S03]  /*16890*/  IMAD.MOV.U32 R13, RZ, RZ, R5 ;  /* 0x000000ffff0d7224 */ /* 0x000fc600078e0005 */
[----:B------:R-:W-:Y:S04]  /*168a0*/  @!P0 LDGSTS.E.BYPASS.LTC128B.128 [R33+0x1cc00], desc[UR36][R2.64+0x100], !P2 ;  /* 0x1cc0010002218fae */ /* 0x000fe8000d101d64 */
[----:B------:R0:W-:Y:S01]  /*168b0*/  @!P0 LDGSTS.E.BYPASS.LTC128B.128 [R33+0x20c00], desc[UR36][R2.64+0x180], !P1 ;  /* 0x20c0018002218fae */ /* 0x0001e2000c901d64 */
[----:B------:R-:W-:Y:S01]  /*168c0*/  ISETP.GE.AND P0, PT, R7, R6, PT ;  /* 0x000000060700720c */ /* 0x000fe20003f06270 */
[----:B0-----:R-:W-:-:S12]  /*168d0*/  IMAD.MOV.U32 R2, RZ, RZ, R14 ;  /* 0x000000ffff027224 */ /* 0x001fd800078e000e */
[----:B------:R-:W-:Y:S05]  /*168e0*/  WARPSYNC.COLLECTIVE R15, `(.L_x_336) ;  /* 0x000000000f087348 */ /* 0x000fea0003c00000 */
[----:B------:R0:W1:Y:S02]  /*168f0*/  SHFL.IDX P6, R14, R13, R12, R11 ;  /* 0x0000000c0d0e7389 */ /* 0x00006400000c000b */
[----:B01----:R-:W-:Y:S01]  /*16900*/  ENDCOLLECTIVE ;  /* 0x000000000000791b */ /* 0x003fe20003800000 */
.L_x_336:
        /* <DEDUP_REMOVED lines=8> */
.L_x_337:
        /* <DEDUP_REMOVED lines=15> */
.L_x_338:
        /* <DEDUP_REMOVED lines=8> */
.L_x_339:
        /* <DEDUP_REMOVED lines=15> */
.L_x_340:
        /* <DEDUP_REMOVED lines=8> */
.L_x_341:
        /* <DEDUP_REMOVED lines=15> */
.L_x_342:
        /* <DEDUP_REMOVED lines=8> */
.L_x_343:
        /* <DEDUP_REMOVED lines=15> */
.L_x_344:
[----:B------:R-:W-:Y:S01]  /*16ed0*/  IMAD.MOV.U32 R13, RZ, RZ, R4 ;  /* 0x000000ffff0d7224 */ /* 0x000fe200078e0004 */
[----:B------:R-:W-:Y:S02]  /*16ee0*/  MOV R12, 0x7 ;  /* 0x00000007000c7802 */ /* 0x000fe40000000f00 */
[----:B------:R-:W-:-:S05]  /*16ef0*/  @!P0 LEA R14, P5, R32, R14, 0x1 ;  /* 0x0000000e200e8211 */ /* 0x000fca00078a08ff */
[----:B------:R-:W-:Y:S02]  /*16f00*/  @!P0 IMAD.X R7, RZ, RZ, R2, P5 ;  /* 0x000000ffff078224 */ /* 0x000fe400028e0602 */
[----:B------:R-:W-:-:S07]  /*16f10*/  @!P0 IMAD.MOV.U32 R2, RZ, RZ, R14 ;  /* 0x000000ffff028224 */ /* 0x000fce00078e000e */
[----:B------:R-:W-:Y:S05]  /*16f20*/  WARPSYNC.COLLECTIVE R15, `(.L_x_345) ;  /* 0x000000000f087348 */ /* 0x000fea0003c00000 */
[----:B------:R0:W1:Y:S02]  /*16f30*/  SHFL.IDX P6, R14, R13, R12, R11 ;  /* 0x0000000c0d0e7389 */ /* 0x00006400000c000b */
[----:B01----:R-:W-:Y:S01]  /*16f40*/  ENDCOLLECTIVE ;  /* 0x000000000000791b */ /* 0x003fe20003800000 */
.L_x_345:
[----:B------:R-:W-:-:S05]  /*16f50*/  @!P0 IMAD.MOV.U32 R3, RZ, RZ, R7 ;  /* 0x000000ffff038224 */ /* 0x000fca00078e0007 */
[----:B------:R-:W-:Y:S01]  /*16f60*/  @!PT LDS RZ, [RZ] ;  /* 0x00000000fffff984 */ /* 0x000fe20000000800 */
[----:B------:R-:W-:Y:S01]  /*16f70*/  @!PT LDS RZ, [RZ] ;  /* 0x00000000fffff984 */ /* 0x000fe20000000800 */
[----:B------:R-:W-:Y:S01]  /*16f80*/  @!PT LDS RZ, [RZ] ;  /* 0x00000000fffff984 */ /* 0x000fe20000000800 */
[----:B------:R0:W-:Y:S04]  /*16f90*/  @!P0 LDGSTS.E.BYPASS.LTC128B.128 [R33+0x17400], desc[UR36][R2.64], !P4 ;  /* 0x1740000002218fae */ /* 0x0001e8000e101d64 */
[----:B------:R0:W-:Y:S01]  /*16fa0*/  @!P0 LDGSTS.E.BYPASS.LTC128B.128 [R33+0x1b400], desc[UR36][R2.64+0x80], !P3 ;  /* 0x1b40008002218fae */ /* 0x0001e2000d901d64 */
[----:B------:R-:W-:-:S03]  /*16fb0*/  IMAD.MOV.U32 R13, RZ, RZ, R5 ;  /* 0x000000ffff0d7224 */ /* 0x000fc600078e0005 */
[----:B------:R0:W-:Y:S04]  /*16fc0*/  @!P0 LDGSTS.E.BYPASS.LTC128B.128 [R33+0x1f400], desc[UR36][R2.64+0x100], !P2 ;  /* 0x1f40010002218fae */ /* 0x0001e8000d101d64 */
[----:B------:R0:W-:Y:S01]  /*16fd0*/  @!P0 LDGSTS.E.BYPASS.LTC128B.128 [R33+0x23400], desc[UR36][R2.64+0x180], !P1 ;  /* 0x2340018002218fae */ /* 0x0001e2000c901d64 */
[----:B------:R-:W-:-:S07]  /*16fe0*/  IMAD.MOV.U32 R7, RZ, RZ, R14 ;  /* 0x000000ffff077224 */ /* 0x000fce00078e000e */
[----:B0-----:R-:W-:Y:S05]  /*16ff0*/  WARPSYNC.COLLECTIVE R15, `(.L_x_346) ;  /* 0x000000000f087348 */ /* 0x001fea0003c00000 */
[----:B------:R1:W2:Y:S02]  /*17000*/  SHFL.IDX P6, R14, R13, R12, R11 ;  /* 0x0000000c0d0e7389 */ /* 0x0002a400000c000b */
[----:B012---:R-:W-:Y:S01]  /*17010*/  ENDCOLLECTIVE ;  /* 0x000000000000791b */ /* 0x007fe20003800000 */
.L_x_346:
[----:B------:R-:W-:Y:S05]  /*17020*/  BRA `(.L_x_347) ;  /* 0xffffffc000087947 */ /* 0x000fea000383ffff */
.L_x_265:
[----:B0-----:R0:W3:Y:S02]  /*17030*/  SYNCS.PHASECHK.TRANS64.TRYWAIT P0, [R22+URZ+0x38820], R3 ;  /* 0x03882003160075a7 */ /* 0x0010e4000800017f */
[----:B---3--:R-:W-:Y:S05]  /*17040*/  @!P0 NANOSLEEP.SYNCS 0x989680 ;  /* 0x009896800000895d */ /* 0x008fea0003900000 */
[----:B------:R-:W3:Y:S02]  /*17050*/  @!P0 SYNCS.PHASECHK.TRANS64 P0, [R22+URZ+0x38820], R3 ;  /* 0x03882003160085a7 */ /* 0x000ee4000800007f */
[----:B---3--:R-:W-:Y:S05]  /*17060*/  @!P0 BRA `(.L_x_265) ;  /* 0xfffffffc00f08947 */ /* 0x008fea000383ffff */
[----:B------:R-:W-:Y:S05]  /*17070*/  BRA `(.L_x_348) ;  /* 0xffffffc000847947 */ /* 0x000fea000383ffff */
.L_x_270:
[----:B0-----:R0:W1:Y:S02]  /*17080*/  SYNCS.PHASECHK.TRANS64.TRYWAIT P0, [R6+URZ+0x38840], R3 ;  /* 0x03884003060075a7 */ /* 0x001064000800017f */
[----:B-1----:R-:W-:Y:S05]  /*17090*/  @!P0 NANOSLEEP.SYNCS 0x989680 ;  /* 0x009896800000895d */ /* 0x002fea0003900000 */
[----:B------:R-:W1:Y:S02]  /*170a0*/  @!P0 SYNCS.PHASECHK.TRANS64 P0, [R6+URZ+0x38840], R3 ;  /* 0x03884003060085a7 */ /* 0x000e64000800007f */
[----:B-1----:R-:W-:Y:S05]  /*170b0*/  @!P0 BRA `(.L_x_270) ;  /* 0xfffffffc00f08947 */ /* 0x002fea000383ffff */
[----:B------:R-:W-:Y:S05]  /*170c0*/  BRA `(.L_x_349) ;  /* 0xffffffc400647947 */ /* 0x000fea000383ffff */
.L_x_271:
        /* <DEDUP_REMOVED lines=8> */
.L_x_351:
[----:B------:R-:W-:Y:S05]  /*17150*/  BSYNC B1 ;  /* 0x0000000000017941 */ /* 0x000fea0003800000 */
.L_x_350:
[----:B------:R-:W-:Y:S01]  /*17160*/  IMAD.MOV.U32 R13, RZ, RZ, R8 ;  /* 0x000000ffff0d7224 */ /* 0x000fe200078e0008 */
[----:B------:R-:W-:Y:S01]  /*17170*/  LOP3.LUT R23, R23, 0xfffff7ff, RZ, 0xc0, !PT ;  /* 0xfffff7ff17177812 */ /* 0x000fe200078ec0ff */
[----:B------:R-:W-:Y:S02]  /*17180*/  IMAD.MOV.U32 R12, RZ, RZ, RZ ;  /* 0x000000ffff0c7224 */ /* 0x000fe400078e00ff */
[----:B------:R-:W-:Y:S01]  /*17190*/  IMAD.MOV.U32 R11, RZ, RZ, 0x181f ;  /* 0x0000181fff0b7424 */ /* 0x000fe200078e00ff */
[----:B------:R-:W-:Y:S01]  /*171a0*/  @P3 LOP3.LUT R23, R23, 0x800, RZ, 0xfc, !PT ;  /* 0x0000080017173812 */ /* 0x000fe200078efcff */
[----:B------:R-:W-:Y:S02]  /*171b0*/  IMAD.MOV.U32 R15, RZ, RZ, -0x1 ;  /* 0xffffffffff0f7424 */ /* 0x000fe400078e00ff */
[----:B------:R-:W-:Y:S01]  /*171c0*/  IMAD.MOV.U32 R3, RZ, RZ, R14 ;  /* 0x000000ffff037224 */ /* 0x000fe200078e000e */
[----:B------:R-:W-:Y:S01]  /*171d0*/  LOP3.LUT P3, RZ, R23, 0x10, RZ, 0xc0, !PT ;  /* 0x0000001017ff7812 */ /* 0x000fe2000786c0ff */
[----:B------:R-:W-:-:S12]  /*171e0*/  IMAD.SHL.U32 R0, R32, 0x2, RZ ;  /* 0x0000000220007824 */ /* 0x000fd800078e00ff */
[----:B------:R-:W-:Y:S05]  /*171f0*/  WARPSYNC.COLLECTIVE R15, `(.L_x_352) ;  /* 0x000000000f087348 */ /* 0x000fea0003c00000 */
[----:B------:R0:W1:Y:S02]  /*17200*/  SHFL.IDX P6, R14, R13, R12, R11 ;  /* 0x0000000c0d0e7389 */ /* 0x00006400000c000b */
[----:B01----:R-:W-:Y:S01]  /*17210*/  ENDCOLLECTIVE ;  /* 0x000000000000791b */ /* 0x003fe20003800000 */
.L_x_352:
[----:B------:R-:W-:Y:S01]  /*17220*/  LOP3.LUT R23, R23, 0xfffffbff, RZ, 0xc0, !PT ;  /* 0xfffffbff17177812 */ /* 0x000fe200078ec0ff */
[----:B------:R-:W-:-:S03]  /*17230*/  IMAD R9, R9, 0x2, R22 ;  /* 0x0000000209097824 */ /* 0x000fc600078e0216 */
[----:B------:R-:W-:-:S04]  /*17240*/  @P2 LOP3.LUT R23, R23, 0x400, RZ, 0xfc, !PT ;  /* 0x0000040017172812 */ /* 0x000fc800078efcff */
[C---:B------:R-:W-:Y:S02]  /*17250*/  LOP3.LUT P2, RZ, R23.reuse, 0x8, RZ, 0xc0, !PT ;  /* 0x0000000817ff7812 */ /* 0x040fe4000784c0ff */
[----:B------:R-:W-:Y:S01]  /*17260*/  LOP3.LUT R23, R23, 0xfffffdff, RZ, 0xc0, !PT ;  /* 0xfffffdff17177812 */ /* 0x000fe200078ec0ff */
[----:B------:R-:W-:-:S03]  /*17270*/  IMAD.MOV.U32 R13, RZ, RZ, R10 ;  /* 0x000000ffff0d7224 */ /* 0x000fc600078e000a */
[----:B------:R-:W-:Y:S01]  /*17280*/  @P1 LOP3.LUT R23, R23, 0x200, RZ, 0xfc, !PT ;  /* 0x0000020017171812 */ /* 0x000fe200078efcff */
[----:B------:R-:W-:-:S03]  /*17290*/  IMAD.MOV.U32 R12, RZ, RZ, 0x1 ;  /* 0x00000001ff0c7424 */ /* 0x000fc600078e00ff */
[----:B------:R-:W-:Y:S01]  /*172a0*/  LOP3.LUT P1, RZ, R23, 0x4, RZ, 0xc0, !PT ;  /* 0x0000000417ff7812 */ /* 0x000fe2000782c0ff */
[----:B------:R-:W-:-:S12]  /*172b0*/  IMAD.MOV.U32 R2, RZ, RZ, R14 ;  /* 0x000000ffff027224 */ /* 0x000fd800078e000e */
[----:B------:R-:W-:Y:S05]  /*172c0*/  WARPSYNC.COLLECTIVE R15, `(.L_x_353) ;  /* 0x000000000f087348 */ /* 0x000fea0003c00000 */
[----:B------:R0:W1:Y:S02]  /*172d0*/  SHFL.IDX P6, R14, R13, R12, R11 ;  /* 0x0000000c0d0e7389 */ /* 0x00006400000c000b */
[----:B01----:R-:W-:Y:S01]  /*172e0*/  ENDCOLLECTIVE ;  /* 0x000000000000791b */ /* 0x003fe20003800000 */
.L_x_353:
[----:B------:R-:W-:-:S05]  /*172f0*/  IADD3 R2, P0, R2, R0, RZ ;  /* 0x0000000002027210 */ /* 0x000fca0007f1e0ff */
[----:B------:R-:W-:-:S05]  /*17300*/  IMAD.X R3, RZ, RZ, R3, P0 ;  /* 0x000000ffff037224 */ /* 0x000fca00000e0603 */
[----:B------:R-:W-:Y:S01]  /*17310*/  @!PT LDS RZ, [RZ] ;  /* 0x00000000fffff984 */ /* 0x000fe20000000800 */
[----:B------:R-:W-:Y:S01]  /*17320*/  @!PT LDS RZ, [RZ] ;  /* 0x00000000fffff984 */ /* 0x000fe20000000800 */
[----:B------:R-:W-:Y:S01]  /*17330*/  @!PT LDS RZ, [RZ] ;  /* 0x00000000fffff984 */ /* 0x000fe20000000800 */
[----:B------:R0:W-:Y:S01]  /*17340*/  LDGSTS.E.BYPASS.LTC128B.128 [R9+0x24400], desc[UR36][R2.64], !P3 ;  /* 0x2440000002097fae */ /* 0x0001e2000d901d64 */
[----:B------:R-:W-:-:S03]  /*17350*/  IMAD.MOV.U32 R13, RZ, RZ, R8 ;  /* 0x000000ffff0d7224 */ /* 0x000fc600078e0008 */
[----:B------:R0:W-:Y:S04]  /*17360*/  LDGSTS.E.BYPASS.LTC128B.128 [R9+0x26c00], desc[UR36][R2.64+0x80], !P2 ;  /* 0x26c0008002097fae */ /* 0x0001e8000d101d64 */
[----:B------:R0:W-:Y:S01]  /*17370*/  LDGSTS.E.BYPASS.LTC128B.128 [R9+0x29400], desc[UR36][R2.64+0x100], !P1 ;  /* 0x2940010002097fae */ /* 0x0001e2000c901d64 */
[----:B------:R-:W-:-:S03]  /*17380*/  IMAD.MOV.U32 R35, RZ, RZ, R14 ;  /* 0x000000ffff237224 */ /* 0x000fc600078e000e */
[----:B------:R0:W-:Y:S04]  /*17390*/  LDGSTS.E.BYPASS.LTC128B.128 [R9+0x2bc00], desc[UR36][R2.64+0x180], !P5 ;  /* 0x2bc0018002097fae */ /* 0x0001e8000e901d64 */
[----:B0-----:R-:W-:Y:S05]  /*173a0*/  WARPSYNC.COLLECTIVE R15, `(.L_x_354) ;  /* 0x000000000f087348 */ /* 0x001fea0003c00000 */
[----:B------:R1:W2:Y:S02]  /*173b0*/  SHFL.IDX P6, R14, R13, R12, R11 ;  /* 0x0000000c0d0e7389 */ /* 0x0002a400000c000b */
[----:B012---:R-:W-:Y:S01]  /*173c0*/  ENDCOLLECTIVE ;  /* 0x000000000000791b */ /* 0x007fe20003800000 */
.L_x_354:
[----:B------:R-:W-:Y:S02]  /*173d0*/  IMAD.MOV.U32 R13, RZ, RZ, R10 ;  /* 0x000000ffff0d7224 */ /* 0x000fe400078e000a */
[----:B------:R-:W-:Y:S02]  /*173e0*/  IMAD.MOV.U32 R12, RZ, RZ, 0x2 ;  /* 0x00000002ff0c7424 */ /* 0x000fe400078e00ff */
[----:B------:R-:W-:-:S07]  /*173f0*/  IMAD.MOV.U32 R2, RZ, RZ, R14 ;  /* 0x000000ffff027224 */ /* 0x000fce00078e000e */
[----:B------:R-:W-:Y:S05]  /*17400*/  WARPSYNC.COLLECTIVE R15, `(.L_x_355) ;  /* 0x000000000f087348 */ /* 0x000fea0003c00000 */
[----:B------:R0:W1:Y:S02]  /*17410*/  SHFL.IDX P6, R14, R13, R12, R11 ;  /* 0x0000000c0d0e7389 */ /* 0x00006400000c000b */
[----:B01----:R-:W-:Y:S01]  /*17420*/  ENDCOLLECTIVE ;  /* 0x000000000000791b */ /* 0x003fe20003800000 */
.L_x_355:
        /* <DEDUP_REMOVED lines=14> */
.L_x_356:
[----:B------:R-:W-:Y:S02]  /*17510*/  IMAD.MOV.U32 R13, RZ, RZ, R10 ;  /* 0x000000ffff0d7224 */ /* 0x000fe400078e000a */
[----:B------:R-:W-:Y:S02]  /*17520*/  IMAD.MOV.U32 R12, RZ, RZ, 0x3 ;  /* 0x00000003ff0c7424 */ /* 0x000fe400078e00ff */
[----:B------:R-:W-:-:S07]  /*17530*/  IMAD.MOV.U32 R2, RZ, RZ, R14 ;  /* 0x000000ffff027224 */ /* 0x000fce00078e000e */
[----:B------:R-:W-:Y:S05]  /*17540*/  WARPSYNC.COLLECTIVE R15, `(.L_x_357) ;  /* 0x000000000f087348 */ /* 0x000fea0003c00000 */
[----:B------:R0:W1:Y:S02]  /*17550*/  SHFL.IDX P6, R14, R13, R12, R11 ;  /* 0x0000000c0d0e7389 */ /* 0x00006400000c000b */
[----:B01----:R-:W-:Y:S01]  /*17560*/  ENDCOLLECTIVE ;  /* 0x000000000000791b */ /* 0x003fe20003800000 */
.L_x_357:
        /* <DEDUP_REMOVED lines=14> */
.L_x_358:
[----:B------:R-:W-:Y:S02]  /*17650*/  IMAD.MOV.U32 R13, RZ, RZ, R10 ;  /* 0x000000ffff0d7224 */ /* 0x000fe400078e000a */
[----:B------:R-:W-:Y:S02]  /*17660*/  IMAD.MOV.U32 R12, RZ, RZ, 0x4 ;  /* 0x00000004ff0c7424 */ /* 0x000fe400078e00ff */
[----:B------:R-:W-:-:S07]  /*17670*/  IMAD.MOV.U32 R2, RZ, RZ, R14 ;  /* 0x000000ffff027224 */ /* 0x000fce00078e000e */
[----:B------:R-:W-:Y:S05]  /*17680*/  WARPSYNC.COLLECTIVE R15, `(.L_x_359) ;  /* 0x000000000f087348 */ /* 0x000fea0003c00000 */
[----:B------:R0:W1:Y:S02]  /*17690*/  SHFL.IDX P6, R14, R13, R12, R11 ;  /* 0x0000000c0d0e7389 */ /* 0x00006400000c000b */
[----:B01----:R-:W-:Y:S01]  /*176a0*/  ENDCOLLECTIVE ;  /* 0x000000000000791b */ /* 0x003fe20003800000 */
.L_x_359:
[----:B------:R-:W-:-:S05]  /*176b0*/  IADD3 R2, P0, R2, R0, RZ ;  /* 0x0000000002027210 */ /* 0x000fca0007f1e0ff */
[----:B------:R-:W-:-:S05]  /*176c0*/  IMAD.X R3, RZ, RZ, R35, P0 ;  /* 0x000000ffff037224 */ /* 0x000fca00000e0623 */
[----:B------:R-:W-:Y:S01]  /*176d0*/  @!PT LDS RZ, [RZ] ;  /* 0x00000000fffff984 */ /* 0x000fe20000000800 */
[----:B------:R-:W-:Y:S01]  /*176e0*/  @!PT LDS RZ, [RZ] ;  /* 0x00000000fffff984 */ /* 0x000fe20000000800 */
[----:B------:R-:W-:Y:S01]  /*176f0*/  @!PT LDS RZ, [RZ] ;  /* 0x00000000fffff984 */ /* 0x000fe20000000800 */
[----:B------:R0:W-:Y:S01]  /*17700*/  LDGSTS.E.BYPASS.LTC128B.128 [R9+0x25c00], desc[UR36][R2.64], !P3 ;  /* 0x25c0000002097fae */ /* 0x0001e2000d901d64 */
[----:B------:R-:W-:Y:S01]  /*17710*/  IMAD.MOV.U32 R13, RZ, RZ, R8 ;  /* 0x000000ffff0d7224 */ /* 0x000fe200078e0008 */
[C---:B------:R-:W-:Y:S02]  /*17720*/  LOP3.LUT P3, RZ, R23.reuse, 0x800, RZ, 0xc0, !PT ;  /* 0x0000080017ff7812 */ /* 0x040fe4000786c0ff */
[----:B------:R0:W-:Y:S01]  /*17730*/  LDGSTS.E.BYPASS.LTC128B.128 [R9+0x28400], desc[UR36][R2.64+0x80], !P2 ;  /* 0x2840008002097fae */ /* 0x0001e2000d101d64 */
[----:B------:R-:W-:-:S03]  /*17740*/  LOP3.LUT P2, RZ, R23, 0x400, RZ, 0xc0, !PT ;  /* 0x0000040017ff7812 */ /* 0x000fc6000784c0ff */
[----:B------:R0:W-:Y:S01]  /*17750*/  LDGSTS.E.BYPASS.LTC128B.128 [R9+0x2ac00], desc[UR36][R2.64+0x100], !P1 ;  /* 0x2ac0010002097fae */ /* 0x0001e2000c901d64 */
[----:B------:R-:W-:Y:S01]  /*17760*/  LOP3.LUT P1, RZ, R23, 0x200, RZ, 0xc0, !PT ;  /* 0x0000020017ff7812 */ /* 0x000fe2000782c0ff */
[----:B------:R-:W-:Y:S02]  /*17770*/  IMAD.MOV.U32 R35, RZ, RZ, R14 ;  /* 0x000000ffff237224 */ /* 0x000fe400078e000e */
[----:B------:R0:W-:Y:S10]  /*17780*/  LDGSTS.E.BYPASS.LTC128B.128 [R9+0x2d400], desc[UR36][R2.64+0x180], !P5 ;  /* 0x2d40018002097fae */ /* 0x0001f4000e901d64 */
[----:B0-----:R-:W-:Y:S05]  /*17790*/  WARPSYNC.COLLECTIVE R15, `(.L_x_360) ;  /* 0x000000000f087348 */ /* 0x001fea0003c00000 */
[----:B------:R1:W2:Y:S02]  /*177a0*/  SHFL.IDX P6, R14, R13, R12, R11 ;  /* 0x0000000c0d0e7389 */ /* 0x0002a400000c000b */
[----:B012---:R-:W-:Y:S01]  /*177b0*/  ENDCOLLECTIVE ;  /* 0x000000000000791b */ /* 0x007fe20003800000 */
.L_x_360:
[----:B------:R-:W-:Y:S01]  /*177c0*/  IMAD.MOV.U32 R2, RZ, RZ, R14 ;  /* 0x000000ffff027224 */ /* 0x000fe200078e000e */
[----:B------:R-:W-:Y:S06]  /*177d0*/  BRA `(.L_x_361) ;  /* 0xffffffc000b07947 */ /* 0x000fec000383ffff */
.L_x_276:
[----:B-1----:R1:W2:Y:S02]  /*177e0*/  SYNCS.PHASECHK.TRANS64.TRYWAIT P0, [R6+URZ+0x38860], R2 ;  /* 0x03886002060075a7 */ /* 0x0022a4000800017f */
[----:B--2---:R-:W-:Y:S05]  /*177f0*/  @!P0 NANOSLEEP.SYNCS 0x989680 ;  /* 0x009896800000895d */ /* 0x004fea0003900000 */
[----:B------:R-:W2:Y:S02]  /*17800*/  @!P0 SYNCS.PHASECHK.TRANS64 P0, [R6+URZ+0x38860], R2 ;  /* 0x03886002060085a7 */ /* 0x000ea4000800007f */
[----:B--2---:R-:W-:Y:S05]  /*17810*/  @!P0 BRA `(.L_x_276) ;  /* 0xfffffffc00f08947 */ /* 0x004fea000383ffff */
[----:B------:R-:W-:Y:S05]  /*17820*/  BRA `(.L_x_362) ;  /* 0xffffffc400287947 */ /* 0x000fea000383ffff */
.L_x_277:
[----:B------:R-:W-:Y:S01]  /*17830*/  BSSY B1, `(.L_x_363) ;  /* 0x0000008000017945 */ /* 0x000fe20003800000 */
[----:B------:R-:W-:Y:S02]  /*17840*/  IMAD.MOV.U32 R13, RZ, RZ, R24 ;  /* 0x000000ffff0d7224 */ /* 0x000fe400078e0018 */
[----:B------:R-:W-:Y:S02]  /*17850*/  IMAD.MOV.U32 R12, RZ, RZ, RZ ;  /* 0x000000ffff0c7224 */ /* 0x000fe400078e00ff */
[----:B------:R-:W-:Y:S02]  /*17860*/  IMAD.MOV.U32 R11, RZ, RZ, 0x181f ;  /* 0x0000181fff0b7424 */ /* 0x000fe400078e00ff */
[----:B------:R-:W-:-:S07]  /*17870*/  IMAD.MOV.U32 R15, RZ, RZ, -0x1 ;  /* 0xffffffffff0f7424 */ /* 0x000fce00078e00ff */
[----:B-1----:R-:W-:Y:S05]  /*17880*/  WARPSYNC.COLLECTIVE R15, `(.L_x_364) ;  /* 0x000000000f087348 */ /* 0x002fea0003c00000 */
[----:B------:R0:W2:Y:S02]  /*17890*/  SHFL.IDX P6, R14, R13, R12, R11 ;  /* 0x0000000c0d0e7389 */ /* 0x0000a400000c000b */
[----:B012---:R-:W-:Y:S01]  /*178a0*/  ENDCOLLECTIVE ;  /* 0x000000000000791b */ /* 0x007fe20003800000 */
.L_x_364:
[----:B------:R-:W-:Y:S05]  /*178b0*/  BSYNC B1 ;  /* 0x0000000000017941 */ /* 0x000fea0003800000 */
.L_x_363:
[----:B------:R-:W-:Y:S01]  /*178c0*/  MOV R13, R18 ;  /* 0x00000012000d7202 */ /* 0x000fe20000000f00 */
[----:B------:R-:W-:Y:S02]  /*178d0*/  IMAD.MOV.U32 R12, RZ, RZ, RZ ;  /* 0x000000ffff0c7224 */ /* 0x000fe400078e00ff */
[----:B------:R-:W-:Y:S02]  /*178e0*/  IMAD.MOV.U32 R11, RZ, RZ, 0x181f ;  /* 0x0000181fff0b7424 */ /* 0x000fe400078e00ff */
[----:B------:R-:W-:Y:S02]  /*178f0*/  IMAD.MOV.U32 R15, RZ, RZ, -0x1 ;  /* 0xffffffffff0f7424 */ /* 0x000fe400078e00ff */
[----:B------:R-:W-:Y:S02]  /*17900*/  IMAD.MOV.U32 R3, RZ, RZ, R14 ;  /* 0x000000ffff037224 */ /* 0x000fe400078e000e */
[----:B------:R-:W-:-:S07]  /*17910*/  IMAD R7, R7, 0x2, R22 ;  /* 0x0000000207077824 */ /* 0x000fce00078e0216 */
[----:B------:R-:W-:Y:S05]  /*17920*/  WARPSYNC.COLLECTIVE R15, `(.L_x_365) ;  /* 0x000000000f087348 */ /* 0x000fea0003c00000 */
[----:B------:R0:W1:Y:S02]  /*17930*/  SHFL.IDX P6, R14, R13, R12, R11 ;  /* 0x0000000c0d0e7389 */ /* 0x00006400000c000b */
[----:B01----:R-:W-:Y:S01]  /*17940*/  ENDCOLLECTIVE ;  /* 0x000000000000791b */ /* 0x003fe20003800000 */
.L_x_365:
[----:B------:R-:W-:Y:S02]  /*17950*/  IMAD.MOV.U32 R13, RZ, RZ, R24 ;  /* 0x000000ffff0d7224 */ /* 0x000fe400078e0018 */
[----:B------:R-:W-:Y:S02]  /*17960*/  IMAD.MOV.U32 R12, RZ, RZ, 0x1 ;  /* 0x00000001ff0c7424 */ /* 0x000fe400078e00ff */
[----:B------:R-:W-:-:S07]  /*17970*/  IMAD.MOV.U32 R2, RZ, RZ, R14 ;  /* 0x000000ffff027224 */ /* 0x000fce00078e000e */
[----:B------:R-:W-:Y:S05]  /*17980*/  WARPSYNC.COLLECTIVE R15, `(.L_x_366) ;  /* 0x000000000f087348 */ /* 0x000fea0003c00000 */
[----:B------:R0:W1:Y:S02]  /*17990*/  SHFL.IDX P6, R14, R13, R12, R11 ;  /* 0x0000000c0d0e7389 */ /* 0x00006400000c000b */
[----:B01----:R-:W-:Y:S01]  /*179a0*/  ENDCOLLECTIVE ;  /* 0x000000000000791b */ /* 0x003fe20003800000 */
.L_x_366:
[----:B------:R-:W-:-:S05]  /*179b0*/  IADD3 R2, P0, R2, R0, RZ ;  /* 0x0000000002027210 */ /* 0x000fca0007f1e0ff */
[----:B------:R-:W-:Y:S01]  /*179c0*/  IMAD.X R3, RZ, RZ, R3, P0 ;  /* 0x000000ffff037224 */ /* 0x000fe200000e0603 */
[----:B------:R-:W-:Y:S01]  /*179d0*/  ISETP.LT.OR P0, PT, R8, 0x1, P4 ;  /* 0x000000010800780c */ /* 0x000fe20002701670 */
[----:B------:R-:W-:-:S12]  /*179e0*/  IMAD.MOV.U32 R13, RZ, RZ, R18 ;  /* 0x000000ffff0d7224 */ /* 0x000fd800078e0012 */
        /* <DEDUP_REMOVED lines=9> */
[----:B------:R0:W-:Y:S02]  /*17a80*/  LDGSTS.E.BYPASS.LTC128B.128 [R7+0x7c00], desc[UR36][R2.64+0x180], !P0 ;  /* 0x07c0018002077fae */ /* 0x0001e4000c101d64 */
[----:B0-----:R-:W-:-:S07]  /*17a90*/  IMAD.MOV.U32 R3, RZ, RZ, R14 ;  /* 0x000000ffff037224 */ /* 0x001fce00078e000e */
[----:B------:R-:W-:Y:S05]  /*17aa0*/  WARPSYNC.COLLECTIVE R15, `(.L_x_367) ;  /* 0x000000000f087348 */ /* 0x000fea0003c00000 */
[----:B------:R0:W1:Y:S02]  /*17ab0*/  SHFL.IDX P6, R14, R13, R12, R11 ;  /* 0x0000000c0d0e7389 */ /* 0x00006400000c000b */
[----:B01----:R-:W-:Y:S01]  /*17ac0*/  ENDCOLLECTIVE ;  /* 0x000000000000791b */ /* 0x003fe20003800000 */
.L_x_367:
[----:B------:R-:W-:Y:S02]  /*17ad0*/  IMAD.MOV.U32 R13, RZ, RZ, R24 ;  /* 0x000000ffff0d7224 */ /* 0x000fe400078e0018 */
[----:B------:R-:W-:Y:S02]  /*17ae0*/  IMAD.MOV.U32 R12, RZ, RZ, 0x2 ;  /* 0x00000002ff0c7424 */ /* 0x000fe400078e00ff */
[----:B------:R-:W-:-:S07]  /*17af0*/  IMAD.MOV.U32 R2, RZ, RZ, R14 ;  /* 0x000000ffff027224 */ /* 0x000fce00078e000e */
[----:B------:R-:W-:Y:S05]  /*17b00*/  WARPSYNC.COLLECTIVE R15, `(.L_x_368) ;  /* 0x000000000f087348 */ /* 0x000fea0003c00000 */
[----:B------:R0:W1:Y:S02]  /*17b10*/  SHFL.IDX P6, R14, R13, R12, R11 ;  /* 0x0000000c0d0e7389 */ /* 0x00006400000c000b */
[----:B01----:R-:W-:Y:S01]  /*17b20*/  ENDCOLLECTIVE ;  /* 0x000000000000791b */ /* 0x003fe20003800000 */
.L_x_368:
        /* <DEDUP_REMOVED lines=18> */
.L_x_369:
[----:B------:R-:W-:Y:S02]  /*17c50*/  IMAD.MOV.U32 R13, RZ, RZ, R24 ;  /* 0x000000ffff0d7224 */ /* 0x000fe400078e0018 */
[----:B------:R-:W-:Y:S02]  /*17c60*/  IMAD.MOV.U32 R12, RZ, RZ, 0x3 ;  /* 0x00000003ff0c7424 */ /* 0x000fe400078e00ff */
[----:B------:R-:W-:-:S07]  /*17c70*/  IMAD.MOV.U32 R2, RZ, RZ, R14 ;  /* 0x000000ffff027224 */ /* 0x000fce00078e000e */
[----:B------:R-:W-:Y:S05]  /*17c80*/  WARPSYNC.COLLECTIVE R15, `(.L_x_370) ;  /* 0x000000000f087348 */ /* 0x000fea0003c00000 */
[----:B------:R0:W1:Y:S02]  /*17c90*/  SHFL.IDX P6, R14, R13, R12, R11 ;  /* 0x0000000c0d0e7389 */ /* 0x00006400000c000b */
[----:B01----:R-:W-:Y:S01]  /*17ca0*/  ENDCOLLECTIVE ;  /* 0x000000000000791b */ /* 0x003fe20003800000 */
.L_x_370:
        /* <DEDUP_REMOVED lines=18> */
.L_x_371:
[----:B------:R-:W-:Y:S02]  /*17dd0*/  IMAD.MOV.U32 R13, RZ, RZ, R24 ;  /* 0x000000ffff0d7224 */ /* 0x000fe400078e0018 */
[----:B------:R-:W-:Y:S02]  /*17de0*/  IMAD.MOV.U32 R12, RZ, RZ, 0x4 ;  /* 0x00000004ff0c7424 */ /* 0x000fe400078e00ff */
[----:B------:R-:W-:-:S07]  /*17df0*/  IMAD.MOV.U32 R2, RZ, RZ, R14 ;  /* 0x000000ffff027224 */ /* 0x000fce00078e000e */
[----:B------:R-:W-:Y:S05]  /*17e00*/  WARPSYNC.COLLECTIVE R15, `(.L_x_372) ;  /* 0x000000000f087348 */ /* 0x000fea0003c00000 */
[----:B------:R0:W1:Y:S02]  /*17e10*/  SHFL.IDX P6, R14, R13, R12, R11 ;  /* 0x0000000c0d0e7389 */ /* 0x00006400000c000b */
[----:B01----:R-:W-:Y:S01]  /*17e20*/  ENDCOLLECTIVE ;  /* 0x000000000000791b */ /* 0x003fe20003800000 */
.L_x_372:
[----:B------:R-:W-:-:S05]  /*17e30*/  IADD3 R2, P0, R2, R0, RZ ;  /* 0x0000000002027210 */ /* 0x000fca0007f1e0ff */
[----:B------:R-:W-:Y:S01]  /*17e40*/  IMAD.X R3, RZ, RZ, R3, P0 ;  /* 0x000000ffff037224 */ /* 0x000fe200000e0603 */
[----:B------:R-:W-:Y:S01]  /*17e50*/  ISETP.LT.OR P0, PT, R8, 0x31, P4 ;  /* 0x000000310800780c */ /* 0x000fe20002701670 */
[----:B------:R-:W-:-:S12]  /*17e60*/  IMAD.MOV.U32 R13, RZ, RZ, R18 ;  /* 0x000000ffff0d7224 */ /* 0x000fd800078e0012 */
[----:B------:R-:W-:Y:S01]  /*17e70*/  @!PT LDS RZ, [RZ] ;  /* 0x00000000fffff984 */ /* 0x000fe20000000800 */
[----:B------:R-:W-:Y:S01]  /*17e80*/  @!PT LDS RZ, [RZ] ;  /* 0x00000000fffff984 */ /* 0x000fe20000000800 */
[----:B------:R-:W-:Y:S01]  /*17e90*/  @!PT LDS RZ, [RZ] ;  /* 0x00000000fffff984 */ /* 0x000fe20000000800 */
[----:B------:R0:W-:Y:S01]  /*17ea0*/  LDGSTS.E.BYPASS.LTC128B.128 [R7+0x1c00], desc[UR36][R2.64], !P0 ;  /* 0x01c0000002077fae */ /* 0x0001e2000c101d64 */
[----:B------:R-:W-:Y:S01]  /*17eb0*/  ISETP.LT.OR P0, PT, R8, 0x31, P3 ;  /* 0x000000310800780c */ /* 0x000fe20001f01670 */
[----:B------:R-:W-:-:S12]  /*17ec0*/  IMAD.MOV.U32 R24, RZ, RZ, R14 ;  /* 0x000000ffff187224 */ /* 0x000fd800078e000e */
[----:B0-----:R-:W-:Y:S05]  /*17ed0*/  WARPSYNC.COLLECTIVE R15, `(.L_x_373) ;  /* 0x000000000f087348 */ /* 0x001fea0003c00000 */
[----:B------:R1:W2:Y:S02]  /*17ee0*/  SHFL.IDX P6, R14, R13, R12, R11 ;  /* 0x0000000c0d0e7389 */ /* 0x0002a400000c000b */
[----:B012---:R-:W-:Y:S01]  /*17ef0*/  ENDCOLLECTIVE ;  /* 0x000000000000791b */ /* 0x007fe20003800000 */
.L_x_373:
        /* <DEDUP_REMOVED lines=8> */
[----:B------:R-:W-:Y:S05]  /*17f80*/  BRA `(.L_x_374) ;  /* 0xffffffc000447947 */ /* 0x000fea000383ffff */
.L_x_285:
[----:B0-----:R0:W3:Y:S02]  /*17f90*/  SYNCS.PHASECHK.TRANS64.TRYWAIT P0, [R4+URZ+0x38860], R3 ;  /* 0x03886003040075a7 */ /* 0x0010e4000800017f */
[----:B---3--:R-:W-:Y:S05]  /*17fa0*/  @!P0 NANOSLEEP.SYNCS 0x989680 ;  /* 0x009896800000895d */ /* 0x008fea0003900000 */
[----:B------:R-:W3:Y:S02]  /*17fb0*/  @!P0 SYNCS.PHASECHK.TRANS64 P0, [R4+URZ+0x38860], R3 ;  /* 0x03886003040085a7 */ /* 0x000ee4000800007f */
[----:B---3--:R-:W-:Y:S05]  /*17fc0*/  @!P0 BRA `(.L_x_285) ;  /* 0xfffffffc00f08947 */ /* 0x008fea000383ffff */
[----:B------:R-:W-:Y:S05]  /*17fd0*/  BRA `(.L_x_375) ;  /* 0xffffffc400687947 */ /* 0x000fea000383ffff */
.L_x_286:
[----:B------:R-:W-:Y:S01]  /*17fe0*/  BSSY B0, `(.L_x_376) ;  /* 0x0000008000007945 */ /* 0x000fe20003800000 */
[----:B------:R-:W-:Y:S02]  /*17ff0*/  IMAD.MOV.U32 R13, RZ, RZ, R24 ;  /* 0x000000ffff0d7224 */ /* 0x000fe400078e0018 */
[----:B------:R-:W-:Y:S02]  /*18000*/  IMAD.MOV.U32 R12, RZ, RZ, RZ ;  /* 0x000000ffff0c7224 */ /* 0x000fe400078e00ff */
[----:B------:R-:W-:Y:S02]  /*18010*/  IMAD.MOV.U32 R11, RZ, RZ, 0x181f ;  /* 0x0000181fff0b7424 */ /* 0x000fe400078e00ff */
[----:B------:R-:W-:-:S07]  /*18020*/  IMAD.MOV.U32 R15, RZ, RZ, -0x1 ;  /* 0xffffffffff0f7424 */ /* 0x000fce00078e00ff */
[----:B01----:R-:W-:Y:S05]  /*18030*/  WARPSYNC.COLLECTIVE R15, `(.L_x_377) ;  /* 0x000000000f087348 */ /* 0x003fea0003c00000 */
[----:B-1----:R1:W2:Y:S02]  /*18040*/  SHFL.IDX P6, R14, R13, R12, R11 ;  /* 0x0000000c0d0e7389 */ /* 0x0022a400000c000b */
[----:B012---:R-:W-:Y:S01]  /*18050*/  ENDCOLLECTIVE ;  /* 0x000000000000791b */ /* 0x007fe20003800000 */
.L_x_377:
[----:B------:R-:W-:Y:S05]  /*18060*/  BSYNC B0 ;  /* 0x0000000000007941 */ /* 0x000fea0003800000 */
.L_x_376:
[----:B------:R-:W-:Y:S02]  /*18070*/  IMAD.MOV.U32 R13, RZ, RZ, R18 ;  /* 0x000000ffff0d7224 */ /* 0x000fe400078e0012 */
[----:B------:R-:W-:Y:S02]  /*18080*/  IMAD.MOV.U32 R12, RZ, RZ, RZ ;  /* 0x000000ffff0c7224 */ /* 0x000fe400078e00ff */
[----:B------:R-:W-:Y:S02]  /*18090*/  IMAD.MOV.U32 R11, RZ, RZ, 0x181f ;  /* 0x0000181fff0b7424 */ /* 0x000fe400078e00ff */
[----:B------:R-:W-:Y:S02]  /*180a0*/  IMAD.MOV.U32 R15, RZ, RZ, -0x1 ;  /* 0xffffffffff0f7424 */ /* 0x000fe400078e00ff */
[----:B------:R-:W-:Y:S02]  /*180b0*/  IMAD.MOV.U32 R3, RZ, RZ, R14 ;  /* 0x000000ffff037224 */ /* 0x000fe400078e000e */
[----:B------:R-:W-:-:S07]  /*180c0*/  IMAD.SHL.U32 R8, R32, 0x2, RZ ;  /* 0x0000000220087824 */ /* 0x000fce00078e00ff */
[----:B------:R-:W-:Y:S05]  /*180d0*/  WARPSYNC.COLLECTIVE R15, `(.L_x_378) ;  /* 0x000000000f087348 */ /* 0x000fea0003c00000 */
[----:B------:R0:W1:Y:S02]  /*180e0*/  SHFL.IDX P6, R14, R13, R12, R11 ;  /* 0x0000000c0d0e7389 */ /* 0x00006400000c000b */
[----:B01----:R-:W-:Y:S01]  /*180f0*/  ENDCOLLECTIVE ;  /* 0x000000000000791b */ /* 0x003fe20003800000 */
.L_x_378:
[----:B------:R-:W-:Y:S01]  /*18100*/  ULDC UR4, c[0x0][0x2f4] ;  /* 0x0000bd0000047ab9 */ /* 0x000fe20000000800 */
[----:B------:R-:W-:Y:S01]  /*18110*/  IMAD R0, R7, 0x2, R22 ;  /* 0x0000000207007824 */ /* 0x000fe200078e0216 */
[----:B------:R-:W-:Y:S02]  /*18120*/  ISETP.GE.AND P3, PT, R32, UR4, PT ;  /* 0x0000000420007c0c */ /* 0x000fe4000bf66270 */
[----:B------:R-:W-:Y:S02]  /*18130*/  ISETP.GE.AND P2, PT, R37, UR4, PT ;  /* 0x0000000425007c0c */ /* 0x000fe4000bf46270 */
[----:B------:R-:W-:Y:S02]  /*18140*/  ISETP.LT.OR P4, PT, R5, 0x1, P3 ;  /* 0x000000010500780c */ /* 0x000fe40001f81670 */
[----:B------:R-:W-:Y:S01]  /*18150*/  ISETP.GE.AND P1, PT, R36, UR4, PT ;  /* 0x0000000424007c0c */ /* 0x000fe2000bf26270 */
[----:B------:R-:W-:Y:S02]  /*18160*/  IMAD.MOV.U32 R13, RZ, RZ, R24 ;  /* 0x000000ffff0d7224 */ /* 0x000fe400078e0018 */
[----:B------:R-:W-:Y:S01]  /*18170*/  IMAD.MOV.U32 R12, RZ, RZ, 0x1 ;  /* 0x00000001ff0c7424 */ /* 0x000fe200078e00ff */
[----:B------:R-:W-:-:S05]  /*18180*/  IADD3 R2, P0, R14, R8, RZ ;  /* 0x000000080e027210 */ /* 0x000fca0007f1e0ff */
[----:B------:R-:W-:Y:S01]  /*18190*/  IMAD.X R3, RZ, RZ, R3, P0 ;  /* 0x000000ffff037224 */ /* 0x000fe200000e0603 */
[----:B------:R-:W-:-:S04]  /*181a0*/  ISETP.LT.OR P0, PT, R5, 0x1, P2 ;  /* 0x000000010500780c */ /* 0x000fc80001701670 */
[----:B------:R-:W-:Y:S01]  /*181b0*/  @!PT LDS RZ, [RZ] ;  /* 0x00000000fffff984 */ /* 0x000fe20000000800 */
[----:B------:R-:W-:Y:S01]  /*181c0*/  @!PT LDS RZ, [RZ] ;  /* 0x00000000fffff984 */ /* 0x000fe20000000800 */
[----:B------:R-:W-:Y:S01]  /*181d0*/  @!PT LDS RZ, [RZ] ;  /* 0x00000000fffff984 */ /* 0x000fe20000000800 */
[----:B------:R0:W-:Y:S01]  /*181e0*/  LDGSTS.E.BYPASS.LTC128B.128 [R0+0x400], desc[UR36][R2.64], !P4 ;  /* 0x0040000002007fae */ /* 0x0001e2000e101d64 */
[----:B------:R-:W-:-:S08]  /*181f0*/  ISETP.LT.OR P4, PT, R5, 0x1, P1 ;  /* 0x000000010500780c */ /* 0x000fd00000f81670 */
[----:B------:R0:W-:Y:S01]  /*18200*/  LDGSTS.E.BYPASS.LTC128B.128 [R0+0x2c00], desc[UR36][R2.64+0x80], !P0 ;  /* 0x02c0008002007fae */ /* 0x0001e2000c101d64 */
[----:B------:R-:W-:-:S13]  /*18210*/  ISETP.GE.AND P0, PT, R34, UR4, PT ;  /* 0x0000000422007c0c */ /* 0x000fda000bf06270 */
[----:B0-----:R-:W-:Y:S05]  /*18220*/  WARPSYNC.COLLECTIVE R15, `(.L_x_379) ;  /* 0x000000000f087348 */ /* 0x001fea0003c00000 */
[----:B------:R1:W2:Y:S02]  /*18230*/  SHFL.IDX P6, R14, R13, R12, R11 ;  /* 0x0000000c0d0e7389 */ /* 0x0002a400000c000b */
[----:B012---:R-:W-:Y:S01]  /*18240*/  ENDCOLLECTIVE ;  /* 0x000000000000791b */ /* 0x007fe20003800000 */
.L_x_379:
[----:B------:R-:W-:Y:S01]  /*18250*/  @!PT LDS RZ, [RZ] ;  /* 0x00000000fffff984 */ /* 0x000fe20000000800 */
[----:B------:R-:W-:Y:S01]  /*18260*/  @!PT LDS RZ, [RZ] ;  /* 0x00000000fffff984 */ /* 0x000fe20000000800 */
[----:B------:R-:W-:Y:S01]  /*18270*/  @!PT LDS RZ, [RZ] ;  /* 0x00000000fffff984 */ /* 0x000fe20000000800 */
[----:B------:R0:W-:Y:S01]  /*18280*/  LDGSTS.E.BYPASS.LTC128B.128 [R0+0x5400], desc[UR36][R2.64+0x100], !P4 ;  /* 0x0540010002007fae */ /* 0x0001e2000e101d64 */
[----:B------:R-:W-:Y:S02]  /*18290*/  ISETP.LT.OR P4, PT, R5, 0x1, P0 ;  /* 0x000000010500780c */ /* 0x000fe40000781670 */
[----:B------:R-:W-:-:S11]  /*182a0*/  MOV R13, R18 ;  /* 0x00000012000d7202 */ /* 0x000fd60000000f00 */
[----:B------:R0:W-:Y:S01]  /*182b0*/  LDGSTS.E.BYPASS.LTC128B.128 [R0+0x7c00], desc[UR36][R2.64+0x180], !P4 ;  /* 0x07c0018002007fae */ /* 0x0001e2000e101d64 */
[----:B------:R-:W-:-:S07]  /*182c0*/  IMAD.MOV.U32 R7, RZ, RZ, R14 ;  /* 0x000000ffff077224 */ /* 0x000fce00078e000e */
[----:B0-----:R-:W-:Y:S05]  /*182d0*/  WARPSYNC.COLLECTIVE R15, `(.L_x_380) ;  /* 0x000000000f087348 */ /* 0x001fea0003c00000 */
[----:B------:R1:W2:Y:S02]  /*182e0*/  SHFL.IDX P6, R14, R13, R12, R11 ;  /* 0x0000000c0d0e7389 */ /* 0x0002a400000c000b */
[----:B012---:R-:W-:Y:S01]  /*182f0*/  ENDCOLLECTIVE ;  /* 0x000000000000791b */ /* 0x007fe20003800000 */
.L_x_380:
[----:B------:R-:W-:Y:S02]  /*18300*/  IMAD.MOV.U32 R13, RZ, RZ, R24 ;  /* 0x000000ffff0d7224 */ /* 0x000fe400078e0018 */
[----:B------:R-:W-:Y:S01]  /*18310*/  IMAD.MOV.U32 R12, RZ, RZ, 0x2 ;  /* 0x00000002ff0c7424 */ /* 0x000fe200078e00ff */
[----:B------:R-:W-:-:S13]  /*18320*/  IADD3 R2, P4, R14, R8, RZ ;  /* 0x000000080e027210 */ /* 0x000fda0007f9e0ff */
[----:B------:R-:W-:Y:S05]  /*18330*/  WARPSYNC.COLLECTIVE R15, `(.L_x_381) ;  /* 0x000000000f087348 */ /* 0x000fea0003c00000 */
[----:B------:R0:W1:Y:S02]  /*18340*/  SHFL.IDX P6, R14, R13, R12, R11 ;  /* 0x0000000c0d0e7389 */ /* 0x00006400000c000b */
[----:B01----:R-:W-:Y:S01]  /*18350*/  ENDCOLLECTIVE ;  /* 0x000000000000791b */ /* 0x003fe20003800000 */
.L_x_381:
        /* <DEDUP_REMOVED lines=12> */
.L_x_382:
[----:B------:R-:W-:Y:S01]  /*18420*/  @!PT LDS RZ, [RZ] ;  /* 0x00000000fffff984 */ /* 0x000fe20000000800 */
[----:B------:R-:W-:Y:S01]  /*18430*/  @!PT LDS RZ, [RZ] ;  /* 0x00000000fffff984 */ /* 0x000fe20000000800 */
[----:B------:R-:W-:Y:S01]  /*18440*/  @!PT LDS RZ, [RZ] ;  /* 0x00000000fffff984 */ /* 0x000fe20000000800 */
[----:B------:R-:W-:Y:S01]  /*18450*/  LDGSTS.E.BYPASS.LTC128B.128 [R0+0x3400], desc[UR36][R2.64+0x80], !P4 ;  /* 0x0340008002007fae */ /* 0x000fe2000e101d64 */
[----:B------:R-:W-:Y:S01]  /*18460*/  ISETP.LT.OR P4, PT, R5, 0x11, P1 ;  /* 0x000000110500780c */ /* 0x000fe20000f81670 */
[----:B------:R-:W-:Y:S02]  /*18470*/  IMAD.MOV.U32 R13, RZ, RZ, R24 ;  /* 0x000000ffff0d7224 */ /* 0x000fe400078e0018 */
[----:B------:R-:W-:-:S10]  /*18480*/  IMAD.MOV.U32 R12, RZ, RZ, 0x3 ;  /* 0x00000003ff0c7424 */ /* 0x000fd400078e00ff */
[----:B------:R-:W-:Y:S01]  /*18490*/  LDGSTS.E.BYPASS.LTC128B.128 [R0+0x5c00], desc[UR36][R2.64+0x100], !P4 ;  /* 0x05c0010002007fae */ /* 0x000fe2000e101d64 */
[----:B------:R-:W-:-:S13]  /*184a0*/  ISETP.LT.OR P4, PT, R5, 0x11, P0 ;  /* 0x000000110500780c */ /* 0x000fda0000781670 */
[----:B------:R0:W-:Y:S02]  /*184b0*/  LDGSTS.E.BYPASS.LTC128B.128 [R0+0x8400], desc[UR36][R2.64+0x180], !P4 ;  /* 0x0840018002007fae */ /* 0x0001e4000e101d64 */
[----:B0-----:R-:W-:-:S13]  /*184c0*/  IADD3 R2, P4, R14, R8, RZ ;  /* 0x000000080e027210 */ /* 0x001fda0007f9e0ff */
[----:B------:R-:W-:Y:S05]  /*184d0*/  WARPSYNC.COLLECTIVE R15, `(.L_x_383) ;  /* 0x000000000f087348 */ /* 0x000fea0003c00000 */
[----:B------:R0:W1:Y:S02]  /*184e0*/  SHFL.IDX P6, R14, R13, R12, R11 ;  /* 0x0000000c0d0e7389 */ /* 0x00006400000c000b */
[----:B01----:R-:W-:Y:S01]  /*184f0*/  ENDCOLLECTIVE ;  /* 0x000000000000791b */ /* 0x003fe20003800000 */
.L_x_383:
        /* <DEDUP_REMOVED lines=12> */
.L_x_384:
        /* <DEDUP_REMOVED lines=14> */
.L_x_385:
        /* <DEDUP_REMOVED lines=12> */
.L_x_386:
        /* <DEDUP_REMOVED lines=9> */
.L_x_291:
        /* <DEDUP_REMOVED lines=8> */
.L_x_389:
[----:B------:R-:W-:Y:S05]  /*18870*/  BSYNC B0 ;  /* 0x0000000000007941 */ /* 0x000fea0003800000 */
.L_x_388:
[----:B------:R-:W-:Y:S02]  /*18880*/  IMAD.MOV.U32 R13, RZ, RZ, R16 ;  /* 0x000000ffff0d7224 */ /* 0x000fe400078e0010 */
[----:B------:R-:W-:Y:S02]  /*18890*/  IMAD.MOV.U32 R12, RZ, RZ, 0x1 ;  /* 0x00000001ff0c7424 */ /* 0x000fe400078e00ff */
[----:B------:R-:W-:Y:S02]  /*188a0*/  IMAD.MOV.U32 R11, RZ, RZ, 0x1f ;  /* 0x0000001fff0b7424 */ /* 0x000fe400078e00ff */
[----:B------:R-:W-:Y:S02]  /*188b0*/  IMAD.MOV.U32 R15, RZ, RZ, -0x1 ;  /* 0xffffffffff0f7424 */ /* 0x000fe400078e00ff */
[----:B------:R-:W-:Y:S02]  /*188c0*/  IMAD.IADD R7, R19, 0x1, R9 ;  /* 0x0000000113077824 */ /* 0x000fe400078e0209 */
[----:B------:R-:W-:-:S07]  /*188d0*/  IMAD.MOV.U32 R0, RZ, RZ, R14 ;  /* 0x000000ffff007224 */ /* 0x000fce00078e000e */
[----:B------:R-:W-:Y:S05]  /*188e0*/  WARPSYNC.COLLECTIVE R15, `(.L_x_390) ;  /* 0x000000000f087348 */ /* 0x000fea0003c00000 */
[----:B------:R0:W1:Y:S02]  /*188f0*/  SHFL.IDX P6, R14, R13, R12, R11 ;  /* 0x0000000c0d0e7389 */ /* 0x00006400000c000b */
[----:B01----:R-:W-:Y:S01]  /*18900*/  ENDCOLLECTIVE ;  /* 0x000000000000791b */ /* 0x003fe20003800000 */
.L_x_390:
[----:B------:R-:W-:Y:S02]  /*18910*/  ULDC UR4, c[0x0][0xc3c] ;  /* 0x00030f0000047ab9 */ /* 0x000fe40000000800 */
[----:B------:R-:W-:-:S13]  /*18920*/  ISETP.GE.OR P1, PT, R7, UR4, !P0 ;  /* 0x0000000407007c0c */ /* 0x000fda000c726670 */
[----:B------:R-:W0:Y:S08]  /*18930*/  @!P1 LDC.64 R2, c[0x0][0xc80] ;  /* 0x00032000ff029b82 */ /* 0x000e300000000a00 */
[----:B------:R-:W1:Y:S01]  /*18940*/  @!P1 LDC.64 R4, c[0x0][0xc78] ;  /* 0x00031e00ff049b82 */ /* 0x000e620000000a00 */
[----:B------:R-:W-:Y:S02]  /*18950*/  IMAD.MOV.U32 R11, RZ, RZ, RZ ;  /* 0x000000ffff0b7224 */ /* 0x000fe400078e00ff */
[----:B------:R-:W-:-:S02]  /*18960*/  IMAD.MOV.U32 R8, RZ, RZ, R14 ;  /* 0x000000ffff087224 */ /* 0x000fc400078e000e */
[----:B0-----:R-:W-:-:S05]  /*18970*/  @!P1 IMAD.WIDE R2, R7, 0x4, R2 ;  /* 0x0000000407029825 */ /* 0x001fca00078e0202 */
[----:B------:R1:W2:Y:S02]  /*18980*/  @!P1 LDG.E R6, desc[UR36][R2.64] ;  /* 0x0000002402069981 */ /* 0x0002a4000c1e1900 */
[----:B-1----:R-:W-:-:S05]  /*18990*/  @!P1 IMAD.WIDE R2, R7, 0x4, R4 ;  /* 0x0000000407029825 */ /* 0x002fca00078e0204 */
[----:B------:R-:W3:Y:S01]  /*189a0*/  @!P1 LDG.E R5, desc[UR36][R2.64] ;  /* 0x0000002402059981 */ /* 0x000ee2000c1e1900 */
[----:B------:R-:W-:Y:S01]  /*189b0*/  IMAD.MOV.U32 R7, RZ, RZ, RZ ;  /* 0x000000ffff077224 */ /* 0x000fe200078e00ff */
[C---:B------:R-:W-:Y:S01]  /*189c0*/  ISETP.GE.U32.AND P2, PT, R9.reuse, 0x2, PT ;  /* 0x000000020900780c */ /* 0x040fe20003f46070 */
[----:B------:R-:W-:Y:S01]  /*189d0*/  IMAD.MOV.U32 R4, RZ, RZ, RZ ;  /* 0x000000ffff047224 */ /* 0x000fe200078e00ff */
[C---:B------:R-:W-:Y:S02]  /*189e0*/  ISETP.GE.U32.AND P3, PT, R9.reuse, 0x4, PT ;  /* 0x000000040900780c */ /* 0x040fe40003f66070 */
[C---:B------:R-:W-:Y:S02]  /*189f0*/  ISETP.GE.U32.AND P4, PT, R9.reuse, 0x8, PT ;  /* 0x000000080900780c */ /* 0x040fe40003f86070 */
[----:B------:R-:W-:Y:S01]  /*18a00*/  ISETP.GE.U32.AND P5, PT, R9, 0x10, PT ;  /* 0x000000100900780c */ /* 0x000fe20003fa6070 */
[----:B--2---:R-:W-:Y:S02]  /*18a10*/  @!P1 IMAD.MOV.U32 R7, RZ, RZ, R6 ;  /* 0x000000ffff079224 */ /* 0x004fe400078e0006 */
[----:B------:R-:W-:-:S02]  /*18a20*/  IMAD.MOV.U32 R6, RZ, RZ, RZ ;  /* 0x000000ffff067224 */ /* 0x000fc400078e00ff */
[----:B---3--:R-:W-:Y:S01]  /*18a30*/  @!P1 IMAD.MOV.U32 R4, RZ, RZ, R5 ;  /* 0x000000ffff049224 */ /* 0x008fe200078e0005 */
[----:B------:R-:W-:-:S03]  /*18a40*/  ISETP.NE.AND P1, PT, R9, RZ, PT ;  /* 0x000000ff0900720c */ /* 0x000fc60003f25270 */
[----:B------:R-:W-:-:S10]  /*18a50*/  IMAD R13, R4, R7, RZ ;  /* 0x00000007040d7224 */ /* 0x000fd400078e02ff */
[----:B------:R-:W-:Y:S05]  /*18a60*/  WARPSYNC.COLLECTIVE R15, `(.L_x_391) ;  /* 0x000000000f087348 */ /* 0x000fea0003c00000 */
[----:B------:R0:W1:Y:S02]  /*18a70*/  SHFL.UP P6, R14, R13, R12, R11 ;  /* 0x0400000c0d0e7389 */ /* 0x00006400000c000b */
[----:B01----:R-:W-:Y:S01]  /*18a80*/  ENDCOLLECTIVE ;  /* 0x000000000000791b */ /* 0x003fe20003800000 */
.L_x_391:
[----:B------:R-:W-:Y:S01]  /*18a90*/  IMAD.MOV.U32 R12, RZ, RZ, 0x2 ;  /* 0x00000002ff0c7424 */ /* 0x000fe200078e00ff */
[----:B------:R-:W-:-:S05]  /*18aa0*/  SEL R14, R14, RZ, P1 ;  /* 0x000000ff0e0e7207 */ /* 0x000fca0000800000 */
[----:B------:R-:W-:-:S04]  /*18ab0*/  IMAD.IADD R5, R13, 0x1, R14 ;  /* 0x000000010d057824 */ /* 0x000fc800078e020e */
[----:B------:R-:W-:-:S07]  /*18ac0*/  IMAD.MOV.U32 R13, RZ, RZ, R5 ;  /* 0x000000ffff0d7224 */ /* 0x000fce00078e0005 */
[----:B------:R-:W-:Y:S05]  /*18ad0*/  WARPSYNC.COLLECTIVE R15, `(.L_x_392) ;  /* 0x000000000f087348 */ /* 0x000fea0003c00000 */
[----:B------:R0:W1:Y:S02]  /*18ae0*/  SHFL.UP P6, R14, R13, R12, R11 ;  /* 0x0400000c0d0e7389 */ /* 0x00006400000c000b */
[----:B01----:R-:W-:Y:S01]  /*18af0*/  ENDCOLLECTIVE ;  /* 0x000000000000791b */ /* 0x003fe20003800000 */
.L_x_392:
[----:B------:R-:W-:Y:S01]  /*18b00*/  IMAD.MOV.U32 R12, RZ, RZ, 0x4 ;  /* 0x00000004ff0c7424 */ /* 0x000fe200078e00ff */
[----:B------:R-:W-:-:S05]  /*18b10*/  SEL R2, R14, RZ, P2 ;  /* 0x000000ff0e027207 */ /* 0x000fca0001000000 */
[----:B------:R-:W-:-:S04]  /*18b20*/  IMAD.IADD R2, R5, 0x1, R2 ;  /* 0x0000000105027824 */ /* 0x000fc800078e0202 */
[----:B------:R-:W-:-:S07]  /*18b30*/  IMAD.MOV.U32 R13, RZ, RZ, R2 ;  /* 0x000000ffff0d7224 */ /* 0x000fce00078e0002 */
[----:B------:R-:W-:Y:S05]  /*18b40*/  WARPSYNC.COLLECTIVE R15, `(.L_x_393) ;  /* 0x000000000f087348 */ /* 0x000fea0003c00000 */
[----:B------:R0:W1:Y:S02]  /*18b50*/  SHFL.UP P6, R14, R13, R12, R11 ;  /* 0x0400000c0d0e7389 */ /* 0x00006400000c000b */
[----:B01----:R-:W-:Y:S01]  /*18b60*/  ENDCOLLECTIVE ;  /* 0x000000000000791b */ /* 0x003fe20003800000 */
.L_x_393:
[----:B------:R-:W-:Y:S01]  /*18b70*/  IMAD.MOV.U32 R12, RZ, RZ, 0x8 ;  /* 0x00000008ff0c7424 */ /* 0x000fe200078e00ff */
[----:B------:R-:W-:-:S05]  /*18b80*/  SEL R3, R14, RZ, P3 ;  /* 0x000000ff0e037207 */ /* 0x000fca0001800000 */
[----:B------:R-:W-:-:S04]  /*18b90*/  IMAD.IADD R3, R2, 0x1, R3 ;  /* 0x0000000102037824 */ /* 0x000fc800078e0203 */
[----:B------:R-:W-:-:S07]  /*18ba0*/  IMAD.MOV.U32 R13, RZ, RZ, R3 ;  /* 0x000000ffff0d7224 */ /* 0x000fce00078e0003 */
[----:B------:R-:W-:Y:S05]  /*18bb0*/  WARPSYNC.COLLECTIVE R15, `(.L_x_394) ;  /* 0x000000000f087348 */ /* 0x000fea0003c00000 */
[----:B------:R0:W1:Y:S02]  /*18bc0*/  SHFL.UP P6, R14, R13, R12, R11 ;  /* 0x0400000c0d0e7389 */ /* 0x00006400000c000b */
[----:B01----:R-:W-:Y:S01]  /*18bd0*/  ENDCOLLECTIVE ;  /* 0x000000000000791b */ /* 0x003fe20003800000 */
.L_x_394:
[----:B------:R-:W-:Y:S01]  /*18be0*/  IMAD.MOV.U32 R12, RZ, RZ, 0x10 ;  /* 0x00000010ff0c7424 */ /* 0x000fe200078e00ff */
[----:B------:R-:W-:-:S05]  /*18bf0*/  SEL R14, R14, RZ, P4 ;  /* 0x000000ff0e0e7207 */ /* 0x000fca0002000000 */
[----:B------:R-:W-:-:S04]  /*18c00*/  IMAD.IADD R5, R3, 0x1, R14 ;  /* 0x0000000103057824 */ /* 0x000fc800078e020e */
[----:B------:R-:W-:-:S07]  /*18c10*/  IMAD.MOV.U32 R13, RZ, RZ, R5 ;  /* 0x000000ffff0d7224 */ /* 0x000fce00078e0005 */
[----:B------:R-:W-:Y:S05]  /*18c20*/  WARPSYNC.COLLECTIVE R15, `(.L_x_395) ;  /* 0x000000000f087348 */ /* 0x000fea0003c00000 */
[----:B------:R0:W1:Y:S02]  /*18c30*/  SHFL.UP P6, R14, R13, R12, R11 ;  /* 0x0400000c0d0e7389 */ /* 0x00006400000c000b */
[----:B01----:R-:W-:Y:S01]  /*18c40*/  ENDCOLLECTIVE ;  /* 0x000000000000791b */ /* 0x003fe20003800000 */
.L_x_395:
[----:B------:R-:W-:Y:S02]  /*18c50*/  IMAD.MOV.U32 R12, RZ, RZ, 0x1f ;  /* 0x0000001fff0c7424 */ /* 0x000fe400078e00ff */
[----:B------:R-:W-:Y:S01]  /*18c60*/  IMAD.MOV.U32 R11, RZ, RZ, 0x1f ;  /* 0x0000001fff0b7424 */ /* 0x000fe200078e00ff */
[----:B------:R-:W-:-:S04]  /*18c70*/  SEL R2, R14, RZ, P5 ;  /* 0x000000ff0e027207 */ /* 0x000fc80002800000 */
[----:B------:R-:W-:-:S05]  /*18c80*/  IADD3 R2, R5, R2, RZ ;  /* 0x0000000205027210 */ /* 0x000fca0007ffe0ff */
[----:B------:R-:W-:-:S07]  /*18c90*/  IMAD.MOV.U32 R13, RZ, RZ, R2 ;  /* 0x000000ffff0d7224 */ /* 0x000fce00078e0002 */
[----:B------:R-:W-:Y:S05]  /*18ca0*/  WARPSYNC.COLLECTIVE R15, `(.L_x_396) ;  /* 0x000000000f087348 */ /* 0x000fea0003c00000 */
[----:B------:R0:W1:Y:S02]  /*18cb0*/  SHFL.IDX P6, R14, R13, R12, R11 ;  /* 0x0000000c0d0e7389 */ /* 0x00006400000c000b */
[----:B01----:R-:W-:Y:S01]  /*18cc0*/  ENDCOLLECTIVE ;  /* 0x000000000000791b */ /* 0x003fe20003800000 */
.L_x_396:
[----:B------:R-:W-:Y:S05]  /*18cd0*/  BRA `(.L_x_397) ;  /* 0xffffffc000847947 */ /* 0x000fea000383ffff */
.L_x_294:
[----:B------:R-:W-:Y:S01]  /*18ce0*/  BSSY B0, `(.L_x_398) ;  /* 0x0000007000007945 */ /* 0x000fe20003800000 */
[----:B------:R-:W-:Y:S02]  /*18cf0*/  IMAD.MOV.U32 R12, RZ, RZ, 0x1 ;  /* 0x00000001ff0c7424 */ /* 0x000fe400078e00ff */
[----:B------:R-:W-:Y:S02]  /*18d00*/  IMAD.MOV.U32 R11, RZ, RZ, RZ ;  /* 0x000000ffff0b7224 */ /* 0x000fe400078e00ff */
[----:B------:R-:W-:-:S07]  /*18d10*/  IMAD.MOV.U32 R15, RZ, RZ, -0x1 ;  /* 0xffffffffff0f7424 */ /* 0x000fce00078e00ff */
[----:B------:R-:W-:Y:S05]  /*18d20*/  WARPSYNC.COLLECTIVE R15, `(.L_x_399) ;  /* 0x000000000f087348 */ /* 0x000fea0003c00000 */
[----:B------:R0:W1:Y:S02]  /*18d30*/  SHFL.UP P6, R14, R13, R12, R11 ;  /* 0x0400000c0d0e7389 */ /* 0x00006400000c000b */
[----:B01----:R-:W-:Y:S01]  /*18d40*/  ENDCOLLECTIVE ;  /* 0x000000000000791b */ /* 0x003fe20003800000 */
.L_x_399:
[----:B------:R-:W-:Y:S05]  /*18d50*/  BSYNC B0 ;  /* 0x0000000000007941 */ /* 0x000fea0003800000 */
.L_x_398:
[----:B------:R-:W-:Y:S01]  /*18d60*/  SEL R14, R14, RZ, P1 ;  /* 0x000000ff0e0e7207 */ /* 0x000fe20000800000 */
[----:B------:R-:W-:Y:S02]  /*18d70*/  IMAD.MOV.U32 R12, RZ, RZ, 0x2 ;  /* 0x00000002ff0c7424 */ /* 0x000fe400078e00ff */
[----:B------:R-:W-:Y:S02]  /*18d80*/  IMAD.MOV.U32 R11, RZ, RZ, RZ ;  /* 0x000000ffff0b7224 */ /* 0x000fe400078e00ff */
[----:B------:R-:W-:Y:S02]  /*18d90*/  IMAD.IADD R13, R13, 0x1, R14 ;  /* 0x000000010d0d7824 */ /* 0x000fe400078e020e */
[----:B------:R-:W-:-:S07]  /*18da0*/  IMAD.MOV.U32 R15, RZ, RZ, -0x1 ;  /* 0xffffffffff0f7424 */ /* 0x000fce00078e00ff */
[----:B------:R-:W-:Y:S05]  /*18db0*/  WARPSYNC.COLLECTIVE R15, `(.L_x_400) ;  /* 0x000000000f087348 */ /* 0x000fea0003c00000 */
[----:B------:R0:W1:Y:S02]  /*18dc0*/  SHFL.UP P6, R14, R13, R12, R11 ;  /* 0x0400000c0d0e7389 */ /* 0x00006400000c000b */
[----:B01----:R-:W-:Y:S01]  /*18dd0*/  ENDCOLLECTIVE ;  /* 0x000000000000791b */ /* 0x003fe20003800000 */
.L_x_400:
[----:B------:R-:W-:Y:S01]  /*18de0*/  IMAD.MOV.U32 R12, RZ, RZ, 0x4 ;  /* 0x00000004ff0c7424 */ /* 0x000fe200078e00ff */
[----:B------:R-:W-:-:S05]  /*18df0*/  SEL R2, R14, RZ, P2 ;  /* 0x000000ff0e027207 */ /* 0x000fca0001000000 */
[----:B------:R-:W-:-:S04]  /*18e00*/  IMAD.IADD R2, R13, 0x1, R2 ;  /* 0x000000010d027824 */ /* 0x000fc800078e0202 */
[----:B------:R-:W-:-:S07]  /*18e10*/  IMAD.MOV.U32 R13, RZ, RZ, R2 ;  /* 0x000000ffff0d7224 */ /* 0x000fce00078e0002 */
[----:B------:R-:W-:Y:S05]  /*18e20*/  WARPSYNC.COLLECTIVE R15, `(.L_x_401) ;  /* 0x000000000f087348 */ /* 0x000fea0003c00000 */
[----:B------:R0:W1:Y:S02]  /*18e30*/  SHFL.UP P6, R14, R13, R12, R11 ;  /* 0x0400000c0d0e7389 */ /* 0x00006400000c000b */
[----:B01----:R-:W-:Y:S01]  /*18e40*/  ENDCOLLECTIVE ;  /* 0x000000000000791b */ /* 0x003fe20003800000 */
.L_x_401:
[----:B------:R-:W-:Y:S01]  /*18e50*/  IMAD.MOV.U32 R12, RZ, RZ, 0x8 ;  /* 0x00000008ff0c7424 */ /* 0x000fe200078e00ff */
[----:B------:R-:W-:-:S05]  /*18e60*/  SEL R3, R14, RZ, P3 ;  /* 0x000000ff0e037207 */ /* 0x000fca0001800000 */
[----:B------:R-:W-:-:S04]  /*18e70*/  IMAD.IADD R3, R2, 0x1, R3 ;  /* 0x0000000102037824 */ /* 0x000fc800078e0203 */
[----:B------:R-:W-:-:S07]  /*18e80*/  IMAD.MOV.U32 R13, RZ, RZ, R3 ;  /* 0x000000ffff0d7224 */ /* 0x000fce00078e0003 */
[----:B------:R-:W-:Y:S05]  /*18e90*/  WARPSYNC.COLLECTIVE R15, `(.L_x_402) ;  /* 0x000000000f087348 */ /* 0x000fea0003c00000 */
[----:B------:R0:W1:Y:S02]  /*18ea0*/  SHFL.UP P6, R14, R13, R12, R11 ;  /* 0x0400000c0d0e7389 */ /* 0x00006400000c000b */
[----:B01----:R-:W-:Y:S01]  /*18eb0*/  ENDCOLLECTIVE ;  /* 0x000000000000791b */ /* 0x003fe20003800000 */
.L_x_402:
[----:B------:R-:W-:Y:S01]  /*18ec0*/  IMAD.MOV.U32 R12, RZ, RZ, 0x10 ;  /* 0x00000010ff0c7424 */ /* 0x000fe200078e00ff */
[----:B------:R-:W-:-:S05]  /*18ed0*/  SEL R14, R14, RZ, P4 ;  /* 0x000000ff0e0e7207 */ /* 0x000fca0002000000 */
[----:B------:R-:W-:-:S04]  /*18ee0*/  IMAD.IADD R5, R3, 0x1, R14 ;  /* 0x0000000103057824 */ /* 0x000fc800078e020e */
[----:B------:R-:W-:-:S07]  /*18ef0*/  IMAD.MOV.U32 R13, RZ, RZ, R5 ;  /* 0x000000ffff0d7224 */ /* 0x000fce00078e0005 */
[----:B------:R-:W-:Y:S05]  /*18f00*/  WARPSYNC.COLLECTIVE R15, `(.L_x_403) ;  /* 0x000000000f087348 */ /* 0x000fea0003c00000 */
[----:B------:R0:W1:Y:S02]  /*18f10*/  SHFL.UP P6, R14, R13, R12, R11 ;  /* 0x0400000c0d0e7389 */ /* 0x00006400000c000b */
[----:B01----:R-:W-:Y:S01]  /*18f20*/  ENDCOLLECTIVE ;  /* 0x000000000000791b */ /* 0x003fe20003800000 */
.L_x_403:
[----:B------:R-:W-:Y:S02]  /*18f30*/  IMAD.MOV.U32 R12, RZ, RZ, 0x1f ;  /* 0x0000001fff0c7424 */ /* 0x000fe400078e00ff */
[----:B------:R-:W-:Y:S01]  /*18f40*/  IMAD.MOV.U32 R11, RZ, RZ, 0x1f ;  /* 0x0000001fff0b7424 */ /* 0x000fe200078e00ff */
[----:B------:R-:W-:-:S05]  /*18f50*/  SEL R2, R14, RZ, P5 ;  /* 0x000000ff0e027207 */ /* 0x000fca0002800000 */
[----:B------:R-:W-:-:S04]  /*18f60*/  IMAD.IADD R2, R5, 0x1, R2 ;  /* 0x0000000105027824 */ /* 0x000fc800078e0202 */
[----:B------:R-:W-:-:S07]  /*18f70*/  IMAD.MOV.U32 R13, RZ, RZ, R2 ;  /* 0x000000ffff0d7224 */ /* 0x000fce00078e0002 */
[----:B------:R-:W-:Y:S05]  /*18f80*/  WARPSYNC.COLLECTIVE R15, `(.L_x_404) ;  /* 0x000000000f087348 */ /* 0x000fea0003c00000 */
[----:B------:R0:W1:Y:S02]  /*18f90*/  SHFL.IDX P6, R14, R13, R12, R11 ;  /* 0x0000000c0d0e7389 */ /* 0x00006400000c000b */
[----:B01----:R-:W-:Y:S01]  /*18fa0*/  ENDCOLLECTIVE ;  /* 0x000000000000791b */ /* 0x003fe20003800000 */
.L_x_404:
[----:B------:R-:W-:Y:S05]  /*18fb0*/  BRA `(.L_x_405) ;  /* 0xffffffc000707947 */ /* 0x000fea000383ffff */
.L_x_296:
[----:B------:R-:W-:Y:S01]  /*18fc0*/  BSSY B0, `(.L_x_406) ;  /* 0x0000006000007945 */ /* 0x000fe20003800000 */
[----:B------:R-:W-:Y:S01]  /*18fd0*/  PLOP3.LUT P6, PT, P6, PT, PT, 0x8, 0x0 ;  /* 0x000000000000781c */ /* 0x000fe200037ce170 */
[----:B------:R-:W-:-:S12]  /*18fe0*/  IMAD.MOV.U32 R15, RZ, RZ, -0x1 ;  /* 0xffffffffff0f7424 */ /* 0x000fd800078e00ff */
[----:B0-----:R-:W-:Y:S05]  /*18ff0*/  WARPSYNC.COLLECTIVE R15, `(.L_x_407) ;  /* 0x000000000f087348 */ /* 0x001fea0003c00000 */
[----:B------:R-:W-:Y:S01]  /*19000*/  VOTE.ANY R14, PT, P6 ;  /* 0x00000000000e7806 */ /* 0x000fe200030e0100 */
[----:B0-----:R-:W-:Y:S06]  /*19010*/  ENDCOLLECTIVE ;  /* 0x000000000000791b */ /* 0x001fec0003800000 */
.L_x_407:
[----:B------:R-:W-:Y:S05]  /*19020*/  BSYNC B0 ;  /* 0x0000000000007941 */ /* 0x000fea0003800000 */
.L_x_406:
[----:B------:R-:W-:Y:S02]  /*19030*/  IMAD.MOV.U32 R3, RZ, RZ, R14 ;  /* 0x000000ffff037224 */ /* 0x000fe400078e000e */
[----:B------:R-:W-:Y:S02]  /*19040*/  IMAD.MOV.U32 R13, RZ, RZ, R7 ;  /* 0x000000ffff0d7224 */ /* 0x000fe400078e0007 */
[----:B------:R-:W0:Y:S01]  /*19050*/  POPC R8, R3 ;  /* 0x0000000300087309 */ /* 0x000e220000000000 */
[----:B------:R-:W-:Y:S02]  /*19060*/  IMAD.MOV.U32 R11, RZ, RZ, 0x1f ;  /* 0x0000001fff0b7424 */ /* 0x000fe400078e00ff */
[----:B------:R-:W-:Y:S02]  /*19070*/  IMAD.MOV.U32 R15, RZ, RZ, -0x1 ;  /* 0xffffffffff0f7424 */ /* 0x000fe400078e00ff */
[----:B0-----:R-:W-:-:S07]  /*19080*/  IMAD.MOV.U32 R12, RZ, RZ, R8 ;  /* 0x000000ffff0c7224 */ /* 0x001fce00078e0008 */
[----:B------:R-:W-:Y:S05]  /*19090*/  WARPSYNC.COLLECTIVE R15, `(.L_x_408) ;  /* 0x000000000f087348 */ /* 0x000fea0003c00000 */
[----:B------:R0:W1:Y:S02]  /*190a0*/  SHFL.IDX P6, R14, R13, R12, R11 ;  /* 0x0000000c0d0e7389 */ /* 0x00006400000c000b */
[----:B01----:R-:W-:Y:S01]  /*190b0*/  ENDCOLLECTIVE ;  /* 0x000000000000791b */ /* 0x003fe20003800000 */
.L_x_408:
[----:B------:R-:W-:Y:S02]  /*190c0*/  IMAD.MOV.U32 R13, RZ, RZ, R4 ;  /* 0x000000ffff0d7224 */ /* 0x000fe400078e0004 */
[----:B------:R-:W-:-:S07]  /*190d0*/  IMAD.MOV.U32 R7, RZ, RZ, R14 ;  /* 0x000000ffff077224 */ /* 0x000fce00078e000e */
[----:B------:R-:W-:Y:S05]  /*190e0*/  WARPSYNC.COLLECTIVE R15, `(.L_x_409) ;  /* 0x000000000f087348 */ /* 0x000fea0003c00000 */
[----:B------:R0:W1:Y:S02]  /*190f0*/  SHFL.IDX P6, R14, R13, R12, R11 ;  /* 0x0000000c0d0e7389 */ /* 0x00006400000c000b */
[----:B01----:R-:W-:Y:S01]  /*19100*/  ENDCOLLECTIVE ;  /* 0x000000000000791b */ /* 0x003fe20003800000 */
.L_x_409:
[----:B------:R-:W-:Y:S01]  /*19110*/  IMAD.MOV.U32 R4, RZ, RZ, R14 ;  /* 0x000000ffff047224 */ /* 0x000fe200078e000e */
[----:B------:R-:W-:Y:S06]  /*19120*/  BRA `(.L_x_410) ;  /* 0xffffffc000507947 */ /* 0x000fec000383ffff */
.L_x_298:
[----:B------:R-:W-:Y:S01]  /*19130*/  BSSY B0, `(.L_x_411) ;  /* 0x0000007000007945 */ /* 0x000fe20003800000 */
[----:B------:R-:W-:Y:S02]  /*19140*/  IMAD.MOV.U32 R13, RZ, RZ, R2 ;  /* 0x000000ffff0d7224 */ /* 0x000fe400078e0002 */
[----:B------:R-:W-:Y:S02]  /*19150*/  IMAD.MOV.U32 R11, RZ, RZ, 0x1f ;  /* 0x0000001fff0b7424 */ /* 0x000fe400078e00ff */
[----:B------:R-:W-:-:S07]  /*19160*/  IMAD.MOV.U32 R15, RZ, RZ, -0x1 ;  /* 0xffffffffff0f7424 */ /* 0x000fce00078e00ff */
[----:B0123--:R-:W-:Y:S05]  /*19170*/  WARPSYNC.COLLECTIVE R15, `(.L_x_412) ;  /* 0x000000000f087348 */ /* 0x00ffea0003c00000 */
[----:B------:R4:W0:Y:S02]  /*19180*/  SHFL.IDX P6, R14, R13, R12, R11 ;  /* 0x0000000c0d0e7389 */ /* 0x00082400000c000b */
[----:B01234-:R-:W-:Y:S01]  /*19190*/  ENDCOLLECTIVE ;  /* 0x000000000000791b */ /* 0x01ffe20003800000 */
.L_x_412:
[----:B------:R-:W-:Y:S05]  /*191a0*/  BSYNC B0 ;  /* 0x0000000000007941 */ /* 0x000fea0003800000 */
.L_x_411:
[----:B------:R-:W-:Y:S01]  /*191b0*/  IMAD.MOV.U32 R6, RZ, RZ, R14 ;  /* 0x000000ffff067224 */ /* 0x000fe200078e000e */
[----:B------:R-:W-:Y:S06]  /*191c0*/  BRA `(.L_x_297) ;  /* 0xffffffc000407947 */ /* 0x000fec000383ffff */
.L_x_302:
[----:B-1----:R1:W3:Y:S02]  /*191d0*/  SYNCS.PHASECHK.TRANS64.TRYWAIT P0, [R4+URZ+0x38820], R0 ;  /* 0x03882000040075a7 */ /* 0x0022e4000800017f */
[----:B---3--:R-:W-:Y:S05]  /*191e0*/  @!P0 NANOSLEEP.SYNCS 0x989680 ;  /* 0x009896800000895d */ /* 0x008fea0003900000 */
[----:B------:R-:W3:Y:S02]  /*191f0*/  @!P0 SYNCS.PHASECHK.TRANS64 P0, [R4+URZ+0x38820], R0 ;  /* 0x03882000040085a7 */ /* 0x000ee4000800007f */
[----:B---3--:R-:W-:Y:S05]  /*19200*/  @!P0 BRA `(.L_x_302) ;  /* 0xfffffffc00f08947 */ /* 0x008fea000383ffff */
[----:B------:R-:W-:Y:S05]  /*19210*/  BRA `(.L_x_413) ;  /* 0xffffffc400987947 */ /* 0x000fea000383ffff */
.L_x_303:
[----:B------:R-:W3:Y:S01]  /*19220*/  S2R R2, SR_TID.X ;  /* 0x0000000000027919 */ /* 0x000ee20000002100 */
[----:B------:R-:W-:Y:S01]  /*19230*/  BSSY B0, `(.L_x_414) ;  /* 0x000000a000007945 */ /* 0x000fe20003800000 */
[----:B------:R-:W-:Y:S02]  /*19240*/  IMAD.MOV.U32 R12, RZ, RZ, RZ ;  /* 0x000000ffff0c7224 */ /* 0x000fe400078e00ff */
[----:B------:R-:W-:Y:S02]  /*19250*/  IMAD.MOV.U32 R11, RZ, RZ, 0x1f ;  /* 0x0000001fff0b7424 */ /* 0x000fe400078e00ff */
[----:B------:R-:W-:Y:S01]  /*19260*/  IMAD.MOV.U32 R15, RZ, RZ, -0x1 ;  /* 0xffffffffff0f7424 */ /* 0x000fe200078e00ff */
[----:B---3--:R-:W-:-:S04]  /*19270*/  SHF.R.U32.HI R2, RZ, 0x5, R2 ;  /* 0x00000005ff027819 */ /* 0x008fc80000011602 */
[----:B------:R-:W-:-:S05]  /*19280*/  LOP3.LUT R2, R2, 0x3, RZ, 0xc0, !PT ;  /* 0x0000000302027812 */ /* 0x000fca00078ec0ff */
[----:B------:R-:W-:-:S07]  /*19290*/  IMAD.MOV.U32 R13, RZ, RZ, R2 ;  /* 0x000000ffff0d7224 */ /* 0x000fce00078e0002 */
[----:B012---:R-:W-:Y:S05]  /*192a0*/  WARPSYNC.COLLECTIVE R15, `(.L_x_415) ;  /* 0x000000000f087348 */ /* 0x007fea0003c00000 */
[----:B------:R3:W4:Y:S02]  /*192b0*/  SHFL.IDX P6, R14, R13, R12, R11 ;  /* 0x0000000c0d0e7389 */ /* 0x00072400000c000b */
[----:B01234-:R-:W-:Y:S01]  /*192c0*/  ENDCOLLECTIVE ;  /* 0x000000000000791b */ /* 0x01ffe20003800000 */
.L_x_415:
[----:B------:R-:W-:Y:S05]  /*192d0*/  BSYNC B0 ;  /* 0x0000000000007941 */ /* 0x000fea0003800000 */
.L_x_414:
[----:B------:R-:W-:Y:S05]  /*192e0*/  BRA `(.L_x_416) ;  /* 0xffffffc400807947 */ /* 0x000fea000383ffff */
.L_x_306:
[----:B------:R-:W-:Y:S01]  /*192f0*/  BSSY B1, `(.L_x_417) ;  /* 0x0000006000017945 */ /* 0x000fe20003800000 */
[----:B------:R-:W-:-:S07]  /*19300*/  IMAD.MOV.U32 R15, RZ, RZ, -0x1 ;  /* 0xffffffffff0f7424 */ /* 0x000fce00078e00ff */
[----:B012---:R-:W-:Y:S05]  /*19310*/  WARPSYNC.COLLECTIVE R15, `(.L_x_418) ;  /* 0x000000000f0c7348 */ /* 0x007fea0003c00000 */
[----:B------:R-:W-:Y:S02]  /*19320*/  ELECT P6, UR62, PT ;  /* 0x00000000003e782f */ /* 0x000fe400038c0000 */
[----:B------:R-:W-:Y:S01]  /*19330*/  MOV R14, UR62 ;  /* 0x0000003e000e7c02 */ /* 0x000fe20008000f00 */
[----:B012---:R-:W-:Y:S10]  /*19340*/  ENDCOLLECTIVE ;  /* 0x000000000000791b */ /* 0x007ff40003800000 */
.L_x_418:
[----:B------:R-:W-:Y:S05]  /*19350*/  BSYNC B1 ;  /* 0x0000000000017941 */ /* 0x000fea0003800000 */
.L_x_417:
[----:B------:R-:W-:Y:S05]  /*19360*/  BRA `(.L_x_419) ;  /* 0xffffffc400787947 */ /* 0x000fea000383ffff */
.L_x_308:
[----:B-1----:R1:W3:Y:S02]  /*19370*/  SYNCS.PHASECHK.TRANS64.TRYWAIT P1, [R5+URZ+0x38840], R0 ;  /* 0x03884000050075a7 */ /* 0x0022e4000802017f */
[----:B---3--:R-:W-:Y:S05]  /*19380*/  @!P1 NANOSLEEP.SYNCS 0x989680 ;  /* 0x009896800000995d */ /* 0x008fea0003900000 */
[----:B------:R-:W3:Y:S02]  /*19390*/  @!P1 SYNCS.PHASECHK.TRANS64 P1, [R5+URZ+0x38840], R0 ;  /* 0x03884000050095a7 */ /* 0x000ee4000802007f */
[----:B---3--:R-:W-:Y:S05]  /*193a0*/  @!P1 BRA `(.L_x_308) ;  /* 0xfffffffc00f09947 */ /* 0x008fea000383ffff */
[----:B------:R-:W-:Y:S05]  /*193b0*/  BRA `(.L_x_420) ;  /* 0xffffffc400a07947 */ /* 0x000fea000383ffff */
.L_x_310:
[----:B---3--:R3:W4:Y:S02]  /*193c0*/  SYNCS.PHASECHK.TRANS64.TRYWAIT P1, [R27+URZ+0x38840], R2 ;  /* 0x038840021b0075a7 */ /* 0x008724000802017f */
[----:B----4-:R-:W-:Y:S05]  /*193d0*/  @!P1 NANOSLEEP.SYNCS 0x989680 ;  /* 0x009896800000995d */ /* 0x010fea0003900000 */
[----:B------:R-:W4:Y:S02]  /*193e0*/  @!P1 SYNCS.PHASECHK.TRANS64 P1, [R27+URZ+0x38840], R2 ;  /* 0x038840021b0095a7 */ /* 0x000f24000802007f */
[----:B----4-:R-:W-:Y:S05]  /*193f0*/  @!P1 BRA `(.L_x_310) ;  /* 0xfffffffc00f09947 */ /* 0x010fea000383ffff */
[----:B------:R-:W-:Y:S05]  /*19400*/  BRA `(.L_x_421) ;  /* 0xffffffc400ac7947 */ /* 0x000fea000383ffff */
.L_x_312:
[----:B----4-:R4:W0:Y:S02]  /*19410*/  SYNCS.PHASECHK.TRANS64.TRYWAIT P1, [R5+URZ+0x38860], R0 ;  /* 0x03886000050075a7 */ /* 0x010824000802017f */
[----:B0-----:R-:W-:Y:S05]  /*19420*/  @!P1 NANOSLEEP.SYNCS 0x989680 ;  /* 0x009896800000995d */ /* 0x001fea0003900000 */
[----:B------:R-:W0:Y:S02]  /*19430*/  @!P1 SYNCS.PHASECHK.TRANS64 P1, [R5+URZ+0x38860], R0 ;  /* 0x03886000050095a7 */ /* 0x000e24000802007f */
[----:B0-----:R-:W-:Y:S05]  /*19440*/  @!P1 BRA `(.L_x_312) ;  /* 0xfffffffc00f09947 */ /* 0x001fea000383ffff */
[----:B------:R-:W-:Y:S05]  /*19450*/  BRA `(.L_x_422) ;  /* 0xffffffc400a87947 */ /* 0x000fea000383ffff */
.L_x_423:
        /* <DEDUP_REMOVED lines=10> */
.L_x_3272:


//--------------------- .text._ZN7cutlass13device_kernelIN5flash11enable_sm90INS1_16FlashAttnFwdSm90INS1_25CollectiveMainloopFwdSm90ILi2EN4cute5tupleIJNS5_1CILi1EEES8_S8_EEENS6_IJNS7_ILi128EEENS7_ILi80EEENS7_ILi256EEEEEELi256ENS_6half_tEfNS_4arch4Sm90ELb0ELb0ELb0ELb1ELb1ELb1ELb0ELb1ELb1ELb1ELb1ELb0EEENS1_21CollectiveEpilogueFwdINS6_IJSA_SC_SB_EEES9_SE_SG_Li256ELb1ELb1ELb1ELb0EEENS1_36VarlenDynamicPersistentTileSchedulerILi128ELi80ELi256ELi128ELb1ELb1ELb1ELb0ELb1ELb1EEEEEEEEEvNT_6ParamsE --------------------------
	.section	.text._ZN7cutlass13device_kernelIN5flash11enable_sm90INS1_16FlashAttnFwdSm90INS1_25CollectiveMainloopFwdSm90ILi2EN4cute5tupleIJNS5_1CILi1EEES8_S8_EEENS6_IJNS7_ILi128EEENS7_ILi80EEENS7_ILi256EEEEEELi256ENS_6half_tEfNS_4arch4Sm90ELb0ELb0ELb0ELb1ELb1ELb1ELb0ELb1ELb1ELb1ELb1ELb0EEENS1_21CollectiveEpilogueFwdINS6_IJSA_SC_SB_EEES9_SE_SG_Li256ELb1ELb1ELb1ELb0EEENS1_36VarlenDynamicPersistentTileSchedulerILi128ELi80ELi256ELi128ELb1ELb1ELb1ELb0ELb1ELb1EEEEEEEEEvNT_6ParamsE,"ax",@progbits
	.align	128
.text._ZN7cutlass13device_kernelIN5flash11enable_sm90INS1_16FlashAttnFwdSm90INS1_25CollectiveMainloopFwdSm90ILi2EN4cute5tupleIJNS5_1CILi1EEES8_S8_EEENS6_IJNS7_ILi128EEENS7_ILi80EEENS7_ILi256EEEEEELi256ENS_6half_tEfNS_4arch4Sm90ELb0ELb0ELb0ELb1ELb1ELb1ELb0ELb1ELb1ELb1ELb1ELb0EEENS1_21CollectiveEpilogueFwdINS6_IJSA_SC_SB_EEES9_SE_SG_Li256ELb1ELb1ELb1ELb0EEENS1_36VarlenDynamicPersistentTileSchedulerILi128ELi80ELi256ELi128ELb1ELb1ELb1ELb0ELb1ELb1EEEEEEEEEvNT_6ParamsE:
        .type           _ZN7cutlass13device_kernelIN5flash11enable_sm90INS1_16FlashAttnFwdSm90INS1_25CollectiveMainloopFwdSm90ILi2EN4cute5tupleIJNS5_1CILi1EEES8_S8_EEENS6_IJNS7_ILi128EEENS7_ILi80EEENS7_ILi256EEEEEELi256ENS_6half_tEfNS_4arch4Sm90ELb0ELb0ELb0ELb1ELb1ELb1ELb0ELb1ELb1ELb1ELb1ELb0EEENS1_21CollectiveEpilogueFwdINS6_IJSA_SC_SB_EEES9_SE_SG_Li256ELb1ELb1ELb1ELb0EEENS1_36VarlenDynamicPersistentTileSchedulerILi128ELi80ELi256ELi128ELb1ELb1ELb1ELb0ELb1ELb1EEEEEEEEEvNT_6ParamsE,@function
        .size           _ZN7cutlass13device_kernelIN5flash11enable_sm90INS1_16FlashAttnFwdSm90INS1_25CollectiveMainloopFwdSm90ILi2EN4cute5tupleIJNS5_1CILi1EEES8_S8_EEENS6_IJNS7_ILi128EEENS7_ILi80EEENS7_ILi256EEEEEELi256ENS_6half_tEfNS_4arch4Sm90ELb0ELb0ELb0ELb1ELb1ELb1ELb0ELb1ELb1ELb1ELb1ELb0EEENS1_21CollectiveEpilogueFwdINS6_IJSA_SC_SB_EEES9_SE_SG_Li256ELb1ELb1ELb1ELb0EEENS1_36VarlenDynamicPersistentTileSchedulerILi128ELi80ELi256ELi128ELb1ELb1ELb1ELb0ELb1ELb1EEEEEEEEEvNT_6ParamsE,(.L_x_3273 - _ZN7cutlass13device_kernelIN5flash11enable_sm90INS1_16FlashAttnFwdSm90INS1_25CollectiveMainloopFwdSm90ILi2EN4cute5tupleIJNS5_1CILi1EEES8_S8_EEENS6_IJNS7_ILi128EEENS7_ILi80EEENS7_ILi256EEEEEELi256ENS_6half_tEfNS_4arch4Sm90ELb0ELb0ELb0ELb1ELb1ELb1ELb0ELb1ELb1ELb1ELb1ELb0EEENS1_21CollectiveEpilogueFwdINS6_IJSA_SC_SB_EEES9_SE_SG_Li256ELb1ELb1ELb1ELb0EEENS1_36VarlenDynamicPersistentTileSchedulerILi128ELi80ELi256ELi128ELb1ELb1ELb1ELb0ELb1ELb1EEEEEEEEEvNT_6ParamsE)
        .other          _ZN7cutlass13device_kernelIN5flash11enable_sm90INS1_16FlashAttnFwdSm90INS1_25CollectiveMainloopFwdSm90ILi2EN4cute5tupleIJNS5_1CILi1EEES8_S8_EEENS6_IJNS7_ILi128EEENS7_ILi80EEENS7_ILi256EEEEEELi256ENS_6half_tEfNS_4arch4Sm90ELb0ELb0ELb0ELb1ELb1ELb1ELb0ELb1ELb1ELb1ELb1ELb0EEENS1_21CollectiveEpilogueFwdINS6_IJSA_SC_SB_EEES9_SE_SG_Li256ELb1ELb1ELb1ELb0EEENS1_36VarlenDynamicPersistentTileSchedulerILi128ELi80ELi256ELi128ELb1ELb1ELb1ELb0ELb1ELb1EEEEEEEEEvNT_6ParamsE,@"STO_CUDA_ENTRY STV_DEFAULT"
_ZN7cutlass13device_kernelIN5flash11enable_sm90INS1_16FlashAttnFwdSm90INS1_25CollectiveMainloopFwdSm90ILi2EN4cute5tupleIJNS5_1CILi1EEES8_S8_EEENS6_IJNS7_ILi128EEENS7_ILi80EEENS7_ILi256EEEEEELi256ENS_6half_tEfNS_4arch4Sm90ELb0ELb0ELb0ELb1ELb1ELb1ELb0ELb1ELb1ELb1ELb1ELb0EEENS1_21CollectiveEpilogueFwdINS6_IJSA_SC_SB_EEES9_SE_SG_Li256ELb1ELb1ELb1ELb0EEENS1_36VarlenDynamicPersistentTileSchedulerILi128ELi80ELi256ELi128ELb1ELb1ELb1ELb0ELb1ELb1EEEEEEEEEvNT_6ParamsE:
[----:B------:R-:W0:Y:S02]  /*0000*/  LDC R1, c[0x0][0x28] ;  /* 0x00000a00ff017b82 */ /* 0x000e240000000800 */
[----:B0-----:R-:W-:Y:S01]  /*0010*/  VIADD R1, R1, 0xfffffe38 ;  /* 0xfffffe3801017836 */ /* 0x001fe20000000000 */
[----:B------:R-:W0:Y:S01]  /*0020*/  S2R R0, SR_TID.X ;  /* 0x0000000000007919 */ /* 0x000e220000002100 */
[----:B------:R-:W-:Y:S01]  /*0030*/  ELECT P0, URZ, PT ;  /* 0x00000000003f782f */ /* 0x000fe20003800000 */
[----:B------:R-:W-:Y:S01]  /*0040*/  BSSY B0, `(.L_x_424) ;  /* 0x000000e000007945 */ /* 0x000fe20003800000 */
[----:B0-----:R-:W-:-:S05]  /*0050*/  SHF.R.U32.HI R2, RZ, 0x5, R0 ;  /* 0x00000005ff027819 */ /* 0x001fca0000011600 */
[----:B------:R-:W0:Y:S02]  /*0060*/  SHFL.IDX PT, R3, R2, RZ, 0x1f ;  /* 0x00001fff02037589 */ /* 0x000e2400000e0000 */
[----:B0-----:R-:W-:Y:S02]  /*0070*/  ISETP.EQ.AND P0, PT, R3, RZ, P0 ;  /* 0x000000ff0300720c */ /* 0x001fe40000702270 */
[----:B------:R-:W-:-:S11]  /*0080*/  SHF.R.U32.HI R3, RZ, 0x7, R0 ;  /* 0x00000007ff037819 */ /* 0x000fd60000011600 */
[----:B------:R-:W-:Y:S05]  /*0090*/  @!P0 BRA `(.L_x_425) ;  /* 0x0000000000208947 */ /* 0x000fea0003800000 */
[----:B------:R-:W-:Y:S02]  /*00a0*/  ULDC.64 UR4, c[0x0][0x198] ;  /* 0x0000660000047ab9 */ /* 0x000fe40000000a00 */
[----:B------:R-:W-:Y:S02]  /*00b0*/  UIADD3 UR6, UP0, UR4, 0x570, URZ ;  /* 0x0000057004067890 */ /* 0x000fe4000ff1e03f */
[----:B------:R-:W-:Y:S02]  /*00c0*/  UIADD3 UR4, UP1, UR4, 0x670, URZ ;  /* 0x0000067004047890 */ /* 0x000fe4000ff3e03f */
[----:B------:R-:W-:Y:S02]  /*00d0*/  UIADD3.X UR7, URZ, UR5, URZ, UP0, !UPT ;  /* 0x000000053f077290 */ /* 0x000fe400087fe43f */
[----:B------:R-:W-:-:S07]  /*00e0*/  UIADD3.X UR5, URZ, UR5, URZ, UP1, !UPT ;  /* 0x000000053f057290 */ /* 0x000fce0008ffe43f */
[----:B------:R0:W-:Y:S02]  /*00f0*/  UTMACCTL.PF [UR6] ;  /* 0x00000000060079b9 */ /* 0x0001e40008040000 */
[----:B------:R0:W-:Y:S02]  /*0100*/  UTMACCTL.PF [UR4] ;  /* 0x00000000040079b9 */ /* 0x0001e40008040000 */
[----:B0-----:R-:W-:Y:S01]  /*0110*/  NOP ;  /* 0x0000000000007918 */ /* 0x001fe20000000000 */
.L_x_425:
[----:B------:R-:W-:Y:S05]  /*0120*/  BSYNC B0 ;  /* 0x0000000000007941 */ /* 0x000fea0003800000 */
.L_x_424:
[----:B------:R-:W-:Y:S01]  /*0130*/  VOTEU.ANY UP0, P0 ;  /* 0x00000000003f7886 */ /* 0x000fe20000000100 */
[----:B------:R-:W0:Y:S01]  /*0140*/  SHFL.IDX PT, R3, R3, RZ, 0x1f ;  /* 0x00001fff03037589 */ /* 0x000e2200000e0000 */
[----:B------:R-:W-:Y:S01]  /*0150*/  UMOV UR4, 0x80 ;  /* 0x0000008000047882 */ /* 0x000fe20000000000 */
[----:B------:R-:W-:Y:S01]  /*0160*/  UMOV UR7, 0x100 ;  /* 0x0000010000077882 */ /* 0x000fe20000000000 */
[----:B------:R-:W-:Y:S01]  /*0170*/  VOTEU.ANY UP1, P0 ;  /* 0x00000000003f7886 */ /* 0x000fe20000020100 */
[----:B------:R-:W1:Y:S01]  /*0180*/  @UP0 S2UR UR8, SR_CgaCtaId ;  /* 0x00000000000809c3 */ /* 0x000e620000008800 */
[----:B------:R-:W2:Y:S01]  /*0190*/  SHFL.IDX PT, R4, R2, RZ, 0x1f ;  /* 0x00001fff02047589 */ /* 0x000ea200000e0000 */
[----:B------:R-:W-:Y:S01]  /*01a0*/  @UP0 UMOV UR6, 0x400 ;  /* 0x0000040000060882 */ /* 0x000fe20000000000 */
[----:B------:R-:W-:-:S04]  /*01b0*/  @UP0 UIADD3 UR4, -UR4, 0x100000, URZ ;  /* 0x0010000004040890 */ /* 0x000fc8000fffe13f */
[----:B------:R-:W-:Y:S02]  /*01c0*/  @UP0 USHF.L.U32 UR5, UR4, 0xb, URZ ;  /* 0x0000000b04050899 */ /* 0x000fe4000800063f */
[----:B------:R-:W-:Y:S01]  /*01d0*/  @UP0 USHF.L.U32 UR4, UR4, 0x1, URZ ;  /* 0x0000000104040899 */ /* 0x000fe2000800063f */
[----:B------:R-:W-:Y:S01]  /*01e0*/  VOTEU.ANY UP2, P0 ;  /* 0x00000000003f7886 */ /* 0x000fe20000040100 */
[----:B0-----:R-:W-:Y:S01]  /*01f0*/  R2UR UR9, R3 ;  /* 0x00000000030972ca */ /* 0x001fe200000e0000 */
[----:B-1----:R-:W-:Y:S01]  /*0200*/  @UP0 ULEA UR8, UR8, UR6, 0x18 ;  /* 0x0000000608080291 */ /* 0x002fe2000f8ec03f */
[----:B--2---:R-:W-:Y:S01]  /*0210*/  ISETP.NE.AND P1, PT, R4, RZ, PT ;  /* 0x000000ff0400720c */ /* 0x004fe20003f25270 */
[----:B------:R-:W-:-:S04]  /*0220*/  @UP0 UIADD3 UR6, -UR7, 0x100000, URZ ;  /* 0x0010000007060890 */ /* 0x000fc8000fffe13f */
[----:B------:R-:W-:Y:S02]  /*0230*/  @UP0 USHF.L.U32 UR7, UR6, 0xb, URZ ;  /* 0x0000000b06070899 */ /* 0x000fe4000800063f */
[----:B------:R-:W-:-:S04]  /*0240*/  @UP0 USHF.L.U32 UR6, UR6, 0x1, URZ ;  /* 0x0000000106060899 */ /* 0x000fc8000800063f */
[----:B------:R-:W-:Y:S01]  /*0250*/  UISETP.NE.AND UP0, UPT, UR9, URZ, UPT ;  /* 0x0000003f0900728c */ /* 0x000fe2000bf05270 */
[----:B------:R-:W0:Y:S02]  /*0260*/  FENCE.VIEW.ASYNC.S ;  /* 0x00000000000073c6 */ /* 0x000e240000000000 */
[----:B0-----:R0:W1:Y:S05]  /*0270*/  @UP1 SYNCS.EXCH.64 URZ, [UR8+0x38800], UR4 ;  /* 0x03880004083f15b2 */ /* 0x00106a0008000100 */
[----:B------:R0:W2:Y:S01]  /*0280*/  @UP2 SYNCS.EXCH.64 URZ, [UR8+0x38820], UR6 ;  /* 0x03882006083f25b2 */ /* 0x0000a20008000100 */
        /* <DEDUP_REMOVED lines=14> */
[----:B0-----:R3:W4:Y:S08]  /*0370*/  SYNCS.EXCH.64 URZ, [UR8+0x38830], UR4 ;  /* 0x03883004083f75b2 */ /* 0x0017300008000100 */
[----:B------:R3:W0:Y:S01]  /*0380*/  SYNCS.EXCH.64 URZ, [UR8+0x38840], UR6 ;  /* 0x03884006083f75b2 */ /* 0x0006220008000100 */
[----:B------:R3:W0:Y:S01]  /*0390*/  SYNCS.EXCH.64 URZ, [UR8+0x38838], UR4 ;  /* 0x03883804083f75b2 */ /* 0x0006220008000100 */
[----:B------:R3:W0:Y:S02]  /*03a0*/  SYNCS.EXCH.64 URZ, [UR8+0x38848], UR6 ;  /* 0x03884806083f75b2 */ /* 0x0006240008000100 */
[----:B---3--:R-:W-:Y:S01]  /*03b0*/  NOP ;  /* 0x0000000000007918 */ /* 0x008fe20000000000 */
.L_x_426:
[----:B------:R-:W3:Y:S01]  /*03c0*/  SHFL.IDX PT, R3, R2, RZ, 0x1f ;  /* 0x00001fff02037589 */ /* 0x000ee200000e0000 */
[----:B------:R-:W-:Y:S01]  /*03d0*/  NOP ;  /* 0x0000000000007918 */ /* 0x000fe20000000000 */
[----:B---3--:R-:W-:-:S13]  /*03e0*/  ISETP.NE.AND P0, PT, R3, RZ, PT ;  /* 0x000000ff0300720c */ /* 0x008fda0003f05270 */
        /* <DEDUP_REMOVED lines=17> */
[----:B------:R3:W0:Y:S02]  /*0500*/  SYNCS.EXCH.64 URZ, [UR8+0x38868], UR6 ;  /* 0x03886806083f75b2 */ /* 0x0006240008000100 */
[----:B---3--:R-:W-:Y:S01]  /*0510*/  NOP ;  /* 0x0000000000007918 */ /* 0x008fe20000000000 */
.L_x_427:
[----:B------:R-:W3:Y:S01]  /*0520*/  SHFL.IDX PT, R3, R2, RZ, 0x1f ;  /* 0x00001fff02037589 */ /* 0x000ee200000e0000 */
[----:B------:R-:W-:Y:S01]  /*0530*/  NOP ;  /* 0x0000000000007918 */ /* 0x000fe20000000000 */
[----:B---3--:R-:W-:-:S13]  /*0540*/  ISETP.NE.AND P0, PT, R3, RZ, PT ;  /* 0x000000ff0300720c */ /* 0x008fda0003f05270 */
        /* <DEDUP_REMOVED lines=13> */
[----:B------:R3:W0:Y:S02]  /*0620*/  SYNCS.EXCH.64 URZ, [UR6+0x38888], UR4 ;  /* 0x03888804063f75b2 */ /* 0x0006240008000100 */
[----:B---3--:R-:W-:Y:S01]  /*0630*/  NOP ;  /* 0x0000000000007918 */ /* 0x008fe20000000000 */
.L_x_428:
        /* <DEDUP_REMOVED lines=22> */
.L_x_429:
        /* <DEDUP_REMOVED lines=22> */
.L_x_430:
[----:B------:R-:W-:Y:S01]  /*0900*/  PLOP3.LUT P0, PT, PT, PT, UP0, 0x80, 0x0 ;  /* 0x000000000000781c */ /* 0x000fe20003f0f008 */
[----:B------:R-:W-:Y:S01]  /*0910*/  UMOV UR60, 0x1 ;  /* 0x00000001003c7882 */ /* 0x000fe20000000000 */
[----:B------:R-:W-:Y:S01]  /*0920*/  NOP ;  /* 0x0000000000007918 */ /* 0x000fe20000000000 */
[----:B------:R-:W-:Y:S01]  /*0930*/  USEL UR60, UR60, 0x2, !UP0 ;  /* 0x000000023c3c7887 */ /* 0x000fe2000c000000 */
[----:B------:R-:W-:Y:S01]  /*0940*/  BSSY B9, `(.L_x_431) ;  /* 0x0002974000097945 */ /* 0x000fe20003800000 */
[----:B012-4-:R-:W-:Y:S08]  /*0950*/  BAR.SYNC.DEFER_BLOCKING 0x0 ;  /* 0x0000000000007b1d */ /* 0x017ff00000010000 */
[----:B------:R-:W-:Y:S05]  /*0960*/  @!P0 BRA `(.L_x_432) ;  /* 0x0000021c00448947 */ /* 0x000fea0003800000 */
.L_x_433:
[----:B------:R-:W-:-:S08]  /*0970*/  NOP ;  /* 0x0000000000007918 */ /* 0x000fd00000000000 */
[----:B------:R-:W0:Y:S02]  /*0980*/  USETMAXREG.TRY_ALLOC.CTAPOOL UP0, 0xe8 ;  /* 0x000000e8000079c8 */ /* 0x000e240008000600 */
[----:B0-----:R-:W-:-:S13]  /*0990*/  PLOP3.LUT P0, PT, PT, PT, UP0, 0x80, 0x0 ;  /* 0x000000000000781c */ /* 0x001fda0003f0f008 */
[----:B------:R-:W-:Y:S05]  /*09a0*/  @!P0 BRA `(.L_x_433) ;  /* 0xfffffffc00f08947 */ /* 0x000fea000383ffff */
[----:B------:R-:W0:Y:S08]  /*09b0*/  S2UR UR4, SR_CgaCtaId ;  /* 0x00000000000479c3 */ /* 0x000e300000008800 */
[----:B------:R-:W-:Y:S06]  /*09c0*/  BAR.ARV 0x8, 0x180 ;  /* 0x0206000000007b1d */ /* 0x000fec0000002000 */
[----:B------:R-:W-:-:S02]  /*09d0*/  MOV R23, 0x400 ;  /* 0x0000040000177802 */ /* 0x000fc40000000f00 */
[----:B------:R-:W-:Y:S01]  /*09e0*/  BAR.SYNC.DEFER_BLOCKING 0x5, 0x180 ;  /* 0x0146000000007b1d */ /* 0x000fe20000010000 */
[----:B0-----:R-:W-:-:S05]  /*09f0*/  IMAD.U32 R2, RZ, RZ, UR4 ;  /* 0x00000004ff027e24 */ /* 0x001fca000f8e00ff */
[----:B------:R-:W-:Y:S01]  /*0a00*/  ULDC UR4, c[0x0][0xc3c] ;  /* 0x00030f0000047ab9 */ /* 0x000fe20000000800 */
[----:B------:R-:W-:Y:S01]  /*0a10*/  LEA R23, R2, R23, 0x18 ;  /* 0x0000001702177211 */ /* 0x000fe200078ec0ff */
[----:B------:R-:W-:Y:S04]  /*0a20*/  STL [R1+0x64], R2 ;  /* 0x0000640201007387 */ /* 0x000fe80000100800 */
[----:B------:R-:W0:Y:S01]  /*0a30*/  LDS.128 R128, [R23+0x388d0] ;  /* 0x0388d00017807984 */ /* 0x000e220000000c00 */
[----:B------:R-:W-:Y:S06]  /*0a40*/  BAR.ARV 0x4, 0x180 ;  /* 0x0106000000007b1d */ /* 0x000fec0000002000 */
[----:B0-----:R-:W-:-:S13]  /*0a50*/  ISETP.GE.AND P0, PT, R131, UR4, PT ;  /* 0x0000000483007c0c */ /* 0x001fda000bf06270 */
[----:B------:R-:W-:Y:S05]  /*0a60*/  @P0 BRA `(.L_x_434) ;  /* 0x0000029400840947 */ /* 0x000fea0003800000 */
[----:B------:R-:W-:Y:S01]  /*0a70*/  VIADD R0, R0, 0xffffff80 ;  /* 0xffffff8000007836 */ /* 0x000fe20000000000 */
[----:B------:R-:W-:Y:S01]  /*0a80*/  R2UR UR4, R23 ;  /* 0x00000000170472ca */ /* 0x000fe200000e0000 */
[----:B------:R-:W-:Y:S01]  /*0a90*/  ULOP3.LUT UR5, UR60, 0x1, URZ, 0xfc, !UPT ;  /* 0x000000013c057892 */ /* 0x000fe2000f8efc3f */
[----:B------:R-:W-:Y:S01]  /*0aa0*/  IMAD.MOV.U32 R213, RZ, RZ, RZ ;  /* 0x000000ffffd57224 */ /* 0x000fe200078e00ff */
[----:B------:R-:W-:Y:S02]  /*0ab0*/  CS2R R226, SRZ ;  /* 0x0000000000e27805 */ /* 0x000fe4000001ff00 */
[----:B------:R-:W-:Y:S01]  /*0ac0*/  SHF.R.S32.HI R3, RZ, 0x1f, R0 ;  /* 0x0000001fff037819 */ /* 0x000fe20000011400 */
[----:B------:R-:W-:-:S03]  /*0ad0*/  IMAD.MOV.U32 R225, RZ, RZ, RZ ;  /* 0x000000ffffe17224 */ /* 0x000fc600078e00ff */
[CC--:B------:R-:W-:Y:S02]  /*0ae0*/  LEA.HI R2, R3.reuse, R0.reuse, RZ, 0x7 ;  /* 0x0000000003027211 */ /* 0x0c0fe400078f38ff */
[CC--:B------:R-:W-:Y:S02]  /*0af0*/  LEA.HI R5, R3.reuse, R0.reuse, RZ, 0x5 ;  /* 0x0000000003057211 */ /* 0x0c0fe400078f28ff */
[CC--:B------:R-:W-:Y:S01]  /*0b00*/  LEA.HI R4, R3.reuse, R0.reuse, RZ, 0x4 ;  /* 0x0000000003047211 */ /* 0x0c0fe200078f20ff */
[----:B------:R-:W-:Y:S01]  /*0b10*/  UIADD3 UR4, UR4, 0x14400, URZ ;  /* 0x0001440004047890 */ /* 0x000fe2000fffe03f */
[----:B------:R-:W-:Y:S02]  /*0b20*/  LOP3.LUT R7, R2, 0xffffff80, RZ, 0xc0, !PT ;  /* 0xffffff8002077812 */ /* 0x000fe400078ec0ff */
[CC--:B------:R-:W-:Y:S02]  /*0b30*/  LEA.HI R224, R3.reuse, R0.reuse, RZ, 0x3 ;  /* 0x0000000003e07211 */ /* 0x0c0fe400078f18ff */
[CC--:B------:R-:W-:Y:S01]  /*0b40*/  LEA.HI R6, R3.reuse, R0.reuse, RZ, 0x2 ;  /* 0x0000000003067211 */ /* 0x0c0fe200078f10ff */
[----:B------:R-:W-:Y:S01]  /*0b50*/  IMAD.IADD R20, R0, 0x1, -R7 ;  /* 0x0000000100147824 */ /* 0x000fe200078e0a07 */
[----:B------:R-:W-:-:S02]  /*0b60*/  LEA.HI R8, R3, R0, RZ, 0x6 ;  /* 0x0000000003087211 */ /* 0x000fc400078f30ff */
[----:B------:R-:W-:Y:S02]  /*0b70*/  SHF.L.U32 R5, R5, 0x5, RZ ;  /* 0x0000000505057819 */ /* 0x000fe400000006ff */
[----:B------:R-:W-:Y:S01]  /*0b80*/  LOP3.LUT R3, R4, 0x3fffff0, RZ, 0xc0, !PT ;  /* 0x03fffff004037812 */ /* 0x000fe200078ec0ff */
[----:B------:R-:W-:Y:S01]  /*0b90*/  STL [R1+0x120], R20 ;  /* 0x0001201401007387 */ /* 0x000fe20000100800 */
[----:B------:R-:W-:Y:S02]  /*0ba0*/  LOP3.LUT R11, R6, 0xfffffffc, RZ, 0xc0, !PT ;  /* 0xfffffffc060b7812 */ /* 0x000fe400078ec0ff */
[----:B------:R-:W-:Y:S01]  /*0bb0*/  LOP3.LUT R7, R224, 0xfffffff8, RZ, 0xc0, !PT ;  /* 0xfffffff8e0077812 */ /* 0x000fe200078ec0ff */
[C---:B------:R-:W-:Y:S01]  /*0bc0*/  IMAD.IADD R3, R0.reuse, 0x1, -R3 ;  /* 0x0000000100037824 */ /* 0x040fe200078e0a03 */
[----:B------:R-:W-:Y:S02]  /*0bd0*/  LOP3.LUT R6, R5, 0xfffffc00, RZ, 0xc0, !PT ;  /* 0xfffffc0005067812 */ /* 0x000fe400078ec0ff */
[----:B------:R-:W-:Y:S01]  /*0be0*/  SHF.R.S32.HI R5, RZ, 0x4, R4 ;  /* 0x00000004ff057819 */ /* 0x000fe20000011404 */
[----:B------:R-:W-:Y:S01]  /*0bf0*/  IMAD.IADD R14, R0, 0x1, -R7 ;  /* 0x00000001000e7824 */ /* 0x000fe200078e0a07 */
[----:B------:R-:W-:Y:S01]  /*0c00*/  SHF.R.S32.HI R224, RZ, 0x3, R224 ;  /* 0x00000003ffe07819 */ /* 0x000fe200000114e0 */
[----:B------:R-:W-:Y:S01]  /*0c10*/  IMAD R7, R3, 0x40, R6 ;  /* 0x0000004003077824 */ /* 0x000fe200078e0206 */
[----:B------:R-:W-:Y:S01]  /*0c20*/  SHF.R.S32.HI R3, RZ, 0x7, R2 ;  /* 0x00000007ff037819 */ /* 0x000fe20000011402 */
[----:B------:R-:W-:Y:S01]  /*0c30*/  IMAD.SHL.U32 R216, R14, 0x4, RZ ;  /* 0x000000040ed87824 */ /* 0x000fe200078e00ff */
[----:B------:R-:W-:Y:S01]  /*0c40*/  LEA.HI R4, R4, R5, RZ, 0x1 ;  /* 0x0000000504047211 */ /* 0x000fe200078f08ff */
[----:B------:R-:W-:Y:S01]  /*0c50*/  VIADD R6, R224, 0x60 ;  /* 0x00000060e0067836 */ /* 0x000fe20000000000 */
[----:B------:R-:W-:Y:S01]  /*0c60*/  SHF.R.S32.HI R9, RZ, 0x1f, R20 ;  /* 0x0000001fff097819 */ /* 0x000fe20000011414 */
[----:B------:R-:W-:Y:S01]  /*0c70*/  STL [R1+0x70], R14 ;  /* 0x0000700e01007387 */ /* 0x000fe20000100800 */
[----:B------:R-:W-:Y:S01]  /*0c80*/  LEA.HI R2, R2, R3, RZ, 0x1 ;  /* 0x0000000302027211 */ /* 0x000fe200078f08ff */
[----:B------:R-:W-:Y:S01]  /*0c90*/  VIADD R222, R216, 0x60 ;  /* 0x00000060d8de7836 */ /* 0x000fe20000000000 */
[----:B------:R-:W-:-:S02]  /*0ca0*/  LOP3.LUT R4, R4, 0x1ffffffe, RZ, 0xc0, !PT ;  /* 0x1ffffffe04047812 */ /* 0x000fc400078ec0ff */
[----:B------:R-:W-:Y:S02]  /*0cb0*/  LEA.HI R10, R9, R20, RZ, 0x2 ;  /* 0x00000014090a7211 */ /* 0x000fe400078f10ff */
[----:B------:R-:W-:Y:S01]  /*0cc0*/  IADD3 R12, R0, -R11, RZ ;  /* 0x8000000b000c7210 */ /* 0x000fe20007ffe0ff */
[----:B------:R-:W-:Y:S01]  /*0cd0*/  IMAD.IADD R4, R5, 0x1, -R4 ;  /* 0x0000000105047824 */ /* 0x000fe200078e0a04 */
[----:B------:R-:W-:Y:S02]  /*0ce0*/  LOP3.LUT R2, R2, 0x3fffffe, RZ, 0xc0, !PT ;  /* 0x03fffffe02027812 */ /* 0x000fe400078ec0ff */
[--C-:B------:R-:W-:Y:S02]  /*0cf0*/  SHF.R.S32.HI R0, RZ, 0x2, R10.reuse ;  /* 0x00000002ff007819 */ /* 0x100fe4000001140a */
[----:B------:R-:W-:Y:S02]  /*0d00*/  SHF.R.S32.HI R11, RZ, 0x1f, R10 ;  /* 0x0000001fff0b7819 */ /* 0x000fe4000001140a */
[----:B------:R-:W-:-:S02]  /*0d10*/  SHF.R.S32.HI R5, RZ, 0x1f, R6 ;  /* 0x0000001fff057819 */ /* 0x000fc40000011406 */
[----:B------:R-:W-:Y:S01]  /*0d20*/  IADD3 R2, R3, -R2, RZ ;  /* 0x8000000203027210 */ /* 0x000fe20007ffe0ff */
[----:B------:R-:W-:Y:S01]  /*0d30*/  IMAD R3, R4, 0x8, R7 ;  /* 0x0000000804037824 */ /* 0x000fe200078e0207 */
[----:B------:R-:W-:Y:S02]  /*0d40*/  LEA.HI R11, R11, R0, RZ, 0x3 ;  /* 0x000000000b0b7211 */ /* 0x000fe400078f18ff */
[----:B------:R-:W-:Y:S01]  /*0d50*/  LEA.HI R5, R5, R6, RZ, 0x3 ;  /* 0x0000000605057211 */ /* 0x000fe200078f18ff */
[----:B------:R-:W-:Y:S01]  /*0d60*/  IMAD.SHL.U32 R6, R6, 0x40, RZ ;  /* 0x0000004006067824 */ /* 0x000fe200078e00ff */
[----:B------:R-:W-:Y:S01]  /*0d70*/  LOP3.LUT R11, R11, 0xfffffff8, RZ, 0xc0, !PT ;  /* 0xfffffff80b0b7812 */ /* 0x000fe200078ec0ff */
[----:B------:R0:W-:Y:S01]  /*0d80*/  STL [R1+0x1c0], R3 ;  /* 0x0001c00301007387 */ /* 0x0001e20000100800 */
[----:B------:R-:W-:Y:S01]  /*0d90*/  LEA.HI R9, R9, R20, RZ, 0x5 ;  /* 0x0000001409097211 */ /* 0x000fe200078f28ff */
[----:B------:R-:W-:Y:S01]  /*0da0*/  IMAD.SHL.U32 R5, R5, 0x40, RZ ;  /* 0x0000004005057824 */ /* 0x000fe200078e00ff */
[----:B------:R-:W-:Y:S01]  /*0db0*/  SHF.L.U32 R16, R14, 0x3, RZ ;  /* 0x000000030e107819 */ /* 0x000fe200000006ff */
[----:B------:R-:W-:Y:S01]  /*0dc0*/  IMAD.IADD R0, R0, 0x1, -R11 ;  /* 0x0000000100007824 */ /* 0x000fe200078e0a0b */
[----:B------:R-:W-:Y:S01]  /*0dd0*/  LOP3.LUT R13, R6, 0x1c0, RZ, 0xc0, !PT ;  /* 0x000001c0060d7812 */ /* 0x000fe200078ec0ff */
[----:B------:R-:W-:Y:S01]  /*0de0*/  VIADD R6, R224, 0x20 ;  /* 0x00000020e0067836 */ /* 0x000fe20000000000 */
[----:B------:R-:W-:-:S02]  /*0df0*/  SHF.R.S32.HI R9, RZ, 0x5, R9 ;  /* 0x00000005ff097819 */ /* 0x000fc40000011409 */
[----:B------:R-:W-:Y:S01]  /*0e00*/  LOP3.LUT R5, R5, 0xfffffe00, RZ, 0xc0, !PT ;  /* 0xfffffe0005057812 */ /* 0x000fe200078ec0ff */
[----:B------:R-:W-:Y:S01]  /*0e10*/  IMAD.SHL.U32 R229, R6, 0x40, RZ ;  /* 0x0000004006e57824 */ /* 0x000fe200078e00ff */
[----:B0-----:R-:W-:Y:S01]  /*0e20*/  LEA.HI R3, R12, R12, RZ, 0x1 ;  /* 0x0000000c0c037211 */ /* 0x001fe200078f08ff */
[----:B------:R-:W-:Y:S01]  /*0e30*/  IMAD R9, R9, 0x10, R0 ;  /* 0x0000001009097824 */ /* 0x000fe200078e0200 */
[----:B------:R-:W-:Y:S01]  /*0e40*/  SHF.R.U32.HI R4, RZ, 0x3, R13 ;  /* 0x00000003ff047819 */ /* 0x000fe2000001160d */
[----:B------:R-:W-:Y:S01]  /*0e50*/  IMAD.SHL.U32 R0, R224, 0x40, RZ ;  /* 0x00000040e0007824 */ /* 0x000fe200078e00ff */
[----:B------:R-:W-:Y:S01]  /*0e60*/  LOP3.LUT R3, R3, 0x1ffffffe, RZ, 0xc0, !PT ;  /* 0x1ffffffe03037812 */ /* 0x000fe200078ec0ff */
[----:B------:R0:W-:Y:S01]  /*0e70*/  STL [R1+0x118], R5 ;  /* 0x0001180501007387 */ /* 0x0001e20000100800 */
[----:B------:R-:W-:Y:S01]  /*0e80*/  LOP3.LUT R7, R13, 0x38, R16, 0xf8, !PT ;  /* 0x000000380d077812 */ /* 0x000fe200078ef810 */
[----:B------:R-:W-:Y:S01]  /*0e90*/  IMAD R13, R2, 0x40, R9 ;  /* 0x00000040020d7824 */ /* 0x000fe200078e0209 */
[----:B------:R-:W-:Y:S01]  /*0ea0*/  IADD3 R220, R216, 0x40, RZ ;  /* 0x00000040d8dc7810 */ /* 0x000fe20007ffe0ff */
[----:B------:R-:W-:Y:S01]  /*0eb0*/  IMAD.IADD R3, R12, 0x1, -R3 ;  /* 0x000000010c037824 */ /* 0x000fe200078e0a03 */
[----:B------:R-:W-:-:S02]  /*0ec0*/  LOP3.LUT R12, R5, R7, R4, 0xf6, !PT ;  /* 0x00000007050c7212 */ /* 0x000fc400078ef604 */
[----:B------:R-:W-:Y:S01]  /*0ed0*/  LOP3.LUT R19, R0, 0x1c0, RZ, 0xc0, !PT ;  /* 0x000001c000137812 */ /* 0x000fe200078ec0ff */
[----:B------:R-:W-:Y:S01]  /*0ee0*/  IMAD.IADD R214, R216, 0x1, R220 ;  /* 0x00000001d8d67824 */ /* 0x000fe200078e02dc */
[----:B------:R-:W-:Y:S01]  /*0ef0*/  SHF.R.S32.HI R0, RZ, 0x1f, R6 ;  /* 0x0000001fff007819 */ /* 0x000fe20000011406 */
[----:B------:R-:W-:Y:S01]  /*0f00*/  STL [R1+0x1b8], R13 ;  /* 0x0001b80d01007387 */ /* 0x000fe20000100800 */
[----:B0-----:R-:W-:Y:S02]  /*0f10*/  IADD3 R5, R224, 0x40, RZ ;  /* 0x00000040e0057810 */ /* 0x001fe40007ffe0ff */
[----:B------:R-:W-:Y:S02]  /*0f20*/  LEA.HI R0, R0, R6, RZ, 0x3 ;  /* 0x0000000600007211 */ /* 0x000fe400078f18ff */
[----:B------:R-:W-:Y:S01]  /*0f30*/  SHF.R.S32.HI R2, RZ, 0x1f, R5 ;  /* 0x0000001fff027819 */ /* 0x000fe20000011405 */
[----:B------:R-:W-:Y:S01]  /*0f40*/  IMAD.SHL.U32 R228, R5, 0x40, RZ ;  /* 0x0000004005e47824 */ /* 0x000fe200078e00ff */
[----:B------:R-:W-:Y:S01]  /*0f50*/  SHF.L.U32 R8, R8, 0x3, RZ ;  /* 0x0000000308087819 */ /* 0x000fe200000006ff */
[----:B------:R-:W-:Y:S01]  /*0f60*/  IMAD.SHL.U32 R0, R0, 0x40, RZ ;  /* 0x0000004000007824 */ /* 0x000fe200078e00ff */
[----:B------:R-:W-:-:S02]  /*0f70*/  LEA.HI R2, R2, R5, RZ, 0x3 ;  /* 0x0000000502027211 */ /* 0x000fc400078f18ff */
[----:B------:R-:W-:Y:S02]  /*0f80*/  SHF.R.S32.HI R5, RZ, 0x1f, R214 ;  /* 0x0000001fff057819 */ /* 0x000fe400000114d6 */
[----:B------:R-:W-:Y:S01]  /*0f90*/  LOP3.LUT R229, R229, 0x1c0, RZ, 0xc0, !PT ;  /* 0x000001c0e5e57812 */ /* 0x000fe200078ec0ff */
[----:B------:R-:W-:Y:S01]  /*0fa0*/  IMAD.SHL.U32 R2, R2, 0x40, RZ ;  /* 0x0000004002027824 */ /* 0x000fe200078e00ff */
[CC--:B------:R-:W-:Y:S02]  /*0fb0*/  LEA.HI R4, R5.reuse, R214.reuse, RZ, 0x6 ;  /* 0x000000d605047211 */ /* 0x0c0fe400078f30ff */
[----:B------:R-:W-:Y:S02]  /*0fc0*/  LEA.HI R5, R5, R214, RZ, 0x3 ;  /* 0x000000d605057211 */ /* 0x000fe400078f18ff */
[----:B------:R-:W-:Y:S02]  /*0fd0*/  LOP3.LUT R228, R228, 0x1c0, RZ, 0xc0, !PT ;  /* 0x000001c0e4e47812 */ /* 0x000fe400078ec0ff */
[----:B------:R-:W-:-:S02]  /*0fe0*/  LOP3.LUT R21, R8, 0xfffffe00, RZ, 0xc0, !PT ;  /* 0xfffffe0008157812 */ /* 0x000fc400078ec0ff */
[----:B------:R-:W-:Y:S02]  /*0ff0*/  LOP3.LUT R15, R0, 0xfffffe00, RZ, 0xc0, !PT ;  /* 0xfffffe00000f7812 */ /* 0x000fe400078ec0ff */
[----:B------:R-:W-:Y:S01]  /*1000*/  SHF.R.U32.HI R24, RZ, 0x3, R19 ;  /* 0x00000003ff187819 */ /* 0x000fe20000011613 */
[----:B------:R-:W-:Y:S01]  /*1010*/  STL [R1+0x60], R21 ;  /* 0x0000601501007387 */ /* 0x000fe20000100800 */
[----:B------:R-:W-:Y:S02]  /*1020*/  LOP3.LUT R8, R2, 0xfffffe00, RZ, 0xc0, !PT ;  /* 0xfffffe0002087812 */ /* 0x000fe400078ec0ff */
[----:B------:R-:W-:Y:S01]  /*1030*/  LOP3.LUT R0, R19, 0x38, R5, 0xf8, !PT ;  /* 0x0000003813007812 */ /* 0x000fe200078ef805 */
[----:B------:R-:W-:Y:S01]  /*1040*/  STL [R1+0x5c], R15 ;  /* 0x00005c0f01007387 */ /* 0x000fe20000100800 */
[----:B------:R-:W-:Y:S02]  /*1050*/  SHF.R.U32.HI R18, RZ, 0x3, R229 ;  /* 0x00000003ff127819 */ /* 0x000fe400000116e5 */
[----:B------:R-:W-:Y:S01]  /*1060*/  SHF.R.U32.HI R14, RZ, 0x3, R228 ;  /* 0x00000003ff0e7819 */ /* 0x000fe200000116e4 */
[----:B------:R-:W-:Y:S01]  /*1070*/  STL [R1+0x58], R8 ;  /* 0x0000580801007387 */ /* 0x000fe20000100800 */
[----:B------:R-:W-:-:S02]  /*1080*/  SHF.L.U32 R4, R4, 0x7, RZ ;  /* 0x0000000704047819 */ /* 0x000fc400000006ff */
[--C-:B------:R-:W-:Y:S01]  /*1090*/  LOP3.LUT R2, R229, 0x38, R5.reuse, 0xf8, !PT ;  /* 0x00000038e5027812 */ /* 0x100fe200078ef805 */
[----:B------:R-:W-:Y:S01]  /*10a0*/  STL [R1+0x84], RZ ;  /* 0x000084ff01007387 */ /* 0x000fe20000100800 */
[----:B------:R-:W-:Y:S02]  /*10b0*/  LOP3.LUT R6, R228, 0x38, R5, 0xf8, !PT ;  /* 0x00000038e4067812 */ /* 0x000fe400078ef805 */
[----:B------:R-:W-:Y:S01]  /*10c0*/  LOP3.LUT R7, R0, R24, RZ, 0x3c, !PT ;  /* 0x0000001800077212 */ /* 0x000fe200078e3cff */
[----:B------:R-:W-:Y:S01]  /*10d0*/  IMAD.U32 R0, RZ, RZ, UR5 ;  /* 0x00000005ff007e24 */ /* 0x000fe2000f8e00ff */
[----:B------:R-:W-:Y:S02]  /*10e0*/  LOP3.LUT R4, R4, 0xffffe000, RZ, 0xc0, !PT ;  /* 0xffffe00004047812 */ /* 0x000fe400078ec0ff */
[----:B------:R-:W-:Y:S01]  /*10f0*/  LOP3.LUT R9, R2, R18, RZ, 0x3c, !PT ;  /* 0x0000001202097212 */ /* 0x000fe200078e3cff */
[----:B------:R-:W-:Y:S01]  /*1100*/  IMAD.U32 R2, RZ, RZ, UR4 ;  /* 0x00000004ff027e24 */ /* 0x000fe2000f8e00ff */
[----:B------:R-:W-:-:S02]  /*1110*/  LOP3.LUT R11, R6, R14, RZ, 0x3c, !PT ;  /* 0x0000000e060b7212 */ /* 0x000fc400078e3cff */
[----:B------:R-:W-:Y:S01]  /*1120*/  LOP3.LUT R0, R19, 0x38, R16, 0xf8, !PT ;  /* 0x0000003813007812 */ /* 0x000fe200078ef810 */
[----:B------:R-:W-:Y:S01]  /*1130*/  VIADD R19, R16, 0x80 ;  /* 0x0000008010137836 */ /* 0x000fe20000000000 */
[-C--:B------:R-:W-:Y:S01]  /*1140*/  IADD3 R7, R7, R4.reuse, R21 ;  /* 0x0000000407077210 */ /* 0x080fe20007ffe015 */
[----:B------:R0:W-:Y:S01]  /*1150*/  STL [R1+0x11c], R2 ;  /* 0x00011c0201007387 */ /* 0x0001e20000100800 */
[-C--:B------:R-:W-:Y:S02]  /*1160*/  IADD3 R9, R9, R4.reuse, R15 ;  /* 0x0000000409097210 */ /* 0x080fe40007ffe00f */
[----:B------:R-:W-:Y:S02]  /*1170*/  IADD3 R11, R11, R4, R8 ;  /* 0x000000040b0b7210 */ /* 0x000fe40007ffe008 */
[----:B------:R-:W-:Y:S02]  /*1180*/  LOP3.LUT R4, R21, R0, R24, 0xf6, !PT ;  /* 0x0000000015047212 */ /* 0x000fe400078ef618 */
[----:B------:R-:W-:-:S02]  /*1190*/  LOP3.LUT R10, R10, 0x7ffffffc, RZ, 0xc0, !PT ;  /* 0x7ffffffc0a0a7812 */ /* 0x000fc400078ec0ff */
[--C-:B------:R-:W-:Y:S01]  /*11a0*/  LOP3.LUT R0, R229, 0x38, R16.reuse, 0xf8, !PT ;  /* 0x00000038e5007812 */ /* 0x100fe200078ef810 */
[----:B------:R1:W-:Y:S01]  /*11b0*/  STL [R1+0x6c], R4 ;  /* 0x00006c0401007387 */ /* 0x0003e20000100800 */
[----:B0-----:R-:W-:Y:S01]  /*11c0*/  LOP3.LUT R2, R228, 0x38, R16, 0xf8, !PT ;  /* 0x00000038e4027812 */ /* 0x001fe200078ef810 */
[----:B------:R-:W-:Y:S01]  /*11d0*/  IMAD.IADD R10, R20, 0x1, -R10 ;  /* 0x00000001140a7824 */ /* 0x000fe200078e0a0a */
[----:B------:R-:W-:Y:S02]  /*11e0*/  LOP3.LUT R0, R15, R0, R18, 0xf6, !PT ;  /* 0x000000000f007212 */ /* 0x000fe400078ef612 */
[----:B------:R-:W-:Y:S01]  /*11f0*/  LOP3.LUT R2, R8, R2, R14, 0xf6, !PT ;  /* 0x0000000208027212 */ /* 0x000fe200078ef60e */
[----:B------:R-:W-:Y:S01]  /*1200*/  IMAD.SHL.U32 R43, R10, 0x2, RZ ;  /* 0x000000020a2b7824 */ /* 0x000fe200078e00ff */
[----:B------:R-:W-:Y:S02]  /*1210*/  LOP3.LUT R212, R5, 0xfffffff8, RZ, 0xc0, !PT ;  /* 0xfffffff805d47812 */ /* 0x000fe400078ec0ff */
[----:B------:R-:W-:Y:S01]  /*1220*/  IADD3 R22, R16, 0xc0, RZ ;  /* 0x000000c010167810 */ /* 0x000fe20007ffe0ff */
[C---:B------:R-:W-:Y:S01]  /*1230*/  VIADD R42, R43.reuse, 0x8 ;  /* 0x000000082b2a7836 */ /* 0x040fe20000000000 */
[----:B-1----:R-:W-:Y:S01]  /*1240*/  LEA R4, R4, UR4, 0x1 ;  /* 0x0000000404047c11 */ /* 0x002fe2000f8e08ff */
[C---:B------:R-:W-:Y:S01]  /*1250*/  VIADD R40, R43.reuse, 0x18 ;  /* 0x000000182b287836 */ /* 0x040fe20000000000 */
[C---:B------:R-:W-:Y:S01]  /*1260*/  IADD3 R41, R43.reuse, 0x10, RZ ;  /* 0x000000102b297810 */ /* 0x040fe20007ffe0ff */
[C---:B------:R-:W-:Y:S01]  /*1270*/  VIADD R39, R43.reuse, 0x20 ;  /* 0x000000202b277836 */ /* 0x040fe20000000000 */
[C---:B------:R-:W-:Y:S01]  /*1280*/  IADD3 R37, R43.reuse, 0x30, RZ ;  /* 0x000000302b257810 */ /* 0x040fe20007ffe0ff */
[----:B------:R0:W-:Y:S01]  /*1290*/  STL [R1+0x68], R4 ;  /* 0x0000680401007387 */ /* 0x0001e20000100800 */
[C---:B------:R-:W-:Y:S01]  /*12a0*/  VIADD R38, R43.reuse, 0x28 ;  /* 0x000000282b267836 */ /* 0x040fe20000000000 */
[C---:B------:R-:W-:Y:S01]  /*12b0*/  IADD3 R33, R43.reuse, 0x50, RZ ;  /* 0x000000502b217810 */ /* 0x040fe20007ffe0ff */
[C---:B------:R-:W-:Y:S01]  /*12c0*/  VIADD R36, R43.reuse, 0x38 ;  /* 0x000000382b247836 */ /* 0x040fe20000000000 */
[----:B------:R-:W-:Y:S01]  /*12d0*/  STL [R1+0x90], R43 ;  /* 0x0000902b01007387 */ /* 0x000fe20000100800 */
[C---:B------:R-:W-:Y:S01]  /*12e0*/  VIADD R35, R43.reuse, 0x40 ;  /* 0x000000402b237836 */ /* 0x040fe20000000000 */
[C---:B------:R-:W-:Y:S01]  /*12f0*/  IADD3 R29, R43.reuse, 0x70, RZ ;  /* 0x000000702b1d7810 */ /* 0x040fe20007ffe0ff */
[C---:B------:R-:W-:Y:S01]  /*1300*/  VIADD R34, R43.reuse, 0x48 ;  /* 0x000000482b227836 */ /* 0x040fe20000000000 */
[C---:B------:R-:W-:Y:S01]  /*1310*/  IADD3 R25, R43.reuse, 0x90, RZ ;  /* 0x000000902b197810 */ /* 0x040fe20007ffe0ff */
[C---:B------:R-:W-:Y:S01]  /*1320*/  VIADD R32, R43.reuse, 0x58 ;  /* 0x000000582b207836 */ /* 0x040fe20000000000 */
[----:B0-----:R-:W-:Y:S01]  /*1330*/  SHF.R.S32.HI R4, RZ, 0x3, R5 ;  /* 0x00000003ff047819 */ /* 0x001fe20000011405 */
[C---:B------:R-:W-:Y:S01]  /*1340*/  VIADD R31, R43.reuse, 0x60 ;  /* 0x000000602b1f7836 */ /* 0x040fe20000000000 */
[----:B------:R-:W-:Y:S01]  /*1350*/  LEA R5, R12, UR4, 0x1 ;  /* 0x000000040c057c11 */ /* 0x000fe2000f8e08ff */
[C---:B------:R-:W-:Y:S01]  /*1360*/  VIADD R30, R43.reuse, 0x68 ;  /* 0x000000682b1e7836 */ /* 0x040fe20000000000 */
[C---:B------:R-:W-:Y:S01]  /*1370*/  IADD3 R18, R43.reuse, 0xb0, RZ ;  /* 0x000000b02b127810 */ /* 0x040fe20007ffe0ff */
[----:B------:R0:W-:Y:S01]  /*1380*/  STL [R1+0x114], R4 ;  /* 0x0001140401007387 */ /* 0x0001e20000100800 */
[C---:B------:R-:W-:Y:S01]  /*1390*/  VIADD R28, R43.reuse, 0x78 ;  /* 0x000000782b1c7836 */ /* 0x040fe20000000000 */
[C---:B------:R-:W-:Y:S01]  /*13a0*/  IADD3 R10, R43.reuse, 0xd0, RZ ;  /* 0x000000d02b0a7810 */ /* 0x040fe20007ffe0ff */
[C---:B------:R-:W-:Y:S01]  /*13b0*/  VIADD R27, R43.reuse, 0x80 ;  /* 0x000000802b1b7836 */ /* 0x040fe20000000000 */
[----:B------:R1:W-:Y:S01]  /*13c0*/  STL [R1+0x1a0], R5 ;  /* 0x0001a00501007387 */ /* 0x0003e20000100800 */
[C---:B------:R-:W-:Y:S01]  /*13d0*/  VIADD R26, R43.reuse, 0x88 ;  /* 0x000000882b1a7836 */ /* 0x040fe20000000000 */
[----:B------:R-:W-:Y:S01]  /*13e0*/  SHF.R.S32.HI R17, RZ, 0x1f, R16 ;  /* 0x0000001fff117819 */ /* 0x000fe20000011410 */
[C---:B------:R-:W-:Y:S01]  /*13f0*/  VIADD R24, R43.reuse, 0x98 ;  /* 0x000000982b187836 */ /* 0x040fe20000000000 */
[----:B------:R-:W-:Y:S01]  /*1400*/  IADD3 R221, R216, 0x20, RZ ;  /* 0x00000020d8dd7810 */ /* 0x000fe20007ffe0ff */
[C---:B------:R-:W-:Y:S01]  /*1410*/  VIADD R21, R43.reuse, 0xa0 ;  /* 0x000000a02b157836 */ /* 0x040fe20000000000 */
[----:B0-----:R-:W-:Y:S01]  /*1420*/  LEA R4, R0, UR4, 0x1 ;  /* 0x0000000400047c11 */ /* 0x001fe2000f8e08ff */
[C---:B------:R-:W-:Y:S01]  /*1430*/  VIADD R20, R43.reuse, 0xa8 ;  /* 0x000000a82b147836 */ /* 0x040fe20000000000 */
[----:B------:R-:W-:Y:S01]  /*1440*/  LEA R0, R2, UR4, 0x1 ;  /* 0x0000000402007c11 */ /* 0x000fe2000f8e08ff */
[C---:B------:R-:W-:Y:S01]  /*1450*/  VIADD R15, R43.reuse, 0xb8 ;  /* 0x000000b82b0f7836 */ /* 0x040fe20000000000 */
[----:B------:R-:W-:Y:S01]  /*1460*/  SHF.R.S32.HI R2, RZ, 0x1f, R41 ;  /* 0x0000001fff027819 */ /* 0x000fe20000011429 */
        /* <DEDUP_REMOVED lines=9> */
[C---:B-1----:R-:W-:Y:S01]  /*1500*/  VIADD R5, R43.reuse, 0xe8 ;  /* 0x000000e82b057836 */ /* 0x042fe20000000000 */
[----:B0-----:R-:W-:-:S02]  /*1510*/  IADD3 R4, R43, 0xf0, RZ ;  /* 0x000000f02b047810 */ /* 0x001fc40007ffe0ff */
[----:B------:R-:W-:Y:S01]  /*1520*/  STL [R1+0x108], R41 ;  /* 0x0001082901007387 */ /* 0x000fe20000100800 */
[----:B------:R-:W-:Y:S01]  /*1530*/  SHF.R.S32.HI R215, RZ, 0x1f, R212 ;  /* 0x0000001fffd77819 */ /* 0x000fe200000114d4 */
[----:B--2---:R-:W-:Y:S02]  /*1540*/  VIADD R0, R43, 0xf8 ;  /* 0x000000f82b007836 */ /* 0x004fe40000000000 */
[----:B------:R0:W-:Y:S01]  /*1550*/  STL [R1+0x104], R40 ;  /* 0x0001042801007387 */ /* 0x0001e20000100800 */
[----:B---3--:R-:W-:-:S03]  /*1560*/  SHF.R.S32.HI R42, RZ, 0x1f, R42 ;  /* 0x0000001fff2a7819 */ /* 0x008fc6000001142a */
[----:B------:R-:W-:Y:S04]  /*1570*/  STL [R1+0x100], R39 ;  /* 0x0001002701007387 */ /* 0x000fe80000100800 */
[----:B------:R1:W-:Y:S01]  /*1580*/  STL [R1+0xfc], R38 ;  /* 0x0000fc2601007387 */ /* 0x0003e20000100800 */
[----:B0-----:R-:W-:-:S03]  /*1590*/  SHF.R.S32.HI R40, RZ, 0x1f, R40 ;  /* 0x0000001fff287819 */ /* 0x001fc60000011428 */
[----:B------:R0:W-:Y:S04]  /*15a0*/  STL [R1+0xf8], R37 ;  /* 0x0000f82501007387 */ /* 0x0001e80000100800 */
[----:B------:R-:W-:Y:S01]  /*15b0*/  STL [R1+0xf4], R36 ;  /* 0x0000f42401007387 */ /* 0x000fe20000100800 */
[----:B-1----:R-:W-:-:S03]  /*15c0*/  SHF.R.S32.HI R38, RZ, 0x1f, R38 ;  /* 0x0000001fff267819 */ /* 0x002fc60000011426 */
        /* <DEDUP_REMOVED lines=40> */
[----:B------:R-:W-:Y:S01]  /*1850*/  STL [R1+0x94], R0 ;  /* 0x0000940001007387 */ /* 0x000fe20000100800 */
[----:B0-----:R-:W-:-:S03]  /*1860*/  SHF.R.S32.HI R4, RZ, 0x1f, R4 ;  /* 0x0000001fff047819 */ /* 0x001fc60000011404 */
[----:B------:R0:W-:Y:S04]  /*1870*/  STL [R1+0x198], R2 ;  /* 0x0001980201007387 */ /* 0x0001e80000100800 */
[----:B------:R-:W-:Y:S01]  /*1880*/  STL [R1+0x194], R40 ;  /* 0x0001942801007387 */ /* 0x000fe20000100800 */
[----:B0-----:R-:W-:-:S05]  /*1890*/  SHF.R.S32.HI R2, RZ, 0x1f, R39 ;  /* 0x0000001fff027819 */ /* 0x001fca0000011427 */
[----:B------:R0:W-:Y:S04]  /*18a0*/  STL [R1+0x190], R2 ;  /* 0x0001900201007387 */ /* 0x0001e80000100800 */
[----:B------:R-:W-:Y:S04]  /*18b0*/  STL [R1+0x18c], R38 ;  /* 0x00018c2601007387 */ /* 0x000fe80000100800 */
        /* <DEDUP_REMOVED lines=33> */
[----:B0-----:R-:W-:Y:S01]  /*1ad0*/  SHF.R.S32.HI R2, RZ, 0x1f, R0 ;  /* 0x0000001fff027819 */ /* 0x001fe20000011400 */
[----:B------:R-:W-:Y:S01]  /*1ae0*/  IMAD R0, R3, 0x8, R13 ;  /* 0x0000000803007824 */ /* 0x000fe200078e020d */
[----:B------:R-:W-:-:S03]  /*1af0*/  LEA R3, R7, UR4, 0x1 ;  /* 0x0000000407037c11 */ /* 0x000fc6000f8e08ff */
[----:B------:R0:W-:Y:S04]  /*1b00*/  STL [R1+0x124], R2 ;  /* 0x0001240201007387 */ /* 0x0001e80000100800 */
[----:B------:R1:W-:Y:S04]  /*1b10*/  STL [R1+0x1bc], R0 ;  /* 0x0001bc0001007387 */ /* 0x0003e80000100800 */
[----:B------:R2:W-:Y:S01]  /*1b20*/  STL [R1+0x1b4], R3 ;  /* 0x0001b40301007387 */ /* 0x0005e20000100800 */
[----:B0-----:R-:W-:Y:S02]  /*1b30*/  LEA R2, R9, UR4, 0x1 ;  /* 0x0000000409027c11 */ /* 0x001fe4000f8e08ff */
[----:B-1----:R-:W-:-:S05]  /*1b40*/  LEA R0, R11, UR4, 0x1 ;  /* 0x000000040b007c11 */ /* 0x002fca000f8e08ff */
[----:B------:R2:W-:Y:S04]  /*1b50*/  STL [R1+0x1a4], R0 ;  /* 0x0001a40001007387 */ /* 0x0005e80000100800 */
[----:B------:R2:W-:Y:S02]  /*1b60*/  STL [R1+0x1ac], R2 ;  /* 0x0001ac0201007387 */ /* 0x0005e40000100800 */
.L_x_679:
[----:B0-234-:R-:W0:Y:S01]  /*1b70*/  LDC.64 R2, c[0x0][0xc88] ;  /* 0x00032200ff027b82 */ /* 0x01de220000000a00 */
[----:B------:R-:W-:Y:S01]  /*1b80*/  ULDC.64 UR10, c[0x0][0x208] ;  /* 0x00008200000a7ab9 */ /* 0x000fe20000000a00 */
[----:B------:R-:W-:Y:S01]  /*1b90*/  ULDC.64 UR4, c[0x0][0xa28] ;  /* 0x00028a0000047ab9 */ /* 0x000fe20000000a00 */
[----:B------:R-:W-:Y:S01]  /*1ba0*/  ULDC.64 UR8, c[0x0][0xa18] ;  /* 0x0002860000087ab9 */ /* 0x000fe20000000a00 */
[----:B------:R-:W-:Y:S01]  /*1bb0*/  ULDC.64 UR6, c[0x0][0xa08] ;  /* 0x0002820000067ab9 */ /* 0x000fe20000000a00 */
[----:B0-----:R-:W-:-:S05]  /*1bc0*/  IMAD.WIDE R2, R131, 0x4, R2 ;  /* 0x0000000483027825 */ /* 0x001fca00078e0202 */
[----:B------:R-:W2:Y:S01]  /*1bd0*/  LDG.E R26, desc[UR10][R2.64] ;  /* 0x0000000a021a7981 */ /* 0x000ea2000c1e1900 */
[----:B------:R-:W-:Y:S01]  /*1be0*/  ISETP.NE.U32.AND P2, PT, RZ, UR4, PT ;  /* 0x00000004ff007c0c */ /* 0x000fe2000bf45070 */
[----:B------:R-:W-:Y:S01]  /*1bf0*/  IMAD.MOV.U32 R114, RZ, RZ, RZ ;  /* 0x000000ffff727224 */ /* 0x000fe200078e00ff */
[----:B------:R-:W-:Y:S02]  /*1c00*/  ISETP.NE.U32.AND P1, PT, RZ, UR8, PT ;  /* 0x00000008ff007c0c */ /* 0x000fe4000bf25070 */
[----:B------:R-:W-:Y:S02]  /*1c10*/  ISETP.NE.AND.EX P2, PT, RZ, UR5, PT, P2 ;  /* 0x00000005ff007c0c */ /* 0x000fe4000bf45320 */
[----:B------:R-:W-:Y:S02]  /*1c20*/  ISETP.NE.AND.EX P1, PT, RZ, UR9, PT, P1 ;  /* 0x00000009ff007c0c */ /* 0x000fe4000bf25310 */
[----:B------:R-:W-:Y:S02]  /*1c30*/  MOV R8, RZ ;  /* 0x000000ff00087202 */ /* 0x000fe40000000f00 */
[----:B------:R-:W-:-:S04]  /*1c40*/  ISETP.NE.U32.AND P0, PT, RZ, UR6, PT ;  /* 0x00000006ff007c0c */ /* 0x000fc8000bf05070 */
[----:B------:R-:W-:Y:S02]  /*1c50*/  ISETP.NE.AND.EX P0, PT, RZ, UR7, PT, P0 ;  /* 0x00000007ff007c0c */ /* 0x000fe4000bf05300 */
[C---:B------:R-:W-:Y:S02]  /*1c60*/  LOP3.LUT R6, R130.reuse, 0xff000000, RZ, 0xc0, !PT ;  /* 0xff00000082067812 */ /* 0x040fe400078ec0ff */
[----:B-----5:R-:W-:Y:S02]  /*1c70*/  LOP3.LUT R223, R130, 0xffff, RZ, 0xc0, !PT ;  /* 0x0000ffff82df7812 */ /* 0x020fe400078ec0ff */
[----:B--2---:R-:W-:Y:S01]  /*1c80*/  SHF.R.S32.HI R0, RZ, 0x1f, R26 ;  /* 0x0000001fff007819 */ /* 0x004fe2000001141a */
[C---:B------:R-:W-:Y:S01]  /*1c90*/  IMAD.SHL.U32 R28, R26.reuse, 0x4, RZ ;  /* 0x000000041a1c7824 */ /* 0x040fe200078e00ff */
[----:B------:R-:W-:Y:S01]  /*1ca0*/  STL [R1+0x78], R26 ;  /* 0x0000781a01007387 */ /* 0x000fe20000100800 */
[C---:B------:R-:W-:Y:S02]  /*1cb0*/  @P2 LEA R4, P3, R26.reuse, UR4, 0x2 ;  /* 0x000000041a042c11 */ /* 0x040fe4000f8610ff */
[C-C-:B------:R-:W-:Y:S01]  /*1cc0*/  SHF.L.U64.HI R27, R26.reuse, 0x2, R0.reuse ;  /* 0x000000021a1b7819 */ /* 0x140fe20000010200 */
[----:B------:R0:W-:Y:S01]  /*1cd0*/  STL [R1+0x110], R0 ;  /* 0x0001100001007387 */ /* 0x0001e20000100800 */
[----:B------:R-:W-:Y:S01]  /*1ce0*/  ULDC UR4, c[0x0][0x288] ;  /* 0x0000a20000047ab9 */ /* 0x000fe20000000800 */
[----:B------:R-:W-:-:S02]  /*1cf0*/  @P2 LEA.HI.X R5, R26, UR5, R0, 0x2, P3 ;  /* 0x000000051a052c11 */ /* 0x000fc400098f1400 */
[----:B------:R1:W-:Y:S01]  /*1d00*/  STL [R1+0x7c], R28 ;  /* 0x00007c1c01007387 */ /* 0x0003e20000100800 */
[----:B------:R-:W-:Y:S01]  /*1d10*/  IMAD.U32 R132, RZ, RZ, UR4 ;  /* 0x00000004ff847e24 */ /* 0x000fe2000f8e00ff */
[----:B------:R-:W-:Y:S01]  /*1d20*/  ULDC.64 UR4, c[0x0][0x418] ;  /* 0x0001060000047ab9 */ /* 0x000fe20000000a00 */
[----:B------:R-:W-:Y:S01]  /*1d30*/  IADD3 R2, P4, R28, UR6, RZ ;  /* 0x000000061c027c10 */ /* 0x000fe2000ff9e0ff */
[----:B------:R1:W-:Y:S01]  /*1d40*/  STL [R1+0x80], R27 ;  /* 0x0000801b01007387 */ /* 0x0003e20000100800 */
[----:B------:R-:W-:Y:S02]  /*1d50*/  UISETP.NE.U32.AND UP0, UPT, UR4, URZ, UPT ;  /* 0x0000003f0400728c */ /* 0x000fe4000bf05070 */
[----:B------:R-:W-:Y:S01]  /*1d60*/  IADD3.X R3, R27, UR7, RZ, P4, !PT ;  /* 0x000000071b037c10 */ /* 0x000fe2000a7fe4ff */
[----:B------:R1:W-:Y:S01]  /*1d70*/  STL [R1+0x88], R129 ;  /* 0x0000888101007387 */ /* 0x0003e20000100800 */
[----:B------:R-:W-:Y:S01]  /*1d80*/  UISETP.NE.AND.EX UP0, UPT, UR5, URZ, UPT, UP0 ;  /* 0x0000003f0500728c */ /* 0x000fe2000bf05300 */
[----:B------:R-:W-:-:S02]  /*1d90*/  ULDC UR4, c[0x0][0x424] ;  /* 0x0001090000047ab9 */ /* 0x000fc40000000800 */
[----:B------:R2:W5:Y:S01]  /*1da0*/  @P2 LDG.E R8, desc[UR10][R4.64] ;  /* 0x0000000a04082981 */ /* 0x000562000c1e1900 */
[----:B------:R-:W-:Y:S01]  /*1db0*/  USEL UR4, UR4, 0x1, UP0 ;  /* 0x0000000104047887 */ /* 0x000fe20008000000 */
[----:B------:R-:W-:Y:S01]  /*1dc0*/  ULDC UR5, c[0x0][0x2f0] ;  /* 0x0000bc0000057ab9 */ /* 0x000fe20000000800 */
[----:B0-----:R-:W-:Y:S01]  /*1dd0*/  LOP3.LUT R0, R130, 0xff0000, RZ, 0xc0, !PT ;  /* 0x00ff000082007812 */ /* 0x001fe200078ec0ff */
[----:B------:R-:W5:Y:S01]  /*1de0*/  @P0 LDG.E R114, desc[UR10][R2.64] ;  /* 0x0000000a02720981 */ /* 0x000f62000c1e1900 */
[----:B--2---:R-:W-:-:S04]  /*1df0*/  @P1 IADD3 R4, P2, R28, UR8, RZ ;  /* 0x000000081c041c10 */ /* 0x004fc8000ff5e0ff */
[----:B------:R-:W-:Y:S01]  /*1e00*/  @P1 IADD3.X R5, R27, UR9, RZ, P2, !PT ;  /* 0x000000091b051c10 */ /* 0x000fe200097fe4ff */
[----:B------:R-:W-:Y:S02]  /*1e10*/  ULDC.64 UR8, c[0x0][0xa20] ;  /* 0x0002880000087ab9 */ /* 0x000fe40000000a00 */
[----:B------:R-:W-:Y:S01]  /*1e20*/  ISETP.NE.U32.AND P2, PT, RZ, UR8, PT ;  /* 0x00000008ff007c0c */ /* 0x000fe2000bf45070 */
[----:B------:R-:W-:Y:S01]  /*1e30*/  UIMAD UR4, UR4, UR5, URZ ;  /* 0x00000005040472a4 */ /* 0x000fe2000f8e023f */
[----:B------:R0:W5:Y:S02]  /*1e40*/  @P1 LDG.E R132, desc[UR10][R4.64] ;  /* 0x0000000a04841981 */ /* 0x000164000c1e1900 */
[----:B------:R-:W-:Y:S01]  /*1e50*/  ISETP.NE.AND.EX P2, PT, RZ, UR9, PT, P2 ;  /* 0x00000009ff007c0c */ /* 0x000fe2000bf45320 */
[----:B------:R-:W-:Y:S01]  /*1e60*/  ULDC UR5, c[0x0][0x348] ;  /* 0x0000d20000057ab9 */ /* 0x000fe20000000800 */
[----:B0-----:R-:W-:-:S04]  /*1e70*/  SHF.R.U32.HI R5, RZ, 0x8, R6 ;  /* 0x00000008ff057819 */ /* 0x001fc80000011606 */
[----:B------:R-:W-:Y:S01]  /*1e80*/  LEA.HI R6, R0, R5, RZ, 0x10 ;  /* 0x0000000500067211 */ /* 0x000fe200078f80ff */
[----:B-1----:R-:W-:Y:S06]  /*1e90*/  @P1 BRA `(.L_x_435) ;  /* 0x0000000000281947 */ /* 0x002fec0003800000 */
[----:B------:R-:W-:Y:S02]  /*1ea0*/  ULDC.64 UR6, c[0x0][0xa00] ;  /* 0x0002800000067ab9 */ /* 0x000fe40000000a00 */
[----:B------:R-:W-:-:S04]  /*1eb0*/  ISETP.NE.U32.AND P1, PT, RZ, UR6, PT ;  /* 0x00000006ff007c0c */ /* 0x000fc8000bf25070 */
[----:B------:R-:W-:-:S13]  /*1ec0*/  ISETP.NE.AND.EX P1, PT, RZ, UR7, PT, P1 ;  /* 0x00000007ff007c0c */ /* 0x000fda000bf25310 */
[----:B------:R-:W-:Y:S05]  /*1ed0*/  @!P1 BRA `(.L_x_435) ;  /* 0x0000000000189947 */ /* 0x000fea0003800000 */
[----:B------:R-:W0:Y:S01]  /*1ee0*/  LDC.64 R4, c[0x0][0xa00] ;  /* 0x00028000ff047b82 */ /* 0x000e220000000a00 */
[----:B------:R-:W-:Y:S01]  /*1ef0*/  ULDC.64 UR6, c[0x0][0x208] ;  /* 0x0000820000067ab9 */ /* 0x000fe20000000a00 */
[----:B0-----:R-:W-:-:S05]  /*1f00*/  IMAD.WIDE R4, R26, 0x4, R4 ;  /* 0x000000041a047825 */ /* 0x001fca00078e0204 */
[----:B-----5:R-:W2:Y:S04]  /*1f10*/  LDG.E R132, desc[UR6][R4.64] ;  /* 0x0000000604847981 */ /* 0x020ea8000c1e1900 */
[----:B------:R-:W2:Y:S02]  /*1f20*/  LDG.E R7, desc[UR6][R4.64+0x4] ;  /* 0x0000040604077981 */ /* 0x000ea4000c1e1900 */
[----:B--2---:R-:W-:-:S07]  /*1f30*/  IMAD.IADD R132, R7, 0x1, -R132 ;  /* 0x0000000107847824 */ /* 0x004fce00078e0a84 */
.L_x_435:
[----:B------:R-:W-:Y:S01]  /*1f40*/  MOV R24, UR5 ;  /* 0x0000000500187c02 */ /* 0x000fe20008000f00 */
[----:B------:R-:W-:Y:S01]  /*1f50*/  IMAD.U32 R25, RZ, RZ, UR4 ;  /* 0x00000004ff197e24 */ /* 0x000fe2000f8e00ff */
[----:B------:R-:W-:Y:S06]  /*1f60*/  @!P2 BRA `(.L_x_436) ;  /* 0x000000000014a947 */ /* 0x000fec0003800000 */
[----:B------:R-:W-:Y:S01]  /*1f70*/  IADD3 R2, P0, R28, UR8, RZ ;  /* 0x000000081c027c10 */ /* 0x000fe2000ff1e0ff */
[----:B------:R-:W-:-:S03]  /*1f80*/  ULDC.64 UR4, c[0x0][0x208] ;  /* 0x0000820000047ab9 */ /* 0x000fc60000000a00 */
[----:B------:R-:W-:-:S05]  /*1f90*/  IADD3.X R3, R27, UR9, RZ, P0, !PT ;  /* 0x000000091b037c10 */ /* 0x000fca00087fe4ff */
[----:B------:R0:W5:Y:S01]  /*1fa0*/  LDG.E R25, desc[UR4][R2.64] ;  /* 0x0000000402197981 */ /* 0x000162000c1e1900 */
[----:B------:R-:W-:Y:S05]  /*1fb0*/  BRA `(.L_x_437) ;  /* 0x0000000000147947 */ /* 0x000fea0003800000 */
.L_x_436:
[----:B------:R-:W-:Y:S05]  /*1fc0*/  @!P0 BRA `(.L_x_437) ;  /* 0x0000000000108947 */ /* 0x000fea0003800000 */
[----:B------:R-:W-:Y:S02]  /*1fd0*/  ULDC.64 UR4, c[0x0][0x208] ;  /* 0x0000820000047ab9 */ /* 0x000fe40000000a00 */
[----:B------:R-:W2:Y:S04]  /*1fe0*/  LDG.E R0, desc[UR4][R2.64] ;  /* 0x0000000402007981 */ /* 0x000ea8000c1e1900 */
[----:B------:R-:W2:Y:S02]  /*1ff0*/  LDG.E R25, desc[UR4][R2.64+0x4] ;  /* 0x0000040402197981 */ /* 0x000ea4000c1e1900 */
[----:B--2---:R-:W-:-:S07]  /*2000*/  IMAD.IADD R25, R25, 0x1, -R0 ;  /* 0x0000000119197824 */ /* 0x004fce00078e0a00 */
.L_x_437:
[----:B------:R-:W-:Y:S01]  /*2010*/  ULDC.64 UR4, c[0x0][0xa10] ;  /* 0x0002840000047ab9 */ /* 0x000fe20000000a00 */
[----:B------:R-:W-:Y:S01]  /*2020*/  ULDC.64 UR6, c[0x0][0x208] ;  /* 0x0000820000067ab9 */ /* 0x000fe20000000a00 */
[----:B------:R-:W-:-:S04]  /*2030*/  ISETP.NE.U32.AND P0, PT, RZ, UR4, PT ;  /* 0x00000004ff007c0c */ /* 0x000fc8000bf05070 */
[----:B------:R-:W-:Y:S01]  /*2040*/  ISETP.NE.AND.EX P0, PT, RZ, UR5, PT, P0 ;  /* 0x00000005ff007c0c */ /* 0x000fe2000bf05300 */
[----:B------:R-:W-:-:S12]  /*2050*/  ULDC.64 UR4, c[0x0][0xa30] ;  /* 0x00028c0000047ab9 */ /* 0x000fd80000000a00 */
[----:B0-----:R-:W0:Y:S02]  /*2060*/  @P0 LDC.64 R2, c[0x0][0xa10] ;  /* 0x00028400ff020b82 */ /* 0x001e240000000a00 */
[----:B0-----:R-:W-:-:S05]  /*2070*/  @P0 IMAD.WIDE R2, R26, 0x4, R2 ;  /* 0x000000041a020825 */ /* 0x001fca00078e0202 */
[----:B------:R-:W2:Y:S04]  /*2080*/  @P0 LDG.E R0, desc[UR6][R2.64] ;  /* 0x0000000602000981 */ /* 0x000ea8000c1e1900 */
[----:B------:R0:W2:Y:S01]  /*2090*/  @P0 LDG.E R5, desc[UR6][R2.64+0x4] ;  /* 0x0000040602050981 */ /* 0x0000a2000c1e1900 */
[----:B------:R-:W-:Y:S01]  /*20a0*/  ISETP.NE.U32.AND P1, PT, RZ, UR4, PT ;  /* 0x00000004ff007c0c */ /* 0x000fe2000bf25070 */
[----:B-----5:R-:W-:Y:S01]  /*20b0*/  IMAD.MOV.U32 R127, RZ, RZ, R25 ;  /* 0x000000ffff7f7224 */ /* 0x020fe200078e0019 */
[----:B------:R-:W-:Y:S02]  /*20c0*/  LOP3.LUT R10, R6, 0xff, RZ, 0xc0, !PT ;  /* 0x000000ff060a7812 */ /* 0x000fe400078ec0ff */
[----:B------:R-:W-:Y:S02]  /*20d0*/  ISETP.NE.AND.EX P1, PT, RZ, UR5, PT, P1 ;  /* 0x00000005ff007c0c */ /* 0x000fe4000bf25310 */
[----:B------:R-:W-:-:S02]  /*20e0*/  IADD3 R9, R25, -R8, RZ ;  /* 0x8000000819097210 */ /* 0x000fc40007ffe0ff */
[----:B------:R-:W-:Y:S01]  /*20f0*/  SHF.R.U32.HI R4, RZ, 0x10, R6 ;  /* 0x00000010ff047819 */ /* 0x000fe20000011606 */
[----:B------:R1:W-:Y:S04]  /*2100*/  STL [R1+0x8c], R10 ;  /* 0x00008c0a01007387 */ /* 0x0003e80000100800 */
[----:B------:R1:W-:Y:S04]  /*2110*/  STL [R1+0x74], R4 ;  /* 0x0000740401007387 */ /* 0x0003e80000100800 */
[----:B0-----:R-:W-:-:S04]  /*2120*/  @P1 IADD3 R2, P2, R28, UR4, RZ ;  /* 0x000000041c021c10 */ /* 0x001fc8000ff5e0ff */
[----:B------:R-:W-:Y:S01]  /*2130*/  @P1 IADD3.X R3, R27, UR5, RZ, P2, !PT ;  /* 0x000000051b031c10 */ /* 0x000fe200097fe4ff */
[----:B------:R-:W-:Y:S01]  /*2140*/  BSSY B0, `(.L_x_438) ;  /* 0x000002a000007945 */ /* 0x000fe20003800000 */
[----:B------:R-:W-:-:S03]  /*2150*/  LOP3.LUT R18, R18, 0xfffffffd, RZ, 0xc0, !PT ;  /* 0xfffffffd12127812 */ /* 0x000fc600078ec0ff */
[----:B------:R0:W5:Y:S02]  /*2160*/  @P1 LDG.E R127, desc[UR6][R2.64] ;  /* 0x00000006027f1981 */ /* 0x000164000c1e1900 */
[----:B0-----:R-:W-:Y:S01]  /*2170*/  MOV R3, RZ ;  /* 0x000000ff00037202 */ /* 0x001fe20000000f00 */
[----:B--2---:R-:W-:-:S04]  /*2180*/  @P0 IMAD.IADD R24, R5, 0x1, -R0 ;  /* 0x0000000105180824 */ /* 0x004fc800078e0a00 */
[----:B------:R-:W-:-:S04]  /*2190*/  IMAD.IADD R133, R9, 0x1, R24 ;  /* 0x0000000109857824 */ /* 0x000fc800078e0218 */
[C---:B------:R-:W-:Y:S01]  /*21a0*/  VIADD R0, R133.reuse, 0x4f ;  /* 0x0000004f85007836 */ /* 0x040fe20000000000 */
[----:B------:R-:W-:-:S03]  /*21b0*/  ISETP.GE.AND P3, PT, R133, 0x1, PT ;  /* 0x000000018500780c */ /* 0x000fc60003f66270 */
[----:B------:R-:W-:-:S05]  /*21c0*/  IMAD.HI R0, R0, 0x66666667, RZ ;  /* 0x6666666700007827 */ /* 0x000fca00078e02ff */
[----:B------:R-:W-:-:S04]  /*21d0*/  SHF.R.U32.HI R5, RZ, 0x1f, R0 ;  /* 0x0000001fff057819 */ /* 0x000fc80000011600 */
[----:B------:R-:W-:Y:S02]  /*21e0*/  LEA.HI.SX32 R130, R0, R5, 0x1b ;  /* 0x0000000500827211 */ /* 0x000fe400078fdaff */
[----:B------:R-:W-:Y:S01]  /*21f0*/  @P3 LOP3.LUT R18, R18, 0x2, RZ, 0xfc, !PT ;  /* 0x0000000212123812 */ /* 0x000fe200078efcff */
[----:B-1----:R-:W-:Y:S06]  /*2200*/  @!P3 BRA `(.L_x_439) ;  /* 0x000000000074b947 */ /* 0x002fec0003800000 */
[----:B------:R-:W-:Y:S01]  /*2210*/  ISETP.NE.AND P0, PT, R4, RZ, PT ;  /* 0x000000ff0400720c */ /* 0x000fe20003f05270 */
[----:B------:R-:W-:-:S03]  /*2220*/  ULDC UR4, c[0x0][0x9f0] ;  /* 0x00027c0000047ab9 */ /* 0x000fc60000000800 */
[----:B------:R-:W-:-:S04]  /*2230*/  SEL R11, R4, UR4, P0 ;  /* 0x00000004040b7c07 */ /* 0x000fc80008000000 */
[-C--:B------:R-:W-:Y:S02]  /*2240*/  IABS R5, R11.reuse ;  /* 0x0000000b00057213 */ /* 0x080fe40000000000 */
[----:B------:R-:W-:Y:S02]  /*2250*/  IADD3 R0, R130, -0x1, R11 ;  /* 0xffffffff82007810 */ /* 0x000fe40007ffe00b */
[----:B------:R-:W0:Y:S01]  /*2260*/  I2F.RP R4, R5 ;  /* 0x0000000500047306 */ /* 0x000e220000209400 */
[----:B------:R-:W-:-:S05]  /*2270*/  IABS R8, R11 ;  /* 0x0000000b00087213 */ /* 0x000fca0000000000 */
[----:B------:R-:W-:Y:S02]  /*2280*/  IMAD.MOV R8, RZ, RZ, -R8 ;  /* 0x000000ffff087224 */ /* 0x000fe400078e0a08 */
[----:B0-----:R-:W0:Y:S02]  /*2290*/  MUFU.RCP R4, R4 ;  /* 0x0000000400047308 */ /* 0x001e240000001000 */
[----:B0-----:R-:W-:Y:S01]  /*22a0*/  VIADD R2, R4, 0xffffffe ;  /* 0x0ffffffe04027836 */ /* 0x001fe20000000000 */
[----:B------:R-:W-:Y:S02]  /*22b0*/  IABS R4, R0 ;  /* 0x0000000000047213 */ /* 0x000fe40000000000 */
[----:B------:R-:W-:-:S03]  /*22c0*/  LOP3.LUT R0, R0, R11, RZ, 0x3c, !PT ;  /* 0x0000000b00007212 */ /* 0x000fc600078e3cff */
[----:B------:R0:W1:Y:S01]  /*22d0*/  F2I.FTZ.U32.TRUNC.NTZ R3, R2 ;  /* 0x0000000200037305 */ /* 0x000062000021f000 */
[----:B------:R-:W-:Y:S02]  /*22e0*/  ISETP.GE.AND P2, PT, R0, RZ, PT ;  /* 0x000000ff0000720c */ /* 0x000fe40003f46270 */
[----:B0-----:R-:W-:Y:S01]  /*22f0*/  MOV R2, RZ ;  /* 0x000000ff00027202 */ /* 0x001fe20000000f00 */
[----:B-1----:R-:W-:-:S04]  /*2300*/  IMAD.MOV R6, RZ, RZ, -R3 ;  /* 0x000000ffff067224 */ /* 0x002fc800078e0a03 */
[----:B------:R-:W-:-:S04]  /*2310*/  IMAD R7, R6, R5, RZ ;  /* 0x0000000506077224 */ /* 0x000fc800078e02ff */
[----:B------:R-:W-:-:S04]  /*2320*/  IMAD.HI.U32 R3, R3, R7, R2 ;  /* 0x0000000703037227 */ /* 0x000fc800078e0002 */
[----:B------:R-:W-:Y:S02]  /*2330*/  IMAD.MOV.U32 R2, RZ, RZ, R8 ;  /* 0x000000ffff027224 */ /* 0x000fe400078e0008 */
[----:B------:R-:W-:-:S04]  /*2340*/  IMAD.HI.U32 R3, R3, R4, RZ ;  /* 0x0000000403037227 */ /* 0x000fc800078e00ff */
[----:B------:R-:W-:-:S05]  /*2350*/  IMAD R2, R3, R2, R4 ;  /* 0x0000000203027224 */ /* 0x000fca00078e0204 */
[----:B------:R-:W-:-:S13]  /*2360*/  ISETP.GT.U32.AND P1, PT, R5, R2, PT ;  /* 0x000000020500720c */ /* 0x000fda0003f24070 */
[----:B------:R-:W-:Y:S02]  /*2370*/  @!P1 IMAD.IADD R2, R2, 0x1, -R5 ;  /* 0x0000000102029824 */ /* 0x000fe400078e0a05 */
[----:B------:R-:W-:Y:S01]  /*2380*/  @!P1 VIADD R3, R3, 0x1 ;  /* 0x0000000103039836 */ /* 0x000fe20000000000 */
[----:B------:R-:W-:Y:S02]  /*2390*/  ISETP.NE.AND P1, PT, R11, RZ, PT ;  /* 0x000000ff0b00720c */ /* 0x000fe40003f25270 */
[----:B------:R-:W-:-:S13]  /*23a0*/  ISETP.GE.U32.AND P0, PT, R2, R5, PT ;  /* 0x000000050200720c */ /* 0x000fda0003f06070 */
[----:B------:R-:W-:-:S05]  /*23b0*/  @P0 IADD3 R3, R3, 0x1, RZ ;  /* 0x0000000103030810 */ /* 0x000fca0007ffe0ff */
[----:B------:R-:W-:Y:S01]  /*23c0*/  @!P2 IMAD.MOV R3, RZ, RZ, -R3 ;  /* 0x000000ffff03a224 */ /* 0x000fe200078e0a03 */
[----:B------:R-:W-:-:S07]  /*23d0*/  @!P1 LOP3.LUT R3, RZ, R11, RZ, 0x33, !PT ;  /* 0x0000000bff039212 */ /* 0x000fce00078e33ff */
.L_x_439:
[----:B------:R-:W-:Y:S05]  /*23e0*/  BSYNC B0 ;  /* 0x0000000000007941 */ /* 0x000fea0003800000 */
.L_x_438:
[----:B------:R-:W-:-:S05]  /*23f0*/  IMAD R0, R10, R3, RZ ;  /* 0x000000030a007224 */ /* 0x000fca00078e02ff */
[C---:B------:R-:W-:Y:S01]  /*2400*/  VIADDMNMX R3, R0.reuse, R3, R130, PT ;  /* 0x0000000300037246 */ /* 0x040fe20003800182 */
[----:B------:R-:W-:-:S04]  /*2410*/  IMAD R0, R0, 0x50, -R9 ;  /* 0x0000005000007824 */ /* 0x000fc800078e0a09 */
[----:B------:R-:W-:Y:S01]  /*2420*/  IMAD R3, R3, 0x50, -R9 ;  /* 0x0000005003037824 */ /* 0x000fe200078e0a09 */
[----:B------:R-:W-:-:S04]  /*2430*/  VIMNMX R0, RZ, R0, !PT ;  /* 0x00000000ff007248 */ /* 0x000fc80007fe0100 */
[----:B------:R-:W-:Y:S01]  /*2440*/  VIMNMX R3, R3, R24, PT ;  /* 0x0000001803037248 */ /* 0x000fe20003fe0100 */
[----:B------:R-:W-:-:S03]  /*2450*/  IMAD.WIDE.U32 R112, R0, -0x33333333, RZ ;  /* 0xcccccccd00707825 */ /* 0x000fc600078e00ff */
[----:B------:R-:W-:Y:S02]  /*2460*/  ISETP.GT.AND P0, PT, R3, R0, PT ;  /* 0x000000000300720c */ /* 0x000fe40003f04270 */
[----:B------:R-:W-:-:S05]  /*2470*/  SHF.R.U32.HI R112, RZ, 0x6, R113 ;  /* 0x00000006ff707819 */ /* 0x000fca0000011671 */
[----:B------:R-:W-:-:S06]  /*2480*/  IMAD.MOV.U32 R2, RZ, RZ, R112 ;  /* 0x000000ffff027224 */ /* 0x000fcc00078e0070 */
[----:B------:R-:W-:-:S04]  /*2490*/  @P0 VIADD R0, R3, 0x4f ;  /* 0x0000004f03000836 */ /* 0x000fc80000000000 */
[----:B------:R-:W-:-:S05]  /*24a0*/  @P0 IMAD.HI R0, R0, 0x66666667, RZ ;  /* 0x6666666700000827 */ /* 0x000fca00078e02ff */
[----:B------:R-:W-:-:S04]  /*24b0*/  @P0 SHF.R.U32.HI R3, RZ, 0x1f, R0 ;  /* 0x0000001fff030819 */ /* 0x000fc80000011600 */
[----:B------:R-:W-:Y:S02]  /*24c0*/  @P0 LEA.HI.SX32 R2, R0, R3, 0x1b ;  /* 0x0000000300020211 */ /* 0x000fe400078fdaff */
[----:B------:R-:W-:Y:S02]  /*24d0*/  PLOP3.LUT P0, PT, PT, PT, PT, 0x80, 0x0 ;  /* 0x000000000000781c */ /* 0x000fe40003f0f070 */
[----:B------:R-:W-:-:S13]  /*24e0*/  ISETP.GT.AND P1, PT, R2, R112, PT ;  /* 0x000000700200720c */ /* 0x000fda0003f24270 */
[----:B------:R-:W-:Y:S05]  /*24f0*/  @!P1 BRA `(.L_x_440) ;  /* 0x0000009400489947 */ /* 0x000fea0003800000 */
[----:B------:R-:W-:Y:S01]  /*2500*/  IADD3 R0, R23, 0x24400, RZ ;  /* 0x0002440017007810 */ /* 0x000fe20007ffe0ff */
[----:B------:R-:W-:Y:S03]  /*2510*/  BSSY B6, `(.L_x_441) ;  /* 0x0000013000067945 */ /* 0x000fe60003800000 */
[----:B------:R-:W-:-:S13]  /*2520*/  LOP3.LUT P0, RZ, R0, 0x3ff, RZ, 0xc0, !PT ;  /* 0x000003ff00ff7812 */ /* 0x000fda000780c0ff */
[----:B------:R-:W-:Y:S05]  /*2530*/  @!P0 BRA `(.L_x_442) ;  /* 0x0000000000408947 */ /* 0x000fea0003800000 */
[----:B------:R-:W-:Y:S01]  /*2540*/  MOV R14, 0x0 ;  /* 0x00000000000e7802 */ /* 0x000fe20000000f00 */
[----:B------:R-:W-:Y:S01]  /*2550*/  ULDC.64 UR4, c[0x4][0xa8] ;  /* 0x01002a0000047ab9 */ /* 0x000fe20000000a00 */
[----:B------:R-:W-:Y:S01]  /*2560*/  ULDC.64 UR6, c[0x4][0x18] ;  /* 0x0100060000067ab9 */ /* 0x000fe20000000a00 */
[----:B------:R-:W-:Y:S01]  /*2570*/  IMAD.U32 R4, RZ, RZ, UR4 ;  /* 0x00000004ff047e24 */ /* 0x000fe2000f8e00ff */
[----:B------:R-:W-:Y:S01]  /*2580*/  MOV R12, 0x1 ;  /* 0x00000001000c7802 */ /* 0x000fe20000000f00 */
[----:B------:R-:W-:Y:S01]  /*2590*/  IMAD.U32 R5, RZ, RZ, UR5 ;  /* 0x00000005ff057e24 */ /* 0x000fe2000f8e00ff */
[----:B------:R-:W0:Y:S01]  /*25a0*/  LDC.64 R14, c[0x4][R14] ;  /* 0x010000000e0e7b82 */ /* 0x000e220000000a00 */
[----:B------:R-:W-:Y:S01]  /*25b0*/  ULDC.64 UR4, c[0x4][0xb0] ;  /* 0x01002c0000047ab9 */ /* 0x000fe20000000a00 */
[----:B------:R-:W-:Y:S01]  /*25c0*/  IMAD.U32 R10, RZ, RZ, UR6 ;  /* 0x00000006ff0a7e24 */ /* 0x000fe2000f8e00ff */
[----:B------:R-:W-:Y:S01]  /*25d0*/  MOV R7, UR5 ;  /* 0x0000000500077c02 */ /* 0x000fe20008000f00 */
[----:B------:R-:W-:-:S02]  /*25e0*/  IMAD.U32 R6, RZ, RZ, UR4 ;  /* 0x00000004ff067e24 */ /* 0x000fc4000f8e00ff */
[----:B------:R-:W-:Y:S02]  /*25f0*/  IMAD.U32 R11, RZ, RZ, UR7 ;  /* 0x00000007ff0b7e24 */ /* 0x000fe4000f8e00ff */
[----:B------:R-:W-:Y:S02]  /*2600*/  IMAD.MOV.U32 R8, RZ, RZ, 0x70 ;  /* 0x00000070ff087424 */ /* 0x000fe400078e00ff */
[----:B------:R-:W-:-:S07]  /*2610*/  IMAD.MOV.U32 R13, RZ, RZ, RZ ;  /* 0x000000ffff0d7224 */ /* 0x000fce00078e00ff */
[----:B------:R-:W-:-:S07]  /*2620*/  LEPC R20, `(.L_x_442) ;  /* 0x000000001014794e */ /* 0x000fce0000000000 */
[----:B0----5:R-:W-:Y:S05]  /*2630*/  CALL.ABS.NOINC R14 ;  /* 0x000000000e007343 */ /* 0x021fea0003c00000 */
.L_x_442:
[----:B------:R-:W-:Y:S05]  /*2640*/  BSYNC B6 ;  /* 0x0000000000067941 */ /* 0x000fea0003800000 */
.L_x_441:
[----:B------:R-:W-:Y:S01]  /*2650*/  VIADD R0, R23, 0x400 ;  /* 0x0000040017007836 */ /* 0x000fe20000000000 */
[----:B------:R-:W-:Y:S04]  /*2660*/  BSSY B6, `(.L_x_443) ;  /* 0x0000013000067945 */ /* 0x000fe80003800000 */
[----:B------:R-:W-:-:S13]  /*2670*/  LOP3.LUT P0, RZ, R0, 0x3ff, RZ, 0xc0, !PT ;  /* 0x000003ff00ff7812 */ /* 0x000fda000780c0ff */
[----:B------:R-:W-:Y:S05]  /*2680*/  @!P0 BRA `(.L_x_444) ;  /* 0x0000000000408947 */ /* 0x000fea0003800000 */
[----:B------:R-:W-:Y:S01]  /*2690*/  MOV R14, 0x0 ;  /* 0x00000000000e7802 */ /* 0x000fe20000000f00 */
[----:B------:R-:W-:Y:S01]  /*26a0*/  ULDC.64 UR4, c[0x4][0xa8] ;  /* 0x01002a0000047ab9 */ /* 0x000fe20000000a00 */
[----:B------:R-:W-:Y:S01]  /*26b0*/  ULDC.64 UR6, c[0x4][0x18] ;  /* 0x0100060000067ab9 */ /* 0x000fe20000000a00 */
[----:B------:R-:W-:Y:S01]  /*26c0*/  IMAD.U32 R4, RZ, RZ, UR4 ;  /* 0x00000004ff047e24 */ /* 0x000fe2000f8e00ff */
[----:B------:R-:W-:Y:S01]  /*26d0*/  MOV R5, UR5 ;  /* 0x0000000500057c02 */ /* 0x000fe20008000f00 */
[----:B------:R-:W-:Y:S01]  /*26e0*/  ULDC.64 UR4, c[0x4][0xb0] ;  /* 0x01002c0000047ab9 */ /* 0x000fe20000000a00 */
[----:B------:R-:W0:Y:S01]  /*26f0*/  LDC.64 R14, c[0x4][R14] ;  /* 0x010000000e0e7b82 */ /* 0x000e220000000a00 */
[----:B------:R-:W-:Y:S01]  /*2700*/  IMAD.U32 R6, RZ, RZ, UR4 ;  /* 0x00000004ff067e24 */ /* 0x000fe2000f8e00ff */
[----:B------:R-:W-:Y:S01]  /*2710*/  MOV R11, UR7 ;  /* 0x00000007000b7c02 */ /* 0x000fe20008000f00 */
[----:B------:R-:W-:Y:S02]  /*2720*/  IMAD.U32 R7, RZ, RZ, UR5 ;  /* 0x00000005ff077e24 */ /* 0x000fe4000f8e00ff */
[----:B------:R-:W-:-:S02]  /*2730*/  IMAD.U32 R10, RZ, RZ, UR6 ;  /* 0x00000006ff0a7e24 */ /* 0x000fc4000f8e00ff */
[----:B------:R-:W-:Y:S02]  /*2740*/  IMAD.MOV.U32 R8, RZ, RZ, 0x70 ;  /* 0x00000070ff087424 */ /* 0x000fe400078e00ff */
[----:B------:R-:W-:Y:S02]  /*2750*/  IMAD.MOV.U32 R12, RZ, RZ, 0x1 ;  /* 0x00000001ff0c7424 */ /* 0x000fe400078e00ff */
[----:B------:R-:W-:-:S07]  /*2760*/  IMAD.MOV.U32 R13, RZ, RZ, RZ ;  /* 0x000000ffff0d7224 */ /* 0x000fce00078e00ff */
[----:B------:R-:W-:-:S07]  /*2770*/  LEPC R20, `(.L_x_444) ;  /* 0x000000001014794e */ /* 0x000fce0000000000 */
[----:B0----5:R-:W-:Y:S05]  /*2780*/  CALL.ABS.NOINC R14 ;  /* 0x000000000e007343 */ /* 0x021fea0003c00000 */
.L_x_444:
[----:B------:R-:W-:Y:S05]  /*2790*/  BSYNC B6 ;  /* 0x0000000000067941 */ /* 0x000fea0003800000 */
.L_x_443:
[----:B------:R-:W-:Y:S01]  /*27a0*/  ULDC.64 UR4, c[0x0][0x9f8] ;  /* 0x00027e0000047ab9 */ /* 0x000fe20000000a00 */
[----:B------:R-:W0:Y:S01]  /*27b0*/  LDC R111, c[0x0][0x3f4] ;  /* 0x0000fd00ff6f7b82 */ /* 0x000e220000000800 */
[----:B------:R-:W-:Y:S01]  /*27c0*/  ISETP.NE.U32.AND P0, PT, RZ, UR4, PT ;  /* 0x00000004ff007c0c */ /* 0x000fe2000bf05070 */
[----:B------:R-:W-:Y:S01]  /*27d0*/  ULDC.64 UR6, c[0x0][0x208] ;  /* 0x0000820000067ab9 */ /* 0x000fe20000000a00 */
[----:B------:R-:W-:Y:S01]  /*27e0*/  MOV R0, R26 ;  /* 0x0000001a00007202 */ /* 0x000fe20000000f00 */
[----:B------:R-:W2:Y:S01]  /*27f0*/  LDL R15, [R1+0x58] ;  /* 0x00005800010f7983 */ /* 0x000ea20000100800 */
[----:B------:R-:W-:-:S03]  /*2800*/  ISETP.NE.AND.EX P0, PT, RZ, UR5, PT, P0 ;  /* 0x00000005ff007c0c */ /* 0x000fc6000bf05300 */
[----:B------:R-:W1:Y:S01]  /*2810*/  LDC.64 R90, c[0x0][0x408] ;  /* 0x00010200ff5a7b82 */ /* 0x000e620000000a00 */
[----:B------:R-:W3:Y:S07]  /*2820*/  LDL R26, [R1+0x5c] ;  /* 0x00005c00011a7983 */ /* 0x000eee0000100800 */
[----:B------:R-:W4:Y:S02]  /*2830*/  LDC.64 R96, c[0x0][0x3f8] ;  /* 0x0000fe00ff607b82 */ /* 0x000f240000000a00 */
[----:B------:R-:W-:Y:S01]  /*2840*/  @P0 IADD3 R4, P1, R28, UR4, RZ ;  /* 0x000000041c040c10 */ /* 0x000fe2000ff3e0ff */
[----:B------:R-:W-:-:S03]  /*2850*/  ULDC UR4, c[0x0][0x2f4] ;  /* 0x0000bd0000047ab9 */ /* 0x000fc60000000800 */
[----:B------:R-:W-:Y:S02]  /*2860*/  @P0 IADD3.X R5, R27, UR5, RZ, P1, !PT ;  /* 0x000000051b050c10 */ /* 0x000fe40008ffe4ff */
[----:B------:R-:W-:Y:S01]  /*2870*/  ISETP.GE.AND P1, PT, R214, UR4, PT ;  /* 0x00000004d6007c0c */ /* 0x000fe2000bf26270 */
[----:B------:R-:W2:Y:S04]  /*2880*/  LDL R27, [R1+0x60] ;  /* 0x00006000011b7983 */ /* 0x000ea80000100800 */
[----:B------:R0:W2:Y:S01]  /*2890*/  @P0 LDG.E R0, desc[UR6][R4.64] ;  /* 0x0000000604000981 */ /* 0x0000a2000c1e1900 */
[----:B------:R-:W-:Y:S02]  /*28a0*/  ISETP.GE.AND P0, PT, R16, UR4, PT ;  /* 0x0000000410007c0c */ /* 0x000fe4000bf06270 */
[----:B------:R-:W-:-:S02]  /*28b0*/  ISETP.GE.AND P2, PT, R19, UR4, PT ;  /* 0x0000000413007c0c */ /* 0x000fc4000bf46270 */
[----:B0-----:R-:W-:Y:S02]  /*28c0*/  SEL R4, RZ, 0xffffffff, P1 ;  /* 0xffffffffff047807 */ /* 0x001fe40000800000 */
[----:B------:R-:W-:-:S03]  /*28d0*/  SEL R3, RZ, 0x1, P0 ;  /* 0x00000001ff037807 */ /* 0x000fc60000000000 */
[----:B------:R-:W-:-:S05]  /*28e0*/  IMAD.SHL.U32 R4, R4, 0x2, RZ ;  /* 0x0000000204047824 */ /* 0x000fca00078e00ff */
[----:B------:R-:W-:Y:S02]  /*28f0*/  LOP3.LUT R3, R4, 0x2, R3, 0xe2, !PT ;  /* 0x0000000204037812 */ /* 0x000fe400078ee203 */
[----:B------:R-:W-:Y:S02]  /*2900*/  SEL R4, RZ, 0x4, P2 ;  /* 0x00000004ff047807 */ /* 0x000fe40001000000 */
[----:B------:R-:W-:Y:S02]  /*2910*/  ISETP.GE.AND P2, PT, R16, R111, PT ;  /* 0x0000006f1000720c */ /* 0x000fe40003f46270 */
[----:B------:R-:W-:Y:S02]  /*2920*/  SHF.R.S32.HI R9, RZ, 0x1f, R224 ;  /* 0x0000001fff097819 */ /* 0x000fe400000114e0 */
[----:B------:R-:W-:Y:S02]  /*2930*/  SEL R5, R111, RZ, P2 ;  /* 0x000000ff6f057207 */ /* 0x000fe40001000000 */
[----:B------:R-:W-:-:S02]  /*2940*/  SHF.R.S32.HI R217, RZ, 0x1f, R216 ;  /* 0x0000001fffd97819 */ /* 0x000fc400000114d8 */
[----:B------:R-:W-:Y:S01]  /*2950*/  LOP3.LUT R3, R3, R4, RZ, 0xfc, !PT ;  /* 0x0000000403037212 */ /* 0x000fe200078efcff */
[C---:B-1----:R-:W-:Y:S02]  /*2960*/  IMAD R4, R9.reuse, R90, RZ ;  /* 0x0000005a09047224 */ /* 0x042fe400078e02ff */
[----:B------:R-:W-:Y:S02]  /*2970*/  IMAD.IADD R5, R16, 0x1, R5 ;  /* 0x0000000110057824 */ /* 0x000fe400078e0205 */
[----:B----4-:R-:W-:Y:S02]  /*2980*/  IMAD R6, R9, R96, RZ ;  /* 0x0000006009067224 */ /* 0x010fe400078e02ff */
[----:B------:R-:W-:-:S04]  /*2990*/  IMAD.WIDE.U32 R94, R224, R90, R216 ;  /* 0x0000005ae05e7225 */ /* 0x000fc800078e00d8 */
[C---:B------:R-:W-:Y:S01]  /*29a0*/  IMAD R9, R224.reuse, R91, R4 ;  /* 0x0000005be0097224 */ /* 0x040fe200078e0204 */
[----:B------:R-:W-:Y:S01]  /*29b0*/  SHF.R.S32.HI R4, RZ, 0x1f, R5 ;  /* 0x0000001fff047819 */ /* 0x000fe20000011405 */
[----:B------:R-:W-:-:S04]  /*29c0*/  IMAD.WIDE.U32 R92, R224, R90, R16 ;  /* 0x0000005ae05c7225 */ /* 0x000fc800078e0010 */
[----:B------:R-:W-:Y:S02]  /*29d0*/  IMAD.IADD R95, R95, 0x1, R9 ;  /* 0x000000015f5f7824 */ /* 0x000fe400078e0209 */
[----:B------:R-:W-:Y:S01]  /*29e0*/  IMAD.IADD R93, R9, 0x1, R93 ;  /* 0x00000001095d7824 */ /* 0x000fe200078e025d */
[----:B------:R-:W-:Y:S02]  /*29f0*/  LEA.HI R9, R4, R5, RZ, 0x3 ;  /* 0x0000000504097211 */ /* 0x000fe400078f18ff */
[----:B------:R-:W-:Y:S02]  /*2a00*/  SHF.R.U32.HI R21, RZ, 0x3, R229 ;  /* 0x00000003ff157819 */ /* 0x000fe400000116e5 */
[----:B------:R-:W-:-:S04]  /*2a10*/  LOP3.LUT R10, R229, 0x38, R9, 0xf8, !PT ;  /* 0x00000038e50a7812 */ /* 0x000fc800078ef809 */
[----:B------:R-:W-:Y:S02]  /*2a20*/  LOP3.LUT R11, R10, R21, RZ, 0x3c, !PT ;  /* 0x000000150a0b7212 */ /* 0x000fe400078e3cff */
[----:B------:R-:W4:Y:S01]  /*2a30*/  LDL R10, [R1+0x70] ;  /* 0x00007000010a7983 */ /* 0x000f220000100800 */
[C---:B------:R-:W-:Y:S02]  /*2a40*/  IMAD R7, R224.reuse, R97, R6 ;  /* 0x00000061e0077224 */ /* 0x040fe400078e0206 */
[----:B------:R-:W-:Y:S01]  /*2a50*/  IMAD.WIDE.U32 R98, R224, R96, R16 ;  /* 0x00000060e0627225 */ /* 0x000fe200078e0010 */
[----:B------:R-:W-:-:S03]  /*2a60*/  ISETP.GE.AND P1, PT, R214, R111, PT ;  /* 0x0000006fd600720c */ /* 0x000fc60003f26270 */
[----:B------:R-:W-:Y:S01]  /*2a70*/  IMAD.WIDE.U32 R100, R224, R96, R216 ;  /* 0x00000060e0647225 */ /* 0x000fe200078e00d8 */
[----:B------:R-:W-:-:S03]  /*2a80*/  IADD3 R99, R7, R99, RZ ;  /* 0x0000006307637210 */ /* 0x000fc60007ffe0ff */
[----:B------:R-:W-:Y:S01]  /*2a90*/  IMAD.IADD R101, R101, 0x1, R7 ;  /* 0x0000000165657824 */ /* 0x000fe200078e0207 */
[----:B------:R-:W-:Y:S01]  /*2aa0*/  SEL R7, R111, RZ, P1 ;  /* 0x000000ff6f077207 */ /* 0x000fe20000800000 */
[C---:B------:R-:W-:Y:S02]  /*2ab0*/  IMAD.SHL.U32 R29, R224.reuse, 0x40, RZ ;  /* 0x00000040e01d7824 */ /* 0x040fe400078e00ff */
[----:B------:R-:W-:Y:S01]  /*2ac0*/  IMAD.SHL.U32 R28, R224, 0x40, RZ ;  /* 0x00000040e01c7824 */ /* 0x000fe200078e00ff */
[----:B------:R-:W-:Y:S02]  /*2ad0*/  IADD3 R7, R214, R7, RZ ;  /* 0x00000007d6077210 */ /* 0x000fe40007ffe0ff */
[----:B------:R-:W-:Y:S02]  /*2ae0*/  LEA.HI R6, R4, R5, RZ, 0x6 ;  /* 0x0000000504067211 */ /* 0x000fe400078f30ff */
[----:B------:R-:W-:Y:S02]  /*2af0*/  LOP3.LUT R29, R29, 0x1c0, RZ, 0xc0, !PT ;  /* 0x000001c01d1d7812 */ /* 0x000fe400078ec0ff */
[----:B------:R-:W-:-:S02]  /*2b00*/  SHF.R.S32.HI R8, RZ, 0x1f, R7 ;  /* 0x0000001fff087819 */ /* 0x000fc40000011407 */
[----:B------:R-:W-:Y:S02]  /*2b10*/  LOP3.LUT R28, R28, 0x1c0, RZ, 0xc0, !PT ;  /* 0x000001c01c1c7812 */ /* 0x000fe400078ec0ff */
[----:B------:R-:W-:Y:S02]  /*2b20*/  SHF.R.S32.HI R6, RZ, 0x6, R6 ;  /* 0x00000006ff067819 */ /* 0x000fe40000011406 */
[----:B------:R-:W-:Y:S02]  /*2b30*/  LOP3.LUT R4, R29, 0x38, R9, 0xf8, !PT ;  /* 0x000000381d047812 */ /* 0x000fe400078ef809 */
[----:B------:R-:W-:Y:S02]  /*2b40*/  SHF.R.U32.HI R28, RZ, 0x3, R28 ;  /* 0x00000003ff1c7819 */ /* 0x000fe4000001161c */
[CC--:B------:R-:W-:Y:S01]  /*2b50*/  LEA.HI R20, R8.reuse, R7.reuse, RZ, 0x3 ;  /* 0x0000000708147211 */ /* 0x0c0fe200078f18ff */
[----:B------:R-:W0:Y:S01]  /*2b60*/  S2R R158, SR_TID.X ;  /* 0x00000000009e7919 */ /* 0x000e220000002100 */
[----:B------:R-:W-:-:S02]  /*2b70*/  LEA.HI R7, R8, R7, RZ, 0x6 ;  /* 0x0000000708077211 */ /* 0x000fc400078f30ff */
[----:B------:R-:W-:Y:S02]  /*2b80*/  LOP3.LUT R5, R4, R28, RZ, 0x3c, !PT ;  /* 0x0000001c04057212 */ /* 0x000fe400078e3cff */
[----:B------:R-:W-:Y:S02]  /*2b90*/  SHF.R.S32.HI R7, RZ, 0x6, R7 ;  /* 0x00000006ff077819 */ /* 0x000fe40000011407 */
[----:B------:R-:W-:-:S04]  /*2ba0*/  LOP3.LUT R4, R29, 0x38, R20, 0xf8, !PT ;  /* 0x000000381d047812 */ /* 0x000fc800078ef814 */
[----:B------:R-:W-:Y:S02]  /*2bb0*/  LOP3.LUT R4, R4, R28, RZ, 0x3c, !PT ;  /* 0x0000001c04047212 */ /* 0x000fe400078e3cff */
[----:B------:R-:W-:Y:S02]  /*2bc0*/  SHF.R.U32.HI R14, RZ, 0x3, R228 ;  /* 0x00000003ff0e7819 */ /* 0x000fe400000116e4 */
[----:B------:R-:W-:Y:S02]  /*2bd0*/  LOP3.LUT R8, R228, 0x38, R20, 0xf8, !PT ;  /* 0x00000038e4087812 */ /* 0x000fe400078ef814 */
[----:B------:R-:W-:Y:S02]  /*2be0*/  ISETP.GE.AND P0, PT, R22, UR4, PT ;  /* 0x0000000416007c0c */ /* 0x000fe4000bf06270 */
[----:B------:R-:W-:Y:S01]  /*2bf0*/  LOP3.LUT R8, R8, R14, RZ, 0x3c, !PT ;  /* 0x0000000e08087212 */ /* 0x000fe200078e3cff */
[----:B------:R-:W-:Y:S01]  /*2c00*/  IMAD.SHL.U32 R104, R90, 0x20, RZ ;  /* 0x000000205a687824 */ /* 0x000fe200078e00ff */
[----:B------:R-:W-:Y:S01]  /*2c10*/  LOP3.LUT R12, R228, 0x38, R9, 0xf8, !PT ;  /* 0x00000038e40c7812 */ /* 0x000fe200078ef809 */
[----:B-----5:R-:W-:Y:S01]  /*2c20*/  IMAD.WIDE.U32 R94, R127, R90, R94 ;  /* 0x0000005a7f5e7225 */ /* 0x020fe200078e005e */
[----:B------:R-:W-:-:S02]  /*2c30*/  SHF.L.U64.HI R103, R90, 0x5, R91 ;  /* 0x000000055a677819 */ /* 0x000fc4000001025b */
[C---:B------:R-:W-:Y:S01]  /*2c40*/  SHF.L.U64.HI R107, R90.reuse, 0x6, R91 ;  /* 0x000000065a6b7819 */ /* 0x040fe2000001025b */
[----:B------:R-:W-:Y:S01]  /*2c50*/  IMAD.WIDE.U32 R92, R127, R90, R92 ;  /* 0x0000005a7f5c7225 */ /* 0x000fe200078e005c */
[----:B------:R-:W-:Y:S02]  /*2c60*/  SHF.L.U32 R108, R90, 0x6, RZ ;  /* 0x000000065a6c7819 */ /* 0x000fe400000006ff */
[----:B------:R-:W-:Y:S01]  /*2c70*/  LOP3.LUT R13, R12, R14, RZ, 0x3c, !PT ;  /* 0x0000000e0c0d7212 */ /* 0x000fe200078e3cff */
[----:B------:R-:W-:Y:S01]  /*2c80*/  IMAD R115, R97, 0x50, RZ ;  /* 0x0000005061737824 */ /* 0x000fe200078e02ff */
[C-C-:B------:R-:W-:Y:S01]  /*2c90*/  SHF.L.U64.HI R89, R96.reuse, 0x5, R97.reuse ;  /* 0x0000000560597819 */ /* 0x140fe20000010261 */
[C---:B------:R-:W-:Y:S01]  /*2ca0*/  IMAD.SHL.U32 R102, R96.reuse, 0x20, RZ ;  /* 0x0000002060667824 */ /* 0x040fe200078e00ff */
[C---:B------:R-:W-:Y:S01]  /*2cb0*/  SHF.L.U64.HI R105, R96.reuse, 0x6, R97 ;  /* 0x0000000660697819 */ /* 0x040fe20000010261 */
[----:B------:R-:W-:Y:S02]  /*2cc0*/  IMAD.SHL.U32 R106, R96, 0x40, RZ ;  /* 0x00000040606a7824 */ /* 0x000fe400078e00ff */
[----:B------:R-:W-:-:S04]  /*2cd0*/  IMAD.WIDE.U32 R100, R127, R96, R100 ;  /* 0x000000607f647225 */ /* 0x000fc800078e0064 */
[----:B------:R-:W-:Y:S01]  /*2ce0*/  IMAD.WIDE.U32 R98, R127, R96, R98 ;  /* 0x000000607f627225 */ /* 0x000fe200078e0062 */
[----:B0-----:R-:W-:-:S03]  /*2cf0*/  LEA.HI R158, R158, 0x8, RZ, 0x19 ;  /* 0x000000089e9e7811 */ /* 0x001fc600078fc8ff */
[----:B------:R-:W-:Y:S02]  /*2d00*/  IMAD.IADD R114, R114, 0x1, R25 ;  /* 0x0000000172727824 */ /* 0x000fe400078e0219 */
[----:B------:R-:W-:Y:S02]  /*2d10*/  IMAD.SHL.U32 R111, R111, 0x2, RZ ;  /* 0x000000026f6f7824 */ /* 0x000fe400078e00ff */
[----:B---3--:R-:W-:-:S05]  /*2d20*/  IMAD R124, R6, 0x1400, R26 ;  /* 0x00001400067c7824 */ /* 0x008fca00078e021a */
[----:B------:R-:W-:Y:S02]  /*2d30*/  IADD3 R124, R124, R11, RZ ;  /* 0x0000000b7c7c7210 */ /* 0x000fe40007ffe0ff */
[----:B------:R-:W-:Y:S01]  /*2d40*/  SHF.R.S32.HI R11, RZ, 0x1f, R127 ;  /* 0x0000001fff0b7819 */ /* 0x000fe2000001147f */
[C---:B------:R-:W-:Y:S02]  /*2d50*/  IMAD R123, R7.reuse, 0x1400, R26 ;  /* 0x00001400077b7824 */ /* 0x040fe400078e021a */
[--C-:B--2---:R-:W-:Y:S02]  /*2d60*/  IMAD R125, R7, 0x1400, R27.reuse ;  /* 0x00001400077d7824 */ /* 0x104fe400078e021b */
[----:B------:R-:W-:Y:S02]  /*2d70*/  IMAD R126, R6, 0x1400, R27 ;  /* 0x00001400067e7824 */ /* 0x000fe400078e021b */
[----:B------:R-:W-:Y:S02]  /*2d80*/  IMAD.IADD R125, R125, 0x1, R4 ;  /* 0x000000017d7d7824 */ /* 0x000fe400078e0204 */
[----:B------:R-:W-:-:S02]  /*2d90*/  IMAD R4, R11, R96, RZ ;  /* 0x000000600b047224 */ /* 0x000fc400078e02ff */
[----:B------:R-:W-:Y:S02]  /*2da0*/  IMAD R121, R7, 0x1400, R15 ;  /* 0x0000140007797824 */ /* 0x000fe400078e020f */
[----:B------:R-:W-:Y:S02]  /*2db0*/  IMAD R7, R127, R97, R4 ;  /* 0x000000617f077224 */ /* 0x000fe400078e0204 */
[----:B------:R-:W-:Y:S01]  /*2dc0*/  IMAD.IADD R126, R126, 0x1, R5 ;  /* 0x000000017e7e7824 */ /* 0x000fe200078e0205 */
[----:B------:R-:W-:Y:S01]  /*2dd0*/  LOP3.LUT R5, R229, 0x38, R20, 0xf8, !PT ;  /* 0x00000038e5057812 */ /* 0x000fe200078ef814 */
[----:B------:R-:W-:Y:S02]  /*2de0*/  IMAD R4, R11, R90, RZ ;  /* 0x0000005a0b047224 */ /* 0x000fe400078e02ff */
[----:B------:R-:W-:Y:S01]  /*2df0*/  IMAD R122, R6, 0x1400, R15 ;  /* 0x00001400067a7824 */ /* 0x000fe200078e020f */
[----:B------:R-:W-:Y:S01]  /*2e00*/  LOP3.LUT R6, R5, R21, RZ, 0x3c, !PT ;  /* 0x0000001505067212 */ /* 0x000fe200078e3cff */
[----:B------:R-:W-:Y:S01]  /*2e10*/  IMAD R11, R127, R91, R4 ;  /* 0x0000005b7f0b7224 */ /* 0x000fe200078e0204 */
[----:B------:R-:W-:Y:S01]  /*2e20*/  SEL R4, RZ, 0x8, P0 ;  /* 0x00000008ff047807 */ /* 0x000fe20000000000 */
[----:B------:R-:W-:Y:S01]  /*2e30*/  IMAD R5, R91, 0x50, RZ ;  /* 0x000000505b057824 */ /* 0x000fe200078e02ff */
[----:B------:R-:W-:Y:S01]  /*2e40*/  IADD3 R121, R121, R8, RZ ;  /* 0x0000000879797210 */ /* 0x000fe20007ffe0ff */
[----:B------:R-:W-:Y:S01]  /*2e50*/  IMAD.WIDE.U32 R90, R90, 0x50, RZ ;  /* 0x000000505a5a7825 */ /* 0x000fe200078e00ff */
[----:B------:R-:W-:-:S02]  /*2e60*/  LOP3.LUT R26, R3, R4, RZ, 0xfc, !PT ;  /* 0x00000004031a7212 */ /* 0x000fc400078efcff */
[----:B------:R-:W-:Y:S01]  /*2e70*/  SHF.R.S32.HI R8, RZ, 0x3, R9 ;  /* 0x00000003ff087819 */ /* 0x000fe20000011409 */
[----:B------:R-:W-:Y:S01]  /*2e80*/  IMAD.WIDE.U32 R96, R96, 0x50, RZ ;  /* 0x0000005060607825 */ /* 0x000fe200078e00ff */
[----:B------:R-:W-:Y:S02]  /*2e90*/  LOP3.LUT R9, R9, 0xfffffff8, RZ, 0xc0, !PT ;  /* 0xfffffff809097812 */ /* 0x000fe400078ec0ff */
[----:B------:R-:W-:Y:S01]  /*2ea0*/  IADD3 R120, R91, R5, RZ ;  /* 0x000000055b787210 */ /* 0x000fe20007ffe0ff */
[----:B------:R-:W-:Y:S01]  /*2eb0*/  IMAD.IADD R123, R123, 0x1, R6 ;  /* 0x000000017b7b7824 */ /* 0x000fe200078e0206 */
[C---:B------:R-:W-:Y:S01]  /*2ec0*/  LOP3.LUT R21, R26.reuse, 0x2, RZ, 0xc0, !PT ;  /* 0x000000021a157812 */ /* 0x040fe200078ec0ff */
[----:B------:R-:W-:Y:S01]  /*2ed0*/  IMAD.IADD R4, R101, 0x1, R7 ;  /* 0x0000000165047824 */ /* 0x000fe200078e0207 */
[----:B------:R-:W-:Y:S01]  /*2ee0*/  LOP3.LUT R25, R26, 0x4, RZ, 0xc0, !PT ;  /* 0x000000041a197812 */ /* 0x000fe200078ec0ff */
[----:B------:R-:W-:Y:S01]  /*2ef0*/  IMAD.IADD R5, R7, 0x1, R99 ;  /* 0x0000000107057824 */ /* 0x000fe200078e0263 */
[----:B------:R-:W-:Y:S01]  /*2f00*/  LOP3.LUT R3, R3, 0x1, RZ, 0xc0, !PT ;  /* 0x0000000103037812 */ /* 0x000fe200078ec0ff */
[----:B------:R-:W-:Y:S01]  /*2f10*/  IMAD.IADD R122, R122, 0x1, R13 ;  /* 0x000000017a7a7824 */ /* 0x000fe200078e020d */
[----:B------:R-:W-:Y:S01]  /*2f20*/  IADD3 R7, R11, R93, RZ ;  /* 0x0000005d0b077210 */ /* 0x000fe20007ffe0ff */
[----:B------:R-:W-:Y:S01]  /*2f30*/  IMAD.IADD R115, R97, 0x1, R115 ;  /* 0x0000000161737824 */ /* 0x000fe200078e0273 */
[----:B------:R-:W-:Y:S01]  /*2f40*/  LOP3.LUT R26, R26, 0x8, RZ, 0xc0, !PT ;  /* 0x000000081a1a7812 */ /* 0x000fe200078ec0ff */
[----:B------:R-:W-:Y:S01]  /*2f50*/  IMAD.IADD R6, R95, 0x1, R11 ;  /* 0x000000015f067824 */ /* 0x000fe200078e020b */
[----:B------:R-:W-:-:S02]  /*2f60*/  SHF.R.S32.HI R113, RZ, 0x1f, R0 ;  /* 0x0000001fff717819 */ /* 0x000fc40000011400 */
[----:B------:R-:W-:Y:S01]  /*2f70*/  SHF.R.S32.HI R27, RZ, 0x1f, R9 ;  /* 0x0000001fff1b7819 */ /* 0x000fe20000011409 */
[----:B----4-:R-:W-:Y:S01]  /*2f80*/  IMAD R109, R10, 0x20, R224 ;  /* 0x000000200a6d7824 */ /* 0x010fe200078e02e0 */
[----:B------:R-:W-:Y:S02]  /*2f90*/  SHF.R.S32.HI R10, RZ, 0x3, R20 ;  /* 0x00000003ff0a7819 */ /* 0x000fe40000011414 */
[----:B------:R-:W-:-:S04]  /*2fa0*/  LOP3.LUT R20, R20, 0xfffffff8, RZ, 0xc0, !PT ;  /* 0xfffffff814147812 */ /* 0x000fc800078ec0ff */
[----:B------:R-:W-:-:S07]  /*2fb0*/  SHF.R.S32.HI R28, RZ, 0x1f, R20 ;  /* 0x0000001fff1c7819 */ /* 0x000fce0000011414 */
.L_x_561:
[----:B--2---:R-:W2:Y:S01]  /*2fc0*/  LDL R33, [R1+0x6c] ;  /* 0x00006c0001217983 */ /* 0x004ea20000100800 */
[----:B------:R-:W0:Y:S01]  /*2fd0*/  LDC R32, c[0x0][0x430] ;  /* 0x00010c00ff207b82 */ /* 0x000e220000000800 */
[----:B------:R-:W-:Y:S01]  /*2fe0*/  VIADD R2, R2, 0xffffffff ;  /* 0xffffffff02027836 */ /* 0x000fe20000000000 */
[----:B------:R-:W-:Y:S01]  /*2ff0*/  ULDC.64 UR4, c[0x0][0x208] ;  /* 0x0000820000047ab9 */ /* 0x000fe20000000a00 */
[----:B------:R-:W-:Y:S02]  /*3000*/  IMAD.MOV.U32 R29, RZ, RZ, RZ ;  /* 0x000000ffff1d7224 */ /* 0x000fe400078e00ff */
[----:B------:R-:W-:-:S03]  /*3010*/  IMAD R13, R2, 0x50, R109 ;  /* 0x00000050020d7824 */ /* 0x000fc600078e026d */
[----:B------:R-:W1:Y:S01]  /*3020*/  LDC R110, c[0x0][0x3f4] ;  /* 0x0000fd00ff6e7b82 */ /* 0x000e620000000800 */
[----:B------:R-:W-:Y:S01]  /*3030*/  IMAD.IADD R36, R114, 0x1, R13 ;  /* 0x0000000172247824 */ /* 0x000fe200078e020d */
[----:B------:R-:W-:-:S03]  /*3040*/  ISETP.GE.AND P0, PT, R13, R24, PT ;  /* 0x000000180d00720c */ /* 0x000fc60003f06270 */
[----:B------:R-:W-:Y:S01]  /*3050*/  IMAD.MOV.U32 R30, RZ, RZ, R36 ;  /* 0x000000ffff1e7224 */ /* 0x000fe200078e0024 */
[----:B------:R-:W-:Y:S02]  /*3060*/  ISETP.GT.OR P0, PT, R109, 0x4f, P0 ;  /* 0x0000004f6d00780c */ /* 0x000fe40000704670 */
[----:B0-----:R-:W-:-:S11]  /*3070*/  ISETP.NE.AND P3, PT, R32, 0x1, PT ;  /* 0x000000012000780c */ /* 0x001fd60003f65270 */
[----:B------:R-:W0:Y:S08]  /*3080*/  @!P0 LDC.64 R14, c[0x0][0x428] ;  /* 0x00010a00ff0e8b82 */ /* 0x000e300000000a00 */
[----:B------:R-:W3:Y:S08]  /*3090*/  @!P0 LDC.64 R12, c[0x0][0x418] ;  /* 0x00010600ff0c8b82 */ /* 0x000ef00000000a00 */
[----:B------:R-:W4:Y:S08]  /*30a0*/  @P3 LDC R11, c[0x0][0x434] ;  /* 0x00010d00ff0b3b82 */ /* 0x000f300000000800 */
[----:B------:R-:W1:Y:S01]  /*30b0*/  @P3 LDC R34, c[0x0][0x438] ;  /* 0x00010e00ff223b82 */ /* 0x000e620000000800 */
[----:B----4-:R-:W-:-:S05]  /*30c0*/  @P3 IMAD.HI.U32 R11, R36, R11, RZ ;  /* 0x0000000b240b3227 */ /* 0x010fca00078e00ff */
[----:B-1----:R-:W-:Y:S01]  /*30d0*/  @P3 SHF.R.U32.HI R30, RZ, R34, R11 ;  /* 0x00000022ff1e3219 */ /* 0x002fe2000001160b */
[----:B0-----:R-:W-:-:S03]  /*30e0*/  @!P0 IMAD R11, R113, R14, RZ ;  /* 0x0000000e710b8224 */ /* 0x001fc600078e02ff */
[--C-:B------:R-:W-:Y:S01]  /*30f0*/  @!P0 SHF.R.S32.HI R31, RZ, 0x1f, R30.reuse ;  /* 0x0000001fff1f8819 */ /* 0x100fe2000001141e */
[C---:B------:R-:W-:Y:S02]  /*3100*/  @!P0 IMAD R11, R0.reuse, R15, R11 ;  /* 0x0000000f000b8224 */ /* 0x040fe400078e020b */
[----:B------:R-:W-:-:S05]  /*3110*/  @!P0 IMAD.WIDE.U32 R14, R0, R14, R30 ;  /* 0x0000000e000e8225 */ /* 0x000fca00078e001e */
[----:B------:R-:W-:Y:S02]  /*3120*/  @!P0 IADD3 R11, R15, R11, RZ ;  /* 0x0000000b0f0b8210 */ /* 0x000fe40007ffe0ff */
[----:B---3--:R-:W-:-:S04]  /*3130*/  @!P0 LEA R12, P3, R14, R12, 0x2 ;  /* 0x0000000c0e0c8211 */ /* 0x008fc800078610ff */
[----:B------:R-:W-:Y:S02]  /*3140*/  @!P0 LEA.HI.X R13, R14, R13, R11, 0x2, P3 ;  /* 0x0000000d0e0d8211 */ /* 0x000fe400018f140b */
[----:B------:R-:W-:-:S03]  /*3150*/  ISETP.GT.AND P3, PT, R2, R112, PT ;  /* 0x000000700200720c */ /* 0x000fc60003f64270 */
[----:B------:R0:W5:Y:S01]  /*3160*/  @!P0 LDG.E R29, desc[UR4][R12.64] ;  /* 0x000000040c1d8981 */ /* 0x000162000c1e1900 */
[----:B------:R-:W-:Y:S01]  /*3170*/  ISETP.GE.AND P0, PT, R110, 0x1, PT ;  /* 0x000000016e00780c */ /* 0x000fe20003f06270 */
[----:B------:R-:W-:Y:S01]  /*3180*/  IMAD.MOV R11, RZ, RZ, -R30 ;  /* 0x000000ffff0b7224 */ /* 0x000fe200078e0a1e */
[----:B------:R-:W-:Y:S01]  /*3190*/  LOP3.LUT R18, R18, 0xfffffffe, RZ, 0xc0, !PT ;  /* 0xfffffffe12127812 */ /* 0x000fe200078ec0ff */
[----:B------:R-:W-:Y:S05]  /*31a0*/  YIELD ;  /* 0x0000000000007946 */ /* 0x000fea0003800000 */
[----:B------:R-:W-:Y:S01]  /*31b0*/  BSSY B0, `(.L_x_445) ;  /* 0x00007fb000007945 */ /* 0x000fe20003800000 */
[----:B------:R-:W-:Y:S01]  /*31c0*/  IMAD R30, R32, R11, R36 ;  /* 0x0000000b201e7224 */ /* 0x000fe200078e0224 */
[----:B------:R-:W-:Y:S01]  /*31d0*/  @P3 LOP3.LUT R18, R18, 0x1, RZ, 0xfc, !PT ;  /* 0x0000000112123812 */ /* 0x000fe200078efcff */
[----:B--2---:R-:W-:-:S04]  /*31e0*/  IMAD R14, R213, 0x5000, R33 ;  /* 0x00005000d50e7824 */ /* 0x004fc800078e0221 */
[----:B------:R-:W-:Y:S01]  /*31f0*/  IMAD R31, R14, 0x2, R23 ;  /* 0x000000020e1f7824 */ /* 0x000fe200078e0217 */
[----:B0-----:R-:W-:Y:S06]  /*3200*/  @!P0 BRA `(.L_x_446) ;  /* 0x0000007400f48947 */ /* 0x001fec0003800000 */
[----:B------:R-:W-:Y:S01]  /*3210*/  SHF.R.S32.HI R84, RZ, 0x1f, R30 ;  /* 0x0000001fff547819 */ /* 0x000fe2000001141e */
[----:B------:R-:W-:Y:S01]  /*3220*/  ULDC.64 UR4, c[0x0][0x300] ;  /* 0x0000c00000047ab9 */ /* 0x000fe20000000a00 */
[----:B-----5:R-:W-:Y:S01]  /*3230*/  SHF.R.S32.HI R85, RZ, 0x1f, R29 ;  /* 0x0000001fff557819 */ /* 0x020fe2000001141d */
[----:B------:R-:W-:Y:S01]  /*3240*/  IMAD.WIDE.U32 R12, R30, UR4, RZ ;  /* 0x000000041e0c7c25 */ /* 0x000fe2000f8e00ff */
[----:B------:R-:W-:Y:S02]  /*3250*/  ULDC.U8 UR6, c[0x0][0x410] ;  /* 0x0001040000067ab9 */ /* 0x000fe40000000000 */
[----:B------:R-:W-:Y:S01]  /*3260*/  ISETP.NE.AND P0, PT, RZ, UR6, PT ;  /* 0x00000006ff007c0c */ /* 0x000fe2000bf05270 */
[----:B------:R-:W-:Y:S02]  /*3270*/  IMAD R11, R84, UR4, RZ ;  /* 0x00000004540b7c24 */ /* 0x000fe4000f8e02ff */
[----:B------:R-:W-:Y:S02]  /*3280*/  IMAD R15, R120, R2, RZ ;  /* 0x00000002780f7224 */ /* 0x000fe400078e02ff */
[----:B------:R-:W-:Y:S01]  /*3290*/  IMAD R11, R30, UR5, R11 ;  /* 0x000000051e0b7c24 */ /* 0x000fe2000f8e020b */
[----:B------:R-:W-:Y:S01]  /*32a0*/  ULDC.64 UR4, c[0x0][0x310] ;  /* 0x0000c40000047ab9 */ /* 0x000fe20000000a00 */
[----:B------:R-:W-:-:S02]  /*32b0*/  IMAD R86, R2, -0x50, R24 ;  /* 0xffffffb002567824 */ /* 0x000fc400078e0218 */
[----:B------:R-:W-:Y:S01]  /*32c0*/  IMAD R14, R85, UR4, RZ ;  /* 0x00000004550e7c24 */ /* 0x000fe2000f8e02ff */
[----:B------:R-:W-:Y:S02]  /*32d0*/  IADD3 R13, R13, R11, RZ ;  /* 0x0000000b0d0d7210 */ /* 0x000fe40007ffe0ff */
[----:B------:R-:W-:Y:S01]  /*32e0*/  VIMNMX R86, R86, 0x50, PT ;  /* 0x0000005056567848 */ /* 0x000fe20003fe0100 */
[C---:B------:R-:W-:Y:S02]  /*32f0*/  IMAD R11, R29.reuse, UR5, R14 ;  /* 0x000000051d0b7c24 */ /* 0x040fe4000f8e020e */
[----:B------:R-:W-:Y:S01]  /*3300*/  IMAD.WIDE.U32 R12, R29, UR4, R12 ;  /* 0x000000041d0c7c25 */ /* 0x000fe2000f8e000c */
[----:B------:R-:W-:-:S03]  /*3310*/  ULDC.64 UR4, c[0x0][0x308] ;  /* 0x0000c20000047ab9 */ /* 0x000fc60000000a00 */
[----:B------:R-:W-:Y:S01]  /*3320*/  IMAD.IADD R13, R13, 0x1, R11 ;  /* 0x000000010d0d7824 */ /* 0x000fe200078e020b */
[----:B------:R-:W-:Y:S01]  /*3330*/  SHF.R.S32.HI R11, RZ, 0x1f, R2 ;  /* 0x0000001fff0b7819 */ /* 0x000fe20000011402 */
[----:B------:R-:W-:Y:S02]  /*3340*/  IMAD R14, R115, R2, RZ ;  /* 0x00000002730e7224 */ /* 0x000fe400078e02ff */
[----:B------:R-:W-:-:S04]  /*3350*/  IMAD.WIDE.U32 R116, R223, UR4, R12 ;  /* 0x00000004df747c25 */ /* 0x000fc8000f8e000c */
[C---:B------:R-:W-:Y:S02]  /*3360*/  IMAD R33, R11.reuse, R96, R14 ;  /* 0x000000600b217224 */ /* 0x040fe400078e020e */
[----:B------:R-:W-:Y:S02]  /*3370*/  IMAD R35, R11, R90, R15 ;  /* 0x0000005a0b237224 */ /* 0x000fe400078e020f */
[----:B------:R-:W-:Y:S01]  /*3380*/  IMAD R11, R223, UR5, R117 ;  /* 0x00000005df0b7c24 */ /* 0x000fe2000f8e0275 */
[----:B------:R-:W-:Y:S01]  /*3390*/  ULDC.64 UR4, c[0x0][0x2e8] ;  /* 0x0000ba0000047ab9 */ /* 0x000fe20000000a00 */
[----:B------:R-:W-:Y:S01]  /*33a0*/  IMAD.WIDE.U32 R14, R96, R2, RZ ;  /* 0x00000002600e7225 */ /* 0x000fe200078e00ff */
[----:B------:R-:W-:-:S03]  /*33b0*/  LEA R117, P3, R116, UR4, 0x1 ;  /* 0x0000000474757c11 */ /* 0x000fc6000f8608ff */
[----:B------:R-:W-:Y:S01]  /*33c0*/  IMAD.WIDE.U32 R12, R90, R2, RZ ;  /* 0x000000025a0c7225 */ /* 0x000fe200078e00ff */
[----:B------:R-:W-:-:S03]  /*33d0*/  LEA.HI.X R116, R116, UR5, R11, 0x1, P3 ;  /* 0x0000000574747c11 */ /* 0x000fc600098f0c0b */
[----:B------:R-:W-:Y:S02]  /*33e0*/  IMAD.IADD R11, R15, 0x1, R33 ;  /* 0x000000010f0b7824 */ /* 0x000fe400078e0221 */
[----:B------:R-:W-:Y:S01]  /*33f0*/  IMAD.IADD R80, R13, 0x1, R35 ;  /* 0x000000010d507824 */ /* 0x000fe200078e0223 */
[----:B------:R-:W-:Y:S06]  /*3400*/  @!P0 BRA `(.L_x_447) ;  /* 0x0000003800548947 */ /* 0x000fec0003800000 */
[----:B------:R-:W-:Y:S01]  /*3410*/  ISETP.GE.AND P3, PT, R224, R86, PT ;  /* 0x00000056e000720c */ /* 0x000fe20003f66270 */
[----:B------:R-:W-:Y:S01]  /*3420*/  BSSY B1, `(.L_x_448) ;  /* 0x000002a000017945 */ /* 0x000fe20003800000 */
        /* <DEDUP_REMOVED lines=9> */
[----:B------:R-:W-:Y:S06]  /*34c0*/  @P3 BRA `(.L_x_449) ;  /* 0x00000000007c3947 */ /* 0x000fec0003800000 */
[----:B------:R-:W-:Y:S01]  /*34d0*/  IADD3 R32, P4, R100, R14, RZ ;  /* 0x0000000e64207210 */ /* 0x000fe20007f9e0ff */
[----:B------:R-:W-:Y:S01]  /*34e0*/  ULDC.64 UR4, c[0x0][0x3e8] ;  /* 0x0000fa0000047ab9 */ /* 0x000fe20000000a00 */
[----:B------:R-:W-:Y:S01]  /*34f0*/  IADD3 R33, P0, R94, R12, RZ ;  /* 0x0000000c5e217210 */ /* 0x000fe20007f1e0ff */
[----:B------:R-:W-:Y:S01]  /*3500*/  ULDC.64 UR6, c[0x0][0x400] ;  /* 0x0001000000067ab9 */ /* 0x000fe20000000a00 */
[----:B------:R-:W-:Y:S02]  /*3510*/  IADD3.X R35, R11, R4, RZ, P4, !PT ;  /* 0x000000040b237210 */ /* 0x000fe400027fe4ff */
[----:B------:R-:W-:Y:S02]  /*3520*/  CS2R R76, SRZ ;  /* 0x00000000004c7805 */ /* 0x000fe4000001ff00 */
[----:B------:R-:W-:Y:S01]  /*3530*/  LEA R34, P4, R32, UR4, 0x1 ;  /* 0x0000000420227c11 */ /* 0x000fe2000f8808ff */
[----:B------:R-:W-:Y:S01]  /*3540*/  IMAD.X R36, R80, 0x1, R6, P0 ;  /* 0x0000000150247824 */ /* 0x000fe200000e0606 */
[----:B------:R-:W-:-:S02]  /*3550*/  CS2R R72, SRZ ;  /* 0x0000000000487805 */ /* 0x000fc4000001ff00 */
[----:B------:R-:W-:Y:S02]  /*3560*/  CS2R R78, SRZ ;  /* 0x00000000004e7805 */ /* 0x000fe4000001ff00 */
[----:B------:R-:W-:Y:S02]  /*3570*/  LEA.HI.X R35, R32, UR5, R35, 0x1, P4 ;  /* 0x0000000520237c11 */ /* 0x000fe4000a0f0c23 */
[----:B------:R-:W-:Y:S02]  /*3580*/  CS2R R74, SRZ ;  /* 0x00000000004a7805 */ /* 0x000fe4000001ff00 */
[C---:B------:R-:W-:Y:S01]  /*3590*/  LEA R32, P0, R33.reuse, UR6, 0x1 ;  /* 0x0000000621207c11 */ /* 0x040fe2000f8008ff */
[----:B------:R-:W-:Y:S01]  /*35a0*/  ULDC.64 UR8, c[0x0][0x208] ;  /* 0x0000820000087ab9 */ /* 0x000fe20000000a00 */
[----:B------:R-:W-:Y:S02]  /*35b0*/  ISETP.GE.AND P4, PT, R216, R110, PT ;  /* 0x0000006ed800720c */ /* 0x000fe40003f86270 */
[----:B------:R-:W-:-:S02]  /*35c0*/  LEA.HI.X R33, R33, UR7, R36, 0x1, P0 ;  /* 0x0000000721217c11 */ /* 0x000fc400080f0c24 */
[----:B------:R-:W-:Y:S02]  /*35d0*/  ISETP.GE.AND P0, PT, R221, R110, PT ;  /* 0x0000006edd00720c */ /* 0x000fe40003f06270 */
[----:B------:R-:W-:-:S07]  /*35e0*/  CS2R R68, SRZ ;  /* 0x0000000000447805 */ /* 0x000fce000001ff00 */
[----:B------:R0:W5:Y:S04]  /*35f0*/  @!P4 LDG.E.64 R76, desc[UR8][R34.64] ;  /* 0x00000008224cc981 */ /* 0x000168000c1e1b00 */
[----:B------:R0:W5:Y:S01]  /*3600*/  @!P4 LDG.E.64 R78, desc[UR8][R32.64] ;  /* 0x00000008204ec981 */ /* 0x000162000c1e1b00 */
[----:B------:R-:W-:-:S03]  /*3610*/  ISETP.GE.AND P4, PT, R220, R110, PT ;  /* 0x0000006edc00720c */ /* 0x000fc60003f86270 */
[----:B------:R0:W5:Y:S04]  /*3620*/  @!P0 LDG.E.64 R72, desc[UR8][R34.64+0x40] ;  /* 0x0000400822488981 */ /* 0x000168000c1e1b00 */
[----:B------:R0:W5:Y:S01]  /*3630*/  @!P0 LDG.E.64 R74, desc[UR8][R32.64+0x40] ;  /* 0x00004008204a8981 */ /* 0x000162000c1e1b00 */
[----:B------:R-:W-:Y:S02]  /*3640*/  ISETP.GE.AND P0, PT, R222, R110, PT ;  /* 0x0000006ede00720c */ /* 0x000fe40003f06270 */
[----:B------:R-:W-:Y:S02]  /*3650*/  CS2R R64, SRZ ;  /* 0x0000000000407805 */ /* 0x000fe4000001ff00 */
[----:B------:R-:W-:Y:S02]  /*3660*/  CS2R R70, SRZ ;  /* 0x0000000000467805 */ /* 0x000fe4000001ff00 */
[----:B------:R-:W-:Y:S01]  /*3670*/  CS2R R66, SRZ ;  /* 0x0000000000427805 */ /* 0x000fe2000001ff00 */
[----:B------:R0:W5:Y:S04]  /*3680*/  @!P4 LDG.E.64 R68, desc[UR8][R34.64+0x80] ;  /* 0x000080082244c981 */ /* 0x000168000c1e1b00 */
[----:B------:R0:W5:Y:S04]  /*3690*/  @!P4 LDG.E.64 R70, desc[UR8][R32.64+0x80] ;  /* 0x000080082046c981 */ /* 0x000168000c1e1b00 */
[----:B------:R0:W5:Y:S04]  /*36a0*/  @!P0 LDG.E.64 R64, desc[UR8][R34.64+0xc0] ;  /* 0x0000c00822408981 */ /* 0x000168000c1e1b00 */
[----:B------:R0:W5:Y:S02]  /*36b0*/  @!P0 LDG.E.64 R66, desc[UR8][R32.64+0xc0] ;  /* 0x0000c00820428981 */ /* 0x000164000c1e1b00 */
.L_x_449:
[----:B------:R-:W-:Y:S05]  /*36c0*/  BSYNC B1 ;  /* 0x0000000000017941 */ /* 0x000fea0003800000 */
.L_x_448:
[----:B0----5:R-:W-:Y:S01]  /*36d0*/  IMAD.MOV.U32 R32, RZ, RZ, R64 ;  /* 0x000000ffff207224 */ /* 0x021fe200078e0040 */
[----:B------:R-:W-:Y:S01]  /*36e0*/  MOV R33, R68 ;  /* 0x0000004400217202 */ /* 0x000fe20000000f00 */
[----:B------:R-:W-:Y:S01]  /*36f0*/  IMAD.MOV.U32 R34, RZ, RZ, R65 ;  /* 0x000000ffff227224 */ /* 0x000fe200078e0041 */
[----:B------:R-:W-:Y:S01]  /*3700*/  BSSY B1, `(.L_x_450) ;  /* 0x0000045000017945 */ /* 0x000fe20003800000 */
[----:B------:R-:W-:Y:S01]  /*3710*/  VIADD R35, R224, 0x20 ;  /* 0x00000020e0237836 */ /* 0x000fe20000000000 */
[----:B------:R-:W-:Y:S01]  /*3720*/  PRMT R147, R32, 0x7610, R147 ;  /* 0x0000761020937816 */ /* 0x000fe20000000093 */
[----:B------:R-:W-:Y:S01]  /*3730*/  IMAD.MOV.U32 R32, RZ, RZ, R69 ;  /* 0x000000ffff207224 */ /* 0x000fe200078e0045 */
[----:B------:R-:W-:Y:S02]  /*3740*/  PRMT R146, R34, 0x7610, R146 ;  /* 0x0000761022927816 */ /* 0x000fe40000000092 */
[----:B------:R-:W-:Y:S02]  /*3750*/  CS2R R52, SRZ ;  /* 0x0000000000347805 */ /* 0x000fe4000001ff00 */
[----:B------:R-:W-:Y:S01]  /*3760*/  PRMT R149, R33, 0x7610, R149 ;  /* 0x0000761021957816 */ /* 0x000fe20000000095 */
[----:B------:R-:W-:Y:S01]  /*3770*/  IMAD.MOV.U32 R33, RZ, RZ, R72 ;  /* 0x000000ffff217224 */ /* 0x000fe200078e0048 */
[----:B------:R-:W-:Y:S01]  /*3780*/  PRMT R148, R32, 0x7610, R148 ;  /* 0x0000761020947816 */ /* 0x000fe20000000094 */
[----:B------:R-:W-:Y:S01]  /*3790*/  IMAD.MOV.U32 R32, RZ, RZ, R73 ;  /* 0x000000ffff207224 */ /* 0x000fe200078e0049 */
[----:B------:R-:W-:-:S02]  /*37a0*/  MOV R34, R76 ;  /* 0x0000004c00227202 */ /* 0x000fc40000000f00 */
[----:B------:R-:W-:Y:S02]  /*37b0*/  CS2R R56, SRZ ;  /* 0x0000000000387805 */ /* 0x000fe4000001ff00 */
[----:B------:R-:W-:Y:S02]  /*37c0*/  ISETP.GE.AND P4, PT, R35, R86, PT ;  /* 0x000000562300720c */ /* 0x000fe40003f86270 */
[----:B------:R-:W-:Y:S02]  /*37d0*/  CS2R R60, SRZ ;  /* 0x00000000003c7805 */ /* 0x000fe4000001ff00 */
[----:B------:R-:W-:Y:S01]  /*37e0*/  PRMT R119, R34, 0x7610, R119 ;  /* 0x0000761022777816 */ /* 0x000fe20000000077 */
[----:B------:R-:W-:Y:S01]  /*37f0*/  IMAD.MOV.U32 R34, RZ, RZ, R67 ;  /* 0x000000ffff227224 */ /* 0x000fe200078e0043 */
[----:B------:R-:W-:Y:S01]  /*3800*/  PRMT R150, R32, 0x5410, R33 ;  /* 0x0000541020967816 */ /* 0x000fe20000000021 */
[----:B------:R-:W-:Y:S01]  /*3810*/  IMAD.MOV.U32 R33, RZ, RZ, R77 ;  /* 0x000000ffff217224 */ /* 0x000fe200078e004d */
[----:B------:R-:W-:Y:S01]  /*3820*/  CS2R R50, SRZ ;  /* 0x0000000000327805 */ /* 0x000fe2000001ff00 */
[----:B------:R-:W-:Y:S01]  /*3830*/  IMAD.MOV.U32 R32, RZ, RZ, R66 ;  /* 0x000000ffff207224 */ /* 0x000fe200078e0042 */
[----:B------:R-:W-:Y:S01]  /*3840*/  PRMT R146, R146, 0x5410, R34 ;  /* 0x0000541092927816 */ /* 0x000fe20000000022 */
[----:B------:R-:W-:Y:S01]  /*3850*/  IMAD.MOV.U32 R34, RZ, RZ, R74 ;  /* 0x000000ffff227224 */ /* 0x000fe200078e004a */
[----:B------:R-:W-:-:S02]  /*3860*/  PRMT R151, R33, 0x7610, R151 ;  /* 0x0000761021977816 */ /* 0x000fc40000000097 */
[----:B------:R-:W-:Y:S02]  /*3870*/  CS2R R54, SRZ ;  /* 0x0000000000367805 */ /* 0x000fe4000001ff00 */
[----:B------:R-:W-:Y:S01]  /*3880*/  PRMT R147, R147, 0x5410, R32 ;  /* 0x0000541093937816 */ /* 0x000fe20000000020 */
[----:B------:R-:W-:Y:S01]  /*3890*/  IMAD.MOV.U32 R32, RZ, RZ, R71 ;  /* 0x000000ffff207224 */ /* 0x000fe200078e0047 */
[----:B------:R-:W-:Y:S02]  /*38a0*/  MOV R33, R70 ;  /* 0x0000004600217202 */ /* 0x000fe40000000f00 */
[----:B------:R-:W-:Y:S02]  /*38b0*/  CS2R R58, SRZ ;  /* 0x00000000003a7805 */ /* 0x000fe4000001ff00 */
[----:B------:R-:W-:Y:S01]  /*38c0*/  PRMT R151, R151, 0x5410, R34 ;  /* 0x0000541097977816 */ /* 0x000fe20000000022 */
[----:B------:R-:W-:Y:S01]  /*38d0*/  IMAD.MOV.U32 R34, RZ, RZ, R79 ;  /* 0x000000ffff227224 */ /* 0x000fe200078e004f */
[----:B------:R-:W-:Y:S01]  /*38e0*/  PRMT R149, R149, 0x5410, R33 ;  /* 0x0000541095957816 */ /* 0x000fe20000000021 */
[----:B------:R-:W-:Y:S01]  /*38f0*/  IMAD.MOV.U32 R33, RZ, RZ, R75 ;  /* 0x000000ffff217224 */ /* 0x000fe200078e004b */
[----:B------:R-:W-:-:S02]  /*3900*/  PRMT R148, R148, 0x5410, R32 ;  /* 0x0000541094947816 */ /* 0x000fc40000000020 */
[----:B------:R-:W-:Y:S02]  /*3910*/  CS2R R62, SRZ ;  /* 0x00000000003e7805 */ /* 0x000fe4000001ff00 */
[----:B------:R-:W-:Y:S02]  /*3920*/  MOV R32, R78 ;  /* 0x0000004e00207202 */ /* 0x000fe40000000f00 */
[----:B------:R-:W-:Y:S02]  /*3930*/  PRMT R152, R33, 0x5410, R34 ;  /* 0x0000541021987816 */ /* 0x000fe40000000022 */
[----:B------:R-:W-:Y:S01]  /*3940*/  PRMT R119, R119, 0x5410, R32 ;  /* 0x0000541077777816 */ /* 0x000fe20000000020 */
[----:B------:R-:W-:Y:S06]  /*3950*/  @P4 BRA `(.L_x_451) ;  /* 0x00000000007c4947 */ /* 0x000fec0003800000 */
[----:B------:R-:W-:Y:S01]  /*3960*/  IADD3 R32, P0, P5, R100, R14, R102 ;  /* 0x0000000e64207210 */ /* 0x000fe20007d1e066 */
[----:B------:R-:W-:Y:S01]  /*3970*/  ULDC.64 UR4, c[0x0][0x3e8] ;  /* 0x0000fa0000047ab9 */ /* 0x000fe20000000a00 */
[----:B------:R-:W-:Y:S01]  /*3980*/  ULDC.64 UR6, c[0x0][0x400] ;  /* 0x0001000000067ab9 */ /* 0x000fe20000000a00 */
[----:B------:R-:W-:Y:S02]  /*3990*/  CS2R R60, SRZ ;  /* 0x00000000003c7805 */ /* 0x000fe4000001ff00 */
[----:B------:R-:W-:Y:S02]  /*39a0*/  IADD3.X R35, R4, R11, R89, P0, P5 ;  /* 0x0000000b04237210 */ /* 0x000fe400007ea459 */
[----:B------:R-:W-:Y:S02]  /*39b0*/  CS2R R62, SRZ ;  /* 0x00000000003e7805 */ /* 0x000fe4000001ff00 */
[----:B------:R-:W-:Y:S01]  /*39c0*/  IADD3 R33, P0, P5, R94, R12, R104 ;  /* 0x0000000c5e217210 */ /* 0x000fe20007d1e068 */
[----:B------:R-:W-:-:S03]  /*39d0*/  ULDC.64 UR8, c[0x0][0x208] ;  /* 0x0000820000087ab9 */ /* 0x000fc60000000a00 */
[----:B------:R-:W-:Y:S02]  /*39e0*/  IADD3.X R36, R6, R80, R103, P0, P5 ;  /* 0x0000005006247210 */ /* 0x000fe400007ea467 */
[----:B------:R-:W-:-:S04]  /*39f0*/  LEA R34, P0, R32, UR4, 0x1 ;  /* 0x0000000420227c11 */ /* 0x000fc8000f8008ff */
[----:B------:R-:W-:Y:S02]  /*3a00*/  LEA.HI.X R35, R32, UR5, R35, 0x1, P0 ;  /* 0x0000000520237c11 */ /* 0x000fe400080f0c23 */
[----:B------:R-:W-:-:S04]  /*3a10*/  LEA R32, P0, R33, UR6, 0x1 ;  /* 0x0000000621207c11 */ /* 0x000fc8000f8008ff */
[----:B------:R-:W-:Y:S02]  /*3a20*/  LEA.HI.X R33, R33, UR7, R36, 0x1, P0 ;  /* 0x0000000721217c11 */ /* 0x000fe400080f0c24 */
[----:B------:R-:W-:Y:S02]  /*3a30*/  ISETP.GE.AND P0, PT, R216, R110, PT ;  /* 0x0000006ed800720c */ /* 0x000fe40003f06270 */
[----:B------:R-:W-:Y:S02]  /*3a40*/  CS2R R56, SRZ ;  /* 0x0000000000387805 */ /* 0x000fe4000001ff00 */
[----:B------:R-:W-:-:S09]  /*3a50*/  CS2R R58, SRZ ;  /* 0x00000000003a7805 */ /* 0x000fd2000001ff00 */
[----:B------:R0:W5:Y:S04]  /*3a60*/  @!P0 LDG.E.64 R60, desc[UR8][R34.64] ;  /* 0x00000008223c8981 */ /* 0x000168000c1e1b00 */
[----:B------:R0:W5:Y:S01]  /*3a70*/  @!P0 LDG.E.64 R62, desc[UR8][R32.64] ;  /* 0x00000008203e8981 */ /* 0x000162000c1e1b00 */
        /* <DEDUP_REMOVED lines=10> */
[----:B------:R-:W-:-:S13]  /*3b20*/  ISETP.GE.AND P0, PT, R222, R110, PT ;  /* 0x0000006ede00720c */ /* 0x000fda0003f06270 */
[----:B------:R0:W5:Y:S04]  /*3b30*/  @!P0 LDG.E.64 R48, desc[UR8][R34.64+0xc0] ;  /* 0x0000c00822308981 */ /* 0x000168000c1e1b00 */
[----:B------:R0:W5:Y:S02]  /*3b40*/  @!P0 LDG.E.64 R50, desc[UR8][R32.64+0xc0] ;  /* 0x0000c00820328981 */ /* 0x000164000c1e1b00 */
.L_x_451:
[----:B------:R-:W-:Y:S05]  /*3b50*/  BSYNC B1 ;  /* 0x0000000000017941 */ /* 0x000fea0003800000 */
.L_x_450:
[----:B0----5:R-:W-:Y:S01]  /*3b60*/  IMAD.MOV.U32 R33, RZ, RZ, R52 ;  /* 0x000000ffff217224 */ /* 0x021fe200078e0034 */
[----:B------:R-:W-:Y:S01]  /*3b70*/  MOV R34, R49 ;  /* 0x0000003100227202 */ /* 0x000fe20000000f00 */
[----:B------:R-:W-:Y:S01]  /*3b80*/  IMAD.MOV.U32 R32, RZ, RZ, R53 ;  /* 0x000000ffff207224 */ /* 0x000fe200078e0035 */
[----:B------:R-:W-:Y:S01]  /*3b90*/  BSSY B1, `(.L_x_452) ;  /* 0x0000042000017945 */ /* 0x000fe20003800000 */
[----:B------:R-:W-:Y:S01]  /*3ba0*/  VIADD R36, R224, 0x40 ;  /* 0x00000040e0247836 */ /* 0x000fe20000000000 */
[----:B------:R-:W-:Y:S01]  /*3bb0*/  PRMT R139, R139, 0x5410, R33 ;  /* 0x000054108b8b7816 */ /* 0x000fe20000000021 */
[----:B------:R-:W-:Y:S01]  /*3bc0*/  IMAD.MOV.U32 R33, RZ, RZ, R60 ;  /* 0x000000ffff217224 */ /* 0x000fe200078e003c */
[----:B------:R-:W-:Y:S01]  /*3bd0*/  PRMT R140, R32, 0x7610, R140 ;  /* 0x00007610208c7816 */ /* 0x000fe2000000008c */
[----:B------:R-:W-:Y:S01]  /*3be0*/  IMAD.MOV.U32 R32, RZ, RZ, R61 ;  /* 0x000000ffff207224 */ /* 0x000fe200078e003d */
[----:B------:R-:W-:Y:S01]  /*3bf0*/  ISETP.GE.AND P5, PT, R36, R86, PT ;  /* 0x000000562400720c */ /* 0x000fe20003fa6270 */
[----:B------:R-:W-:Y:S01]  /*3c00*/  IMAD.MOV.U32 R35, RZ, RZ, R48 ;  /* 0x000000ffff237224 */ /* 0x000fe200078e0030 */
[----:B------:R-:W-:-:S02]  /*3c10*/  CS2R R36, SRZ ;  /* 0x0000000000247805 */ /* 0x000fc4000001ff00 */
[----:B------:R-:W-:Y:S02]  /*3c20*/  CS2R R40, SRZ ;  /* 0x0000000000287805 */ /* 0x000fe4000001ff00 */
[----:B------:R-:W-:Y:S01]  /*3c30*/  PRMT R144, R33, 0x5410, R32 ;  /* 0x0000541021907816 */ /* 0x000fe20000000020 */
[----:B------:R-:W-:Y:S01]  /*3c40*/  IMAD.MOV.U32 R33, RZ, RZ, R54 ;  /* 0x000000ffff217224 */ /* 0x000fe200078e0036 */
[----:B------:R-:W-:Y:S01]  /*3c50*/  PRMT R136, R35, 0x5410, R34 ;  /* 0x0000541023887816 */ /* 0x000fe20000000022 */
[----:B------:R-:W-:Y:S01]  /*3c60*/  IMAD.MOV.U32 R32, RZ, RZ, R55 ;  /* 0x000000ffff207224 */ /* 0x000fe200078e0037 */
[----:B------:R-:W-:Y:S01]  /*3c70*/  MOV R34, R57 ;  /* 0x0000003900227202 */ /* 0x000fe20000000f00 */
[----:B------:R-:W-:Y:S01]  /*3c80*/  IMAD.MOV.U32 R35, RZ, RZ, R56 ;  /* 0x000000ffff237224 */ /* 0x000fe200078e0038 */
[----:B------:R-:W-:Y:S01]  /*3c90*/  PRMT R140, R140, 0x5410, R33 ;  /* 0x000054108c8c7816 */ /* 0x000fe20000000021 */
[----:B------:R-:W-:Y:S01]  /*3ca0*/  IMAD.MOV.U32 R33, RZ, RZ, R58 ;  /* 0x000000ffff217224 */ /* 0x000fe200078e003a */
[----:B------:R-:W-:-:S02]  /*3cb0*/  PRMT R141, R32, 0x7610, R141 ;  /* 0x00007610208d7816 */ /* 0x000fc4000000008d */
[----:B------:R-:W-:Y:S02]  /*3cc0*/  CS2R R44, SRZ ;  /* 0x00000000002c7805 */ /* 0x000fe4000001ff00 */
[----:B------:R-:W-:Y:S02]  /*3cd0*/  MOV R32, R59 ;  /* 0x0000003b00207202 */ /* 0x000fe40000000f00 */
[----:B------:R-:W-:Y:S02]  /*3ce0*/  CS2R R38, SRZ ;  /* 0x0000000000267805 */ /* 0x000fe4000001ff00 */
[----:B------:R-:W-:Y:S01]  /*3cf0*/  PRMT R142, R35, 0x5410, R34 ;  /* 0x00005410238e7816 */ /* 0x000fe20000000022 */
[----:B------:R-:W-:Y:S01]  /*3d00*/  IMAD.MOV.U32 R35, RZ, RZ, R50 ;  /* 0x000000ffff237224 */ /* 0x000fe200078e0032 */
[----:B------:R-:W-:Y:S01]  /*3d10*/  PRMT R143, R33, 0x5410, R32 ;  /* 0x00005410218f7816 */ /* 0x000fe20000000020 */
[----:B------:R-:W-:Y:S01]  /*3d20*/  IMAD.MOV.U32 R33, RZ, RZ, R62 ;  /* 0x000000ffff217224 */ /* 0x000fe200078e003e */
[----:B------:R-:W-:Y:S01]  /*3d30*/  MOV R34, R51 ;  /* 0x0000003300227202 */ /* 0x000fe20000000f00 */
[----:B------:R-:W-:Y:S01]  /*3d40*/  IMAD.MOV.U32 R32, RZ, RZ, R63 ;  /* 0x000000ffff207224 */ /* 0x000fe200078e003f */
[----:B------:R-:W-:-:S02]  /*3d50*/  CS2R R42, SRZ ;  /* 0x00000000002a7805 */ /* 0x000fc4000001ff00 */
[----:B------:R-:W-:Y:S02]  /*3d60*/  CS2R R46, SRZ ;  /* 0x00000000002e7805 */ /* 0x000fe4000001ff00 */
[----:B------:R-:W-:Y:S02]  /*3d70*/  PRMT R137, R35, 0x5410, R34 ;  /* 0x0000541023897816 */ /* 0x000fe40000000022 */
[----:B------:R-:W-:Y:S02]  /*3d80*/  CS2R R34, SRZ ;  /* 0x0000000000227805 */ /* 0x000fe4000001ff00 */
[----:B------:R-:W-:Y:S02]  /*3d90*/  PRMT R145, R33, 0x5410, R32 ;  /* 0x0000541021917816 */ /* 0x000fe40000000020 */
[----:B------:R-:W-:Y:S01]  /*3da0*/  CS2R R32, SRZ ;  /* 0x0000000000207805 */ /* 0x000fe2000001ff00 */
[----:B------:R-:W-:Y:S06]  /*3db0*/  @P5 BRA `(.L_x_453) ;  /* 0x00000000007c5947 */ /* 0x000fec0003800000 */
[----:B------:R-:W-:Y:S01]  /*3dc0*/  IADD3 R15, P0, P6, R100, R106, R14 ;  /* 0x0000006a640f7210 */ /* 0x000fe20007e1e00e */
[----:B------:R-:W-:Y:S01]  /*3dd0*/  ULDC.64 UR4, c[0x0][0x3e8] ;  /* 0x0000fa0000047ab9 */ /* 0x000fe20000000a00 */
[----:B------:R-:W-:Y:S02]  /*3de0*/  CS2R R44, SRZ ;  /* 0x00000000002c7805 */ /* 0x000fe4000001ff00 */
[----:B------:R-:W-:Y:S02]  /*3df0*/  CS2R R46, SRZ ;  /* 0x00000000002e7805 */ /* 0x000fe4000001ff00 */
[----:B------:R-:W-:Y:S01]  /*3e00*/  IADD3.X R11, R4, R105, R11, P0, P6 ;  /* 0x00000069040b7210 */ /* 0x000fe200007ec40b */
[----:B------:R-:W-:Y:S01]  /*3e10*/  ULDC.64 UR6, c[0x0][0x208] ;  /* 0x0000820000067ab9 */ /* 0x000fe20000000a00 */
[----:B------:R-:W-:-:S04]  /*3e20*/  IADD3 R13, P0, P6, R94, R108, R12 ;  /* 0x0000006c5e0d7210 */ /* 0x000fc80007e1e00c */
[----:B------:R-:W-:Y:S02]  /*3e30*/  IADD3.X R80, R6, R107, R80, P0, P6 ;  /* 0x0000006b06507210 */ /* 0x000fe400007ec450 */
[----:B------:R-:W-:-:S04]  /*3e40*/  LEA R14, P0, R15, UR4, 0x1 ;  /* 0x000000040f0e7c11 */ /* 0x000fc8000f8008ff */
[----:B------:R-:W-:Y:S01]  /*3e50*/  LEA.HI.X R15, R15, UR5, R11, 0x1, P0 ;  /* 0x000000050f0f7c11 */ /* 0x000fe200080f0c0b */
[----:B------:R-:W-:Y:S02]  /*3e60*/  ULDC.64 UR4, c[0x0][0x400] ;  /* 0x0001000000047ab9 */ /* 0x000fe40000000a00 */
        /* <DEDUP_REMOVED lines=20> */
.L_x_453:
[----:B------:R-:W-:Y:S05]  /*3fb0*/  BSYNC B1 ;  /* 0x0000000000017941 */ /* 0x000fea0003800000 */
.L_x_452:
[----:B-----5:R-:W-:Y:S01]  /*3fc0*/  IMAD.MOV.U32 R11, RZ, RZ, R33 ;  /* 0x000000ffff0b7224 */ /* 0x020fe200078e0021 */
[----:B0-----:R-:W-:Y:S01]  /*3fd0*/  MOV R12, R32 ;  /* 0x00000020000c7202 */ /* 0x001fe20000000f00 */
[----:B------:R-:W-:-:S03]  /*3fe0*/  ULOP3.LUT UR4, UR60, 0x1, URZ, 0xfc, !UPT ;  /* 0x000000013c047892 */ /* 0x000fc6000f8efc3f */
[----:B------:R-:W-:Y:S01]  /*3ff0*/  PRMT R81, R12, 0x5410, R11 ;  /* 0x000054100c517816 */ /* 0x000fe2000000000b */
[----:B------:R-:W-:Y:S01]  /*4000*/  IMAD.MOV.U32 R12, RZ, RZ, R36 ;  /* 0x000000ffff0c7224 */ /* 0x000fe200078e0024 */
[----:B------:R-:W-:Y:S01]  /*4010*/  UISETP.NE.AND UP0, UPT, UR4, 0x3, UPT ;  /* 0x000000030400788c */ /* 0x000fe2000bf05270 */
[----:B------:R-:W-:-:S05]  /*4020*/  IMAD.MOV.U32 R11, RZ, RZ, R37 ;  /* 0x000000ffff0b7224 */ /* 0x000fca00078e0025 */
[----:B------:R-:W-:Y:S01]  /*4030*/  PRMT R128, R12, 0x5410, R11 ;  /* 0x000054100c807816 */ /* 0x000fe2000000000b */
[----:B------:R-:W-:Y:S01]  /*4040*/  IMAD.MOV.U32 R11, RZ, RZ, R41 ;  /* 0x000000ffff0b7224 */ /* 0x000fe200078e0029 */
[----:B------:R-:W-:Y:S02]  /*4050*/  MOV R12, R40 ;  /* 0x00000028000c7202 */ /* 0x000fe40000000f00 */
[----:B------:R-:W-:Y:S02]  /*4060*/  PLOP3.LUT P0, PT, PT, PT, UP0, 0x80, 0x0 ;  /* 0x000000000000781c */ /* 0x000fe40003f0f008 */
[----:B------:R-:W-:Y:S01]  /*4070*/  PRMT R134, R12, 0x5410, R11 ;  /* 0x000054100c867816 */ /* 0x000fe2000000000b */
[----:B------:R-:W-:Y:S02]  /*4080*/  IMAD.MOV.U32 R12, RZ, RZ, R44 ;  /* 0x000000ffff0c7224 */ /* 0x000fe400078e002c */
[----:B------:R-:W-:-:S05]  /*4090*/  IMAD.MOV.U32 R11, RZ, RZ, R45 ;  /* 0x000000ffff0b7224 */ /* 0x000fca00078e002d */
[----:B------:R-:W-:Y:S01]  /*40a0*/  PRMT R138, R12, 0x5410, R11 ;  /* 0x000054100c8a7816 */ /* 0x000fe2000000000b */
[----:B------:R-:W-:Y:S01]  /*40b0*/  IMAD.MOV.U32 R11, RZ, RZ, R35 ;  /* 0x000000ffff0b7224 */ /* 0x000fe200078e0023 */
[----:B------:R-:W-:-:S04]  /*40c0*/  MOV R12, R34 ;  /* 0x00000022000c7202 */ /* 0x000fc80000000f00 */
[----:B------:R-:W-:Y:S01]  /*40d0*/  PRMT R82, R12, 0x5410, R11 ;  /* 0x000054100c527816 */ /* 0x000fe2000000000b */
[----:B------:R-:W-:-:S05]  /*40e0*/  IMAD.MOV.U32 R11, RZ, RZ, R38 ;  /* 0x000000ffff0b7224 */ /* 0x000fca00078e0026 */
[----:B------:R-:W-:Y:S01]  /*40f0*/  PRMT R131, R11, 0x7610, R131 ;  /* 0x000076100b837816 */ /* 0x000fe20000000083 */
[----:B------:R-:W-:-:S05]  /*4100*/  IMAD.MOV.U32 R11, RZ, RZ, R39 ;  /* 0x000000ffff0b7224 */ /* 0x000fca00078e0027 */
[----:B------:R-:W-:Y:S02]  /*4110*/  PRMT R131, R131, 0x5410, R11 ;  /* 0x0000541083837816 */ /* 0x000fe4000000000b */
[----:B------:R-:W-:-:S04]  /*4120*/  MOV R11, R42 ;  /* 0x0000002a000b7202 */ /* 0x000fc80000000f00 */
[----:B------:R-:W-:Y:S01]  /*4130*/  PRMT R135, R11, 0x7610, R135 ;  /* 0x000076100b877816 */ /* 0x000fe20000000087 */
[----:B------:R-:W-:-:S05]  /*4140*/  IMAD.MOV.U32 R11, RZ, RZ, R43 ;  /* 0x000000ffff0b7224 */ /* 0x000fca00078e002b */
[----:B------:R-:W-:Y:S01]  /*4150*/  PRMT R135, R135, 0x5410, R11 ;  /* 0x0000541087877816 */ /* 0x000fe2000000000b */
[----:B------:R-:W-:-:S05]  /*4160*/  IMAD.MOV.U32 R11, RZ, RZ, R46 ;  /* 0x000000ffff0b7224 */ /* 0x000fca00078e002e */
[----:B------:R-:W-:Y:S01]  /*4170*/  PRMT R139, R11, 0x7610, R139 ;  /* 0x000076100b8b7816 */ /* 0x000fe2000000008b */
[----:B------:R-:W-:-:S05]  /*4180*/  IMAD.MOV.U32 R11, RZ, RZ, R47 ;  /* 0x000000ffff0b7224 */ /* 0x000fca00078e002f */
[----:B------:R-:W-:Y:S01]  /*4190*/  PRMT R141, R141, 0x5410, R11 ;  /* 0x000054108d8d7816 */ /* 0x000fe2000000000b */
[----:B------:R-:W-:Y:S06]  /*41a0*/  @!P0 BRA `(.L_x_454) ;  /* 0x0000000000048947 */ /* 0x000fec0003800000 */
[----:B------:R-:W-:Y:S01]  /*41b0*/  BPT.TRAP 0x1 ;  /* 0x000000040000795c */ /* 0x000fe20000300000 */
.L_x_454:
[----:B------:R-:W-:Y:S01]  /*41c0*/  LEA R87, R213, R23, 0x3 ;  /* 0x00000017d5577211 */ /* 0x000fe200078e18ff */
[----:B------:R-:W-:Y:S01]  /*41d0*/  BSSY B1, `(.L_x_455) ;  /* 0x0000004000017945 */ /* 0x000fe20003800000 */
[----:B------:R-:W-:-:S04]  /*41e0*/  SHF.L.U32 R88, R225, 0x1f, RZ ;  /* 0x0000001fe1587819 */ /* 0x000fc800000006ff */
[----:B------:R-:W0:Y:S02]  /*41f0*/  SYNCS.PHASECHK.TRANS64.TRYWAIT P6, [R87+URZ+0x38890], R88 ;  /* 0x03889058570075a7 */ /* 0x000e2400080c017f */
[----:B0-----:R-:W-:Y:S05]  /*4200*/  @!P6 BRA `(.L_x_456) ;  /* 0x0000025c00a4e947 */ /* 0x001fea0003800000 */
.L_x_810:
[----:B------:R-:W-:Y:S05]  /*4210*/  BSYNC B1 ;  /* 0x0000000000017941 */ /* 0x000fea0003800000 */
.L_x_455:
[----:B------:R-:W-:-:S03]  /*4220*/  UMOV UR4, 0xffffffff ;  /* 0xffffffff00047882 */ /* 0x000fc60000000000 */
[----:B------:R-:W-:Y:S05]  /*4230*/  BRA.DIV UR4, `(.L_x_457) ;  /* 0x0000025e04ac7947 */ /* 0x000fea000b800000 */
[----:B------:R1:W2:Y:S04]  /*4240*/  SHFL.IDX PT, R80, R116, RZ, 0x181f ;  /* 0x00181fff74507589 */ /* 0x0002a800000e0000 */
[----:B------:R1:W3:Y:S02]  /*4250*/  SHFL.IDX PT, R11, R117, RZ, 0x181f ;  /* 0x00181fff750b7589 */ /* 0x0002e400000e0000 */
.L_x_814:
[----:B------:R-:W-:Y:S04]  /*4260*/  BSSY B1, `(.L_x_458) ;  /* 0x00000dd000017945 */ /* 0x000fe80003800000 */
[----:B------:R-:W-:Y:S05]  /*4270*/  @P3 BRA `(.L_x_459) ;  /* 0x0000000c006c3947 */ /* 0x000fea0003800000 */
[----:B------:R-:W-:Y:S01]  /*4280*/  ISETP.NE.AND P3, PT, R3, RZ, PT ;  /* 0x000000ff0300720c */ /* 0x000fe20003f65270 */
[----:B------:R-:W-:-:S12]  /*4290*/  BSSY B2, `(.L_x_460) ;  /* 0x0000035000027945 */ /* 0x000fd80003800000 */
[----:B------:R-:W-:Y:S05]  /*42a0*/  @!P3 BRA `(.L_x_461) ;  /* 0x0000000000ccb947 */ /* 0x000fea0003800000 */
[----:B------:R4:W0:Y:S01]  /*42b0*/  LDS.128 R12, [R31+0x24400] ;  /* 0x024400001f0c7984 */ /* 0x0008220000000c00 */
[----:B------:R-:W-:Y:S01]  /*42c0*/  ISETP.GE.AND P3, PT, R216, R110, PT ;  /* 0x0000006ed800720c */ /* 0x000fe20003f66270 */
[----:B------:R-:W-:-:S12]  /*42d0*/  BSSY B3, `(.L_x_462) ;  /* 0x000002c000037945 */ /* 0x000fd80003800000 */
[----:B----4-:R-:W-:Y:S05]  /*42e0*/  @P3 BRA `(.L_x_463) ;  /* 0x0000000000a83947 */ /* 0x010fea0003800000 */
[----:B------:R-:W-:Y:S01]  /*42f0*/  SHF.R.U64 R83, R78, 0x10, R79 ;  /* 0x000000104e537819 */ /* 0x000fe2000000124f */
[----:B0-----:R-:W-:Y:S01]  /*4300*/  HADD2.F32 R118, -RZ, R13.H0_H0 ;  /* 0x2000000dff767230 */ /* 0x001fe20000004100 */
[----:B------:R-:W-:Y:S02]  /*4310*/  SHF.R.U64 R76, R76, 0x10, R77 ;  /* 0x000000104c4c7819 */ /* 0x000fe4000000124d */
[----:B------:R-:W-:Y:S01]  /*4320*/  SHF.R.U32.HI R78, RZ, 0x10, R79 ;  /* 0x00000010ff4e7819 */ /* 0x000fe2000001164f */
[----:B------:R-:W-:Y:S01]  /*4330*/  HADD2.F32 R83, -RZ, R83.H0_H0 ;  /* 0x20000053ff537230 */ /* 0x000fe20000004100 */
[----:B------:R-:W-:Y:S01]  /*4340*/  SHF.R.U32.HI R77, RZ, 0x10, R77 ;  /* 0x00000010ff4d7819 */ /* 0x000fe2000001164d */
[----:B------:R-:W-:Y:S02]  /*4350*/  HADD2.F32 R79, -RZ, R13.H1_H1 ;  /* 0x3000000dff4f7230 */ /* 0x000fe40000004100 */
[----:B------:R-:W-:Y:S02]  /*4360*/  HADD2.F32 R76, -RZ, R76.H0_H0 ;  /* 0x2000004cff4c7230 */ /* 0x000fe40000004100 */
[----:B------:R-:W-:-:S02]  /*4370*/  HADD2.F32 R77, -RZ, R77.H0_H0 ;  /* 0x2000004dff4d7230 */ /* 0x000fc40000004100 */
[-C--:B------:R-:W-:Y:S01]  /*4380*/  FMUL.FTZ R13, R79, R83.reuse ;  /* 0x000000534f0d7220 */ /* 0x080fe20000410000 */
[----:B------:R-:W-:-:S03]  /*4390*/  FMUL.FTZ R83, R118, R83 ;  /* 0x0000005376537220 */ /* 0x000fc60000410000 */
[-C--:B------:R-:W-:Y:S01]  /*43a0*/  FFMA.FTZ R13, R118, R76.reuse, -R13 ;  /* 0x0000004c760d7223 */ /* 0x080fe2000001080d */
[----:B------:R-:W-:Y:S01]  /*43b0*/  FFMA.FTZ R76, R79, R76, R83 ;  /* 0x0000004c4f4c7223 */ /* 0x000fe20000010053 */
[----:B------:R-:W-:Y:S02]  /*43c0*/  HADD2.F32 R79, -RZ, R78.H0_H0 ;  /* 0x2000004eff4f7230 */ /* 0x000fe40000004100 */
[--C-:B------:R-:W-:Y:S02]  /*43d0*/  HADD2.F32 R78, -RZ, R15.reuse.H1_H1 ;  /* 0x3000000fff4e7230 */ /* 0x100fe40000004100 */
[----:B------:R-:W-:Y:S01]  /*43e0*/  HADD2.F32 R83, -RZ, R15.H0_H0 ;  /* 0x2000000fff537230 */ /* 0x000fe20000004100 */
[----:B------:R-:W-:Y:S01]  /*43f0*/  F2FP.F16.F32.PACK_AB R13, R76, R13 ;  /* 0x0000000d4c0d723e */ /* 0x000fe200000000ff */
[----:B------:R-:W-:Y:S02]  /*4400*/  HADD2.F32 R118, -RZ, R12.H0_H0 ;  /* 0x2000000cff767230 */ /* 0x000fe40000004100 */
[-C--:B------:R-:W-:Y:S01]  /*4410*/  FMUL.FTZ R15, R78, R79.reuse ;  /* 0x0000004f4e0f7220 */ /* 0x080fe20000410000 */
[----:B------:R-:W-:-:S03]  /*4420*/  FMUL.FTZ R79, R83, R79 ;  /* 0x0000004f534f7220 */ /* 0x000fc60000410000 */
[-C--:B------:R-:W-:Y:S01]  /*4430*/  FFMA.FTZ R15, R83, R77.reuse, -R15 ;  /* 0x0000004d530f7223 */ /* 0x080fe2000001080f */
[--C-:B------:R-:W-:Y:S02]  /*4440*/  HADD2.F32 R83, -RZ, R119.reuse.H1_H1 ;  /* 0x30000077ff537230 */ /* 0x100fe40000004100 */
[----:B------:R-:W-:Y:S01]  /*4450*/  FFMA.FTZ R77, R78, R77, R79 ;  /* 0x0000004d4e4d7223 */ /* 0x000fe2000001004f */
[----:B------:R-:W-:Y:S02]  /*4460*/  HADD2.F32 R78, -RZ, R12.H1_H1 ;  /* 0x3000000cff4e7230 */ /* 0x000fe40000004100 */
[----:B------:R-:W-:Y:S02]  /*4470*/  HADD2.F32 R79, -RZ, R119.H0_H0 ;  /* 0x20000077ff4f7230 */ /* 0x000fe40000004100 */
[----:B------:R-:W-:Y:S02]  /*4480*/  HADD2.F32 R119, -RZ, R152.H1_H1 ;  /* 0x30000098ff777230 */ /* 0x000fe40000004100 */
[-C--:B------:R-:W-:Y:S01]  /*4490*/  FMUL.FTZ R12, R78, R83.reuse ;  /* 0x000000534e0c7220 */ /* 0x080fe20000410000 */
[----:B------:R-:W-:Y:S01]  /*44a0*/  FMUL.FTZ R83, R118, R83 ;  /* 0x0000005376537220 */ /* 0x000fe20000410000 */
[----:B------:R-:W-:-:S02]  /*44b0*/  F2FP.F16.F32.PACK_AB R15, R77, R15 ;  /* 0x0000000f4d0f723e */ /* 0x000fc400000000ff */
[-C--:B------:R-:W-:Y:S01]  /*44c0*/  FFMA.FTZ R12, R118, R79.reuse, -R12 ;  /* 0x0000004f760c7223 */ /* 0x080fe2000001080c */
[----:B------:R-:W-:Y:S02]  /*44d0*/  IMAD.MOV.U32 R118, RZ, RZ, R14 ;  /* 0x000000ffff767224 */ /* 0x000fe400078e000e */
[----:B------:R-:W-:Y:S01]  /*44e0*/  FFMA.FTZ R14, R78, R79, R83 ;  /* 0x0000004f4e0e7223 */ /* 0x000fe20000010053 */
[----:B------:R-:W-:Y:S02]  /*44f0*/  HADD2.F32 R83, -RZ, R151.H0_H0 ;  /* 0x20000097ff537230 */ /* 0x000fe40000004100 */
[--C-:B------:R-:W-:Y:S02]  /*4500*/  HADD2.F32 R79, -RZ, R118.reuse.H1_H1 ;  /* 0x30000076ff4f7230 */ /* 0x100fe40000004100 */
[----:B------:R-:W-:Y:S01]  /*4510*/  F2FP.F16.F32.PACK_AB R12, R14, R12 ;  /* 0x0000000c0e0c723e */ /* 0x000fe200000000ff */
[----:B------:R-:W-:Y:S02]  /*4520*/  HADD2.F32 R118, -RZ, R118.H0_H0 ;  /* 0x20000076ff767230 */ /* 0x000fe40000004100 */
[----:B------:R-:W-:-:S04]  /*4530*/  FMUL.FTZ R78, R79, R119 ;  /* 0x000000774f4e7220 */ /* 0x000fc80000410000 */
[C---:B------:R-:W-:Y:S01]  /*4540*/  FFMA.FTZ R78, R118.reuse, R83, -R78 ;  /* 0x00000053764e7223 */ /* 0x040fe2000001084e */
[----:B------:R-:W-:-:S04]  /*4550*/  FMUL.FTZ R118, R118, R119 ;  /* 0x0000007776767220 */ /* 0x000fc80000410000 */
[----:B------:R-:W-:-:S05]  /*4560*/  FFMA.FTZ R118, R79, R83, R118 ;  /* 0x000000534f767223 */ /* 0x000fca0000010076 */
[----:B------:R-:W-:-:S05]  /*4570*/  F2FP.F16.F32.PACK_AB R78, R118, R78 ;  /* 0x0000004e764e723e */ /* 0x000fca00000000ff */
[----:B------:R-:W-:-:S07]  /*4580*/  IMAD.MOV.U32 R14, RZ, RZ, R78 ;  /* 0x000000ffff0e7224 */ /* 0x000fce00078e004e */
.L_x_463:
[----:B------:R-:W-:Y:S05]  /*4590*/  BSYNC B3 ;  /* 0x0000000000037941 */ /* 0x000fea0003800000 */
.L_x_462:
[----:B---3--:R-:W-:Y:S01]  /*45a0*/  LEA R76, P3, R16, R11, 0x1 ;  /* 0x0000000b104c7211 */ /* 0x008fe200078608ff */
[----:B------:R-:W-:-:S03]  /*45b0*/  ULDC.64 UR4, c[0x0][0x208] ;  /* 0x0000820000047ab9 */ /* 0x000fc60000000a00 */
[----:B--2---:R-:W-:-:S05]  /*45c0*/  LEA.HI.X R77, R16, R80, R17, 0x1, P3 ;  /* 0x00000050104d7211 */ /* 0x004fca00018f0c11 */
[----:B0-----:R4:W-:Y:S04]  /*45d0*/  ST.E.128 desc[UR4][R76.64], R12 ;  /* 0x0000000c4c007985 */ /* 0x0019e8000c101d04 */
.L_x_461:
[----:B------:R-:W-:Y:S05]  /*45e0*/  BSYNC B2 ;  /* 0x0000000000027941 */ /* 0x000fea0003800000 */
.L_x_460:
[----:B------:R-:W-:Y:S01]  /*45f0*/  ISETP.NE.AND P3, PT, R21, RZ, PT ;  /* 0x000000ff1500720c */ /* 0x000fe20003f65270 */
[----:B------:R-:W-:-:S12]  /*4600*/  BSSY B2, `(.L_x_464) ;  /* 0x0000034000027945 */ /* 0x000fd80003800000 */
[----:B------:R-:W-:Y:S05]  /*4610*/  @!P3 BRA `(.L_x_465) ;  /* 0x0000000000c8b947 */ /* 0x000fea0003800000 */
[----:B----4-:R4:W0:Y:S01]  /*4620*/  LDS.128 R12, [R31+0x26c00] ;  /* 0x026c00001f0c7984 */ /* 0x0108220000000c00 */
[----:B------:R-:W-:Y:S01]  /*4630*/  ISETP.GE.AND P3, PT, R221, R110, PT ;  /* 0x0000006edd00720c */ /* 0x000fe20003f66270 */
[----:B------:R-:W-:-:S12]  /*4640*/  BSSY B3, `(.L_x_466) ;  /* 0x000002b000037945 */ /* 0x000fd80003800000 */
[----:B----4-:R-:W-:Y:S05]  /*4650*/  @P3 BRA `(.L_x_467) ;  /* 0x0000000000a43947 */ /* 0x010fea0003800000 */
[--C-:B------:R-:W-:Y:S01]  /*4660*/  SHF.R.U64 R76, R72, 0x10, R73.reuse ;  /* 0x00000010484c7819 */ /* 0x100fe20000001249 */
[--C-:B0-----:R-:W-:Y:S01]  /*4670*/  HADD2.F32 R77, -RZ, R13.reuse.H0_H0 ;  /* 0x2000000dff4d7230 */ /* 0x101fe20000004100 */
[----:B------:R-:W-:Y:S02]  /*4680*/  SHF.R.U32.HI R72, RZ, 0x10, R73 ;  /* 0x00000010ff487819 */ /* 0x000fe40000011649 */
[--C-:B------:R-:W-:Y:S01]  /*4690*/  SHF.R.U64 R73, R74, 0x10, R75.reuse ;  /* 0x000000104a497819 */ /* 0x100fe2000000124b */
[----:B------:R-:W-:Y:S01]  /*46a0*/  HADD2.F32 R76, -RZ, R76.H0_H0 ;  /* 0x2000004cff4c7230 */ /* 0x000fe20000004100 */
[----:B------:R-:W-:Y:S01]  /*46b0*/  SHF.R.U32.HI R74, RZ, 0x10, R75 ;  /* 0x00000010ff4a7819 */ /* 0x000fe2000001164b */
[----:B------:R-:W-:Y:S02]  /*46c0*/  HADD2.F32 R75, -RZ, R13.H1_H1 ;  /* 0x3000000dff4b7230 */ /* 0x000fe40000004100 */
[----:B------:R-:W-:Y:S02]  /*46d0*/  HADD2.F32 R73, -RZ, R73.H0_H0 ;  /* 0x20000049ff497230 */ /* 0x000fe40000004100 */
[----:B------:R-:W-:-:S02]  /*46e0*/  HADD2.F32 R74, -RZ, R74.H0_H0 ;  /* 0x2000004aff4a7230 */ /* 0x000fc40000004100 */
[----:B------:R-:W-:Y:S02]  /*46f0*/  HADD2.F32 R72, -RZ, R72.H0_H0 ;  /* 0x20000048ff487230 */ /* 0x000fe40000004100 */
[-C--:B------:R-:W-:Y:S01]  /*4700*/  FMUL.FTZ R13, R75, R73.reuse ;  /* 0x000000494b0d7220 */ /* 0x080fe20000410000 */
[----:B------:R-:W-:-:S03]  /*4710*/  FMUL.FTZ R73, R77, R73 ;  /* 0x000000494d497220 */ /* 0x000fc60000410000 */
[-C--:B------:R-:W-:Y:S01]  /*4720*/  FFMA.FTZ R13, R77, R76.reuse, -R13 ;  /* 0x0000004c4d0d7223 */ /* 0x080fe2000001080d */
[----:B------:R-:W-:Y:S01]  /*4730*/  FFMA.FTZ R73, R75, R76, R73 ;  /* 0x0000004c4b497223 */ /* 0x000fe20000010049 */
[--C-:B------:R-:W-:Y:S02]  /*4740*/  HADD2.F32 R75, -RZ, R15.reuse.H1_H1 ;  /* 0x3000000fff4b7230 */ /* 0x100fe40000004100 */
[----:B------:R-:W-:Y:S02]  /*4750*/  HADD2.F32 R76, -RZ, R15.H0_H0 ;  /* 0x2000000fff4c7230 */ /* 0x000fe40000004100 */
[----:B------:R-:W-:Y:S02]  /*4760*/  IMAD.MOV.U32 R77, RZ, RZ, R12 ;  /* 0x000000ffff4d7224 */ /* 0x000fe400078e000c */
[-C--:B------:R-:W-:Y:S01]  /*4770*/  FMUL.FTZ R15, R75, R74.reuse ;  /* 0x0000004a4b0f7220 */ /* 0x080fe20000410000 */
[----:B------:R-:W-:Y:S01]  /*4780*/  F2FP.F16.F32.PACK_AB R13, R73, R13 ;  /* 0x0000000d490d723e */ /* 0x000fe200000000ff */
[----:B------:R-:W-:-:S02]  /*4790*/  FMUL.FTZ R74, R76, R74 ;  /* 0x0000004a4c4a7220 */ /* 0x000fc40000410000 */
[-C--:B------:R-:W-:Y:S01]  /*47a0*/  FFMA.FTZ R15, R76, R72.reuse, -R15 ;  /* 0x000000484c0f7223 */ /* 0x080fe2000001080f */
[----:B------:R-:W-:Y:S02]  /*47b0*/  HADD2.F32 R76, -RZ, R151.H1_H1 ;  /* 0x30000097ff4c7230 */ /* 0x000fe40000004100 */
[----:B------:R-:W-:Y:S01]  /*47c0*/  FFMA.FTZ R75, R75, R72, R74 ;  /* 0x000000484b4b7223 */ /* 0x000fe2000001004a */
[--C-:B------:R-:W-:Y:S02]  /*47d0*/  HADD2.F32 R12, -RZ, R77.reuse.H1_H1 ;  /* 0x3000004dff0c7230 */ /* 0x100fe40000004100 */
[----:B------:R-:W-:Y:S02]  /*47e0*/  HADD2.F32 R77, -RZ, R77.H0_H0 ;  /* 0x2000004dff4d7230 */ /* 0x000fe40000004100 */
[----:B------:R-:W-:Y:S02]  /*47f0*/  HADD2.F32 R72, -RZ, R150.H1_H1 ;  /* 0x30000096ff487230 */ /* 0x000fe40000004100 */
[-C--:B------:R-:W-:Y:S01]  /*4800*/  FMUL.FTZ R74, R12, R76.reuse ;  /* 0x0000004c0c4a7220 */ /* 0x080fe20000410000 */
[----:B------:R-:W-:Y:S01]  /*4810*/  F2FP.F16.F32.PACK_AB R15, R75, R15 ;  /* 0x0000000f4b0f723e */ /* 0x000fe200000000ff */
[----:B------:R-:W-:-:S02]  /*4820*/  FMUL.FTZ R76, R77, R76 ;  /* 0x0000004c4d4c7220 */ /* 0x000fc40000410000 */
[-C--:B------:R-:W-:Y:S01]  /*4830*/  FFMA.FTZ R74, R77, R72.reuse, -R74 ;  /* 0x000000484d4a7223 */ /* 0x080fe2000001084a */
[----:B------:R-:W-:Y:S02]  /*4840*/  HADD2.F32 R77, -RZ, R150.H0_H0 ;  /* 0x20000096ff4d7230 */ /* 0x000fe40000004100 */
[----:B------:R-:W-:Y:S01]  /*4850*/  FFMA.FTZ R12, R12, R72, R76 ;  /* 0x000000480c0c7223 */ /* 0x000fe2000001004c */
[----:B------:R-:W-:Y:S02]  /*4860*/  HADD2.F32 R72, -RZ, R152.H0_H0 ;  /* 0x20000098ff487230 */ /* 0x000fe40000004100 */
[--C-:B------:R-:W-:Y:S02]  /*4870*/  HADD2.F32 R76, -RZ, R14.reuse.H1_H1 ;  /* 0x3000000eff4c7230 */ /* 0x100fe40000004100 */
[----:B------:R-:W-:Y:S01]  /*4880*/  HADD2.F32 R14, -RZ, R14.H0_H0 ;  /* 0x2000000eff0e7230 */ /* 0x000fe20000004100 */
[----:B------:R-:W-:Y:S02]  /*4890*/  F2FP.F16.F32.PACK_AB R12, R12, R74 ;  /* 0x0000004a0c0c723e */ /* 0x000fe400000000ff */
[----:B------:R-:W-:-:S04]  /*48a0*/  FMUL.FTZ R78, R76, R72 ;  /* 0x000000484c4e7220 */ /* 0x000fc80000410000 */
[C---:B------:R-:W-:Y:S01]  /*48b0*/  FFMA.FTZ R78, R14.reuse, R77, -R78 ;  /* 0x0000004d0e4e7223 */ /* 0x040fe2000001084e */
[----:B------:R-:W-:-:S04]  /*48c0*/  FMUL.FTZ R14, R14, R72 ;  /* 0x000000480e0e7220 */ /* 0x000fc80000410000 */
[----:B------:R-:W-:-:S05]  /*48d0*/  FFMA.FTZ R14, R76, R77, R14 ;  /* 0x0000004d4c0e7223 */ /* 0x000fca000001000e */
[----:B------:R-:W-:-:S07]  /*48e0*/  F2FP.F16.F32.PACK_AB R14, R14, R78 ;  /* 0x0000004e0e0e723e */ /* 0x000fce00000000ff */
.L_x_467:
[----:B------:R-:W-:Y:S05]  /*48f0*/  BSYNC B3 ;  /* 0x0000000000037941 */ /* 0x000fea0003800000 */
.L_x_466:
[----:B---3--:R-:W-:Y:S01]  /*4900*/  LEA R72, P3, R212, R11, 0x1 ;  /* 0x0000000bd4487211 */ /* 0x008fe200078608ff */
[----:B------:R-:W-:-:S03]  /*4910*/  ULDC.64 UR4, c[0x0][0x208] ;  /* 0x0000820000047ab9 */ /* 0x000fc60000000a00 */
[----:B--2---:R-:W-:-:S05]  /*4920*/  LEA.HI.X R73, R212, R80, R215, 0x1, P3 ;  /* 0x00000050d4497211 */ /* 0x004fca00018f0cd7 */
[----:B0-----:R0:W-:Y:S04]  /*4930*/  ST.E.128 desc[UR4][R72.64], R12 ;  /* 0x0000000c48007985 */ /* 0x0011e8000c101d04 */
.L_x_465:
[----:B------:R-:W-:Y:S05]  /*4940*/  BSYNC B2 ;  /* 0x0000000000027941 */ /* 0x000fea0003800000 */
.L_x_464:
[----:B------:R-:W-:Y:S01]  /*4950*/  ISETP.NE.AND P3, PT, R25, RZ, PT ;  /* 0x000000ff1900720c */ /* 0x000fe20003f65270 */
[----:B------:R-:W-:-:S12]  /*4960*/  BSSY B2, `(.L_x_468) ;  /* 0x0000036000027945 */ /* 0x000fd80003800000 */
[----:B------:R-:W-:Y:S05]  /*4970*/  @!P3 BRA `(.L_x_469) ;  /* 0x0000000000d0b947 */ /* 0x000fea0003800000 */
[----:B0---4-:R0:W4:Y:S01]  /*4980*/  LDS.128 R12, [R31+0x29400] ;  /* 0x029400001f0c7984 */ /* 0x0111220000000c00 */
[----:B------:R-:W-:Y:S01]  /*4990*/  ISETP.GE.AND P3, PT, R220, R110, PT ;  /* 0x0000006edc00720c */ /* 0x000fe20003f66270 */
[----:B------:R-:W-:-:S12]  /*49a0*/  BSSY B3, `(.L_x_470) ;  /* 0x000002d000037945 */ /* 0x000fd80003800000 */
[----:B0-----:R-:W-:Y:S05]  /*49b0*/  @P3 BRA `(.L_x_471) ;  /* 0x0000000000ac3947 */ /* 0x001fea0003800000 */
[--C-:B------:R-:W-:Y:S02]  /*49c0*/  SHF.R.U64 R72, R68, 0x10, R69.reuse ;  /* 0x0000001044487819 */ /* 0x100fe40000001245 */
[----:B------:R-:W-:Y:S02]  /*49d0*/  SHF.R.U32.HI R68, RZ, 0x10, R69 ;  /* 0x00000010ff447819 */ /* 0x000fe40000011645 */
[--C-:B------:R-:W-:Y:S01]  /*49e0*/  SHF.R.U64 R73, R70, 0x10, R71.reuse ;  /* 0x0000001046497819 */ /* 0x100fe20000001247 */
[----:B------:R-:W-:Y:S01]  /*49f0*/  HADD2.F32 R72, -RZ, R72.H0_H0 ;  /* 0x20000048ff487230 */ /* 0x000fe20000004100 */
[----:B----4-:R-:W-:Y:S02]  /*4a00*/  MOV R69, R13 ;  /* 0x0000000d00457202 */ /* 0x010fe40000000f00 */
[----:B------:R-:W-:Y:S01]  /*4a10*/  SHF.R.U32.HI R70, RZ, 0x10, R71 ;  /* 0x00000010ff467819 */ /* 0x000fe20000011647 */
[----:B------:R-:W-:Y:S02]  /*4a20*/  HADD2.F32 R13, -RZ, R73.H0_H0 ;  /* 0x20000049ff0d7230 */ /* 0x000fe40000004100 */
[----:B------:R-:W-:-:S02]  /*4a30*/  HADD2.F32 R71, -RZ, R69.H1_H1 ;  /* 0x30000045ff477230 */ /* 0x000fc40000004100 */
[----:B------:R-:W-:Y:S02]  /*4a40*/  HADD2.F32 R73, -RZ, R69.H0_H0 ;  /* 0x20000045ff497230 */ /* 0x000fe40000004100 */
[----:B------:R-:W-:Y:S02]  /*4a50*/  HADD2.F32 R70, -RZ, R70.H0_H0 ;  /* 0x20000046ff467230 */ /* 0x000fe40000004100 */
[-C--:B------:R-:W-:Y:S01]  /*4a60*/  FMUL.FTZ R69, R71, R13.reuse ;  /* 0x0000000d47457220 */ /* 0x080fe20000410000 */
[----:B------:R-:W-:-:S03]  /*4a70*/  FMUL.FTZ R13, R73, R13 ;  /* 0x0000000d490d7220 */ /* 0x000fc60000410000 */
[-C--:B------:R-:W-:Y:S01]  /*4a80*/  FFMA.FTZ R69, R73, R72.reuse, -R69 ;  /* 0x0000004849457223 */ /* 0x080fe20000010845 */
[----:B------:R-:W-:Y:S02]  /*4a90*/  IMAD.MOV.U32 R73, RZ, RZ, R12 ;  /* 0x000000ffff497224 */ /* 0x000fe400078e000c */
[----:B------:R-:W-:Y:S01]  /*4aa0*/  FFMA.FTZ R13, R71, R72, R13 ;  /* 0x00000048470d7223 */ /* 0x000fe2000001000d */
[----:B------:R-:W-:Y:S02]  /*4ab0*/  IMAD.MOV.U32 R71, RZ, RZ, R15 ;  /* 0x000000ffff477224 */ /* 0x000fe400078e000f */
[----:B------:R-:W-:Y:S02]  /*4ac0*/  HADD2.F32 R72, -RZ, R68.H0_H0 ;  /* 0x20000044ff487230 */ /* 0x000fe40000004100 */
[----:B------:R-:W-:Y:S01]  /*4ad0*/  HADD2.F32 R12, -RZ, R73.H1_H1 ;  /* 0x30000049ff0c7230 */ /* 0x000fe20000004100 */
[----:B------:R-:W-:Y:S01]  /*4ae0*/  F2FP.F16.F32.PACK_AB R13, R13, R69 ;  /* 0x000000450d0d723e */ /* 0x000fe200000000ff */
[----:B------:R-:W-:-:S02]  /*4af0*/  HADD2.F32 R15, -RZ, R71.H1_H1 ;  /* 0x30000047ff0f7230 */ /* 0x000fc40000004100 */
[----:B------:R-:W-:Y:S02]  /*4b00*/  HADD2.F32 R71, -RZ, R71.H0_H0 ;  /* 0x20000047ff477230 */ /* 0x000fe40000004100 */
[----:B------:R-:W-:Y:S02]  /*4b10*/  HADD2.F32 R73, -RZ, R73.H0_H0 ;  /* 0x20000049ff497230 */ /* 0x000fe40000004100 */
[-C--:B------:R-:W-:Y:S01]  /*4b20*/  FMUL.FTZ R68, R15, R70.reuse ;  /* 0x000000460f447220 */ /* 0x080fe20000410000 */
[----:B------:R-:W-:-:S03]  /*4b30*/  FMUL.FTZ R70, R71, R70 ;  /* 0x0000004647467220 */ /* 0x000fc60000410000 */
[-C--:B------:R-:W-:Y:S01]  /*4b40*/  FFMA.FTZ R68, R71, R72.reuse, -R68 ;  /* 0x0000004847447223 */ /* 0x080fe20000010844 */
[----:B------:R-:W-:Y:S01]  /*4b50*/  FFMA.FTZ R15, R15, R72, R70 ;  /* 0x000000480f0f7223 */ /* 0x000fe20000010046 */
[--C-:B------:R-:W-:Y:S02]  /*4b60*/  HADD2.F32 R72, -RZ, R149.reuse.H1_H1 ;  /* 0x30000095ff487230 */ /* 0x100fe40000004100 */
[----:B------:R-:W-:Y:S02]  /*4b70*/  HADD2.F32 R70, -RZ, R149.H0_H0 ;  /* 0x20000095ff467230 */ /* 0x000fe40000004100 */
[----:B------:R-:W-:Y:S01]  /*4b80*/  F2FP.F16.F32.PACK_AB R15, R15, R68 ;  /* 0x000000440f0f723e */ /* 0x000fe200000000ff */
[-C--:B------:R-:W-:Y:S01]  /*4b90*/  FMUL.FTZ R71, R12, R72.reuse ;  /* 0x000000480c477220 */ /* 0x080fe20000410000 */
[----:B------:R-:W-:-:S03]  /*4ba0*/  FMUL.FTZ R72, R73, R72 ;  /* 0x0000004849487220 */ /* 0x000fc60000410000 */
[-C--:B------:R-:W-:Y:S01]  /*4bb0*/  FFMA.FTZ R71, R73, R70.reuse, -R71 ;  /* 0x0000004649477223 */ /* 0x080fe20000010847 */
[----:B------:R-:W-:Y:S01]  /*4bc0*/  FFMA.FTZ R12, R12, R70, R72 ;  /* 0x000000460c0c7223 */ /* 0x000fe20000010048 */
[----:B------:R-:W-:Y:S02]  /*4bd0*/  HADD2.F32 R70, -RZ, R148.H1_H1 ;  /* 0x30000094ff467230 */ /* 0x000fe40000004100 */
[----:B------:R-:W-:Y:S02]  /*4be0*/  HADD2.F32 R72, -RZ, R14.H1_H1 ;  /* 0x3000000eff487230 */ /* 0x000fe40000004100 */
[----:B------:R-:W-:Y:S01]  /*4bf0*/  HADD2.F32 R73, -RZ, R148.H0_H0 ;  /* 0x20000094ff497230 */ /* 0x000fe20000004100 */
[----:B------:R-:W-:Y:S01]  /*4c00*/  F2FP.F16.F32.PACK_AB R12, R12, R71 ;  /* 0x000000470c0c723e */ /* 0x000fe200000000ff */
[----:B------:R-:W-:Y:S02]  /*4c10*/  HADD2.F32 R14, -RZ, R14.H0_H0 ;  /* 0x2000000eff0e7230 */ /* 0x000fe40000004100 */
[----:B------:R-:W-:-:S04]  /*4c20*/  FMUL.FTZ R74, R72, R70 ;  /* 0x00000046484a7220 */ /* 0x000fc80000410000 */
[C---:B------:R-:W-:Y:S01]  /*4c30*/  FFMA.FTZ R74, R14.reuse, R73, -R74 ;  /* 0x000000490e4a7223 */ /* 0x040fe2000001084a */
[----:B------:R-:W-:-:S04]  /*4c40*/  FMUL.FTZ R14, R14, R70 ;  /* 0x000000460e0e7220 */ /* 0x000fc80000410000 */
[----:B------:R-:W-:-:S05]  /*4c50*/  FFMA.FTZ R14, R72, R73, R14 ;  /* 0x00000049480e7223 */ /* 0x000fca000001000e */
[----:B------:R-:W-:-:S07]  /*4c60*/  F2FP.F16.F32.PACK_AB R14, R14, R74 ;  /* 0x0000004a0e0e723e */ /* 0x000fce00000000ff */
.L_x_471:
[----:B------:R-:W-:Y:S05]  /*4c70*/  BSYNC B3 ;  /* 0x0000000000037941 */ /* 0x000fea0003800000 */
.L_x_470:
[----:B---3--:R-:W-:Y:S01]  /*4c80*/  LEA R68, P3, R19, R11, 0x1 ;  /* 0x0000000b13447211 */ /* 0x008fe200078608ff */
[----:B------:R-:W-:-:S03]  /*4c90*/  ULDC.64 UR4, c[0x0][0x208] ;  /* 0x0000820000047ab9 */ /* 0x000fc60000000a00 */
[----:B--2---:R-:W-:-:S05]  /*4ca0*/  LEA.HI.X R69, R19, R80, R219, 0x1, P3 ;  /* 0x0000005013457211 */ /* 0x004fca00018f0cdb */
[----:B----4-:R0:W-:Y:S04]  /*4cb0*/  ST.E.128 desc[UR4][R68.64], R12 ;  /* 0x0000000c44007985 */ /* 0x0101e8000c101d04 */
.L_x_469:
[----:B------:R-:W-:Y:S05]  /*4cc0*/  BSYNC B2 ;  /* 0x0000000000027941 */ /* 0x000fea0003800000 */
.L_x_468:
[----:B------:R-:W-:-:S13]  /*4cd0*/  ISETP.NE.AND P3, PT, R26, RZ, PT ;  /* 0x000000ff1a00720c */ /* 0x000fda0003f65270 */
[----:B------:R-:W-:Y:S05]  /*4ce0*/  @!P3 BRA `(.L_x_459) ;  /* 0x0000000000d0b947 */ /* 0x000fea0003800000 */
[----:B0---4-:R0:W4:Y:S01]  /*4cf0*/  LDS.128 R12, [R31+0x2bc00] ;  /* 0x02bc00001f0c7984 */ /* 0x0111220000000c00 */
[----:B------:R-:W-:Y:S01]  /*4d00*/  ISETP.GE.AND P3, PT, R222, R110, PT ;  /* 0x0000006ede00720c */ /* 0x000fe20003f66270 */
[----:B------:R-:W-:-:S12]  /*4d10*/  BSSY B2, `(.L_x_472) ;  /* 0x000002d000027945 */ /* 0x000fd80003800000 */
[----:B0-----:R-:W-:Y:S05]  /*4d20*/  @P3 BRA `(.L_x_473) ;  /* 0x0000000000ac3947 */ /* 0x001fea0003800000 */
[--C-:B------:R-:W-:Y:S02]  /*4d30*/  SHF.R.U64 R68, R64, 0x10, R65.reuse ;  /* 0x0000001040447819 */ /* 0x100fe40000001241 */
[----:B------:R-:W-:Y:S01]  /*4d40*/  SHF.R.U32.HI R64, RZ, 0x10, R65 ;  /* 0x00000010ff407819 */ /* 0x000fe20000011641 */
[----:B----4-:R-:W-:Y:S01]  /*4d50*/  IMAD.MOV.U32 R65, RZ, RZ, R13 ;  /* 0x000000ffff417224 */ /* 0x010fe200078e000d */
[--C-:B------:R-:W-:Y:S01]  /*4d60*/  SHF.R.U64 R69, R66, 0x10, R67.reuse ;  /* 0x0000001042457819 */ /* 0x100fe20000001243 */
[----:B------:R-:W-:Y:S01]  /*4d70*/  HADD2.F32 R68, -RZ, R68.H0_H0 ;  /* 0x20000044ff447230 */ /* 0x000fe20000004100 */
[----:B------:R-:W-:Y:S02]  /*4d80*/  SHF.R.U32.HI R66, RZ, 0x10, R67 ;  /* 0x00000010ff427819 */ /* 0x000fe40000011643 */
[----:B------:R-:W-:Y:S02]  /*4d90*/  HADD2.F32 R67, -RZ, R65.H1_H1 ;  /* 0x30000041ff437230 */ /* 0x000fe40000004100 */
[----:B------:R-:W-:-:S02]  /*4da0*/  HADD2.F32 R13, -RZ, R69.H0_H0 ;  /* 0x20000045ff0d7230 */ /* 0x000fc40000004100 */
[----:B------:R-:W-:Y:S02]  /*4db0*/  HADD2.F32 R69, -RZ, R65.H0_H0 ;  /* 0x20000041ff457230 */ /* 0x000fe40000004100 */
[----:B------:R-:W-:Y:S02]  /*4dc0*/  HADD2.F32 R66, -RZ, R66.H0_H0 ;  /* 0x20000042ff427230 */ /* 0x000fe40000004100 */
[-C--:B------:R-:W-:Y:S01]  /*4dd0*/  FMUL.FTZ R65, R67, R13.reuse ;  /* 0x0000000d43417220 */ /* 0x080fe20000410000 */
[----:B------:R-:W-:-:S03]  /*4de0*/  FMUL.FTZ R13, R69, R13 ;  /* 0x0000000d450d7220 */ /* 0x000fc60000410000 */
[-C--:B------:R-:W-:Y:S01]  /*4df0*/  FFMA.FTZ R65, R69, R68.reuse, -R65 ;  /* 0x0000004445417223 */ /* 0x080fe20000010841 */
[----:B------:R-:W-:Y:S02]  /*4e00*/  IMAD.MOV.U32 R69, RZ, RZ, R12 ;  /* 0x000000ffff457224 */ /* 0x000fe400078e000c */
[----:B------:R-:W-:Y:S01]  /*4e10*/  FFMA.FTZ R13, R67, R68, R13 ;  /* 0x00000044430d7223 */ /* 0x000fe2000001000d */
[----:B------:R-:W-:Y:S01]  /*4e20*/  MOV R67, R15 ;  /* 0x0000000f00437202 */ /* 0x000fe20000000f00 */
[----:B------:R-:W-:Y:S02]  /*4e30*/  HADD2.F32 R68, -RZ, R64.H0_H0 ;  /* 0x20000040ff447230 */ /* 0x000fe40000004100 */
[----:B------:R-:W-:Y:S01]  /*4e40*/  HADD2.F32 R12, -RZ, R69.H1_H1 ;  /* 0x30000045ff0c7230 */ /* 0x000fe20000004100 */
[----:B------:R-:W-:Y:S01]  /*4e50*/  F2FP.F16.F32.PACK_AB R13, R13, R65 ;  /* 0x000000410d0d723e */ /* 0x000fe200000000ff */
[--C-:B------:R-:W-:Y:S02]  /*4e60*/  HADD2.F32 R15, -RZ, R67.reuse.H1_H1 ;  /* 0x30000043ff0f7230 */ /* 0x100fe40000004100 */
        /* <DEDUP_REMOVED lines=23> */
.L_x_473:
[----:B------:R-:W-:Y:S05]  /*4fe0*/  BSYNC B2 ;  /* 0x0000000000027941 */ /* 0x000fea0003800000 */
.L_x_472:
[----:B---3--:R-:W-:Y:S01]  /*4ff0*/  LEA R64, P3, R22, R11, 0x1 ;  /* 0x0000000b16407211 */ /* 0x008fe200078608ff */
[----:B------:R-:W-:-:S03]  /*5000*/  ULDC.64 UR4, c[0x0][0x208] ;  /* 0x0000820000047ab9 */ /* 0x000fc60000000a00 */
[----:B--2---:R-:W-:-:S05]  /*5010*/  LEA.HI.X R65, R22, R80, R218, 0x1, P3 ;  /* 0x0000005016417211 */ /* 0x004fca00018f0cda */
[----:B----4-:R0:W-:Y:S04]  /*5020*/  ST.E.128 desc[UR4][R64.64], R12 ;  /* 0x0000000c40007985 */ /* 0x0101e8000c101d04 */
.L_x_459:
[----:B------:R-:W-:Y:S05]  /*5030*/  BSYNC B1 ;  /* 0x0000000000017941 */ /* 0x000fea0003800000 */
.L_x_458:
[----:B------:R-:W-:-:S03]  /*5040*/  UMOV UR4, 0xffffffff ;  /* 0xffffffff00047882 */ /* 0x000fc60000000000 */
[----:B------:R-:W-:Y:S05]  /*5050*/  BRA.DIV UR4, `(.L_x_474) ;  /* 0x0000025204707947 */ /* 0x000fea000b800000 */
[----:B0-----:R0:W0:Y:S04]  /*5060*/  SHFL.IDX PT, R64, R116, 0x1, 0x181f ;  /* 0x00381f0074407f89 */ /* 0x00102800000e0000 */
[----:B---3--:R3:W0:Y:S02]  /*5070*/  SHFL.IDX PT, R11, R117, 0x1, 0x181f ;  /* 0x00381f00750b7f89 */ /* 0x00862400000e0000 */
.L_x_818:
[----:B------:R-:W-:Y:S04]  /*5080*/  BSSY B1, `(.L_x_475) ;  /* 0x00000e5000017945 */ /* 0x000fe80003800000 */
[----:B------:R-:W-:Y:S05]  /*5090*/  @P4 BRA `(.L_x_476) ;  /* 0x0000000c008c4947 */ /* 0x000fea0003800000 */
[----:B------:R-:W-:Y:S01]  /*50a0*/  ISETP.NE.AND P3, PT, R3, RZ, PT ;  /* 0x000000ff0300720c */ /* 0x000fe20003f65270 */
[----:B------:R-:W-:-:S12]  /*50b0*/  BSSY B2, `(.L_x_477) ;  /* 0x0000037000027945 */ /* 0x000fd80003800000 */
[----:B------:R-:W-:Y:S05]  /*50c0*/  @!P3 BRA `(.L_x_478) ;  /* 0x0000000000d4b947 */ /* 0x000fea0003800000 */
[----:B----4-:R4:W0:Y:S01]  /*50d0*/  LDS.128 R12, [R31+0x25400] ;  /* 0x025400001f0c7984 */ /* 0x0108220000000c00 */
[----:B------:R-:W-:Y:S01]  /*50e0*/  ISETP.GE.AND P3, PT, R216, R110, PT ;  /* 0x0000006ed800720c */ /* 0x000fe20003f66270 */
[----:B------:R-:W-:-:S12]  /*50f0*/  BSSY B3, `(.L_x_479) ;  /* 0x000002e000037945 */ /* 0x000fd80003800000 */
[----:B----4-:R-:W-:Y:S05]  /*5100*/  @P3 BRA `(.L_x_480) ;  /* 0x0000000000b03947 */ /* 0x010fea0003800000 */
[----:B------:R-:W-:Y:S01]  /*5110*/  SHF.R.U64 R66, R62, 0x10, R63 ;  /* 0x000000103e427819 */ /* 0x000fe2000000123f */
[----:B0-----:R-:W-:Y:S01]  /*5120*/  IMAD.MOV.U32 R65, RZ, RZ, R13 ;  /* 0x000000ffff417224 */ /* 0x001fe200078e000d */
[----:B------:R-:W-:Y:S02]  /*5130*/  SHF.R.U64 R60, R60, 0x10, R61 ;  /* 0x000000103c3c7819 */ /* 0x000fe4000000123d */
[----:B------:R-:W-:Y:S01]  /*5140*/  SHF.R.U32.HI R62, RZ, 0x10, R63 ;  /* 0x00000010ff3e7819 */ /* 0x000fe2000001163f */
[----:B------:R-:W-:Y:S01]  /*5150*/  HADD2.F32 R13, -RZ, R66.H0_H0 ;  /* 0x20000042ff0d7230 */ /* 0x000fe20000004100 */
[----:B------:R-:W-:Y:S01]  /*5160*/  SHF.R.U32.HI R61, RZ, 0x10, R61 ;  /* 0x00000010ff3d7819 */ /* 0x000fe2000001163d */
[--C-:B------:R-:W-:Y:S02]  /*5170*/  HADD2.F32 R63, -RZ, R65.reuse.H1_H1 ;  /* 0x30000041ff3f7230 */ /* 0x100fe40000004100 */
[----:B------:R-:W-:Y:S02]  /*5180*/  HADD2.F32 R65, -RZ, R65.H0_H0 ;  /* 0x20000041ff417230 */ /* 0x000fe40000004100 */
[----:B------:R-:W-:-:S02]  /*5190*/  HADD2.F32 R60, -RZ, R60.H0_H0 ;  /* 0x2000003cff3c7230 */ /* 0x000fc40000004100 */
[-C--:B------:R-:W-:Y:S01]  /*51a0*/  FMUL.FTZ R66, R63, R13.reuse ;  /* 0x0000000d3f427220 */ /* 0x080fe20000410000 */
[----:B------:R-:W-:Y:S02]  /*51b0*/  HADD2.F32 R62, -RZ, R62.H0_H0 ;  /* 0x2000003eff3e7230 */ /* 0x000fe40000004100 */
[C---:B------:R-:W-:Y:S01]  /*51c0*/  FMUL.FTZ R13, R65.reuse, R13 ;  /* 0x0000000d410d7220 */ /* 0x040fe20000410000 */
[----:B------:R-:W-:Y:S02]  /*51d0*/  HADD2.F32 R61, -RZ, R61.H0_H0 ;  /* 0x2000003dff3d7230 */ /* 0x000fe40000004100 */
[-C--:B------:R-:W-:Y:S01]  /*51e0*/  FFMA.FTZ R66, R65, R60.reuse, -R66 ;  /* 0x0000003c41427223 */ /* 0x080fe20000010842 */
[----:B------:R-:W-:Y:S01]  /*51f0*/  FFMA.FTZ R60, R63, R60, R13 ;  /* 0x0000003c3f3c7223 */ /* 0x000fe2000001000d */
[----:B------:R-:W-:-:S04]  /*5200*/  IMAD.MOV.U32 R13, RZ, RZ, R15 ;  /* 0x000000ffff0d7224 */ /* 0x000fc800078e000f */
[----:B------:R-:W-:Y:S01]  /*5210*/  F2FP.F16.F32.PACK_AB R60, R60, R66 ;  /* 0x000000423c3c723e */ /* 0x000fe200000000ff */
[--C-:B------:R-:W-:Y:S02]  /*5220*/  HADD2.F32 R15, -RZ, R13.reuse.H1_H1 ;  /* 0x3000000dff0f7230 */ /* 0x100fe40000004100 */
[----:B------:R-:W-:-:S03]  /*5230*/  HADD2.F32 R13, -RZ, R13.H0_H0 ;  /* 0x2000000dff0d7230 */ /* 0x000fc60000004100 */
[----:B------:R-:W-:-:S04]  /*5240*/  FMUL.FTZ R63, R15, R62 ;  /* 0x0000003e0f3f7220 */ /* 0x000fc80000410000 */
[CC--:B------:R-:W-:Y:S01]  /*5250*/  FFMA.FTZ R63, R13.reuse, R61.reuse, -R63 ;  /* 0x0000003d0d3f7223 */ /* 0x0c0fe2000001083f */
[----:B------:R-:W-:Y:S01]  /*5260*/  FMUL.FTZ R13, R13, R62 ;  /* 0x0000003e0d0d7220 */ /* 0x000fe20000410000 */
[--C-:B------:R-:W-:Y:S02]  /*5270*/  HADD2.F32 R62, -RZ, R144.reuse.H0_H0 ;  /* 0x20000090ff3e7230 */ /* 0x100fe40000004100 */
[----:B------:R-:W-:Y:S02]  /*5280*/  HADD2.F32 R144, -RZ, R144.H1_H1 ;  /* 0x30000090ff907230 */ /* 0x000fe40000004100 */
[----:B------:R-:W-:Y:S01]  /*5290*/  FFMA.FTZ R13, R15, R61, R13 ;  /* 0x0000003d0f0d7223 */ /* 0x000fe2000001000d */
[--C-:B------:R-:W-:Y:S02]  /*52a0*/  HADD2.F32 R15, -RZ, R145.reuse.H0_H0 ;  /* 0x20000091ff0f7230 */ /* 0x100fe40000004100 */
[--C-:B------:R-:W-:Y:S02]  /*52b0*/  HADD2.F32 R61, -RZ, R12.reuse.H1_H1 ;  /* 0x3000000cff3d7230 */ /* 0x100fe40000004100 */
[----:B------:R-:W-:Y:S01]  /*52c0*/  HADD2.F32 R12, -RZ, R12.H0_H0 ;  /* 0x2000000cff0c7230 */ /* 0x000fe20000004100 */
[----:B------:R-:W-:Y:S01]  /*52d0*/  F2FP.F16.F32.PACK_AB R63, R13, R63 ;  /* 0x0000003f0d3f723e */ /* 0x000fe200000000ff */
[----:B------:R-:W-:-:S02]  /*52e0*/  HADD2.F32 R145, -RZ, R145.H1_H1 ;  /* 0x30000091ff917230 */ /* 0x000fc40000004100 */
[----:B------:R-:W-:Y:S01]  /*52f0*/  FMUL.FTZ R65, R61, R15 ;  /* 0x0000000f3d417220 */ /* 0x000fe20000410000 */
[----:B------:R-:W-:-:S03]  /*5300*/  MOV R13, R60 ;  /* 0x0000003c000d7202 */ /* 0x000fc60000000f00 */
[CC--:B------:R-:W-:Y:S01]  /*5310*/  FFMA.FTZ R65, R12.reuse, R62.reuse, -R65 ;  /* 0x0000003e0c417223 */ /* 0x0c0fe20000010841 */
[----:B------:R-:W-:Y:S01]  /*5320*/  FMUL.FTZ R12, R12, R15 ;  /* 0x0000000f0c0c7220 */ /* 0x000fe20000410000 */
[--C-:B------:R-:W-:Y:S02]  /*5330*/  HADD2.F32 R15, -RZ, R14.reuse.H1_H1 ;  /* 0x3000000eff0f7230 */ /* 0x100fe40000004100 */
[----:B------:R-:W-:Y:S02]  /*5340*/  HADD2.F32 R14, -RZ, R14.H0_H0 ;  /* 0x2000000eff0e7230 */ /* 0x000fe40000004100 */
[----:B------:R-:W-:Y:S01]  /*5350*/  FFMA.FTZ R12, R61, R62, R12 ;  /* 0x0000003e3d0c7223 */ /* 0x000fe2000001000c */
[----:B------:R-:W-:-:S04]  /*5360*/  FMUL.FTZ R61, R15, R145 ;  /* 0x000000910f3d7220 */ /* 0x000fc80000410000 */
[----:B------:R-:W-:Y:S01]  /*5370*/  F2FP.F16.F32.PACK_AB R12, R12, R65 ;  /* 0x000000410c0c723e */ /* 0x000fe200000000ff */
[C---:B------:R-:W-:Y:S01]  /*5380*/  FFMA.FTZ R61, R14.reuse, R144, -R61 ;  /* 0x000000900e3d7223 */ /* 0x040fe2000001083d */
[----:B------:R-:W-:-:S04]  /*5390*/  FMUL.FTZ R14, R14, R145 ;  /* 0x000000910e0e7220 */ /* 0x000fc80000410000 */
[----:B------:R-:W-:Y:S01]  /*53a0*/  FFMA.FTZ R14, R15, R144, R14 ;  /* 0x000000900f0e7223 */ /* 0x000fe2000001000e */
[----:B------:R-:W-:-:S04]  /*53b0*/  IMAD.MOV.U32 R15, RZ, RZ, R63 ;  /* 0x000000ffff0f7224 */ /* 0x000fc800078e003f */
[----:B------:R-:W-:-:S07]  /*53c0*/  F2FP.F16.F32.PACK_AB R14, R14, R61 ;  /* 0x0000003d0e0e723e */ /* 0x000fce00000000ff */
.L_x_480:
[----:B------:R-:W-:Y:S05]  /*53d0*/  BSYNC B3 ;  /* 0x0000000000037941 */ /* 0x000fea0003800000 */
.L_x_479:
[----:B0-----:R-:W-:Y:S01]  /*53e0*/  LEA R60, P3, R16, R11, 0x1 ;  /* 0x0000000b103c7211 */ /* 0x001fe200078608ff */
[----:B------:R-:W-:-:S03]  /*53f0*/  ULDC.64 UR4, c[0x0][0x208] ;  /* 0x0000820000047ab9 */ /* 0x000fc60000000a00 */
[----:B------:R-:W-:-:S05]  /*5400*/  LEA.HI.X R61, R16, R64, R17, 0x1, P3 ;  /* 0x00000040103d7211 */ /* 0x000fca00018f0c11 */
[----:B------:R0:W-:Y:S04]  /*5410*/  ST.E.128 desc[UR4][R60.64], R12 ;  /* 0x0000000c3c007985 */ /* 0x0001e8000c101d04 */
.L_x_478:
[----:B------:R-:W-:Y:S05]  /*5420*/  BSYNC B2 ;  /* 0x0000000000027941 */ /* 0x000fea0003800000 */
.L_x_477:
[----:B------:R-:W-:Y:S01]  /*5430*/  ISETP.NE.AND P3, PT, R21, RZ, PT ;  /* 0x000000ff1500720c */ /* 0x000fe20003f65270 */
[----:B------:R-:W-:-:S12]  /*5440*/  BSSY B2, `(.L_x_481) ;  /* 0x0000037000027945 */ /* 0x000fd80003800000 */
[----:B------:R-:W-:Y:S05]  /*5450*/  @!P3 BRA `(.L_x_482) ;  /* 0x0000000000d4b947 */ /* 0x000fea0003800000 */
[----:B0---4-:R0:W4:Y:S01]  /*5460*/  LDS.128 R12, [R31+0x27c00] ;  /* 0x027c00001f0c7984 */ /* 0x0111220000000c00 */
[----:B------:R-:W-:Y:S01]  /*5470*/  ISETP.GE.AND P3, PT, R221, R110, PT ;  /* 0x0000006edd00720c */ /* 0x000fe20003f66270 */
[----:B------:R-:W-:-:S12]  /*5480*/  BSSY B3, `(.L_x_483) ;  /* 0x000002e000037945 */ /* 0x000fd80003800000 */
[----:B0-----:R-:W-:Y:S05]  /*5490*/  @P3 BRA `(.L_x_484) ;  /* 0x0000000000b03947 */ /* 0x001fea0003800000 */
[----:B------:R-:W-:Y:S01]  /*54a0*/  SHF.R.U64 R61, R58, 0x10, R59 ;  /* 0x000000103a3d7819 */ /* 0x000fe2000000123b */
[----:B----4-:R-:W-:Y:S01]  /*54b0*/  IMAD.MOV.U32 R60, RZ, RZ, R13 ;  /* 0x000000ffff3c7224 */ /* 0x010fe200078e000d */
[----:B------:R-:W-:Y:S02]  /*54c0*/  SHF.R.U64 R56, R56, 0x10, R57 ;  /* 0x0000001038387819 */ /* 0x000fe40000001239 */
[----:B------:R-:W-:Y:S01]  /*54d0*/  SHF.R.U32.HI R58, RZ, 0x10, R59 ;  /* 0x00000010ff3a7819 */ /* 0x000fe2000001163b */
[----:B------:R-:W-:Y:S01]  /*54e0*/  HADD2.F32 R13, -RZ, R61.H0_H0 ;  /* 0x2000003dff0d7230 */ /* 0x000fe20000004100 */
[----:B------:R-:W-:Y:S01]  /*54f0*/  SHF.R.U32.HI R57, RZ, 0x10, R57 ;  /* 0x00000010ff397819 */ /* 0x000fe20000011639 */
[--C-:B------:R-:W-:Y:S02]  /*5500*/  HADD2.F32 R59, -RZ, R60.reuse.H1_H1 ;  /* 0x3000003cff3b7230 */ /* 0x100fe40000004100 */
[----:B------:R-:W-:Y:S02]  /*5510*/  HADD2.F32 R60, -RZ, R60.H0_H0 ;  /* 0x2000003cff3c7230 */ /* 0x000fe40000004100 */
[----:B------:R-:W-:-:S02]  /*5520*/  HADD2.F32 R56, -RZ, R56.H0_H0 ;  /* 0x20000038ff387230 */ /* 0x000fc40000004100 */
[CC--:B------:R-:W-:Y:S01]  /*5530*/  FMUL.FTZ R61, R59.reuse, R13.reuse ;  /* 0x0000000d3b3d7220 */ /* 0x0c0fe20000410000 */
        /* <DEDUP_REMOVED lines=34> */
.L_x_484:
[----:B------:R-:W-:Y:S05]  /*5760*/  BSYNC B3 ;  /* 0x0000000000037941 */ /* 0x000fea0003800000 */
.L_x_483:
[----:B------:R-:W-:Y:S01]  /*5770*/  LEA R56, P3, R212, R11, 0x1 ;  /* 0x0000000bd4387211 */ /* 0x000fe200078608ff */
[----:B------:R-:W-:-:S03]  /*5780*/  ULDC.64 UR4, c[0x0][0x208] ;  /* 0x0000820000047ab9 */ /* 0x000fc60000000a00 */
[----:B------:R-:W-:-:S05]  /*5790*/  LEA.HI.X R57, R212, R64, R215, 0x1, P3 ;  /* 0x00000040d4397211 */ /* 0x000fca00018f0cd7 */
[----:B----4-:R0:W-:Y:S04]  /*57a0*/  ST.E.128 desc[UR4][R56.64], R12 ;  /* 0x0000000c38007985 */ /* 0x0101e8000c101d04 */
.L_x_482:
[----:B------:R-:W-:Y:S05]  /*57b0*/  BSYNC B2 ;  /* 0x0000000000027941 */ /* 0x000fea0003800000 */
.L_x_481:
        /* <DEDUP_REMOVED lines=27> */
[C---:B------:R-:W-:Y:S01]  /*5970*/  FFMA.FTZ R55, R13.reuse, R53, -R55 ;  /* 0x000000350d377223 */ /* 0x040fe20000010837 */
[----:B------:R-:W-:Y:S01]  /*5980*/  FMUL.FTZ R13, R13, R54 ;  /* 0x000000360d0d7220 */ /* 0x000fe20000410000 */
[----:B------:R-:W-:-:S03]  /*5990*/  HADD2.F32 R54, -RZ, R139.H1_H1 ;  /* 0x3000008bff367230 */ /* 0x000fc60000004100 */
[----:B------:R-:W-:Y:S01]  /*59a0*/  FFMA.FTZ R13, R15, R53, R13 ;  /* 0x000000350f0d7223 */ /* 0x000fe2000001000d */
[----:B------:R-:W-:Y:S02]  /*59b0*/  HADD2.F32 R15, -RZ, R140.H1_H1 ;  /* 0x3000008cff0f7230 */ /* 0x000fe40000004100 */
[--C-:B------:R-:W-:Y:S02]  /*59c0*/  HADD2.F32 R53, -RZ, R12.reuse.H1_H1 ;  /* 0x3000000cff357230 */ /* 0x100fe40000004100 */
[----:B------:R-:W-:Y:S01]  /*59d0*/  HADD2.F32 R12, -RZ, R12.H0_H0 ;  /* 0x2000000cff0c7230 */ /* 0x000fe20000004100 */
[----:B------:R-:W-:Y:S01]  /*59e0*/  F2FP.F16.F32.PACK_AB R55, R13, R55 ;  /* 0x000000370d37723e */ /* 0x000fe200000000ff */
[----:B------:R-:W-:Y:S02]  /*59f0*/  HADD2.F32 R140, -RZ, R140.H0_H0 ;  /* 0x2000008cff8c7230 */ /* 0x000fe40000004100 */
[----:B------:R-:W-:Y:S01]  /*5a00*/  FMUL.FTZ R56, R53, R15 ;  /* 0x0000000f35387220 */ /* 0x000fe20000410000 */
[----:B------:R-:W-:-:S03]  /*5a10*/  MOV R13, R52 ;  /* 0x00000034000d7202 */ /* 0x000fc60000000f00 */
[C---:B------:R-:W-:Y:S01]  /*5a20*/  FFMA.FTZ R56, R12.reuse, R54, -R56 ;  /* 0x000000360c387223 */ /* 0x040fe20000010838 */
[----:B------:R-:W-:Y:S01]  /*5a30*/  FMUL.FTZ R12, R12, R15 ;  /* 0x0000000f0c0c7220 */ /* 0x000fe20000410000 */
[----:B------:R-:W-:-:S03]  /*5a40*/  HADD2.F32 R15, -RZ, R141.H0_H0 ;  /* 0x2000008dff0f7230 */ /* 0x000fc60000004100 */
[----:B------:R-:W-:Y:S01]  /*5a50*/  FFMA.FTZ R12, R53, R54, R12 ;  /* 0x00000036350c7223 */ /* 0x000fe2000001000c */
[--C-:B------:R-:W-:Y:S02]  /*5a60*/  HADD2.F32 R53, -RZ, R14.reuse.H1_H1 ;  /* 0x3000000eff357230 */ /* 0x100fe40000004100 */
[----:B------:R-:W-:Y:S02]  /*5a70*/  HADD2.F32 R14, -RZ, R14.H0_H0 ;  /* 0x2000000eff0e7230 */ /* 0x000fe40000004100 */
[----:B------:R-:W-:Y:S01]  /*5a80*/  F2FP.F16.F32.PACK_AB R12, R12, R56 ;  /* 0x000000380c0c723e */ /* 0x000fe200000000ff */
[----:B------:R-:W-:-:S04]  /*5a90*/  FMUL.FTZ R54, R53, R15 ;  /* 0x0000000f35367220 */ /* 0x000fc80000410000 */
[C---:B------:R-:W-:Y:S01]  /*5aa0*/  FFMA.FTZ R54, R14.reuse, R140, -R54 ;  /* 0x0000008c0e367223 */ /* 0x040fe20000010836 */
[----:B------:R-:W-:Y:S01]  /*5ab0*/  FMUL.FTZ R14, R14, R15 ;  /* 0x0000000f0e0e7220 */ /* 0x000fe20000410000 */
[----:B------:R-:W-:-:S03]  /*5ac0*/  IMAD.MOV.U32 R15, RZ, RZ, R55 ;  /* 0x000000ffff0f7224 */ /* 0x000fc600078e0037 */
[----:B------:R-:W-:-:S05]  /*5ad0*/  FFMA.FTZ R14, R53, R140, R14 ;  /* 0x0000008c350e7223 */ /* 0x000fca000001000e */
[----:B------:R-:W-:-:S07]  /*5ae0*/  F2FP.F16.F32.PACK_AB R14, R14, R54 ;  /* 0x000000360e0e723e */ /* 0x000fce00000000ff */
.L_x_488:
[----:B------:R-:W-:Y:S05]  /*5af0*/  BSYNC B3 ;  /* 0x0000000000037941 */ /* 0x000fea0003800000 */
.L_x_487:
[----:B------:R-:W-:Y:S01]  /*5b00*/  LEA R52, P3, R19, R11, 0x1 ;  /* 0x0000000b13347211 */ /* 0x000fe200078608ff */
[----:B------:R-:W-:-:S03]  /*5b10*/  ULDC.64 UR4, c[0x0][0x208] ;  /* 0x0000820000047ab9 */ /* 0x000fc60000000a00 */
[----:B------:R-:W-:-:S05]  /*5b20*/  LEA.HI.X R53, R19, R64, R219, 0x1, P3 ;  /* 0x0000004013357211 */ /* 0x000fca00018f0cdb */
[----:B----4-:R0:W-:Y:S04]  /*5b30*/  ST.E.128 desc[UR4][R52.64], R12 ;  /* 0x0000000c34007985 */ /* 0x0101e8000c101d04 */
.L_x_486:
[----:B------:R-:W-:Y:S05]  /*5b40*/  BSYNC B2 ;  /* 0x0000000000027941 */ /* 0x000fea0003800000 */
.L_x_485:
        /* <DEDUP_REMOVED lines=11> */
[----:B------:R-:W-:Y:S01]  /*5c00*/  SHF.R.U32.HI R49, RZ, 0x10, R49 ;  /* 0x00000010ff317819 */ /* 0x000fe20000011631 */
[----:B------:R-:W-:Y:S02]  /*5c10*/  HADD2.F32 R50, -RZ, R50.H0_H0 ;  /* 0x20000032ff327230 */ /* 0x000fe40000004100 */
[--C-:B------:R-:W-:Y:S02]  /*5c20*/  HADD2.F32 R13, -RZ, R51.reuse.H1_H1 ;  /* 0x30000033ff0d7230 */ /* 0x100fe40000004100 */
[----:B------:R-:W-:-:S02]  /*5c30*/  HADD2.F32 R51, -RZ, R51.H0_H0 ;  /* 0x20000033ff337230 */ /* 0x000fc40000004100 */
[----:B------:R-:W-:Y:S02]  /*5c40*/  HADD2.F32 R48, -RZ, R48.H0_H0 ;  /* 0x20000030ff307230 */ /* 0x000fe40000004100 */
[-C--:B------:R-:W-:Y:S01]  /*5c50*/  FMUL.FTZ R53, R13, R52.reuse ;  /* 0x000000340d357220 */ /* 0x080fe20000410000 */
[----:B------:R-:W-:Y:S02]  /*5c60*/  HADD2.F32 R49, -RZ, R49.H0_H0 ;  /* 0x20000031ff317230 */ /* 0x000fe40000004100 */
[C---:B------:R-:W-:Y:S01]  /*5c70*/  FMUL.FTZ R52, R51.reuse, R52 ;  /* 0x0000003433347220 */ /* 0x040fe20000410000 */
[----:B------:R-:W-:-:S03]  /*5c80*/  FFMA.FTZ R53, R51, R48, -R53 ;  /* 0x0000003033357223 */ /* 0x000fc60000010835 */
[----:B------:R-:W-:Y:S01]  /*5c90*/  FFMA.FTZ R52, R13, R48, R52 ;  /* 0x000000300d347223 */ /* 0x000fe20000010034 */
[--C-:B------:R-:W-:Y:S02]  /*5ca0*/  HADD2.F32 R13, -RZ, R15.reuse.H1_H1 ;  /* 0x3000000fff0d7230 */ /* 0x100fe40000004100 */
[----:B------:R-:W-:Y:S02]  /*5cb0*/  HADD2.F32 R15, -RZ, R15.H0_H0 ;  /* 0x2000000fff0f7230 */ /* 0x000fe40000004100 */
[----:B------:R-:W-:Y:S01]  /*5cc0*/  F2FP.F16.F32.PACK_AB R52, R52, R53 ;  /* 0x000000353434723e */ /* 0x000fe200000000ff */
[-C--:B------:R-:W-:Y:S02]  /*5cd0*/  FMUL.FTZ R48, R13, R50.reuse ;  /* 0x000000320d307220 */ /* 0x080fe40000410000 */
[C---:B------:R-:W-:Y:S02]  /*5ce0*/  FMUL.FTZ R50, R15.reuse, R50 ;  /* 0x000000320f327220 */ /* 0x040fe40000410000 */
[----:B------:R-:W-:Y:S01]  /*5cf0*/  FFMA.FTZ R48, R15, R49, -R48 ;  /* 0x000000310f307223 */ /* 0x000fe20000010830 */
[----:B------:R-:W-:-:S02]  /*5d00*/  HADD2.F32 R15, -RZ, R137.H0_H0 ;  /* 0x20000089ff0f7230 */ /* 0x000fc40000004100 */
[----:B------:R-:W-:Y:S01]  /*5d10*/  FFMA.FTZ R50, R13, R49, R50 ;  /* 0x000000310d327223 */ /* 0x000fe20000010032 */
[--C-:B------:R-:W-:Y:S02]  /*5d20*/  HADD2.F32 R13, -RZ, R12.reuse.H0_H0 ;  /* 0x2000000cff0d7230 */ /* 0x100fe40000004100 */
[----:B------:R-:W-:Y:S02]  /*5d30*/  HADD2.F32 R12, -RZ, R12.H1_H1 ;  /* 0x3000000cff0c7230 */ /* 0x000fe40000004100 */
[--C-:B------:R-:W-:Y:S01]  /*5d40*/  HADD2.F32 R49, -RZ, R136.reuse.H0_H0 ;  /* 0x20000088ff317230 */ /* 0x100fe20000004100 */
[----:B------:R-:W-:Y:S01]  /*5d50*/  F2FP.F16.F32.PACK_AB R48, R50, R48 ;  /* 0x000000303230723e */ /* 0x000fe200000000ff */
[----:B------:R-:W-:Y:S02]  /*5d60*/  HADD2.F32 R137, -RZ, R137.H1_H1 ;  /* 0x30000089ff897230 */ /* 0x000fe40000004100 */
[-C--:B------:R-:W-:Y:S01]  /*5d70*/  FMUL.FTZ R51, R12, R15.reuse ;  /* 0x0000000f0c337220 */ /* 0x080fe20000410000 */
[----:B------:R-:W-:Y:S01]  /*5d80*/  FMUL.FTZ R15, R13, R15 ;  /* 0x0000000f0d0f7220 */ /* 0x000fe20000410000 */
[----:B------:R-:W-:-:S02]  /*5d90*/  HADD2.F32 R136, -RZ, R136.H1_H1 ;  /* 0x30000088ff887230 */ /* 0x000fc40000004100 */
[-C--:B------:R-:W-:Y:S01]  /*5da0*/  FFMA.FTZ R51, R13, R49.reuse, -R51 ;  /* 0x000000310d337223 */ /* 0x080fe20000010833 */
[----:B------:R-:W-:Y:S01]  /*5db0*/  FFMA.FTZ R15, R12, R49, R15 ;  /* 0x000000310c0f7223 */ /* 0x000fe2000001000f */
[--C-:B------:R-:W-:Y:S02]  /*5dc0*/  HADD2.F32 R12, -RZ, R14.reuse.H0_H0 ;  /* 0x2000000eff0c7230 */ /* 0x100fe40000004100 */
[----:B------:R-:W-:Y:S02]  /*5dd0*/  HADD2.F32 R14, -RZ, R14.H1_H1 ;  /* 0x3000000eff0e7230 */ /* 0x000fe40000004100 */
[----:B------:R-:W-:-:S03]  /*5de0*/  F2FP.F16.F32.PACK_AB R15, R15, R51 ;  /* 0x000000330f0f723e */ /* 0x000fc600000000ff */
[-C--:B------:R-:W-:Y:S01]  /*5df0*/  FMUL.FTZ R13, R14, R137.reuse ;  /* 0x000000890e0d7220 */ /* 0x080fe20000410000 */
[----:B------:R-:W-:-:S03]  /*5e00*/  FMUL.FTZ R137, R12, R137 ;  /* 0x000000890c897220 */ /* 0x000fc60000410000 */
[-C--:B------:R-:W-:Y:S01]  /*5e10*/  FFMA.FTZ R13, R12, R136.reuse, -R13 ;  /* 0x000000880c0d7223 */ /* 0x080fe2000001080d */
[----:B------:R-:W-:Y:S01]  /*5e20*/  FFMA.FTZ R137, R14, R136, R137 ;  /* 0x000000880e897223 */ /* 0x000fe20000010089 */
[----:B------:R-:W-:Y:S02]  /*5e30*/  IMAD.MOV.U32 R12, RZ, RZ, R15 ;  /* 0x000000ffff0c7224 */ /* 0x000fe400078e000f */
[----:B------:R-:W-:Y:S02]  /*5e40*/  IMAD.MOV.U32 R15, RZ, RZ, R48 ;  /* 0x000000ffff0f7224 */ /* 0x000fe400078e0030 */
[----:B------:R-:W-:Y:S02]  /*5e50*/  F2FP.F16.F32.PACK_AB R137, R137, R13 ;  /* 0x0000000d8989723e */ /* 0x000fe400000000ff */
[----:B------:R-:W-:-:S03]  /*5e60*/  MOV R13, R52 ;  /* 0x00000034000d7202 */ /* 0x000fc60000000f00 */
[----:B------:R-:W-:-:S07]  /*5e70*/  IMAD.MOV.U32 R14, RZ, RZ, R137 ;  /* 0x000000ffff0e7224 */ /* 0x000fce00078e0089 */
.L_x_490:
[----:B------:R-:W-:Y:S05]  /*5e80*/  BSYNC B2 ;  /* 0x0000000000027941 */ /* 0x000fea0003800000 */
.L_x_489:
[----:B------:R-:W-:Y:S01]  /*5e90*/  LEA R48, P3, R22, R11, 0x1 ;  /* 0x0000000b16307211 */ /* 0x000fe200078608ff */
[----:B------:R-:W-:-:S03]  /*5ea0*/  ULDC.64 UR4, c[0x0][0x208] ;  /* 0x0000820000047ab9 */ /* 0x000fc60000000a00 */
[----:B------:R-:W-:-:S05]  /*5eb0*/  LEA.HI.X R49, R22, R64, R218, 0x1, P3 ;  /* 0x0000004016317211 */ /* 0x000fca00018f0cda */
[----:B----4-:R0:W-:Y:S04]  /*5ec0*/  ST.E.128 desc[UR4][R48.64], R12 ;  /* 0x0000000c30007985 */ /* 0x0101e8000c101d04 */
.L_x_476:
[----:B------:R-:W-:Y:S05]  /*5ed0*/  BSYNC B1 ;  /* 0x0000000000017941 */ /* 0x000fea0003800000 */
.L_x_475:
[----:B------:R-:W-:-:S03]  /*5ee0*/  UMOV UR4, 0xffffffff ;  /* 0xffffffff00047882 */ /* 0x000fc60000000000 */
[----:B------:R-:W-:Y:S05]  /*5ef0*/  BRA.DIV UR4, `(.L_x_491) ;  /* 0x0000024604147947 */ /* 0x000fea000b800000 */
[----:B01----:R-:W0:Y:S04]  /*5f00*/  SHFL.IDX PT, R116, R116, 0x2, 0x181f ;  /* 0x00581f0074747f89 */ /* 0x003e2800000e0000 */
[----:B---3--:R-:W1:Y:S02]  /*5f10*/  SHFL.IDX PT, R117, R117, 0x2, 0x181f ;  /* 0x00581f0075757f89 */ /* 0x008e6400000e0000 */
.L_x_822:
[----:B------:R-:W-:Y:S05]  /*5f20*/  @P5 BRA `(.L_x_492) ;  /* 0x00000050008c5947 */ /* 0x000fea0003800000 */
[----:B------:R-:W-:Y:S01]  /*5f30*/  ISETP.NE.AND P3, PT, R3, RZ, PT ;  /* 0x000000ff0300720c */ /* 0x000fe20003f65270 */
[----:B------:R-:W-:-:S12]  /*5f40*/  BSSY B1, `(.L_x_493) ;  /* 0x0000038000017945 */ /* 0x000fd80003800000 */
[----:B------:R-:W-:Y:S05]  /*5f50*/  @!P3 BRA `(.L_x_494) ;  /* 0x0000000000d8b947 */ /* 0x000fea0003800000 */
[----:B----4-:R3:W4:Y:S01]  /*5f60*/  LDS.128 R12, [R31+0x26400] ;  /* 0x026400001f0c7984 */ /* 0x0107220000000c00 */
[----:B------:R-:W-:Y:S01]  /*5f70*/  ISETP.GE.AND P3, PT, R216, R110, PT ;  /* 0x0000006ed800720c */ /* 0x000fe20003f66270 */
[----:B------:R-:W-:-:S12]  /*5f80*/  BSSY B2, `(.L_x_495) ;  /* 0x000002f000027945 */ /* 0x000fd80003800000 */
[----:B---3--:R-:W-:Y:S05]  /*5f90*/  @P3 BRA `(.L_x_496) ;  /* 0x0000000000b43947 */ /* 0x008fea0003800000 */
[----:B------:R-:W-:Y:S01]  /*5fa0*/  SHF.R.U64 R48, R46, 0x10, R47 ;  /* 0x000000102e307819 */ /* 0x000fe2000000122f */
[----:B----4-:R-:W-:Y:S01]  /*5fb0*/  IMAD.MOV.U32 R46, RZ, RZ, R13 ;  /* 0x000000ffff2e7224 */ /* 0x010fe200078e000d */
[----:B------:R-:W-:Y:S01]  /*5fc0*/  SHF.R.U64 R13, R44, 0x10, R45 ;  /* 0x000000102c0d7819 */ /* 0x000fe2000000122d */
[----:B------:R-:W-:Y:S01]  /*5fd0*/  HADD2.F32 R139, -RZ, R139.H0_H0 ;  /* 0x2000008bff8b7230 */ /* 0x000fe20000004100 */
[----:B------:R-:W-:Y:S01]  /*5fe0*/  SHF.R.U32.HI R47, RZ, 0x10, R47 ;  /* 0x00000010ff2f7819 */ /* 0x000fe2000001162f */
[----:B------:R-:W-:Y:S02]  /*5ff0*/  HADD2.F32 R48, -RZ, R48.H0_H0 ;  /* 0x20000030ff307230 */ /* 0x000fe40000004100 */
[--C-:B------:R-:W-:Y:S02]  /*6000*/  HADD2.F32 R11, -RZ, R46.reuse.H1_H1 ;  /* 0x3000002eff0b7230 */ /* 0x100fe40000004100 */
[----:B------:R-:W-:Y:S02]  /*6010*/  HADD2.F32 R44, -RZ, R46.H0_H0 ;  /* 0x2000002eff2c7230 */ /* 0x000fe40000004100 */
[----:B------:R-:W-:-:S02]  /*6020*/  HADD2.F32 R13, -RZ, R13.H0_H0 ;  /* 0x2000000dff0d7230 */ /* 0x000fc40000004100 */
[CC--:B------:R-:W-:Y:S01]  /*6030*/  FMUL.FTZ R46, R11.reuse, R48.reuse ;  /* 0x000000300b2e7220 */ /* 0x0c0fe20000410000 */
[----:B------:R-:W-:Y:S02]  /*6040*/  HADD2.F32 R141, -RZ, R141.H1_H1 ;  /* 0x3000008dff8d7230 */ /* 0x000fe40000004100 */
[C---:B------:R-:W-:Y:S01]  /*6050*/  FMUL.FTZ R48, R44.reuse, R48 ;  /* 0x000000302c307220 */ /* 0x040fe20000410000 */
[-C--:B------:R-:W-:Y:S01]  /*6060*/  FFMA.FTZ R46, R44, R13.reuse, -R46 ;  /* 0x0000000d2c2e7223 */ /* 0x080fe2000001082e */
[----:B------:R-:W-:Y:S02]  /*6070*/  SHF.R.U32.HI R44, RZ, 0x10, R45 ;  /* 0x00000010ff2c7819 */ /* 0x000fe4000001162d */
[----:B------:R-:W-:Y:S01]  /*6080*/  FFMA.FTZ R48, R11, R13, R48 ;  /* 0x0000000d0b307223 */ /* 0x000fe20000010030 */
[----:B------:R-:W-:Y:S01]  /*6090*/  MOV R13, R15 ;  /* 0x0000000f000d7202 */ /* 0x000fe20000000f00 */
[----:B------:R-:W-:Y:S02]  /*60a0*/  HADD2.F32 R15, -RZ, R47.H0_H0 ;  /* 0x2000002fff0f7230 */ /* 0x000fe40000004100 */
[----:B------:R-:W-:Y:S01]  /*60b0*/  HADD2.F32 R44, -RZ, R44.H0_H0 ;  /* 0x2000002cff2c7230 */ /* 0x000fe20000004100 */
[----:B------:R-:W-:Y:S01]  /*60c0*/  F2FP.F16.F32.PACK_AB R46, R48, R46 ;  /* 0x0000002e302e723e */ /* 0x000fe200000000ff */
[----:B------:R-:W-:-:S02]  /*60d0*/  HADD2.F32 R11, -RZ, R13.H1_H1 ;  /* 0x3000000dff0b7230 */ /* 0x000fc40000004100 */
[----:B------:R-:W-:-:S03]  /*60e0*/  HADD2.F32 R13, -RZ, R13.H0_H0 ;  /* 0x2000000dff0d7230 */ /* 0x000fc60000004100 */
[-C--:B------:R-:W-:Y:S02]  /*60f0*/  FMUL.FTZ R45, R11, R15.reuse ;  /* 0x0000000f0b2d7220 */ /* 0x080fe40000410000 */
[C---:B------:R-:W-:Y:S02]  /*6100*/  FMUL.FTZ R15, R13.reuse, R15 ;  /* 0x0000000f0d0f7220 */ /* 0x040fe40000410000 */
[-C--:B------:R-:W-:Y:S01]  /*6110*/  FFMA.FTZ R45, R13, R44.reuse, -R45 ;  /* 0x0000002c0d2d7223 */ /* 0x080fe2000001082d */
[----:B------:R-:W-:Y:S02]  /*6120*/  HADD2.F32 R13, -RZ, R138.H0_H0 ;  /* 0x2000008aff0d7230 */ /* 0x000fe40000004100 */
[----:B------:R-:W-:Y:S01]  /*6130*/  FFMA.FTZ R15, R11, R44, R15 ;  /* 0x0000002c0b0f7223 */ /* 0x000fe2000001000f */
[--C-:B------:R-:W-:Y:S02]  /*6140*/  HADD2.F32 R11, -RZ, R12.reuse.H0_H0 ;  /* 0x2000000cff0b7230 */ /* 0x100fe40000004100 */
[----:B------:R-:W-:-:S02]  /*6150*/  HADD2.F32 R12, -RZ, R12.H1_H1 ;  /* 0x3000000cff0c7230 */ /* 0x000fc40000004100 */
[----:B------:R-:W-:Y:S01]  /*6160*/  HADD2.F32 R138, -RZ, R138.H1_H1 ;  /* 0x3000008aff8a7230 */ /* 0x000fe20000004100 */
[----:B------:R-:W-:Y:S02]  /*6170*/  F2FP.F16.F32.PACK_AB R15, R15, R45 ;  /* 0x0000002d0f0f723e */ /* 0x000fe400000000ff */
[-C--:B------:R-:W-:Y:S01]  /*6180*/  FMUL.FTZ R44, R12, R139.reuse ;  /* 0x0000008b0c2c7220 */ /* 0x080fe20000410000 */
[----:B------:R-:W-:-:S03]  /*6190*/  FMUL.FTZ R139, R11, R139 ;  /* 0x0000008b0b8b7220 */ /* 0x000fc60000410000 */
[-C--:B------:R-:W-:Y:S01]  /*61a0*/  FFMA.FTZ R44, R11, R13.reuse, -R44 ;  /* 0x0000000d0b2c7223 */ /* 0x080fe2000001082c */
[--C-:B------:R-:W-:Y:S02]  /*61b0*/  HADD2.F32 R11, -RZ, R14.reuse.H0_H0 ;  /* 0x2000000eff0b7230 */ /* 0x100fe40000004100 */
[----:B------:R-:W-:Y:S01]  /*61c0*/  FFMA.FTZ R139, R12, R13, R139 ;  /* 0x0000000d0c8b7223 */ /* 0x000fe2000001008b */
[----:B------:R-:W-:Y:S02]  /*61d0*/  HADD2.F32 R14, -RZ, R14.H1_H1 ;  /* 0x3000000eff0e7230 */ /* 0x000fe40000004100 */
[----:B------:R-:W-:Y:S02]  /*61e0*/  IMAD.MOV.U32 R13, RZ, RZ, R46 ;  /* 0x000000ffff0d7224 */ /* 0x000fe400078e002e */
[----:B------:R-:W-:Y:S01]  /*61f0*/  F2FP.F16.F32.PACK_AB R44, R139, R44 ;  /* 0x0000002c8b2c723e */ /* 0x000fe200000000ff */
[-C--:B------:R-:W-:Y:S01]  /*6200*/  FMUL.FTZ R12, R14, R141.reuse ;  /* 0x0000008d0e0c7220 */ /* 0x080fe20000410000 */
[----:B------:R-:W-:-:S03]  /*6210*/  FMUL.FTZ R141, R11, R141 ;  /* 0x0000008d0b8d7220 */ /* 0x000fc60000410000 */
[-C--:B------:R-:W-:Y:S01]  /*6220*/  FFMA.FTZ R12, R11, R138.reuse, -R12 ;  /* 0x0000008a0b0c7223 */ /* 0x080fe2000001080c */
[----:B------:R-:W-:-:S05]  /*6230*/  FFMA.FTZ R141, R14, R138, R141 ;  /* 0x0000008a0e8d7223 */ /* 0x000fca000001008d */
[----:B------:R-:W-:Y:S01]  /*6240*/  F2FP.F16.F32.PACK_AB R141, R141, R12 ;  /* 0x0000000c8d8d723e */ /* 0x000fe200000000ff */
[----:B------:R-:W-:-:S04]  /*6250*/  IMAD.MOV.U32 R12, RZ, RZ, R44 ;  /* 0x000000ffff0c7224 */ /* 0x000fc800078e002c */
[----:B------:R-:W-:-:S07]  /*6260*/  IMAD.MOV.U32 R14, RZ, RZ, R141 ;  /* 0x000000ffff0e7224 */ /* 0x000fce00078e008d */
.L_x_496:
[----:B------:R-:W-:Y:S05]  /*6270*/  BSYNC B2 ;  /* 0x0000000000027941 */ /* 0x000fea0003800000 */
.L_x_495:
[----:B-1----:R-:W-:Y:S01]  /*6280*/  LEA R44, P3, R16, R117, 0x1 ;  /* 0x00000075102c7211 */ /* 0x002fe200078608ff */
[----:B------:R-:W-:-:S03]  /*6290*/  ULDC.64 UR4, c[0x0][0x208] ;  /* 0x0000820000047ab9 */ /* 0x000fc60000000a00 */
[----:B0-----:R-:W-:-:S05]  /*62a0*/  LEA.HI.X R45, R16, R116, R17, 0x1, P3 ;  /* 0x00000074102d7211 */ /* 0x001fca00018f0c11 */
[----:B----4-:R3:W-:Y:S04]  /*62b0*/  ST.E.128 desc[UR4][R44.64], R12 ;  /* 0x0000000c2c007985 */ /* 0x0107e8000c101d04 */
.L_x_494:
[----:B------:R-:W-:Y:S05]  /*62c0*/  BSYNC B1 ;  /* 0x0000000000017941 */ /* 0x000fea0003800000 */
.L_x_493:
[----:B------:R-:W-:Y:S01]  /*62d0*/  ISETP.NE.AND P3, PT, R21, RZ, PT ;  /* 0x000000ff1500720c */ /* 0x000fe20003f65270 */
[----:B------:R-:W-:-:S12]  /*62e0*/  BSSY B1, `(.L_x_497) ;  /* 0x000003a000017945 */ /* 0x000fd80003800000 */
[----:B------:R-:W-:Y:S05]  /*62f0*/  @!P3 BRA `(.L_x_498) ;  /* 0x0000000000e0b947 */ /* 0x000fea0003800000 */
[----:B---34-:R3:W4:Y:S01]  /*6300*/  LDS.128 R12, [R31+0x28c00] ;  /* 0x028c00001f0c7984 */ /* 0x0187220000000c00 */
[----:B------:R-:W-:Y:S01]  /*6310*/  ISETP.GE.AND P4, PT, R221, R110, PT ;  /* 0x0000006edd00720c */ /* 0x000fe20003f86270 */
[----:B------:R-:W-:Y:S01]  /*6320*/  BSSY B2, `(.L_x_499) ;  /* 0x0000033000027945 */ /* 0x000fe20003800000 */
[----:B-1----:R-:W-:-:S04]  /*6330*/  LEA R44, P3, R212, R117, 0x1 ;  /* 0x00000075d42c7211 */ /* 0x002fc800078608ff */
[----:B0-----:R-:W-:-:S07]  /*6340*/  LEA.HI.X R45, R212, R116, R215, 0x1, P3 ;  /* 0x00000074d42d7211 */ /* 0x001fce00018f0cd7 */
[----:B---3--:R-:W-:Y:S05]  /*6350*/  @P4 BRA `(.L_x_500) ;  /* 0x0000000000bc4947 */ /* 0x008fea0003800000 */
[----:B------:R-:W-:Y:S02]  /*6360*/  SHF.R.U64 R46, R42, 0x10, R43 ;  /* 0x000000102a2e7819 */ /* 0x000fe4000000122b */
[----:B----4-:R-:W-:Y:S02]  /*6370*/  MOV R42, R13 ;  /* 0x0000000d002a7202 */ /* 0x010fe40000000f00 */
[----:B------:R-:W-:Y:S01]  /*6380*/  SHF.R.U64 R13, R40, 0x10, R41 ;  /* 0x00000010280d7819 */ /* 0x000fe20000001229 */
[----:B------:R-:W-:Y:S01]  /*6390*/  HADD2.F32 R46, -RZ, R46.H0_H0 ;  /* 0x2000002eff2e7230 */ /* 0x000fe20000004100 */
[----:B------:R-:W-:Y:S01]  /*63a0*/  SHF.R.U32.HI R43, RZ, 0x10, R43 ;  /* 0x00000010ff2b7819 */ /* 0x000fe2000001162b */
[--C-:B------:R-:W-:Y:S02]  /*63b0*/  HADD2.F32 R11, -RZ, R42.reuse.H1_H1 ;  /* 0x3000002aff0b7230 */ /* 0x100fe40000004100 */
[----:B------:R-:W-:Y:S02]  /*63c0*/  HADD2.F32 R40, -RZ, R42.H0_H0 ;  /* 0x2000002aff287230 */ /* 0x000fe40000004100 */
[----:B------:R-:W-:-:S02]  /*63d0*/  HADD2.F32 R13, -RZ, R13.H0_H0 ;  /* 0x2000000dff0d7230 */ /* 0x000fc40000004100 */
[-C--:B------:R-:W-:Y:S01]  /*63e0*/  FMUL.FTZ R42, R11, R46.reuse ;  /* 0x0000002e0b2a7220 */ /* 0x080fe20000410000 */
[----:B------:R-:W-:-:S03]  /*63f0*/  FMUL.FTZ R46, R40, R46 ;  /* 0x0000002e282e7220 */ /* 0x000fc60000410000 */
[-C--:B------:R-:W-:Y:S01]  /*6400*/  FFMA.FTZ R42, R40, R13.reuse, -R42 ;  /* 0x0000000d282a7223 */ /* 0x080fe2000001082a */
[----:B------:R-:W-:Y:S01]  /*6410*/  SHF.R.U32.HI R40, RZ, 0x10, R41 ;  /* 0x00000010ff287819 */ /* 0x000fe20000011629 */
[----:B------:R-:W-:Y:S01]  /*6420*/  FFMA.FTZ R46, R11, R13, R46 ;  /* 0x0000000d0b2e7223 */ /* 0x000fe2000001002e */
[----:B------:R-:W-:Y:S02]  /*6430*/  IMAD.MOV.U32 R11, RZ, RZ, R15 ;  /* 0x000000ffff0b7224 */ /* 0x000fe400078e000f */
[----:B------:R-:W-:Y:S02]  /*6440*/  IMAD.MOV.U32 R13, RZ, RZ, R12 ;  /* 0x000000ffff0d7224 */ /* 0x000fe400078e000c */
[----:B------:R-:W-:Y:S01]  /*6450*/  HADD2.F32 R12, -RZ, R43.H0_H0 ;  /* 0x2000002bff0c7230 */ /* 0x000fe20000004100 */
[----:B------:R-:W-:Y:S01]  /*6460*/  F2FP.F16.F32.PACK_AB R42, R46, R42 ;  /* 0x0000002a2e2a723e */ /* 0x000fe200000000ff */
[--C-:B------:R-:W-:Y:S02]  /*6470*/  HADD2.F32 R15, -RZ, R11.reuse.H1_H1 ;  /* 0x3000000bff0f7230 */ /* 0x100fe40000004100 */
[----:B------:R-:W-:-:S02]  /*6480*/  HADD2.F32 R11, -RZ, R11.H0_H0 ;  /* 0x2000000bff0b7230 */ /* 0x000fc40000004100 */
[----:B------:R-:W-:Y:S02]  /*6490*/  HADD2.F32 R40, -RZ, R40.H0_H0 ;  /* 0x20000028ff287230 */ /* 0x000fe40000004100 */
[-C--:B------:R-:W-:Y:S01]  /*64a0*/  FMUL.FTZ R41, R15, R12.reuse ;  /* 0x0000000c0f297220 */ /* 0x080fe20000410000 */
[----:B------:R-:W-:-:S03]  /*64b0*/  FMUL.FTZ R12, R11, R12 ;  /* 0x0000000c0b0c7220 */ /* 0x000fc60000410000 */
[-C--:B------:R-:W-:Y:S01]  /*64c0*/  FFMA.FTZ R41, R11, R40.reuse, -R41 ;  /* 0x000000280b297223 */ /* 0x080fe20000010829 */
[----:B------:R-:W-:Y:S02]  /*64d0*/  HADD2.F32 R11, -RZ, R135.H0_H0 ;  /* 0x20000087ff0b7230 */ /* 0x000fe40000004100 */
[----:B------:R-:W-:Y:S01]  /*64e0*/  FFMA.FTZ R12, R15, R40, R12 ;  /* 0x000000280f0c7223 */ /* 0x000fe2000001000c */
[--C-:B------:R-:W-:Y:S02]  /*64f0*/  HADD2.F32 R15, -RZ, R13.reuse.H1_H1 ;  /* 0x3000000dff0f7230 */ /* 0x100fe40000004100 */
[----:B------:R-:W-:Y:S02]  /*6500*/  HADD2.F32 R13, -RZ, R13.H0_H0 ;  /* 0x2000000dff0d7230 */ /* 0x000fe40000004100 */
[----:B------:R-:W-:Y:S02]  /*6510*/  HADD2.F32 R40, -RZ, R134.H0_H0 ;  /* 0x20000086ff287230 */ /* 0x000fe40000004100 */
[----:B------:R-:W-:Y:S01]  /*6520*/  FMUL.FTZ R43, R15, R11 ;  /* 0x0000000b0f2b7220 */ /* 0x000fe20000410000 */
[----:B------:R-:W-:-:S02]  /*6530*/  HADD2.F32 R135, -RZ, R135.H1_H1 ;  /* 0x30000087ff877230 */ /* 0x000fc40000004100 */
[C---:B------:R-:W-:Y:S01]  /*6540*/  FMUL.FTZ R11, R13.reuse, R11 ;  /* 0x0000000b0d0b7220 */ /* 0x040fe20000410000 */
[----:B------:R-:W-:Y:S02]  /*6550*/  HADD2.F32 R134, -RZ, R134.H1_H1 ;  /* 0x30000086ff867230 */ /* 0x000fe40000004100 */
[-C--:B------:R-:W-:Y:S01]  /*6560*/  FFMA.FTZ R43, R13, R40.reuse, -R43 ;  /* 0x000000280d2b7223 */ /* 0x080fe2000001082b */
[--C-:B------:R-:W-:Y:S02]  /*6570*/  HADD2.F32 R13, -RZ, R14.reuse.H1_H1 ;  /* 0x3000000eff0d7230 */ /* 0x100fe40000004100 */
[----:B------:R-:W-:Y:S01]  /*6580*/  FFMA.FTZ R11, R15, R40, R11 ;  /* 0x000000280f0b7223 */ /* 0x000fe2000001000b */
[----:B------:R-:W-:Y:S01]  /*6590*/  HADD2.F32 R14, -RZ, R14.H0_H0 ;  /* 0x2000000eff0e7230 */ /* 0x000fe20000004100 */
[----:B------:R-:W-:Y:S01]  /*65a0*/  F2FP.F16.F32.PACK_AB R41, R12, R41 ;  /* 0x000000290c29723e */ /* 0x000fe200000000ff */
[----:B------:R-:W-:Y:S02]  /*65b0*/  FMUL.FTZ R15, R13, R135 ;  /* 0x000000870d0f7220 */ /* 0x000fe40000410000 */
[----:B------:R-:W-:Y:S01]  /*65c0*/  F2FP.F16.F32.PACK_AB R11, R11, R43 ;  /* 0x0000002b0b0b723e */ /* 0x000fe200000000ff */
[C---:B------:R-:W-:Y:S01]  /*65d0*/  FMUL.FTZ R135, R14.reuse, R135 ;  /* 0x000000870e877220 */ /* 0x040fe20000410000 */
[----:B------:R-:W-:-:S03]  /*65e0*/  FFMA.FTZ R15, R14, R134, -R15 ;  /* 0x000000860e0f7223 */ /* 0x000fc6000001080f */
[----:B------:R-:W-:Y:S01]  /*65f0*/  FFMA.FTZ R135, R13, R134, R135 ;  /* 0x000000860d877223 */ /* 0x000fe20000010087 */
[----:B------:R-:W-:Y:S01]  /*6600*/  IMAD.MOV.U32 R12, RZ, RZ, R11 ;  /* 0x000000ffff0c7224 */ /* 0x000fe200078e000b */
[----:B------:R-:W-:-:S03]  /*6610*/  MOV R13, R42 ;  /* 0x0000002a000d7202 */ /* 0x000fc60000000f00 */
[----:B------:R-:W-:-:S05]  /*6620*/  F2FP.F16.F32.PACK_AB R15, R135, R15 ;  /* 0x0000000f870f723e */ /* 0x000fca00000000ff */
[----:B------:R-:W-:Y:S02]  /*6630*/  IMAD.MOV.U32 R14, RZ, RZ, R15 ;  /* 0x000000ffff0e7224 */ /* 0x000fe400078e000f */
[----:B------:R-:W-:-:S07]  /*6640*/  IMAD.MOV.U32 R15, RZ, RZ, R41 ;  /* 0x000000ffff0f7224 */ /* 0x000fce00078e0029 */
.L_x_500:
[----:B------:R-:W-:Y:S05]  /*6650*/  BSYNC B2 ;  /* 0x0000000000027941 */ /* 0x000fea0003800000 */
.L_x_499:
[----:B------:R-:W-:Y:S02]  /*6660*/  ULDC.64 UR4, c[0x0][0x208] ;  /* 0x0000820000047ab9 */ /* 0x000fe40000000a00 */
[----:B----4-:R0:W-:Y:S03]  /*6670*/  ST.E.128 desc[UR4][R44.64], R12 ;  /* 0x0000000c2c007985 */ /* 0x0101e6000c101d04 */
.L_x_498:
[----:B------:R-:W-:Y:S05]  /*6680*/  BSYNC B1 ;  /* 0x0000000000017941 */ /* 0x000fea0003800000 */
.L_x_497:
[----:B------:R-:W-:Y:S01]  /*6690*/  ISETP.NE.AND P3, PT, R25, RZ, PT ;  /* 0x000000ff1900720c */ /* 0x000fe20003f65270 */
[----:B------:R-:W-:-:S12]  /*66a0*/  BSSY B1, `(.L_x_501) ;  /* 0x0000034000017945 */ /* 0x000fd80003800000 */
[----:B------:R-:W-:Y:S05]  /*66b0*/  @!P3 BRA `(.L_x_502) ;  /* 0x0000000000c8b947 */ /* 0x000fea0003800000 */
[----:B0--34-:R0:W3:Y:S01]  /*66c0*/  LDS.128 R12, [R31+0x2b400] ;  /* 0x02b400001f0c7984 */ /* 0x0190e20000000c00 */
[----:B------:R-:W-:Y:S01]  /*66d0*/  ISETP.GE.AND P4, PT, R220, R110, PT ;  /* 0x0000006edc00720c */ /* 0x000fe20003f86270 */
[----:B------:R-:W-:Y:S01]  /*66e0*/  BSSY B2, `(.L_x_503) ;  /* 0x000002d000027945 */ /* 0x000fe20003800000 */
[----:B-1----:R-:W-:-:S04]  /*66f0*/  LEA R40, P3, R19, R117, 0x1 ;  /* 0x0000007513287211 */ /* 0x002fc800078608ff */
[----:B------:R-:W-:-:S07]  /*6700*/  LEA.HI.X R41, R19, R116, R219, 0x1, P3 ;  /* 0x0000007413297211 */ /* 0x000fce00018f0cdb */
[----:B0-----:R-:W-:Y:S05]  /*6710*/  @P4 BRA `(.L_x_504) ;  /* 0x0000000000a44947 */ /* 0x001fea0003800000 */
[--C-:B------:R-:W-:Y:S01]  /*6720*/  SHF.R.U64 R11, R36, 0x10, R37.reuse ;  /* 0x00000010240b7819 */ /* 0x100fe20000001225 */
[--C-:B---3--:R-:W-:Y:S01]  /*6730*/  HADD2.F32 R42, -RZ, R15.reuse.H1_H1 ;  /* 0x3000000fff2a7230 */ /* 0x108fe20000004100 */
[----:B------:R-:W-:Y:S01]  /*6740*/  SHF.R.U32.HI R36, RZ, 0x10, R37 ;  /* 0x00000010ff247819 */ /* 0x000fe20000011625 */
[----:B------:R-:W-:Y:S01]  /*6750*/  HADD2.F32 R15, -RZ, R15.H0_H0 ;  /* 0x2000000fff0f7230 */ /* 0x000fe20000004100 */
[--C-:B------:R-:W-:Y:S01]  /*6760*/  SHF.R.U64 R37, R38, 0x10, R39.reuse ;  /* 0x0000001026257819 */ /* 0x100fe20000001227 */
[----:B------:R-:W-:Y:S01]  /*6770*/  HADD2.F32 R11, -RZ, R11.H0_H0 ;  /* 0x2000000bff0b7230 */ /* 0x000fe20000004100 */
[----:B------:R-:W-:Y:S01]  /*6780*/  SHF.R.U32.HI R38, RZ, 0x10, R39 ;  /* 0x00000010ff267819 */ /* 0x000fe20000011627 */
[----:B------:R-:W-:Y:S02]  /*6790*/  HADD2.F32 R39, -RZ, R13.H1_H1 ;  /* 0x3000000dff277230 */ /* 0x000fe40000004100 */
[----:B------:R-:W-:Y:S02]  /*67a0*/  HADD2.F32 R37, -RZ, R37.H0_H0 ;  /* 0x20000025ff257230 */ /* 0x000fe40000004100 */
[----:B------:R-:W-:-:S02]  /*67b0*/  HADD2.F32 R13, -RZ, R13.H0_H0 ;  /* 0x2000000dff0d7230 */ /* 0x000fc40000004100 */
[----:B------:R-:W-:Y:S02]  /*67c0*/  HADD2.F32 R38, -RZ, R38.H0_H0 ;  /* 0x20000026ff267230 */ /* 0x000fe40000004100 */
[----:B------:R-:W-:Y:S02]  /*67d0*/  HADD2.F32 R43, -RZ, R36.H0_H0 ;  /* 0x20000024ff2b7230 */ /* 0x000fe40000004100 */
[-C--:B------:R-:W-:Y:S01]  /*67e0*/  FMUL.FTZ R36, R39, R37.reuse ;  /* 0x0000002527247220 */ /* 0x080fe20000410000 */
[----:B------:R-:W-:Y:S01]  /*67f0*/  FMUL.FTZ R44, R13, R37 ;  /* 0x000000250d2c7220 */ /* 0x000fe20000410000 */
[-C--:B------:R-:W-:Y:S01]  /*6800*/  FMUL.FTZ R37, R42, R38.reuse ;  /* 0x000000262a257220 */ /* 0x080fe20000410000 */
[----:B------:R-:W-:Y:S01]  /*6810*/  FMUL.FTZ R38, R15, R38 ;  /* 0x000000260f267220 */ /* 0x000fe20000410000 */
[-C--:B------:R-:W-:Y:S01]  /*6820*/  FFMA.FTZ R36, R13, R11.reuse, -R36 ;  /* 0x0000000b0d247223 */ /* 0x080fe20000010824 */
[----:B------:R-:W-:Y:S01]  /*6830*/  FFMA.FTZ R44, R39, R11, R44 ;  /* 0x0000000b272c7223 */ /* 0x000fe2000001002c */
[----:B------:R-:W-:Y:S01]  /*6840*/  FFMA.FTZ R37, R15, R43, -R37 ;  /* 0x0000002b0f257223 */ /* 0x000fe20000010825 */
[----:B------:R-:W-:-:S02]  /*6850*/  HADD2.F32 R15, -RZ, R12.H1_H1 ;  /* 0x3000000cff0f7230 */ /* 0x000fc40000004100 */
[----:B------:R-:W-:Y:S01]  /*6860*/  FFMA.FTZ R38, R42, R43, R38 ;  /* 0x0000002b2a267223 */ /* 0x000fe20000010026 */
[--C-:B------:R-:W-:Y:S01]  /*6870*/  HADD2.F32 R13, -RZ, R131.reuse.H0_H0 ;  /* 0x20000083ff0d7230 */ /* 0x100fe20000004100 */
[----:B------:R-:W-:Y:S01]  /*6880*/  F2FP.F16.F32.PACK_AB R36, R44, R36 ;  /* 0x000000242c24723e */ /* 0x000fe200000000ff */
[----:B------:R-:W-:Y:S02]  /*6890*/  HADD2.F32 R12, -RZ, R12.H0_H0 ;  /* 0x2000000cff0c7230 */ /* 0x000fe40000004100 */
[----:B------:R-:W-:Y:S02]  /*68a0*/  HADD2.F32 R131, -RZ, R131.H1_H1 ;  /* 0x30000083ff837230 */ /* 0x000fe40000004100 */
[-C--:B------:R-:W-:Y:S01]  /*68b0*/  FMUL.FTZ R42, R15, R13.reuse ;  /* 0x0000000d0f2a7220 */ /* 0x080fe20000410000 */
[--C-:B------:R-:W-:Y:S02]  /*68c0*/  HADD2.F32 R39, -RZ, R14.reuse.H1_H1 ;  /* 0x3000000eff277230 */ /* 0x100fe40000004100 */
[----:B------:R-:W-:Y:S01]  /*68d0*/  FMUL.FTZ R43, R12, R13 ;  /* 0x0000000d0c2b7220 */ /* 0x000fe20000410000 */
[----:B------:R-:W-:-:S02]  /*68e0*/  HADD2.F32 R14, -RZ, R14.H0_H0 ;  /* 0x2000000eff0e7230 */ /* 0x000fc40000004100 */
[--C-:B------:R-:W-:Y:S02]  /*68f0*/  HADD2.F32 R11, -RZ, R128.reuse.H0_H0 ;  /* 0x20000080ff0b7230 */ /* 0x100fe40000004100 */
[-C--:B------:R-:W-:Y:S01]  /*6900*/  FMUL.FTZ R13, R39, R131.reuse ;  /* 0x00000083270d7220 */ /* 0x080fe20000410000 */
[----:B------:R-:W-:Y:S02]  /*6910*/  HADD2.F32 R128, -RZ, R128.H1_H1 ;  /* 0x30000080ff807230 */ /* 0x000fe40000004100 */
[----:B------:R-:W-:Y:S01]  /*6920*/  FMUL.FTZ R131, R14, R131 ;  /* 0x000000830e837220 */ /* 0x000fe20000410000 */
[-C--:B------:R-:W-:Y:S01]  /*6930*/  FFMA.FTZ R42, R12, R11.reuse, -R42 ;  /* 0x0000000b0c2a7223 */ /* 0x080fe2000001082a */
[----:B------:R-:W-:Y:S01]  /*6940*/  FFMA.FTZ R43, R15, R11, R43 ;  /* 0x0000000b0f2b7223 */ /* 0x000fe2000001002b */
[-C--:B------:R-:W-:Y:S01]  /*6950*/  FFMA.FTZ R13, R14, R128.reuse, -R13 ;  /* 0x000000800e0d7223 */ /* 0x080fe2000001080d */
[----:B------:R-:W-:Y:S01]  /*6960*/  FFMA.FTZ R128, R39, R128, R131 ;  /* 0x0000008027807223 */ /* 0x000fe20000010083 */
[----:B------:R-:W-:-:S02]  /*6970*/  F2FP.F16.F32.PACK_AB R15, R38, R37 ;  /* 0x00000025260f723e */ /* 0x000fc400000000ff */
[----:B------:R-:W-:Y:S02]  /*6980*/  F2FP.F16.F32.PACK_AB R12, R43, R42 ;  /* 0x0000002a2b0c723e */ /* 0x000fe400000000ff */
[----:B------:R-:W-:Y:S01]  /*6990*/  F2FP.F16.F32.PACK_AB R14, R128, R13 ;  /* 0x0000000d800e723e */ /* 0x000fe200000000ff */
[----:B------:R-:W-:-:S07]  /*69a0*/  IMAD.MOV.U32 R13, RZ, RZ, R36 ;  /* 0x000000ffff0d7224 */ /* 0x000fce00078e0024 */
.L_x_504:
[----:B------:R-:W-:Y:S05]  /*69b0*/  BSYNC B2 ;  /* 0x0000000000027941 */ /* 0x000fea0003800000 */
.L_x_503:
[----:B------:R-:W-:Y:S02]  /*69c0*/  ULDC.64 UR4, c[0x0][0x208] ;  /* 0x0000820000047ab9 */ /* 0x000fe40000000a00 */
[----:B---3--:R0:W-:Y:S03]  /*69d0*/  ST.E.128 desc[UR4][R40.64], R12 ;  /* 0x0000000c28007985 */ /* 0x0081e6000c101d04 */
.L_x_502:
[----:B------:R-:W-:Y:S05]  /*69e0*/  BSYNC B1 ;  /* 0x0000000000017941 */ /* 0x000fea0003800000 */
.L_x_501:
[----:B------:R-:W-:-:S13]  /*69f0*/  ISETP.NE.AND P3, PT, R26, RZ, PT ;  /* 0x000000ff1a00720c */ /* 0x000fda0003f65270 */
        /* <DEDUP_REMOVED lines=8> */
[--C-:B---3--:R-:W-:Y:S01]  /*6a80*/  HADD2.F32 R40, -RZ, R15.reuse.H0_H0 ;  /* 0x2000000fff287230 */ /* 0x108fe20000004100 */
[----:B------:R-:W-:Y:S02]  /*6a90*/  SHF.R.U32.HI R32, RZ, 0x10, R33 ;  /* 0x00000010ff207819 */ /* 0x000fe40000011621 */
[--C-:B------:R-:W-:Y:S01]  /*6aa0*/  SHF.R.U64 R42, R34, 0x10, R35.reuse ;  /* 0x00000010222a7819 */ /* 0x100fe20000001223 */
[----:B------:R-:W-:Y:S01]  /*6ab0*/  HADD2.F32 R34, -RZ, R15.H1_H1 ;  /* 0x3000000fff227230 */ /* 0x000fe20000004100 */
[----:B------:R-:W-:Y:S01]  /*6ac0*/  MOV R33, R13 ;  /* 0x0000000d00217202 */ /* 0x000fe20000000f00 */
[----:B------:R-:W-:Y:S01]  /*6ad0*/  HADD2.F32 R38, -RZ, R38.H0_H0 ;  /* 0x20000026ff267230 */ /* 0x000fe20000004100 */
[----:B------:R-:W-:Y:S01]  /*6ae0*/  SHF.R.U32.HI R11, RZ, 0x10, R35 ;  /* 0x00000010ff0b7819 */ /* 0x000fe20000011623 */
[----:B------:R-:W-:Y:S02]  /*6af0*/  HADD2.F32 R42, -RZ, R42.H0_H0 ;  /* 0x2000002aff2a7230 */ /* 0x000fe40000004100 */
[----:B------:R-:W-:-:S02]  /*6b00*/  HADD2.F32 R13, -RZ, R33.H1_H1 ;  /* 0x30000021ff0d7230 */ /* 0x000fc40000004100 */
[----:B------:R-:W-:Y:S02]  /*6b10*/  HADD2.F32 R33, -RZ, R33.H0_H0 ;  /* 0x20000021ff217230 */ /* 0x000fe40000004100 */
[----:B------:R-:W-:Y:S02]  /*6b20*/  HADD2.F32 R11, -RZ, R11.H0_H0 ;  /* 0x2000000bff0b7230 */ /* 0x000fe40000004100 */
[----:B------:R-:W-:Y:S02]  /*6b30*/  HADD2.F32 R15, -RZ, R32.H0_H0 ;  /* 0x20000020ff0f7230 */ /* 0x000fe40000004100 */
[-C--:B------:R-:W-:Y:S01]  /*6b40*/  FMUL.FTZ R32, R13, R42.reuse ;  /* 0x0000002a0d207220 */ /* 0x080fe20000410000 */
[C---:B------:R-:W-:Y:S01]  /*6b50*/  FMUL.FTZ R42, R33.reuse, R42 ;  /* 0x0000002a212a7220 */ /* 0x040fe20000410000 */
[-C--:B------:R-:W-:Y:S01]  /*6b60*/  FMUL.FTZ R35, R34, R11.reuse ;  /* 0x0000000b22237220 */ /* 0x080fe20000410000 */
[C---:B------:R-:W-:Y:S01]  /*6b70*/  FMUL.FTZ R39, R40.reuse, R11 ;  /* 0x0000000b28277220 */ /* 0x040fe20000410000 */
[-C--:B------:R-:W-:Y:S01]  /*6b80*/  FFMA.FTZ R11, R33, R38.reuse, -R32 ;  /* 0x00000026210b7223 */ /* 0x080fe20000010820 */
[----:B------:R-:W-:Y:S01]  /*6b90*/  FFMA.FTZ R32, R13, R38, R42 ;  /* 0x000000260d207223 */ /* 0x000fe2000001002a */
[----:B------:R-:W-:Y:S01]  /*6ba0*/  FFMA.FTZ R13, R40, R15, -R35 ;  /* 0x0000000f280d7223 */ /* 0x000fe20000010823 */
[----:B------:R-:W-:-:S02]  /*6bb0*/  HADD2.F32 R33, -RZ, R82.H0_H0 ;  /* 0x20000052ff217230 */ /* 0x000fc40000004100 */
[----:B------:R-:W-:Y:S01]  /*6bc0*/  FFMA.FTZ R34, R34, R15, R39 ;  /* 0x0000000f22227223 */ /* 0x000fe20000010027 */
[--C-:B------:R-:W-:Y:S01]  /*6bd0*/  HADD2.F32 R38, -RZ, R12.reuse.H1_H1 ;  /* 0x3000000cff267230 */ /* 0x100fe20000004100 */
[----:B------:R-:W-:Y:S01]  /*6be0*/  F2FP.F16.F32.PACK_AB R11, R32, R11 ;  /* 0x0000000b200b723e */ /* 0x000fe200000000ff */
[----:B------:R-:W-:Y:S02]  /*6bf0*/  HADD2.F32 R40, -RZ, R12.H0_H0 ;  /* 0x2000000cff287230 */ /* 0x000fe40000004100 */
[----:B------:R-:W-:Y:S02]  /*6c00*/  HADD2.F32 R35, -RZ, R82.H1_H1 ;  /* 0x30000052ff237230 */ /* 0x000fe40000004100 */
[-C--:B------:R-:W-:Y:S01]  /*6c10*/  FMUL.FTZ R39, R38, R33.reuse ;  /* 0x0000002126277220 */ /* 0x080fe20000410000 */
[----:B------:R-:W-:Y:S02]  /*6c20*/  HADD2.F32 R12, -RZ, R14.H1_H1 ;  /* 0x3000000eff0c7230 */ /* 0x000fe40000004100 */
[----:B------:R-:W-:Y:S01]  /*6c30*/  FMUL.FTZ R33, R40, R33 ;  /* 0x0000002128217220 */ /* 0x000fe20000410000 */
[----:B------:R-:W-:-:S02]  /*6c40*/  HADD2.F32 R15, -RZ, R81.H0_H0 ;  /* 0x20000051ff0f7230 */ /* 0x000fc40000004100 */
[----:B------:R-:W-:Y:S02]  /*6c50*/  HADD2.F32 R14, -RZ, R14.H0_H0 ;  /* 0x2000000eff0e7230 */ /* 0x000fe40000004100 */
[----:B------:R-:W-:Y:S01]  /*6c60*/  FMUL.FTZ R41, R12, R35 ;  /* 0x000000230c297220 */ /* 0x000fe20000410000 */
[----:B------:R-:W-:Y:S02]  /*6c70*/  HADD2.F32 R81, -RZ, R81.H1_H1 ;  /* 0x30000051ff517230 */ /* 0x000fe40000004100 */
[-C--:B------:R-:W-:Y:S01]  /*6c80*/  FFMA.FTZ R39, R40, R15.reuse, -R39 ;  /* 0x0000000f28277223 */ /* 0x080fe20000010827 */
[----:B------:R-:W-:Y:S01]  /*6c90*/  FFMA.FTZ R38, R38, R15, R33 ;  /* 0x0000000f26267223 */ /* 0x000fe20000010021 */
[----:B------:R-:W-:Y:S01]  /*6ca0*/  FMUL.FTZ R35, R14, R35 ;  /* 0x000000230e237220 */ /* 0x000fe20000410000 */
[----:B------:R-:W-:Y:S01]  /*6cb0*/  F2FP.F16.F32.PACK_AB R15, R34, R13 ;  /* 0x0000000d220f723e */ /* 0x000fe200000000ff */
[----:B------:R-:W-:Y:S01]  /*6cc0*/  FFMA.FTZ R41, R14, R81, -R41 ;  /* 0x000000510e297223 */ /* 0x000fe20000010829 */
[----:B------:R-:W-:-:S02]  /*6cd0*/  IMAD.MOV.U32 R13, RZ, RZ, R11 ;  /* 0x000000ffff0d7224 */ /* 0x000fc400078e000b */
[----:B------:R-:W-:Y:S01]  /*6ce0*/  FFMA.FTZ R12, R12, R81, R35 ;  /* 0x000000510c0c7223 */ /* 0x000fe20000010023 */
[----:B------:R-:W-:-:S04]  /*6cf0*/  F2FP.F16.F32.PACK_AB R38, R38, R39 ;  /* 0x000000272626723e */ /* 0x000fc800000000ff */
[----:B------:R-:W-:Y:S01]  /*6d00*/  F2FP.F16.F32.PACK_AB R14, R12, R41 ;  /* 0x000000290c0e723e */ /* 0x000fe200000000ff */
[----:B------:R-:W-:-:S07]  /*6d10*/  IMAD.MOV.U32 R12, RZ, RZ, R38 ;  /* 0x000000ffff0c7224 */ /* 0x000fce00078e0026 */
.L_x_506:
[----:B------:R-:W-:Y:S05]  /*6d20*/  BSYNC B1 ;  /* 0x0000000000017941 */ /* 0x000fea0003800000 */
.L_x_505:
[----:B------:R-:W-:Y:S02]  /*6d30*/  ULDC.64 UR4, c[0x0][0x208] ;  /* 0x0000820000047ab9 */ /* 0x000fe40000000a00 */
[----:B---3--:R0:W-:Y:S01]  /*6d40*/  ST.E.128 desc[UR4][R36.64], R12 ;  /* 0x0000000c24007985 */ /* 0x0081e2000c101d04 */
[----:B------:R-:W-:Y:S05]  /*6d50*/  BRA `(.L_x_492) ;  /* 0x0000004400007947 */ /* 0x000fea0003800000 */
.L_x_447:
        /* <DEDUP_REMOVED lines=16> */
[----:B------:R-:W-:Y:S01]  /*6e60*/  CS2R R38, SRZ ;  /* 0x0000000000267805 */ /* 0x000fe2000001ff00 */
[----:B------:R-:W-:Y:S01]  /*6e70*/  IMAD.X R35, R11, 0x1, R5, P4 ;  /* 0x000000010b237824 */ /* 0x000fe200020e0605 */
[----:B------:R-:W-:Y:S02]  /*6e80*/  LEA R40, P4, R34, UR4, 0x1 ;  /* 0x0000000422287c11 */ /* 0x000fe4000f8808ff */
[----:B------:R-:W-:Y:S02]  /*6e90*/  CS2R R36, SRZ ;  /* 0x0000000000247805 */ /* 0x000fe4000001ff00 */
[----:B------:R-:W-:Y:S01]  /*6ea0*/  IADD3.X R33, R80, R7, RZ, P0, !PT ;  /* 0x0000000750217210 */ /* 0x000fe200007fe4ff */
[----:B------:R-:W-:Y:S01]  /*6eb0*/  ULDC.64 UR8, c[0x0][0x208] ;  /* 0x0000820000087ab9 */ /* 0x000fe20000000a00 */
[----:B------:R-:W-:-:S02]  /*6ec0*/  LEA.HI.X R41, R34, UR5, R35, 0x1, P4 ;  /* 0x0000000522297c11 */ /* 0x000fc4000a0f0c23 */
[----:B------:R-:W-:Y:S02]  /*6ed0*/  CS2R R34, SRZ ;  /* 0x0000000000227805 */ /* 0x000fe4000001ff00 */
[----:B------:R-:W-:Y:S02]  /*6ee0*/  LEA R48, P4, R32, UR6, 0x1 ;  /* 0x0000000620307c11 */ /* 0x000fe4000f8808ff */
[-C--:B------:R-:W-:Y:S02]  /*6ef0*/  ISETP.GE.AND P0, PT, R16, R110.reuse, PT ;  /* 0x0000006e1000720c */ /* 0x080fe40003f06270 */
[----:B------:R-:W-:Y:S02]  /*6f00*/  LEA.HI.X R49, R32, UR7, R33, 0x1, P4 ;  /* 0x0000000720317c11 */ /* 0x000fe4000a0f0c21 */
[----:B------:R-:W-:Y:S02]  /*6f10*/  CS2R R32, SRZ ;  /* 0x0000000000207805 */ /* 0x000fe4000001ff00 */
[----:B------:R-:W-:-:S02]  /*6f20*/  ISETP.GE.AND P4, PT, R214, R110, PT ;  /* 0x0000006ed600720c */ /* 0x000fc40003f86270 */
[----:B------:R-:W-:Y:S02]  /*6f30*/  CS2R R46, SRZ ;  /* 0x00000000002e7805 */ /* 0x000fe4000001ff00 */
[----:B------:R-:W-:Y:S02]  /*6f40*/  CS2R R44, SRZ ;  /* 0x00000000002c7805 */ /* 0x000fe4000001ff00 */
[----:B------:R-:W-:Y:S01]  /*6f50*/  CS2R R42, SRZ ;  /* 0x00000000002a7805 */ /* 0x000fe2000001ff00 */
[----:B------:R-:W5:Y:S06]  /*6f60*/  @!P0 LDG.E.128 R36, desc[UR8][R40.64] ;  /* 0x0000000828248981 */ /* 0x000f6c000c1e1d00 */
[----:B------:R0:W5:Y:S04]  /*6f70*/  @!P4 LDG.E.128 R32, desc[UR8][R40.64+0x80] ;  /* 0x000080082820c981 */ /* 0x000168000c1e1d00 */
[----:B------:R1:W5:Y:S01]  /*6f80*/  @!P0 LDG.E.128 R44, desc[UR8][R48.64] ;  /* 0x00000008302c8981 */ /* 0x000362000c1e1d00 */
[----:B0-----:R-:W-:-:S06]  /*6f90*/  CS2R R40, SRZ ;  /* 0x0000000000287805 */ /* 0x001fcc000001ff00 */
[----:B------:R1:W5:Y:S02]  /*6fa0*/  @!P4 LDG.E.128 R40, desc[UR8][R48.64+0x80] ;  /* 0x000080083028c981 */ /* 0x000364000c1e1d00 */
.L_x_508:
[----:B------:R-:W-:Y:S05]  /*6fb0*/  BSYNC B1 ;  /* 0x0000000000017941 */ /* 0x000fea0003800000 */
.L_x_507:
[----:B-1---5:R-:W-:Y:S01]  /*6fc0*/  IMAD.MOV.U32 R48, RZ, RZ, R34 ;  /* 0x000000ffff307224 */ /* 0x022fe200078e0022 */
[----:B------:R-:W-:Y:S01]  /*6fd0*/  IADD3 R53, R224, 0x20, RZ ;  /* 0x00000020e0357810 */ /* 0x000fe20007ffe0ff */
[----:B------:R-:W-:Y:S01]  /*6fe0*/  IMAD.MOV.U32 R52, RZ, RZ, R35 ;  /* 0x000000ffff347224 */ /* 0x000fe200078e0023 */
[----:B------:R-:W-:Y:S01]  /*6ff0*/  BSSY B1, `(.L_x_509) ;  /* 0x000003f000017945 */ /* 0x000fe20003800000 */
[----:B------:R-:W-:Y:S01]  /*7000*/  IMAD.MOV.U32 R49, RZ, RZ, R32 ;  /* 0x000000ffff317224 */ /* 0x000fe200078e0020 */
[----:B------:R-:W-:Y:S02]  /*7010*/  PRMT R156, R48, 0x7610, R156 ;  /* 0x00007610309c7816 */ /* 0x000fe4000000009c */
[----:B------:R-:W-:Y:S02]  /*7020*/  CS2R R54, SRZ ;  /* 0x0000000000367805 */ /* 0x000fe4000001ff00 */
[----:B------:R-:W-:Y:S02]  /*7030*/  MOV R48, R33 ;  /* 0x0000002100307202 */ /* 0x000fe40000000f00 */
[----:B------:R-:W-:-:S02]  /*7040*/  CS2R R58, SRZ ;  /* 0x00000000003a7805 */ /* 0x000fc4000001ff00 */
[----:B------:R-:W-:Y:S01]  /*7050*/  PRMT R159, R52, 0x7610, R159 ;  /* 0x00007610349f7816 */ /* 0x000fe2000000009f */
[----:B------:R-:W-:Y:S01]  /*7060*/  IMAD.MOV.U32 R52, RZ, RZ, R36 ;  /* 0x000000ffff347224 */ /* 0x000fe200078e0024 */
[----:B------:R-:W-:Y:S01]  /*7070*/  PRMT R160, R48, 0x7610, R160 ;  /* 0x0000761030a07816 */ /* 0x000fe200000000a0 */
[----:B------:R-:W-:Y:S01]  /*7080*/  IMAD.MOV.U32 R48, RZ, RZ, R39 ;  /* 0x000000ffff307224 */ /* 0x000fe200078e0027 */
[----:B------:R-:W-:Y:S01]  /*7090*/  PRMT R157, R49, 0x7610, R157 ;  /* 0x00007610319d7816 */ /* 0x000fe2000000009d */
[----:B------:R-:W-:Y:S01]  /*70a0*/  IMAD.MOV.U32 R49, RZ, RZ, R38 ;  /* 0x000000ffff317224 */ /* 0x000fe200078e0026 */
[----:B------:R-:W-:Y:S02]  /*70b0*/  ISETP.GE.AND P4, PT, R53, R86, PT ;  /* 0x000000563500720c */ /* 0x000fe40003f86270 */
[----:B------:R-:W-:Y:S02]  /*70c0*/  CS2R R56, SRZ ;  /* 0x0000000000387805 */ /* 0x000fe4000001ff00 */
[----:B------:R-:W-:Y:S01]  /*70d0*/  PRMT R162, R48, 0x5410, R52 ;  /* 0x0000541030a27816 */ /* 0x000fe20000000034 */
[----:B------:R-:W-:Y:S01]  /*70e0*/  IMAD.MOV.U32 R52, RZ, RZ, R43 ;  /* 0x000000ffff347224 */ /* 0x000fe200078e002b */
[----:B------:R-:W-:Y:S01]  /*70f0*/  PRMT R161, R49, 0x7610, R161 ;  /* 0x0000761031a17816 */ /* 0x000fe200000000a1 */
[----:B------:R-:W-:Y:S01]  /*7100*/  IMAD.MOV.U32 R48, RZ, RZ, R42 ;  /* 0x000000ffff307224 */ /* 0x000fe200078e002a */
[----:B------:R-:W-:-:S02]  /*7110*/  MOV R49, R37 ;  /* 0x0000002500317202 */ /* 0x000fc40000000f00 */
[----:B------:R-:W-:Y:S02]  /*7120*/  CS2R R62, SRZ ;  /* 0x00000000003e7805 */ /* 0x000fe4000001ff00 */
[----:B------:R-:W-:Y:S01]  /*7130*/  PRMT R159, R159, 0x5410, R52 ;  /* 0x000054109f9f7816 */ /* 0x000fe20000000034 */
[----:B------:R-:W-:Y:S01]  /*7140*/  IMAD.MOV.U32 R52, RZ, RZ, R46 ;  /* 0x000000ffff347224 */ /* 0x000fe200078e002e */
[----:B------:R-:W-:Y:S01]  /*7150*/  PRMT R137, R49, 0x7610, R137 ;  /* 0x0000761031897816 */ /* 0x000fe20000000089 */
[----:B------:R-:W-:Y:S01]  /*7160*/  IMAD.MOV.U32 R49, RZ, RZ, R40 ;  /* 0x000000ffff317224 */ /* 0x000fe200078e0028 */
[----:B------:R-:W-:Y:S02]  /*7170*/  PRMT R156, R156, 0x5410, R48 ;  /* 0x000054109c9c7816 */ /* 0x000fe40000000030 */
[----:B------:R-:W-:Y:S02]  /*7180*/  CS2R R60, SRZ ;  /* 0x00000000003c7805 */ /* 0x000fe4000001ff00 */
[----:B------:R-:W-:-:S02]  /*7190*/  MOV R48, R41 ;  /* 0x0000002900307202 */ /* 0x000fc40000000f00 */
[----:B------:R-:W-:Y:S01]  /*71a0*/  PRMT R157, R157, 0x5410, R49 ;  /* 0x000054109d9d7816 */ /* 0x000fe20000000031 */
[----:B------:R-:W-:Y:S01]  /*71b0*/  IMAD.MOV.U32 R49, RZ, RZ, R47 ;  /* 0x000000ffff317224 */ /* 0x000fe200078e002f */
[----:B------:R-:W-:Y:S01]  /*71c0*/  PRMT R160, R160, 0x5410, R48 ;  /* 0x00005410a0a07816 */ /* 0x000fe20000000030 */
[----:B------:R-:W-:Y:S01]  /*71d0*/  IMAD.MOV.U32 R48, RZ, RZ, R44 ;  /* 0x000000ffff307224 */ /* 0x000fe200078e002c */
[----:B------:R-:W-:Y:S01]  /*71e0*/  PRMT R161, R161, 0x5410, R52 ;  /* 0x00005410a1a17816 */ /* 0x000fe20000000034 */
[----:B------:R-:W-:-:S03]  /*71f0*/  IMAD.MOV.U32 R52, RZ, RZ, R45 ;  /* 0x000000ffff347224 */ /* 0x000fc600078e002d */
[----:B------:R-:W-:Y:S02]  /*7200*/  PRMT R163, R49, 0x5410, R48 ;  /* 0x0000541031a37816 */ /* 0x000fe40000000030 */
[----:B------:R-:W-:Y:S02]  /*7210*/  CS2R R48, SRZ ;  /* 0x0000000000307805 */ /* 0x000fe4000001ff00 */
[----:B------:R-:W-:Y:S02]  /*7220*/  PRMT R138, R52, 0x7610, R138 ;  /* 0x00007610348a7816 */ /* 0x000fe4000000008a */
[----:B------:R-:W-:Y:S01]  /*7230*/  CS2R R52, SRZ ;  /* 0x0000000000347805 */ /* 0x000fe2000001ff00 */
[----:B------:R-:W-:Y:S06]  /*7240*/  @P4 BRA `(.L_x_510) ;  /* 0x0000000000644947 */ /* 0x000fec0003800000 */
[----:B------:R-:W-:Y:S01]  /*7250*/  IADD3 R50, P0, P5, R98, R14, R102 ;  /* 0x0000000e62327210 */ /* 0x000fe20007d1e066 */
[----:B------:R-:W-:Y:S01]  /*7260*/  ULDC.64 UR4, c[0x0][0x3e8] ;  /* 0x0000fa0000047ab9 */ /* 0x000fe20000000a00 */
[----:B------:R-:W-:Y:S01]  /*7270*/  ULDC.64 UR6, c[0x0][0x400] ;  /* 0x0001000000067ab9 */ /* 0x000fe20000000a00 */
[----:B------:R-:W-:Y:S02]  /*7280*/  CS2R R54, SRZ ;  /* 0x0000000000367805 */ /* 0x000fe4000001ff00 */
[----:B------:R-:W-:Y:S02]  /*7290*/  IADD3.X R51, R5, R11, R89, P0, P5 ;  /* 0x0000000b05337210 */ /* 0x000fe400007ea459 */
[----:B------:R-:W-:Y:S02]  /*72a0*/  CS2R R52, SRZ ;  /* 0x0000000000347805 */ /* 0x000fe4000001ff00 */
[----:B------:R-:W-:Y:S02]  /*72b0*/  IADD3 R48, P0, P5, R92, R12, R104 ;  /* 0x0000000c5c307210 */ /* 0x000fe40007d1e068 */
[----:B------:R-:W-:-:S02]  /*72c0*/  CS2R R62, SRZ ;  /* 0x00000000003e7805 */ /* 0x000fc4000001ff00 */
[----:B------:R-:W-:Y:S01]  /*72d0*/  CS2R R60, SRZ ;  /* 0x00000000003c7805 */ /* 0x000fe2000001ff00 */
[----:B------:R-:W-:Y:S01]  /*72e0*/  ULDC.64 UR8, c[0x0][0x208] ;  /* 0x0000820000087ab9 */ /* 0x000fe20000000a00 */
        /* <DEDUP_REMOVED lines=8> */
[----:B------:R-:W5:Y:S04]  /*7370*/  @!P0 LDG.E.128 R52, desc[UR8][R56.64] ;  /* 0x0000000838348981 */ /* 0x000f68000c1e1d00 */
[----:B------:R-:W5:Y:S01]  /*7380*/  @!P0 LDG.E.128 R60, desc[UR8][R64.64] ;  /* 0x00000008403c8981 */ /* 0x000f62000c1e1d00 */
[----:B------:R-:W-:Y:S02]  /*7390*/  ISETP.GE.AND P0, PT, R214, R110, PT ;  /* 0x0000006ed600720c */ /* 0x000fe40003f06270 */
[----:B------:R-:W-:-:S11]  /*73a0*/  CS2R R58, SRZ ;  /* 0x00000000003a7805 */ /* 0x000fd6000001ff00 */
[----:B------:R0:W5:Y:S02]  /*73b0*/  @!P0 LDG.E.128 R48, desc[UR8][R56.64+0x80] ;  /* 0x0000800838308981 */ /* 0x000164000c1e1d00 */
[----:B0-----:R-:W-:-:S06]  /*73c0*/  CS2R R56, SRZ ;  /* 0x0000000000387805 */ /* 0x001fcc000001ff00 */
[----:B------:R0:W5:Y:S02]  /*73d0*/  @!P0 LDG.E.128 R56, desc[UR8][R64.64+0x80] ;  /* 0x0000800840388981 */ /* 0x000164000c1e1d00 */
.L_x_510:
[----:B------:R-:W-:Y:S05]  /*73e0*/  BSYNC B1 ;  /* 0x0000000000017941 */ /* 0x000fea0003800000 */
.L_x_509:
[----:B0----5:R-:W-:Y:S01]  /*73f0*/  IMAD.MOV.U32 R64, RZ, RZ, R49 ;  /* 0x000000ffff407224 */ /* 0x021fe200078e0031 */
[----:B------:R-:W-:Y:S01]  /*7400*/  MOV R65, R48 ;  /* 0x0000003000417202 */ /* 0x000fe20000000f00 */
[----:B------:R-:W-:Y:S01]  /*7410*/  VIADD R68, R224, 0x40 ;  /* 0x00000040e0447836 */ /* 0x000fe20000000000 */
[----:B------:R-:W-:Y:S01]  /*7420*/  BSSY B1, `(.L_x_511) ;  /* 0x0000036000017945 */ /* 0x000fe20003800000 */
[----:B------:R-:W-:Y:S01]  /*7430*/  IMAD.MOV.U32 R67, RZ, RZ, R50 ;  /* 0x000000ffff437224 */ /* 0x000fe200078e0032 */
[----:B------:R-:W-:Y:S01]  /*7440*/  PRMT R149, R65, 0x5410, R64 ;  /* 0x0000541041957816 */ /* 0x000fe20000000040 */
[----:B------:R-:W-:Y:S01]  /*7450*/  IMAD.MOV.U32 R64, RZ, RZ, R53 ;  /* 0x000000ffff407224 */ /* 0x000fe200078e0035 */
[----:B------:R-:W-:Y:S01]  /*7460*/  MOV R65, R52 ;  /* 0x0000003400417202 */ /* 0x000fe20000000f00 */
[----:B------:R-:W-:Y:S01]  /*7470*/  IMAD.MOV.U32 R66, RZ, RZ, R51 ;  /* 0x000000ffff427224 */ /* 0x000fe200078e0033 */
[----:B------:R-:W-:Y:S02]  /*7480*/  ISETP.GE.AND P5, PT, R68, R86, PT ;  /* 0x000000564400720c */ /* 0x000fe40003fa6270 */
[----:B------:R-:W-:-:S02]  /*7490*/  CS2R R70, SRZ ;  /* 0x0000000000467805 */ /* 0x000fc4000001ff00 */
        /* <DEDUP_REMOVED lines=8> */
[----:B------:R-:W-:Y:S01]  /*7520*/  CS2R R74, SRZ ;  /* 0x00000000004a7805 */ /* 0x000fe2000001ff00 */
[----:B------:R-:W-:Y:S01]  /*7530*/  IMAD.MOV.U32 R65, RZ, RZ, R62 ;  /* 0x000000ffff417224 */ /* 0x000fe200078e003e */
[----:B------:R-:W-:Y:S01]  /*7540*/  CS2R R72, SRZ ;  /* 0x0000000000487805 */ /* 0x000fe2000001ff00 */
[----:B------:R-:W-:Y:S01]  /*7550*/  IMAD.MOV.U32 R64, RZ, RZ, R63 ;  /* 0x000000ffff407224 */ /* 0x000fe200078e003f */
[----:B------:R-:W-:Y:S01]  /*7560*/  PRMT R152, R67, 0x5410, R66 ;  /* 0x0000541043987816 */ /* 0x000fe20000000042 */
[----:B------:R-:W-:Y:S01]  /*7570*/  IMAD.MOV.U32 R67, RZ, RZ, R58 ;  /* 0x000000ffff437224 */ /* 0x000fe200078e003a */
[----:B------:R-:W-:Y:S01]  /*7580*/  CS2R R78, SRZ ;  /* 0x00000000004e7805 */ /* 0x000fe2000001ff00 */
[----:B------:R-:W-:Y:S01]  /*7590*/  IMAD.MOV.U32 R66, RZ, RZ, R59 ;  /* 0x000000ffff427224 */ /* 0x000fe200078e003b */
[----:B------:R-:W-:Y:S01]  /*75a0*/  PRMT R154, R65, 0x5410, R64 ;  /* 0x00005410419a7816 */ /* 0x000fe20000000040 */
[----:B------:R-:W-:Y:S01]  /*75b0*/  IMAD.MOV.U32 R64, RZ, RZ, R61 ;  /* 0x000000ffff407224 */ /* 0x000fe200078e003d */
[----:B------:R-:W-:-:S02]  /*75c0*/  MOV R65, R60 ;  /* 0x0000003c00417202 */ /* 0x000fc40000000f00 */
        /* <DEDUP_REMOVED lines=8> */
[----:B------:R-:W-:Y:S02]  /*7650*/  ULDC.64 UR6, c[0x0][0x208] ;  /* 0x0000820000067ab9 */ /* 0x000fe40000000a00 */
[----:B------:R-:W-:Y:S02]  /*7660*/  IADD3.X R11, R5, R105, R11, P0, P6 ;  /* 0x00000069050b7210 */ /* 0x000fe400007ec40b */
        /* <DEDUP_REMOVED lines=9> */
[----:B------:R-:W-:Y:S02]  /*7700*/  CS2R R64, SRZ ;  /* 0x0000000000407805 */ /* 0x000fe4000001ff00 */
[----:B------:R-:W-:Y:S02]  /*7710*/  CS2R R74, SRZ ;  /* 0x00000000004a7805 */ /* 0x000fe4000001ff00 */
[----:B------:R-:W-:-:S05]  /*7720*/  CS2R R72, SRZ ;  /* 0x0000000000487805 */ /* 0x000fca000001ff00 */
[----:B------:R0:W5:Y:S04]  /*7730*/  @!P0 LDG.E.128 R68, desc[UR6][R14.64] ;  /* 0x000000060e448981 */ /* 0x000168000c1e1d00 */
[----:B------:R0:W5:Y:S01]  /*7740*/  @!P0 LDG.E.128 R76, desc[UR6][R12.64] ;  /* 0x000000060c4c8981 */ /* 0x000162000c1e1d00 */
[----:B------:R-:W-:-:S13]  /*7750*/  ISETP.GE.AND P0, PT, R214, R110, PT ;  /* 0x0000006ed600720c */ /* 0x000fda0003f06270 */
[----:B------:R0:W5:Y:S04]  /*7760*/  @!P0 LDG.E.128 R64, desc[UR6][R14.64+0x80] ;  /* 0x000080060e408981 */ /* 0x000168000c1e1d00 */
[----:B------:R0:W5:Y:S02]  /*7770*/  @!P0 LDG.E.128 R72, desc[UR6][R12.64+0x80] ;  /* 0x000080060c488981 */ /* 0x000164000c1e1d00 */
.L_x_512:
[----:B------:R-:W-:Y:S05]  /*7780*/  BSYNC B1 ;  /* 0x0000000000017941 */ /* 0x000fea0003800000 */
.L_x_511:
[----:B0----5:R-:W-:Y:S01]  /*7790*/  IMAD.MOV.U32 R12, RZ, RZ, R66 ;  /* 0x000000ffff0c7224 */ /* 0x021fe200078e0042 */
[----:B------:R-:W-:Y:S01]  /*77a0*/  MOV R11, R67 ;  /* 0x00000043000b7202 */ /* 0x000fe20000000f00 */
        /* <DEDUP_REMOVED lines=28> */
[----:B------:R-:W-:Y:S06]  /*7970*/  @!P0 BRA `(.L_x_513) ;  /* 0x0000000000048947 */ /* 0x000fec0003800000 */
[----:B------:R-:W-:Y:S01]  /*7980*/  BPT.TRAP 0x1 ;  /* 0x000000040000795c */ /* 0x000fe20000300000 */
.L_x_513:
[----:B------:R-:W-:Y:S01]  /*7990*/  IMAD R87, R213, 0x8, R23 ;  /* 0x00000008d5577824 */ /* 0x000fe200078e0217 */
[----:B------:R-:W-:Y:S01]  /*79a0*/  SHF.L.U32 R88, R225, 0x1f, RZ ;  /* 0x0000001fe1587819 */ /* 0x000fe200000006ff */
[----:B------:R-:W-:Y:S03]  /*79b0*/  BSSY B1, `(.L_x_514) ;  /* 0x0000003000017945 */ /* 0x000fe60003800000 */
[----:B------:R-:W0:Y:S02]  /*79c0*/  SYNCS.PHASECHK.TRANS64.TRYWAIT P6, [R87+URZ+0x38890], R88 ;  /* 0x03889058570075a7 */ /* 0x000e2400080c017f */
[----:B0-----:R-:W-:Y:S05]  /*79d0*/  @!P6 BRA `(.L_x_515) ;  /* 0x0000022800a8e947 */ /* 0x001fea0003800000 */
.L_x_823:
[----:B------:R-:W-:Y:S05]  /*79e0*/  BSYNC B1 ;  /* 0x0000000000017941 */ /* 0x000fea0003800000 */
.L_x_514:
[----:B------:R-:W1:Y:S01]  /*79f0*/  LDC R128, c[0x0][0x2f4] ;  /* 0x0000bd00ff807b82 */ /* 0x000e620000000800 */
[----:B------:R-:W-:Y:S01]  /*7a00*/  UMOV UR4, 0xffffffff ;  /* 0xffffffff00047882 */ /* 0x000fe20000000000 */
[----:B-1----:R-:W-:Y:S02]  /*7a10*/  IADD3 R131, -R111, R128, RZ ;  /* 0x000000806f837210 */ /* 0x002fe40007ffe1ff */
[----:B------:R-:W-:Y:S05]  /*7a20*/  BRA.DIV UR4, `(.L_x_516) ;  /* 0x0000022a04a87947 */ /* 0x000fea000b800000 */
[----:B------:R1:W2:Y:S04]  /*7a30*/  SHFL.IDX PT, R119, R116, RZ, 0x181f ;  /* 0x00181fff74777589 */ /* 0x0002a800000e0000 */
[----:B------:R1:W3:Y:S02]  /*7a40*/  SHFL.IDX PT, R11, R117, RZ, 0x181f ;  /* 0x00181fff750b7589 */ /* 0x0002e400000e0000 */
.L_x_827:
[----:B------:R-:W-:Y:S04]  /*7a50*/  BSSY B1, `(.L_x_517) ;  /* 0x0000101000017945 */ /* 0x000fe80003800000 */
[----:B------:R-:W-:Y:S05]  /*7a60*/  @P3 BRA `(.L_x_518) ;  /* 0x0000000c00fc3947 */ /* 0x000fea0003800000 */
[----:B------:R-:W-:Y:S01]  /*7a70*/  ISETP.NE.AND P3, PT, R3, RZ, PT ;  /* 0x000000ff0300720c */ /* 0x000fe20003f65270 */
[----:B------:R-:W-:Y:S01]  /*7a80*/  BSSY B2, `(.L_x_519) ;  /* 0x000007f000027945 */ /* 0x000fe20003800000 */
[----:B---3--:R-:W-:-:S11]  /*7a90*/  IMAD.MOV.U32 R118, RZ, RZ, R11 ;  /* 0x000000ffff767224 */ /* 0x008fd600078e000b */
[----:B------:R-:W-:Y:S05]  /*7aa0*/  @!P3 BRA `(.L_x_520) ;  /* 0x0000000400f0b947 */ /* 0x000fea0003800000 */
[----:B------:R-:W3:Y:S01]  /*7ab0*/  LDL R15, [R1+0x60] ;  /* 0x00006000010f7983 */ /* 0x000ee20000100800 */
[----:B------:R-:W-:Y:S01]  /*7ac0*/  SEL R12, R111, R131, !P2 ;  /* 0x000000836f0c7207 */ /* 0x000fe20005000000 */
[C---:B------:R-:W-:Y:S01]  /*7ad0*/  IMAD.SHL.U32 R14, R224.reuse, 0x40, RZ ;  /* 0x00000040e00e7824 */ /* 0x040fe200078e00ff */
[----:B------:R-:W-:Y:S01]  /*7ae0*/  SHF.L.U32 R80, R224, 0x6, RZ ;  /* 0x00000006e0507819 */ /* 0x000fe200000006ff */
[----:B------:R-:W-:Y:S01]  /*7af0*/  BSSY B3, `(.L_x_521) ;  /* 0x0000070000037945 */ /* 0x000fe20003800000 */
[----:B------:R-:W-:Y:S02]  /*7b00*/  SHF.R.S32.HI R13, RZ, 0x1f, R12 ;  /* 0x0000001fff0d7819 */ /* 0x000fe4000001140c */
[----:B------:R-:W-:Y:S02]  /*7b10*/  LOP3.LUT R80, R80, 0x1c0, RZ, 0xc0, !PT ;  /* 0x000001c050507812 */ /* 0x000fe400078ec0ff */
[----:B------:R-:W-:Y:S02]  /*7b20*/  LEA.HI R13, R13, R12, RZ, 0x4 ;  /* 0x0000000c0d0d7211 */ /* 0x000fe400078f20ff */
[----:B------:R-:W-:-:S02]  /*7b30*/  LOP3.LUT R14, R14, 0x1c0, RZ, 0xc0, !PT ;  /* 0x000001c00e0e7812 */ /* 0x000fc400078ec0ff */
[----:B------:R-:W-:Y:S02]  /*7b40*/  LEA.HI.SX32 R134, R13, R8, 0x1c ;  /* 0x000000080d867211 */ /* 0x000fe400078fe2ff */
[----:B------:R-:W-:Y:S02]  /*7b50*/  SHF.R.U32.HI R14, RZ, 0x3, R14 ;  /* 0x00000003ff0e7819 */ /* 0x000fe4000001160e */
[----:B------:R-:W-:Y:S02]  /*7b60*/  SHF.R.S32.HI R13, RZ, 0x1f, R134 ;  /* 0x0000001fff0d7819 */ /* 0x000fe40000011486 */
[----:B------:R-:W-:Y:S02]  /*7b70*/  ISETP.GE.AND P3, PT, R16, R110, PT ;  /* 0x0000006e1000720c */ /* 0x000fe40003f66270 */
[----:B------:R-:W-:Y:S01]  /*7b80*/  LEA.HI R13, R13, R134, RZ, 0x3 ;  /* 0x000000860d0d7211 */ /* 0x000fe200078f18ff */
[----:B------:R-:W-:-:S03]  /*7b90*/  IMAD.SHL.U32 R134, R134, 0x8, RZ ;  /* 0x0000000886867824 */ /* 0x000fc600078e00ff */
[----:B------:R-:W-:Y:S02]  /*7ba0*/  SHF.R.S32.HI R13, RZ, 0x3, R13 ;  /* 0x00000003ff0d7819 */ /* 0x000fe4000001140d */
[----:B------:R-:W-:-:S04]  /*7bb0*/  LOP3.LUT R12, R80, 0x38, R134, 0xf8, !PT ;  /* 0x00000038500c7812 */ /* 0x000fc800078ef886 */
[----:B------:R-:W-:Y:S01]  /*7bc0*/  LOP3.LUT R12, R12, R14, RZ, 0x3c, !PT ;  /* 0x0000000e0c0c7212 */ /* 0x000fe200078e3cff */
[----:B---3--:R-:W-:-:S04]  /*7bd0*/  IMAD R13, R13, 0x1400, R15 ;  /* 0x000014000d0d7824 */ /* 0x008fc800078e020f */
[----:B------:R-:W-:-:S04]  /*7be0*/  IMAD.IADD R12, R13, 0x1, R12 ;  /* 0x000000010d0c7824 */ /* 0x000fc800078e020c */
[C---:B------:R-:W-:Y:S02]  /*7bf0*/  IMAD R80, R213.reuse, 0x5000, R12 ;  /* 0x00005000d5507824 */ /* 0x040fe400078e020c */
[----:B------:R-:W-:Y:S02]  /*7c00*/  IMAD R12, R213, 0x5000, R126 ;  /* 0x00005000d50c7824 */ /* 0x000fe400078e027e */
[--C-:B------:R-:W-:Y:S02]  /*7c10*/  IMAD R80, R80, 0x2, R23.reuse ;  /* 0x0000000250507824 */ /* 0x100fe400078e0217 */
[----:B------:R-:W-:-:S04]  /*7c20*/  IMAD R12, R12, 0x2, R23 ;  /* 0x000000020c0c7824 */ /* 0x000fc800078e0217 */
[----:B------:R-:W3:Y:S04]  /*7c30*/  LDS.128 R80, [R80+0x24400] ;  /* 0x0244000050507984 */ /* 0x000ee80000000c00 */
[----:B------:R-:W4:Y:S01]  /*7c40*/  LDS.128 R12, [R12+0x24400] ;  /* 0x024400000c0c7984 */ /* 0x000f220000000c00 */
[----:B------:R-:W-:Y:S05]  /*7c50*/  @P3 BRA `(.L_x_522) ;  /* 0x0000000400643947 */ /* 0x000fea0003800000 */
[----:B---3--:R-:W-:Y:S01]  /*7c60*/  MOV R136, R81 ;  /* 0x0000005100887202 */ /* 0x008fe20000000f00 */
[----:B----4-:R-:W-:Y:S01]  /*7c70*/  IMAD.MOV.U32 R135, RZ, RZ, R13 ;  /* 0x000000ffff877224 */ /* 0x010fe200078e000d */
[--C-:B------:R-:W-:Y:S01]  /*7c80*/  SHF.R.U64 R36, R36, 0x10, R37.reuse ;  /* 0x0000001024247819 */ /* 0x100fe20000001225 */
[----:B------:R-:W-:Y:S01]  /*7c90*/  HADD2.F32 R138, -RZ, R138.H0_H0 ;  /* 0x2000008aff8a7230 */ /* 0x000fe20000004100 */
[----:B------:R-:W-:Y:S01]  /*7ca0*/  SHF.R.U32.HI R37, RZ, 0x10, R37 ;  /* 0x00000010ff257819 */ /* 0x000fe20000011625 */
[----:B------:R-:W-:Y:S01]  /*7cb0*/  HADD2.F32 R13, -RZ, R136.H0_H0 ;  /* 0x20000088ff0d7230 */ /* 0x000fe20000004100 */
[----:B------:R-:W-:Y:S01]  /*7cc0*/  SHF.R.U64 R44, R44, 0x10, R45 ;  /* 0x000000102c2c7819 */ /* 0x000fe2000000122d */
[----:B------:R-:W-:Y:S01]  /*7cd0*/  HADD2.F32 R139, -RZ, R135.H0_H0 ;  /* 0x20000087ff8b7230 */ /* 0x000fe20000004100 */
[----:B------:R-:W-:Y:S01]  /*7ce0*/  SHF.R.U64 R38, R38, 0x10, R39 ;  /* 0x0000001026267819 */ /* 0x000fe20000001227 */
[----:B------:R-:W-:Y:S02]  /*7cf0*/  HADD2.F32 R137, -RZ, R137.H0_H0 ;  /* 0x20000089ff897230 */ /* 0x000fe40000004100 */
[----:B------:R-:W-:Y:S01]  /*7d00*/  FMUL.FTZ R81, R13, R138 ;  /* 0x0000008a0d517220 */ /* 0x000fe20000410000 */
[----:B------:R-:W-:-:S02]  /*7d10*/  HADD2.F32 R135, -RZ, R135.H1_H1 ;  /* 0x30000087ff877230 */ /* 0x000fc40000004100 */
[C---:B------:R-:W-:Y:S01]  /*7d20*/  FMUL.FTZ R138, R139.reuse, R138 ;  /* 0x0000008a8b8a7220 */ /* 0x040fe20000410000 */
[----:B------:R-:W-:Y:S02]  /*7d30*/  HADD2.F32 R44, -RZ, R44.H0_H0 ;  /* 0x2000002cff2c7230 */ /* 0x000fe40000004100 */
[-C--:B------:R-:W-:Y:S01]  /*7d40*/  FFMA.FTZ R81, R139, R137.reuse, -R81 ;  /* 0x000000898b517223 */ /* 0x080fe20000010851 */
[----:B------:R-:W-:Y:S02]  /*7d50*/  HADD2.F32 R36, -RZ, R36.H0_H0 ;  /* 0x20000024ff247230 */ /* 0x000fe40000004100 */
[----:B------:R-:W-:Y:S01]  /*7d60*/  FFMA.FTZ R13, R13, R137, R138 ;  /* 0x000000890d0d7223 */ /* 0x000fe2000001008a */
[----:B------:R-:W-:Y:S01]  /*7d70*/  SHF.R.U32.HI R137, RZ, 0x10, R45 ;  /* 0x00000010ff897819 */ /* 0x000fe2000001162d */
[----:B------:R-:W-:Y:S02]  /*7d80*/  HADD2.F32 R45, -RZ, R136.H1_H1 ;  /* 0x30000088ff2d7230 */ /* 0x000fe40000004100 */
[----:B------:R-:W-:-:S02]  /*7d90*/  HADD2.F32 R136, -RZ, R37.H0_H0 ;  /* 0x20000025ff887230 */ /* 0x000fc40000004100 */
[----:B------:R-:W-:Y:S02]  /*7da0*/  HADD2.F32 R137, -RZ, R137.H0_H0 ;  /* 0x20000089ff897230 */ /* 0x000fe40000004100 */
[----:B------:R-:W-:Y:S02]  /*7db0*/  HADD2.F32 R138, -RZ, R163.H0_H0 ;  /* 0x200000a3ff8a7230 */ /* 0x000fe40000004100 */
[----:B------:R-:W-:Y:S02]  /*7dc0*/  HADD2.F32 R38, -RZ, R38.H0_H0 ;  /* 0x20000026ff267230 */ /* 0x000fe40000004100 */
[-C--:B------:R-:W-:Y:S01]  /*7dd0*/  FMUL.FTZ R37, R45, R137.reuse ;  /* 0x000000892d257220 */ /* 0x080fe20000410000 */
[----:B------:R-:W-:-:S03]  /*7de0*/  FMUL.FTZ R137, R135, R137 ;  /* 0x0000008987897220 */ /* 0x000fc60000410000 */
[-C--:B------:R-:W-:Y:S01]  /*7df0*/  FFMA.FTZ R37, R135, R136.reuse, -R37 ;  /* 0x0000008887257223 */ /* 0x080fe20000010825 */
[----:B------:R-:W-:Y:S01]  /*7e00*/  FFMA.FTZ R45, R45, R136, R137 ;  /* 0x000000882d2d7223 */ /* 0x000fe20000010089 */
[----:B------:R-:W-:Y:S02]  /*7e10*/  IMAD.MOV.U32 R136, RZ, RZ, R83 ;  /* 0x000000ffff887224 */ /* 0x000fe400078e0053 */
[----:B------:R-:W-:Y:S01]  /*7e20*/  IMAD.MOV.U32 R135, RZ, RZ, R15 ;  /* 0x000000ffff877224 */ /* 0x000fe200078e000f */
[----:B------:R-:W-:Y:S01]  /*7e30*/  F2FP.F16.F32.PACK_AB R37, R37, R81 ;  /* 0x000000512525723e */ /* 0x000fe200000000ff */
[----:B------:R-:W-:Y:S01]  /*7e40*/  HADD2.F32 R137, -RZ, R162.H0_H0 ;  /* 0x200000a2ff897230 */ /* 0x000fe20000004100 */
[----:B------:R-:W-:Y:S01]  /*7e50*/  F2FP.F16.F32.PACK_AB R45, R45, R13 ;  /* 0x0000000d2d2d723e */ /* 0x000fe200000000ff */
[----:B------:R-:W-:Y:S01]  /*7e60*/  HADD2.F32 R83, -RZ, R136.H0_H0 ;  /* 0x20000088ff537230 */ /* 0x000fe20000004100 */
[----:B------:R-:W-:Y:S01]  /*7e70*/  MOV R13, R37 ;  /* 0x00000025000d7202 */ /* 0x000fe20000000f00 */
[----:B------:R-:W-:-:S02]  /*7e80*/  HADD2.F32 R139, -RZ, R135.H0_H0 ;  /* 0x20000087ff8b7230 */ /* 0x000fc40000004100 */
[----:B------:R-:W-:Y:S02]  /*7e90*/  HADD2.F32 R135, -RZ, R135.H1_H1 ;  /* 0x30000087ff877230 */ /* 0x000fe40000004100 */
[-C--:B------:R-:W-:Y:S01]  /*7ea0*/  FMUL.FTZ R15, R83, R138.reuse ;  /* 0x0000008a530f7220 */ /* 0x080fe20000410000 */
[----:B------:R-:W-:Y:S02]  /*7eb0*/  IMAD.MOV.U32 R81, RZ, RZ, R45 ;  /* 0x000000ffff517224 */ /* 0x000fe400078e002d */
[C---:B------:R-:W-:Y:S01]  /*7ec0*/  FMUL.FTZ R138, R139.reuse, R138 ;  /* 0x0000008a8b8a7220 */ /* 0x040fe20000410000 */
[-C--:B------:R-:W-:Y:S01]  /*7ed0*/  FFMA.FTZ R15, R139, R137.reuse, -R15 ;  /* 0x000000898b0f7223 */ /* 0x080fe2000001080f */
[----:B------:R-:W-:Y:S02]  /*7ee0*/  HADD2.F32 R139, -RZ, R163.H1_H1 ;  /* 0x300000a3ff8b7230 */ /* 0x000fe40000004100 */
[----:B------:R-:W-:Y:S01]  /*7ef0*/  FFMA.FTZ R83, R83, R137, R138 ;  /* 0x0000008953537223 */ /* 0x000fe2000001008a */
[----:B------:R-:W-:-:S02]  /*7f00*/  SHF.R.U32.HI R137, RZ, 0x10, R39 ;  /* 0x00000010ff897819 */ /* 0x000fc40000011627 */
[--C-:B------:R-:W-:Y:S02]  /*7f10*/  SHF.R.U64 R39, R46, 0x10, R47.reuse ;  /* 0x000000102e277819 */ /* 0x100fe4000000122f */
[----:B------:R-:W-:Y:S01]  /*7f20*/  SHF.R.U32.HI R46, RZ, 0x10, R47 ;  /* 0x00000010ff2e7819 */ /* 0x000fe2000001162f */
[----:B------:R-:W-:Y:S02]  /*7f30*/  HADD2.F32 R47, -RZ, R136.H1_H1 ;  /* 0x30000088ff2f7230 */ /* 0x000fe40000004100 */
[----:B------:R-:W-:Y:S02]  /*7f40*/  HADD2.F32 R137, -RZ, R137.H0_H0 ;  /* 0x20000089ff897230 */ /* 0x000fe40000004100 */
[----:B------:R-:W-:Y:S02]  /*7f50*/  HADD2.F32 R136, -RZ, R46.H0_H0 ;  /* 0x2000002eff887230 */ /* 0x000fe40000004100 */
[----:B------:R-:W-:-:S03]  /*7f60*/  HADD2.F32 R39, -RZ, R39.H0_H0 ;  /* 0x20000027ff277230 */ /* 0x000fc60000004100 */
[----:B------:R-:W-:-:S04]  /*7f70*/  FMUL.FTZ R46, R47, R136 ;  /* 0x000000882f2e7220 */ /* 0x000fc80000410000 */
[CC--:B------:R-:W-:Y:S01]  /*7f80*/  FFMA.FTZ R46, R135.reuse, R137.reuse, -R46 ;  /* 0x00000089872e7223 */ /* 0x0c0fe2000001082e */
[----:B------:R-:W-:Y:S01]  /*7f90*/  FMUL.FTZ R135, R135, R136 ;  /* 0x0000008887877220 */ /* 0x000fe20000410000 */
[--C-:B------:R-:W-:Y:S02]  /*7fa0*/  HADD2.F32 R136, -RZ, R80.reuse.H0_H0 ;  /* 0x20000050ff887230 */ /* 0x100fe40000004100 */
[----:B------:R-:W-:Y:S02]  /*7fb0*/  HADD2.F32 R80, -RZ, R80.H1_H1 ;  /* 0x30000050ff507230 */ /* 0x000fe40000004100 */
[----:B------:R-:W-:Y:S01]  /*7fc0*/  FFMA.FTZ R47, R47, R137, R135 ;  /* 0x000000892f2f7223 */ /* 0x000fe20000010087 */
[----:B------:R-:W-:Y:S02]  /*7fd0*/  HADD2.F32 R135, -RZ, R12.H0_H0 ;  /* 0x2000000cff877230 */ /* 0x000fe40000004100 */
[----:B------:R-:W-:Y:S01]  /*7fe0*/  FMUL.FTZ R138, R136, R139 ;  /* 0x0000008b888a7220 */ /* 0x000fe20000410000 */
[----:B------:R-:W-:Y:S01]  /*7ff0*/  HADD2.F32 R137, -RZ, R162.H1_H1 ;  /* 0x300000a2ff897230 */ /* 0x000fe20000004100 */
[----:B------:R-:W-:Y:S01]  /*8000*/  F2FP.F16.F32.PACK_AB R15, R46, R15 ;  /* 0x0000000f2e0f723e */ /* 0x000fe200000000ff */
[----:B------:R-:W-:-:S02]  /*8010*/  HADD2.F32 R12, -RZ, R12.H1_H1 ;  /* 0x3000000cff0c7230 */ /* 0x000fc40000004100 */
[----:B------:R-:W-:Y:S01]  /*8020*/  FMUL.FTZ R139, R135, R139 ;  /* 0x0000008b878b7220 */ /* 0x000fe20000410000 */
[----:B------:R-:W-:Y:S01]  /*8030*/  F2FP.F16.F32.PACK_AB R83, R47, R83 ;  /* 0x000000532f53723e */ /* 0x000fe200000000ff */
[-C--:B------:R-:W-:Y:S02]  /*8040*/  FFMA.FTZ R135, R135, R137.reuse, -R138 ;  /* 0x0000008987877223 */ /* 0x080fe4000001088a */
[----:B------:R-:W-:Y:S01]  /*8050*/  FFMA.FTZ R136, R136, R137, R139 ;  /* 0x0000008988887223 */ /* 0x000fe2000001008b */
[-C--:B------:R-:W-:Y:S01]  /*8060*/  FMUL.FTZ R137, R80, R44.reuse ;  /* 0x0000002c50897220 */ /* 0x080fe20000410000 */
[C---:B------:R-:W-:Y:S01]  /*8070*/  FMUL.FTZ R44, R12.reuse, R44 ;  /* 0x0000002c0c2c7220 */ /* 0x040fe20000410000 */
[----:B------:R-:W-:Y:S02]  /*8080*/  HADD2.F32 R139, -RZ, R161.H1_H1 ;  /* 0x300000a1ff8b7230 */ /* 0x000fe40000004100 */
[-C--:B------:R-:W-:Y:S01]  /*8090*/  FFMA.FTZ R12, R12, R36.reuse, -R137 ;  /* 0x000000240c0c7223 */ /* 0x080fe20000010889 */
[----:B------:R-:W-:Y:S01]  /*80a0*/  FFMA.FTZ R36, R80, R36, R44 ;  /* 0x0000002450247223 */ /* 0x000fe2000001002c */
[----:B------:R-:W-:-:S02]  /*80b0*/  HADD2.F32 R44, -RZ, R82.H0_H0 ;  /* 0x20000052ff2c7230 */ /* 0x000fc40000004100 */
[----:B------:R-:W-:Y:S01]  /*80c0*/  HADD2.F32 R80, -RZ, R14.H0_H0 ;  /* 0x2000000eff507230 */ /* 0x000fe20000004100 */
[----:B------:R-:W-:Y:S01]  /*80d0*/  F2FP.F16.F32.PACK_AB R12, R12, R135 ;  /* 0x000000870c0c723e */ /* 0x000fe200000000ff */
[----:B------:R-:W-:Y:S02]  /*80e0*/  HADD2.F32 R137, -RZ, R161.H0_H0 ;  /* 0x200000a1ff897230 */ /* 0x000fe40000004100 */
[-C--:B------:R-:W-:Y:S01]  /*80f0*/  FMUL.FTZ R138, R44, R139.reuse ;  /* 0x0000008b2c8a7220 */ /* 0x080fe20000410000 */
[----:B------:R-:W-:Y:S02]  /*8100*/  HADD2.F32 R82, -RZ, R82.H1_H1 ;  /* 0x30000052ff527230 */ /* 0x000fe40000004100 */
[C---:B------:R-:W-:Y:S01]  /*8110*/  FMUL.FTZ R139, R80.reuse, R139 ;  /* 0x0000008b508b7220 */ /* 0x040fe20000410000 */
[----:B------:R-:W-:Y:S02]  /*8120*/  HADD2.F32 R14, -RZ, R14.H1_H1 ;  /* 0x3000000eff0e7230 */ /* 0x000fe40000004100 */
[-C--:B------:R-:W-:Y:S01]  /*8130*/  FFMA.FTZ R138, R80, R137.reuse, -R138 ;  /* 0x00000089508a7223 */ /* 0x080fe2000001088a */
[----:B------:R-:W-:Y:S01]  /*8140*/  F2FP.F16.F32.PACK_AB R36, R36, R136 ;  /* 0x000000882424723e */ /* 0x000fe200000000ff */
[----:B------:R-:W-:Y:S01]  /*8150*/  FFMA.FTZ R139, R44, R137, R139 ;  /* 0x000000892c8b7223 */ /* 0x000fe2000001008b */
[-C--:B------:R-:W-:Y:S01]  /*8160*/  FMUL.FTZ R44, R82, R39.reuse ;  /* 0x00000027522c7220 */ /* 0x080fe20000410000 */
[----:B------:R-:W-:-:S02]  /*8170*/  FMUL.FTZ R39, R14, R39 ;  /* 0x000000270e277220 */ /* 0x000fc40000410000 */
[----:B------:R-:W-:Y:S02]  /*8180*/  IMAD.MOV.U32 R80, RZ, RZ, R36 ;  /* 0x000000ffff507224 */ /* 0x000fe400078e0024 */
[-C--:B------:R-:W-:Y:S01]  /*8190*/  FFMA.FTZ R44, R14, R38.reuse, -R44 ;  /* 0x000000260e2c7223 */ /* 0x080fe2000001082c */
[----:B------:R-:W-:-:S04]  /*81a0*/  FFMA.FTZ R39, R82, R38, R39 ;  /* 0x0000002652277223 */ /* 0x000fc80000010027 */
[----:B------:R-:W-:Y:S02]  /*81b0*/  F2FP.F16.F32.PACK_AB R44, R44, R138 ;  /* 0x0000008a2c2c723e */ /* 0x000fe400000000ff */
[----:B------:R-:W-:-:S03]  /*81c0*/  F2FP.F16.F32.PACK_AB R39, R39, R139 ;  /* 0x0000008b2727723e */ /* 0x000fc600000000ff */
[----:B------:R-:W-:Y:S01]  /*81d0*/  IMAD.MOV.U32 R14, RZ, RZ, R44 ;  /* 0x000000ffff0e7224 */ /* 0x000fe200078e002c */
[----:B------:R-:W-:-:S07]  /*81e0*/  MOV R82, R39 ;  /* 0x0000002700527202 */ /* 0x000fce0000000f00 */
.L_x_522:
[----:B------:R-:W-:Y:S05]  /*81f0*/  BSYNC B3 ;  /* 0x0000000000037941 */ /* 0x000fea0003800000 */
.L_x_521:
[----:B------:R-:W-:Y:S01]  /*8200*/  LEA R36, P3, R9, R11, 0x1 ;  /* 0x0000000b09247211 */ /* 0x000fe200078608ff */
[----:B------:R-:W-:-:S03]  /*8210*/  ULDC.64 UR4, c[0x0][0x208] ;  /* 0x0000820000047ab9 */ /* 0x000fc60000000a00 */
[----:B--2---:R-:W-:Y:S02]  /*8220*/  LEA.HI.X R37, R9, R119, R27, 0x1, P3 ;  /* 0x0000007709257211 */ /* 0x004fe400018f0c1b */
[----:B------:R-:W-:-:S03]  /*8230*/  ISETP.GE.AND P3, PT, R134, R128, PT ;  /* 0x000000808600720c */ /* 0x000fc60003f66270 */
[----:B----4-:R2:W-:Y:S10]  /*8240*/  ST.E.128 desc[UR4][R36.64], R12 ;  /* 0x0000000c24007985 */ /* 0x0105f4000c101d04 */
[----:B--2---:R-:W-:-:S05]  /*8250*/  @!P3 IMAD.WIDE R12, R134, 0x2, R118 ;  /* 0x00000002860cb825 */ /* 0x004fca00078e0276 */
[----:B---3--:R3:W-:Y:S02]  /*8260*/  @!P3 ST.E.128 desc[UR4][R12.64], R80 ;  /* 0x000000500c00b985 */ /* 0x0087e4000c101d04 */
.L_x_520:
[----:B------:R-:W-:Y:S05]  /*8270*/  BSYNC B2 ;  /* 0x0000000000027941 */ /* 0x000fea0003800000 */
.L_x_519:
[----:B------:R-:W-:-:S13]  /*8280*/  ISETP.NE.AND P3, PT, R21, RZ, PT ;  /* 0x000000ff1500720c */ /* 0x000fda0003f65270 */
[----:B------:R-:W-:Y:S05]  /*8290*/  @!P3 BRA `(.L_x_518) ;  /* 0x0000000400f0b947 */ /* 0x000fea0003800000 */
[----:B------:R-:W4:Y:S01]  /*82a0*/  LDL R15, [R1+0x60] ;  /* 0x00006000010f7983 */ /* 0x000f220000100800 */
[----:B---3--:R-:W-:Y:S01]  /*82b0*/  SEL R12, R111, R131, !P1 ;  /* 0x000000836f0c7207 */ /* 0x008fe20004800000 */
[----:B------:R-:W-:Y:S01]  /*82c0*/  IMAD.SHL.U32 R14, R224, 0x40, RZ ;  /* 0x00000040e00e7824 */ /* 0x000fe200078e00ff */
[----:B------:R-:W-:Y:S01]  /*82d0*/  ISETP.GE.AND P3, PT, R214, R110, PT ;  /* 0x0000006ed600720c */ /* 0x000fe20003f66270 */
[----:B------:R-:W-:Y:S01]  /*82e0*/  IMAD.SHL.U32 R36, R224, 0x40, RZ ;  /* 0x00000040e0247824 */ /* 0x000fe200078e00ff */
[----:B------:R-:W-:Y:S01]  /*82f0*/  SHF.R.S32.HI R13, RZ, 0x1f, R12 ;  /* 0x0000001fff0d7819 */ /* 0x000fe2000001140c */
[----:B------:R-:W-:Y:S01]  /*8300*/  BSSY B2, `(.L_x_523) ;  /* 0x000006e000027945 */ /* 0x000fe20003800000 */
[----:B------:R-:W-:Y:S02]  /*8310*/  LOP3.LUT R14, R14, 0x1c0, RZ, 0xc0, !PT ;  /* 0x000001c00e0e7812 */ /* 0x000fe400078ec0ff */
[----:B------:R-:W-:Y:S02]  /*8320*/  LEA.HI R13, R13, R12, RZ, 0x4 ;  /* 0x0000000c0d0d7211 */ /* 0x000fe400078f20ff */
[----:B------:R-:W-:-:S02]  /*8330*/  LOP3.LUT R36, R36, 0x1c0, RZ, 0xc0, !PT ;  /* 0x000001c024247812 */ /* 0x000fc400078ec0ff */
[----:B------:R-:W-:Y:S02]  /*8340*/  LEA.HI.SX32 R44, R13, R10, 0x1c ;  /* 0x0000000a0d2c7211 */ /* 0x000fe400078fe2ff */
[----:B------:R-:W-:Y:S02]  /*8350*/  SHF.R.U32.HI R14, RZ, 0x3, R14 ;  /* 0x00000003ff0e7819 */ /* 0x000fe4000001160e */
[----:B------:R-:W-:-:S04]  /*8360*/  SHF.R.S32.HI R13, RZ, 0x1f, R44 ;  /* 0x0000001fff0d7819 */ /* 0x000fc8000001142c */
[----:B------:R-:W-:Y:S01]  /*8370*/  LEA.HI R13, R13, R44, RZ, 0x3 ;  /* 0x0000002c0d0d7211 */ /* 0x000fe200078f18ff */
[----:B------:R-:W-:-:S03]  /*8380*/  IMAD.SHL.U32 R44, R44, 0x8, RZ ;  /* 0x000000082c2c7824 */ /* 0x000fc600078e00ff */
[----:B------:R-:W-:Y:S02]  /*8390*/  SHF.R.S32.HI R13, RZ, 0x3, R13 ;  /* 0x00000003ff0d7819 */ /* 0x000fe4000001140d */
[----:B------:R-:W-:-:S04]  /*83a0*/  LOP3.LUT R12, R36, 0x38, R44, 0xf8, !PT ;  /* 0x00000038240c7812 */ /* 0x000fc800078ef82c */
[----:B------:R-:W-:Y:S01]  /*83b0*/  LOP3.LUT R12, R12, R14, RZ, 0x3c, !PT ;  /* 0x0000000e0c0c7212 */ /* 0x000fe200078e3cff */
[----:B----4-:R-:W-:-:S05]  /*83c0*/  IMAD R13, R13, 0x1400, R15 ;  /* 0x000014000d0d7824 */ /* 0x010fca00078e020f */
[----:B------:R-:W-:-:S05]  /*83d0*/  IADD3 R12, R13, R12, RZ ;  /* 0x0000000c0d0c7210 */ /* 0x000fca0007ffe0ff */
[C---:B------:R-:W-:Y:S02]  /*83e0*/  IMAD R36, R213.reuse, 0x5000, R12 ;  /* 0x00005000d5247824 */ /* 0x040fe400078e020c */
[----:B------:R-:W-:Y:S02]  /*83f0*/  IMAD R12, R213, 0x5000, R125 ;  /* 0x00005000d50c7824 */ /* 0x000fe400078e027d */
[--C-:B------:R-:W-:Y:S02]  /*8400*/  IMAD R36, R36, 0x2, R23.reuse ;  /* 0x0000000224247824 */ /* 0x100fe400078e0217 */
[----:B------:R-:W-:-:S04]  /*8410*/  IMAD R12, R12, 0x2, R23 ;  /* 0x000000020c0c7824 */ /* 0x000fc800078e0217 */
[----:B------:R-:W3:Y:S04]  /*8420*/  LDS.128 R36, [R36+0x24400] ;  /* 0x0244000024247984 */ /* 0x000ee80000000c00 */
[----:B------:R-:W4:Y:S01]  /*8430*/  LDS.128 R12, [R12+0x24400] ;  /* 0x024400000c0c7984 */ /* 0x000f220000000c00 */
[----:B------:R-:W-:Y:S05]  /*8440*/  @P3 BRA `(.L_x_524) ;  /* 0x0000000400643947 */ /* 0x000fea0003800000 */
[----:B---3--:R-:W-:Y:S01]  /*8450*/  IMAD.MOV.U32 R46, RZ, RZ, R37 ;  /* 0x000000ffff2e7224 */ /* 0x008fe200078e0025 */
[----:B----4-:R-:W-:Y:S01]  /*8460*/  MOV R45, R13 ;  /* 0x0000000d002d7202 */ /* 0x010fe20000000f00 */
[--C-:B------:R-:W-:Y:S01]  /*8470*/  HADD2.F32 R47, -RZ, R160.reuse.H1_H1 ;  /* 0x300000a0ff2f7230 */ /* 0x100fe20000004100 */
[--C-:B------:R-:W-:Y:S01]  /*8480*/  SHF.R.U64 R32, R32, 0x10, R33.reuse ;  /* 0x0000001020207819 */ /* 0x100fe20000001221 */
[----:B------:R-:W-:Y:S01]  /*8490*/  HADD2.F32 R80, -RZ, R160.H0_H0 ;  /* 0x200000a0ff507230 */ /* 0x000fe20000004100 */
[----:B------:R-:W-:Y:S01]  /*84a0*/  SHF.R.U32.HI R33, RZ, 0x10, R33 ;  /* 0x00000010ff217819 */ /* 0x000fe20000011621 */
[--C-:B------:R-:W-:Y:S01]  /*84b0*/  HADD2.F32 R13, -RZ, R46.reuse.H0_H0 ;  /* 0x2000002eff0d7230 */ /* 0x100fe20000004100 */
[----:B------:R-:W-:Y:S01]  /*84c0*/  SHF.R.U64 R34, R34, 0x10, R35 ;  /* 0x0000001022227819 */ /* 0x000fe20000001223 */
[----:B------:R-:W-:Y:S02]  /*84d0*/  HADD2.F32 R81, -RZ, R45.H0_H0 ;  /* 0x2000002dff517230 */ /* 0x000fe40000004100 */
[----:B------:R-:W-:-:S02]  /*84e0*/  HADD2.F32 R46, -RZ, R46.H1_H1 ;  /* 0x3000002eff2e7230 */ /* 0x000fc40000004100 */
[-C--:B------:R-:W-:Y:S01]  /*84f0*/  FMUL.FTZ R37, R13, R47.reuse ;  /* 0x0000002f0d257220 */ /* 0x080fe20000410000 */
[----:B------:R-:W-:Y:S02]  /*8500*/  HADD2.F32 R33, -RZ, R33.H0_H0 ;  /* 0x20000021ff217230 */ /* 0x000fe40000004100 */
[C---:B------:R-:W-:Y:S01]  /*8510*/  FMUL.FTZ R47, R81.reuse, R47 ;  /* 0x0000002f512f7220 */ /* 0x040fe20000410000 */
[----:B------:R-:W-:Y:S02]  /*8520*/  HADD2.F32 R32, -RZ, R32.H0_H0 ;  /* 0x20000020ff207230 */ /* 0x000fe40000004100 */
[-C--:B------:R-:W-:Y:S01]  /*8530*/  FFMA.FTZ R37, R81, R80.reuse, -R37 ;  /* 0x0000005051257223 */ /* 0x080fe20000010825 */
[----:B------:R-:W-:Y:S02]  /*8540*/  HADD2.F32 R34, -RZ, R34.H0_H0 ;  /* 0x20000022ff227230 */ /* 0x000fe40000004100 */
[----:B------:R-:W-:Y:S01]  /*8550*/  FFMA.FTZ R13, R13, R80, R47 ;  /* 0x000000500d0d7223 */ /* 0x000fe2000001002f */
[--C-:B------:R-:W-:Y:S01]  /*8560*/  SHF.R.U32.HI R47, RZ, 0x10, R41.reuse ;  /* 0x00000010ff2f7819 */ /* 0x100fe20000011629 */
[----:B------:R-:W-:Y:S01]  /*8570*/  HADD2.F32 R80, -RZ, R159.H1_H1 ;  /* 0x3000009fff507230 */ /* 0x000fe20000004100 */
[----:B------:R-:W-:Y:S01]  /*8580*/  SHF.R.U64 R41, R40, 0x10, R41 ;  /* 0x0000001028297819 */ /* 0x000fe20000001229 */
[----:B------:R-:W-:-:S02]  /*8590*/  HADD2.F32 R40, -RZ, R45.H1_H1 ;  /* 0x3000002dff287230 */ /* 0x000fc40000004100 */
[----:B------:R-:W-:Y:S02]  /*85a0*/  HADD2.F32 R47, -RZ, R47.H0_H0 ;  /* 0x2000002fff2f7230 */ /* 0x000fe40000004100 */
[----:B------:R-:W-:-:S03]  /*85b0*/  HADD2.F32 R41, -RZ, R41.H0_H0 ;  /* 0x20000029ff297230 */ /* 0x000fc60000004100 */
[-C--:B------:R-:W-:Y:S01]  /*85c0*/  FMUL.FTZ R45, R46, R47.reuse ;  /* 0x0000002f2e2d7220 */ /* 0x080fe20000410000 */
[----:B------:R-:W-:-:S03]  /*85d0*/  FMUL.FTZ R47, R40, R47 ;  /* 0x0000002f282f7220 */ /* 0x000fc60000410000 */
[-C--:B------:R-:W-:Y:S01]  /*85e0*/  FFMA.FTZ R40, R40, R33.reuse, -R45 ;  /* 0x0000002128287223 */ /* 0x080fe2000001082d */
[----:B------:R-:W-:Y:S02]  /*85f0*/  HADD2.F32 R45, -RZ, R39.H0_H0 ;  /* 0x20000027ff2d7230 */ /* 0x000fe40000004100 */
[----:B------:R-:W-:Y:S01]  /*8600*/  FFMA.FTZ R33, R46, R33, R47 ;  /* 0x000000212e217223 */ /* 0x000fe2000001002f */
[----:B------:R-:W-:Y:S02]  /*8610*/  HADD2.F32 R46, -RZ, R159.H0_H0 ;  /* 0x2000009fff2e7230 */ /* 0x000fe40000004100 */
[----:B------:R-:W-:Y:S02]  /*8620*/  HADD2.F32 R47, -RZ, R15.H0_H0 ;  /* 0x2000000fff2f7230 */ /* 0x000fe40000004100 */
[----:B------:R-:W-:Y:S01]  /*8630*/  FMUL.FTZ R81, R45, R80 ;  /* 0x000000502d517220 */ /* 0x000fe20000410000 */
[----:B------:R-:W-:Y:S01]  /*8640*/  HADD2.F32 R39, -RZ, R39.H1_H1 ;  /* 0x30000027ff277230 */ /* 0x000fe20000004100 */
[----:B------:R-:W-:Y:S01]  /*8650*/  F2FP.F16.F32.PACK_AB R37, R40, R37 ;  /* 0x000000252825723e */ /* 0x000fe200000000ff */
[----:B------:R-:W-:-:S02]  /*8660*/  HADD2.F32 R15, -RZ, R15.H1_H1 ;  /* 0x3000000fff0f7230 */ /* 0x000fc40000004100 */
[C---:B------:R-:W-:Y:S01]  /*8670*/  FFMA.FTZ R81, R47.reuse, R46, -R81 ;  /* 0x0000002e2f517223 */ /* 0x040fe20000010851 */
[----:B------:R-:W-:Y:S01]  /*8680*/  FMUL.FTZ R47, R47, R80 ;  /* 0x000000502f2f7220 */ /* 0x000fe20000410000 */
[----:B------:R-:W-:Y:S01]  /*8690*/  HADD2.F32 R80, -RZ, R157.H1_H1 ;  /* 0x3000009dff507230 */ /* 0x000fe20000004100 */
[----:B------:R-:W-:Y:S01]  /*86a0*/  F2FP.F16.F32.PACK_AB R33, R33, R13 ;  /* 0x0000000d2121723e */ /* 0x000fe200000000ff */
[----:B------:R-:W-:Y:S02]  /*86b0*/  IMAD.MOV.U32 R13, RZ, RZ, R37 ;  /* 0x000000ffff0d7224 */ /* 0x000fe400078e0025 */
[----:B------:R-:W-:Y:S01]  /*86c0*/  FFMA.FTZ R47, R45, R46, R47 ;  /* 0x0000002e2d2f7223 */ /* 0x000fe2000001002f */
[----:B------:R-:W-:Y:S02]  /*86d0*/  SHF.R.U32.HI R45, RZ, 0x10, R35 ;  /* 0x00000010ff2d7819 */ /* 0x000fe40000011623 */
[----:B------:R-:W-:Y:S01]  /*86e0*/  SHF.R.U64 R35, R42, 0x10, R43 ;  /* 0x000000102a237819 */ /* 0x000fe2000000122b */
[----:B------:R-:W-:Y:S01]  /*86f0*/  IMAD.MOV.U32 R37, RZ, RZ, R33 ;  /* 0x000000ffff257224 */ /* 0x000fe200078e0021 */
[----:B------:R-:W-:Y:S01]  /*8700*/  SHF.R.U32.HI R42, RZ, 0x10, R43 ;  /* 0x00000010ff2a7819 */ /* 0x000fe2000001162b */
[----:B------:R-:W-:-:S02]  /*8710*/  HADD2.F32 R45, -RZ, R45.H0_H0 ;  /* 0x2000002dff2d7230 */ /* 0x000fc40000004100 */
[----:B------:R-:W-:Y:S02]  /*8720*/  HADD2.F32 R35, -RZ, R35.H0_H0 ;  /* 0x20000023ff237230 */ /* 0x000fe40000004100 */
[----:B------:R-:W-:-:S05]  /*8730*/  HADD2.F32 R42, -RZ, R42.H0_H0 ;  /* 0x2000002aff2a7230 */ /* 0x000fca0000004100 */
[----:B------:R-:W-:-:S04]  /*8740*/  FMUL.FTZ R43, R39, R42 ;  /* 0x0000002a272b7220 */ /* 0x000fc80000410000 */
[C---:B------:R-:W-:Y:S01]  /*8750*/  FFMA.FTZ R43, R15.reuse, R45, -R43 ;  /* 0x0000002d0f2b7223 */ /* 0x040fe2000001082b */
[----:B------:R-:W-:Y:S01]  /*8760*/  FMUL.FTZ R15, R15, R42 ;  /* 0x0000002a0f0f7220 */ /* 0x000fe20000410000 */
[----:B------:R-:W-:-:S03]  /*8770*/  HADD2.F32 R42, -RZ, R157.H0_H0 ;  /* 0x2000009dff2a7230 */ /* 0x000fc60000004100 */
[----:B------:R-:W-:Y:S01]  /*8780*/  FFMA.FTZ R15, R39, R45, R15 ;  /* 0x0000002d270f7223 */ /* 0x000fe2000001000f */
[----:B------:R-:W-:Y:S01]  /*8790*/  HADD2.F32 R39, -RZ, R36.H0_H0 ;  /* 0x20000024ff277230 */ /* 0x000fe20000004100 */
[----:B------:R-:W-:Y:S01]  /*87a0*/  F2FP.F16.F32.PACK_AB R43, R43, R81 ;  /* 0x000000512b2b723e */ /* 0x000fe200000000ff */
[----:B------:R-:W-:Y:S02]  /*87b0*/  HADD2.F32 R45, -RZ, R12.H0_H0 ;  /* 0x2000000cff2d7230 */ /* 0x000fe40000004100 */
[----:B------:R-:W-:Y:S02]  /*87c0*/  HADD2.F32 R36, -RZ, R36.H1_H1 ;  /* 0x30000024ff247230 */ /* 0x000fe40000004100 */
[-C--:B------:R-:W-:Y:S01]  /*87d0*/  FMUL.FTZ R46, R39, R80.reuse ;  /* 0x00000050272e7220 */ /* 0x080fe20000410000 */
[----:B------:R-:W-:Y:S02]  /*87e0*/  HADD2.F32 R12, -RZ, R12.H1_H1 ;  /* 0x3000000cff0c7230 */ /* 0x000fe40000004100 */
[----:B------:R-:W-:Y:S01]  /*87f0*/  FMUL.FTZ R80, R45, R80 ;  /* 0x000000502d507220 */ /* 0x000fe20000410000 */
[----:B------:R-:W-:Y:S01]  /*8800*/  F2FP.F16.F32.PACK_AB R47, R15, R47 ;  /* 0x0000002f0f2f723e */ /* 0x000fe200000000ff */
[----:B------:R-:W-:Y:S01]  /*8810*/  FFMA.FTZ R46, R45, R42, -R46 ;  /* 0x0000002a2d2e7223 */ /* 0x000fe2000001082e */
[----:B------:R-:W-:-:S02]  /*8820*/  HADD2.F32 R45, -RZ, R156.H1_H1 ;  /* 0x3000009cff2d7230 */ /* 0x000fc40000004100 */
[----:B------:R-:W-:Y:S01]  /*8830*/  FFMA.FTZ R80, R39, R42, R80 ;  /* 0x0000002a27507223 */ /* 0x000fe20000010050 */
[-C--:B------:R-:W-:Y:S01]  /*8840*/  FMUL.FTZ R39, R36, R41.reuse ;  /* 0x0000002924277220 */ /* 0x080fe20000410000 */
[C---:B------:R-:W-:Y:S01]  /*8850*/  FMUL.FTZ R41, R12.reuse, R41 ;  /* 0x000000290c297220 */ /* 0x040fe20000410000 */
[----:B------:R-:W-:Y:S02]  /*8860*/  IMAD.MOV.U32 R15, RZ, RZ, R43 ;  /* 0x000000ffff0f7224 */ /* 0x000fe400078e002b */
[-C--:B------:R-:W-:Y:S01]  /*8870*/  FFMA.FTZ R12, R12, R32.reuse, -R39 ;  /* 0x000000200c0c7223 */ /* 0x080fe20000010827 */
[----:B------:R-:W-:Y:S01]  /*8880*/  FFMA.FTZ R32, R36, R32, R41 ;  /* 0x0000002024207223 */ /* 0x000fe20000010029 */
[----:B------:R-:W-:Y:S02]  /*8890*/  HADD2.F32 R36, -RZ, R38.H0_H0 ;  /* 0x20000026ff247230 */ /* 0x000fe40000004100 */
[----:B------:R-:W-:Y:S01]  /*88a0*/  HADD2.F32 R41, -RZ, R14.H0_H0 ;  /* 0x2000000eff297230 */ /* 0x000fe20000004100 */
[----:B------:R-:W-:Y:S01]  /*88b0*/  F2FP.F16.F32.PACK_AB R12, R12, R46 ;  /* 0x0000002e0c0c723e */ /* 0x000fe200000000ff */
[----:B------:R-:W-:-:S02]  /*88c0*/  HADD2.F32 R39, -RZ, R156.H0_H0 ;  /* 0x2000009cff277230 */ /* 0x000fc40000004100 */
        /* <DEDUP_REMOVED lines=8> */
[----:B------:R-:W-:Y:S01]  /*8950*/  FMUL.FTZ R35, R14, R35 ;  /* 0x000000230e237220 */ /* 0x000fe20000410000 */
[----:B------:R-:W-:-:S02]  /*8960*/  IMAD.MOV.U32 R39, RZ, RZ, R47 ;  /* 0x000000ffff277224 */ /* 0x000fc400078e002f */
[-C--:B------:R-:W-:Y:S01]  /*8970*/  FFMA.FTZ R36, R14, R34.reuse, -R36 ;  /* 0x000000220e247223 */ /* 0x080fe20000010824 */
[----:B------:R-:W-:-:S04]  /*8980*/  FFMA.FTZ R35, R38, R34, R35 ;  /* 0x0000002226237223 */ /* 0x000fc80000010023 */
[----:B------:R-:W-:Y:S01]  /*8990*/  F2FP.F16.F32.PACK_AB R42, R36, R42 ;  /* 0x0000002a242a723e */ /* 0x000fe200000000ff */
[----:B------:R-:W-:Y:S01]  /*89a0*/  IMAD.MOV.U32 R36, RZ, RZ, R32 ;  /* 0x000000ffff247224 */ /* 0x000fe200078e0020 */
[----:B------:R-:W-:Y:S02]  /*89b0*/  F2FP.F16.F32.PACK_AB R35, R35, R45 ;  /* 0x0000002d2323723e */ /* 0x000fe400000000ff */
[----:B------:R-:W-:-:S03]  /*89c0*/  MOV R14, R42 ;  /* 0x0000002a000e7202 */ /* 0x000fc60000000f00 */
[----:B------:R-:W-:-:S07]  /*89d0*/  IMAD.MOV.U32 R38, RZ, RZ, R35 ;  /* 0x000000ffff267224 */ /* 0x000fce00078e0023 */
.L_x_524:
[----:B------:R-:W-:Y:S05]  /*89e0*/  BSYNC B2 ;  /* 0x0000000000027941 */ /* 0x000fea0003800000 */
.L_x_523:
[----:B------:R-:W-:Y:S01]  /*89f0*/  LEA R32, P3, R20, R11, 0x1 ;  /* 0x0000000b14207211 */ /* 0x000fe200078608ff */
[----:B------:R-:W-:-:S03]  /*8a00*/  ULDC.64 UR4, c[0x0][0x208] ;  /* 0x0000820000047ab9 */ /* 0x000fc60000000a00 */
[----:B--2---:R-:W-:Y:S02]  /*8a10*/  LEA.HI.X R33, R20, R119, R28, 0x1, P3 ;  /* 0x0000007714217211 */ /* 0x004fe400018f0c1c */
[----:B------:R-:W-:-:S03]  /*8a20*/  ISETP.GE.AND P3, PT, R44, R128, PT ;  /* 0x000000802c00720c */ /* 0x000fc60003f66270 */
[----:B----4-:R4:W-:Y:S10]  /*8a30*/  ST.E.128 desc[UR4][R32.64], R12 ;  /* 0x0000000c20007985 */ /* 0x0109f4000c101d04 */
[----:B------:R-:W-:-:S05]  /*8a40*/  @!P3 IMAD.WIDE R118, R44, 0x2, R118 ;  /* 0x000000022c76b825 */ /* 0x000fca00078e0276 */
[----:B---3--:R4:W-:Y:S02]  /*8a50*/  @!P3 ST.E.128 desc[UR4][R118.64], R36 ;  /* 0x000000247600b985 */ /* 0x0089e4000c101d04 */
.L_x_518:
[----:B------:R-:W-:Y:S05]  /*8a60*/  BSYNC B1 ;  /* 0x0000000000017941 */ /* 0x000fea0003800000 */
.L_x_517:
[----:B------:R-:W-:-:S03]  /*8a70*/  UMOV UR4, 0xffffffff ;  /* 0xffffffff00047882 */ /* 0x000fc60000000000 */
[----:B------:R-:W-:Y:S05]  /*8a80*/  BRA.DIV UR4, `(.L_x_525) ;  /* 0x0000021a04dc7947 */ /* 0x000fea000b800000 */
[----:B----4-:R4:W0:Y:S04]  /*8a90*/  SHFL.IDX PT, R37, R116, 0x1, 0x181f ;  /* 0x00381f0074257f89 */ /* 0x01082800000e0000 */
[----:B---3--:R4:W3:Y:S02]  /*8aa0*/  SHFL.IDX PT, R11, R117, 0x1, 0x181f ;  /* 0x00381f00750b7f89 */ /* 0x0088e400000e0000 */
.L_x_831:
[----:B------:R-:W-:Y:S04]  /*8ab0*/  BSSY B1, `(.L_x_526) ;  /* 0x00000f7000017945 */ /* 0x000fe80003800000 */
[----:B------:R-:W-:Y:S05]  /*8ac0*/  @P4 BRA `(.L_x_527) ;  /* 0x0000000c00d44947 */ /* 0x000fea0003800000 */
[----:B------:R-:W-:Y:S01]  /*8ad0*/  ISETP.NE.AND P3, PT, R3, RZ, PT ;  /* 0x000000ff0300720c */ /* 0x000fe20003f65270 */
[----:B------:R-:W-:Y:S01]  /*8ae0*/  BSSY B2, `(.L_x_528) ;  /* 0x000007a000027945 */ /* 0x000fe20003800000 */
[----:B---3--:R-:W-:-:S11]  /*8af0*/  MOV R36, R11 ;  /* 0x0000000b00247202 */ /* 0x008fd60000000f00 */
[----:B------:R-:W-:Y:S05]  /*8b00*/  @!P3 BRA `(.L_x_529) ;  /* 0x0000000400dcb947 */ /* 0x000fea0003800000 */
[----:B------:R-:W3:Y:S01]  /*8b10*/  LDL R15, [R1+0x5c] ;  /* 0x00005c00010f7983 */ /* 0x000ee20000100800 */
[----:B------:R-:W-:Y:S01]  /*8b20*/  SEL R12, R111, R131, !P2 ;  /* 0x000000836f0c7207 */ /* 0x000fe20005000000 */
[----:B------:R-:W-:Y:S01]  /*8b30*/  BSSY B3, `(.L_x_530) ;  /* 0x000006d000037945 */ /* 0x000fe20003800000 */
[----:B------:R-:W-:Y:S02]  /*8b40*/  SHF.R.U32.HI R14, RZ, 0x3, R229 ;  /* 0x00000003ff0e7819 */ /* 0x000fe400000116e5 */
[----:B------:R-:W-:Y:S02]  /*8b50*/  SHF.R.S32.HI R13, RZ, 0x1f, R12 ;  /* 0x0000001fff0d7819 */ /* 0x000fe4000001140c */
[----:B------:R-:W-:Y:S02]  /*8b60*/  ISETP.GE.AND P3, PT, R16, R110, PT ;  /* 0x0000006e1000720c */ /* 0x000fe40003f66270 */
[----:B------:R-:W-:-:S04]  /*8b70*/  LEA.HI R13, R13, R12, RZ, 0x4 ;  /* 0x0000000c0d0d7211 */ /* 0x000fc800078f20ff */
[----:B------:R-:W-:-:S04]  /*8b80*/  LEA.HI.SX32 R40, R13, R8, 0x1c ;  /* 0x000000080d287211 */ /* 0x000fc800078fe2ff */
[----:B------:R-:W-:-:S04]  /*8b90*/  SHF.R.S32.HI R13, RZ, 0x1f, R40 ;  /* 0x0000001fff0d7819 */ /* 0x000fc80000011428 */
        /* <DEDUP_REMOVED lines=8> */
[----:B------:R-:W-:-:S03]  /*8c20*/  IMAD R12, R213, 0x5000, R124 ;  /* 0x00005000d50c7824 */ /* 0x000fc600078e027c */
[----:B------:R-:W-:Y:S01]  /*8c30*/  LEA R32, R32, R23, 0x1 ;  /* 0x0000001720207211 */ /* 0x000fe200078e08ff */
[----:B------:R-:W-:-:S05]  /*8c40*/  IMAD R12, R12, 0x2, R23 ;  /* 0x000000020c0c7824 */ /* 0x000fca00078e0217 */
[----:B------:R-:W3:Y:S04]  /*8c50*/  LDS.128 R32, [R32+0x24400] ;  /* 0x0244000020207984 */ /* 0x000ee80000000c00 */
[----:B------:R-:W0:Y:S01]  /*8c60*/  LDS.128 R12, [R12+0x24400] ;  /* 0x024400000c0c7984 */ /* 0x000e220000000c00 */
[----:B------:R-:W-:Y:S05]  /*8c70*/  @P3 BRA `(.L_x_531) ;  /* 0x0000000400603947 */ /* 0x000fea0003800000 */
[----:B------:R-:W-:Y:S01]  /*8c80*/  HADD2.F32 R39, -RZ, R155.H1_H1 ;  /* 0x3000009bff277230 */ /* 0x000fe20000004100 */
[----:B------:R-:W-:Y:S01]  /*8c90*/  SHF.R.U64 R60, R60, 0x10, R61 ;  /* 0x000000103c3c7819 */ /* 0x000fe2000000123d */
[----:B---3--:R-:W-:Y:S02]  /*8ca0*/  HADD2.F32 R38, -RZ, R33.H0_H0 ;  /* 0x20000021ff267230 */ /* 0x008fe40000004100 */
[----:B0-----:R-:W-:Y:S02]  /*8cb0*/  HADD2.F32 R42, -RZ, R13.H0_H0 ;  /* 0x2000000dff2a7230 */ /* 0x001fe40000004100 */
[----:B------:R-:W-:Y:S02]  /*8cc0*/  HADD2.F32 R41, -RZ, R153.H1_H1 ;  /* 0x30000099ff297230 */ /* 0x000fe40000004100 */
[-C--:B------:R-:W-:Y:S01]  /*8cd0*/  FMUL.FTZ R43, R38, R39.reuse ;  /* 0x00000027262b7220 */ /* 0x080fe20000410000 */
[----:B------:R-:W-:Y:S02]  /*8ce0*/  HADD2.F32 R45, -RZ, R15.H0_H0 ;  /* 0x2000000fff2d7230 */ /* 0x000fe40000004100 */
[----:B------:R-:W-:Y:S01]  /*8cf0*/  FMUL.FTZ R39, R42, R39 ;  /* 0x000000272a277220 */ /* 0x000fe20000410000 */
[----:B------:R-:W-:-:S02]  /*8d00*/  HADD2.F32 R44, -RZ, R152.H1_H1 ;  /* 0x30000098ff2c7230 */ /* 0x000fc40000004100 */
[-C--:B------:R-:W-:Y:S01]  /*8d10*/  FFMA.FTZ R43, R42, R41.reuse, -R43 ;  /* 0x000000292a2b7223 */ /* 0x080fe2000001082b */
[----:B------:R-:W-:Y:S02]  /*8d20*/  HADD2.F32 R42, -RZ, R33.H1_H1 ;  /* 0x30000021ff2a7230 */ /* 0x000fe40000004100 */
[----:B------:R-:W-:Y:S01]  /*8d30*/  FFMA.FTZ R38, R38, R41, R39 ;  /* 0x0000002926267223 */ /* 0x000fe20000010027 */
[----:B------:R-:W-:Y:S01]  /*8d40*/  SHF.R.U32.HI R41, RZ, 0x10, R61 ;  /* 0x00000010ff297819 */ /* 0x000fe2000001163d */
[----:B------:R-:W-:Y:S01]  /*8d50*/  HADD2.F32 R33, -RZ, R13.H1_H1 ;  /* 0x3000000dff217230 */ /* 0x000fe20000004100 */
[--C-:B------:R-:W-:Y:S01]  /*8d60*/  SHF.R.U64 R39, R52, 0x10, R53.reuse ;  /* 0x0000001034277819 */ /* 0x100fe20000001235 */
[----:B------:R-:W-:Y:S01]  /*8d70*/  HADD2.F32 R15, -RZ, R15.H1_H1 ;  /* 0x3000000fff0f7230 */ /* 0x000fe20000004100 */
[----:B------:R-:W-:Y:S01]  /*8d80*/  SHF.R.U32.HI R52, RZ, 0x10, R53 ;  /* 0x00000010ff347819 */ /* 0x000fe20000011635 */
[----:B------:R-:W-:Y:S02]  /*8d90*/  HADD2.F32 R41, -RZ, R41.H0_H0 ;  /* 0x20000029ff297230 */ /* 0x000fe40000004100 */
[----:B------:R-:W-:-:S02]  /*8da0*/  HADD2.F32 R155, -RZ, R155.H0_H0 ;  /* 0x2000009bff9b7230 */ /* 0x000fc40000004100 */
[----:B------:R-:W-:Y:S02]  /*8db0*/  HADD2.F32 R52, -RZ, R52.H0_H0 ;  /* 0x20000034ff347230 */ /* 0x000fe40000004100 */
[CC--:B------:R-:W-:Y:S01]  /*8dc0*/  FMUL.FTZ R13, R42.reuse, R41.reuse ;  /* 0x000000292a0d7220 */ /* 0x0c0fe20000410000 */
[C---:B------:R-:W-:Y:S01]  /*8dd0*/  FMUL.FTZ R41, R33.reuse, R41 ;  /* 0x0000002921297220 */ /* 0x040fe20000410000 */
[----:B------:R-:W-:Y:S02]  /*8de0*/  HADD2.F32 R47, -RZ, R12.H0_H0 ;  /* 0x2000000cff2f7230 */ /* 0x000fe40000004100 */
[-C--:B------:R-:W-:Y:S01]  /*8df0*/  FFMA.FTZ R33, R33, R52.reuse, -R13 ;  /* 0x0000003421217223 */ /* 0x080fe2000001080d */
[----:B------:R-:W-:Y:S01]  /*8e00*/  FFMA.FTZ R13, R42, R52, R41 ;  /* 0x000000342a0d7223 */ /* 0x000fe20000010029 */
[----:B------:R-:W-:Y:S02]  /*8e10*/  HADD2.F32 R41, -RZ, R154.H1_H1 ;  /* 0x3000009aff297230 */ /* 0x000fe40000004100 */
[--C-:B------:R-:W-:Y:S01]  /*8e20*/  HADD2.F32 R42, -RZ, R35.reuse.H0_H0 ;  /* 0x20000023ff2a7230 */ /* 0x100fe20000004100 */
[----:B------:R-:W-:Y:S01]  /*8e30*/  F2FP.F16.F32.PACK_AB R33, R33, R43 ;  /* 0x0000002b2121723e */ /* 0x000fe200000000ff */
[----:B------:R-:W-:Y:S01]  /*8e40*/  HADD2.F32 R35, -RZ, R35.H1_H1 ;  /* 0x30000023ff237230 */ /* 0x000fe20000004100 */
[----:B------:R-:W-:Y:S01]  /*8e50*/  F2FP.F16.F32.PACK_AB R38, R13, R38 ;  /* 0x000000260d26723e */ /* 0x000fe200000000ff */
[----:B------:R-:W-:-:S02]  /*8e60*/  HADD2.F32 R153, -RZ, R153.H0_H0 ;  /* 0x20000099ff997230 */ /* 0x000fc40000004100 */
[CC--:B------:R-:W-:Y:S01]  /*8e70*/  FMUL.FTZ R46, R42.reuse, R41.reuse ;  /* 0x000000292a2e7220 */ /* 0x0c0fe20000410000 */
[C---:B------:R-:W-:Y:S01]  /*8e80*/  FMUL.FTZ R41, R45.reuse, R41 ;  /* 0x000000292d297220 */ /* 0x040fe20000410000 */
[----:B------:R-:W-:Y:S02]  /*8e90*/  HADD2.F32 R60, -RZ, R60.H0_H0 ;  /* 0x2000003cff3c7230 */ /* 0x000fe40000004100 */
[-C--:B------:R-:W-:Y:S01]  /*8ea0*/  FFMA.FTZ R46, R45, R44.reuse, -R46 ;  /* 0x0000002c2d2e7223 */ /* 0x080fe2000001082e */
[----:B------:R-:W-:Y:S01]  /*8eb0*/  FFMA.FTZ R41, R42, R44, R41 ;  /* 0x0000002c2a297223 */ /* 0x000fe20000010029 */
[--C-:B------:R-:W-:Y:S01]  /*8ec0*/  SHF.R.U64 R44, R62, 0x10, R63.reuse ;  /* 0x000000103e2c7819 */ /* 0x100fe2000000123f */
[----:B------:R-:W-:Y:S01]  /*8ed0*/  HADD2.F32 R12, -RZ, R12.H1_H1 ;  /* 0x3000000cff0c7230 */ /* 0x000fe20000004100 */
[----:B------:R-:W-:Y:S01]  /*8ee0*/  SHF.R.U32.HI R62, RZ, 0x10, R63 ;  /* 0x00000010ff3e7819 */ /* 0x000fe2000001163f */
[----:B------:R-:W-:Y:S01]  /*8ef0*/  HADD2.F32 R39, -RZ, R39.H0_H0 ;  /* 0x20000027ff277230 */ /* 0x000fe20000004100 */
[--C-:B------:R-:W-:Y:S01]  /*8f00*/  SHF.R.U64 R42, R54, 0x10, R55.reuse ;  /* 0x00000010362a7819 */ /* 0x100fe20000001237 */
[----:B------:R-:W-:Y:S01]  /*8f10*/  HADD2.F32 R154, -RZ, R154.H0_H0 ;  /* 0x2000009aff9a7230 */ /* 0x000fe20000004100 */
[----:B------:R-:W-:Y:S01]  /*8f20*/  SHF.R.U32.HI R54, RZ, 0x10, R55 ;  /* 0x00000010ff367819 */ /* 0x000fe20000011637 */
[----:B------:R-:W-:-:S02]  /*8f30*/  HADD2.F32 R62, -RZ, R62.H0_H0 ;  /* 0x2000003eff3e7230 */ /* 0x000fc40000004100 */
[----:B------:R-:W-:Y:S02]  /*8f40*/  HADD2.F32 R152, -RZ, R152.H0_H0 ;  /* 0x20000098ff987230 */ /* 0x000fe40000004100 */
[----:B------:R-:W-:Y:S02]  /*8f50*/  HADD2.F32 R54, -RZ, R54.H0_H0 ;  /* 0x20000036ff367230 */ /* 0x000fe40000004100 */
[----:B------:R-:W-:Y:S01]  /*8f60*/  FMUL.FTZ R45, R35, R62 ;  /* 0x0000003e232d7220 */ /* 0x000fe20000410000 */
[----:B------:R-:W-:Y:S02]  /*8f70*/  HADD2.F32 R44, -RZ, R44.H0_H0 ;  /* 0x2000002cff2c7230 */ /* 0x000fe40000004100 */
[----:B------:R-:W-:Y:S02]  /*8f80*/  HADD2.F32 R42, -RZ, R42.H0_H0 ;  /* 0x2000002aff2a7230 */ /* 0x000fe40000004100 */
[C---:B------:R-:W-:Y:S01]  /*8f90*/  FFMA.FTZ R45, R15.reuse, R54, -R45 ;  /* 0x000000360f2d7223 */ /* 0x040fe2000001082d */
[----:B------:R-:W-:Y:S01]  /*8fa0*/  FMUL.FTZ R15, R15, R62 ;  /* 0x0000003e0f0f7220 */ /* 0x000fe20000410000 */
[----:B------:R-:W-:Y:S01]  /*8fb0*/  IMAD.MOV.U32 R13, RZ, RZ, R33 ;  /* 0x000000ffff0d7224 */ /* 0x000fe200078e0021 */
[----:B------:R-:W-:-:S02]  /*8fc0*/  MOV R33, R38 ;  /* 0x0000002600217202 */ /* 0x000fc40000000f00 */
[----:B------:R-:W-:Y:S01]  /*8fd0*/  FFMA.FTZ R15, R35, R54, R15 ;  /* 0x00000036230f7223 */ /* 0x000fe2000001000f */
[--C-:B------:R-:W-:Y:S01]  /*8fe0*/  HADD2.F32 R35, -RZ, R32.reuse.H0_H0 ;  /* 0x20000020ff237230 */ /* 0x100fe20000004100 */
[----:B------:R-:W-:Y:S01]  /*8ff0*/  F2FP.F16.F32.PACK_AB R45, R45, R46 ;  /* 0x0000002e2d2d723e */ /* 0x000fe200000000ff */
[----:B------:R-:W-:Y:S02]  /*9000*/  HADD2.F32 R32, -RZ, R32.H1_H1 ;  /* 0x30000020ff207230 */ /* 0x000fe40000004100 */
[----:B------:R-:W-:Y:S01]  /*9010*/  F2FP.F16.F32.PACK_AB R41, R15, R41 ;  /* 0x000000290f29723e */ /* 0x000fe200000000ff */
[-C--:B------:R-:W-:Y:S01]  /*9020*/  FMUL.FTZ R52, R35, R155.reuse ;  /* 0x0000009b23347220 */ /* 0x080fe20000410000 */
[C---:B------:R-:W-:Y:S01]  /*9030*/  FMUL.FTZ R155, R47.reuse, R155 ;  /* 0x0000009b2f9b7220 */ /* 0x040fe20000410000 */
[----:B------:R-:W-:Y:S02]  /*9040*/  IMAD.MOV.U32 R15, RZ, RZ, R45 ;  /* 0x000000ffff0f7224 */ /* 0x000fe400078e002d */
[-C--:B------:R-:W-:Y:S01]  /*9050*/  FFMA.FTZ R52, R47, R153.reuse, -R52 ;  /* 0x000000992f347223 */ /* 0x080fe20000010834 */
[----:B------:R-:W-:Y:S01]  /*9060*/  FFMA.FTZ R155, R35, R153, R155 ;  /* 0x00000099239b7223 */ /* 0x000fe2000001009b */
[-C--:B------:R-:W-:Y:S01]  /*9070*/  FMUL.FTZ R35, R32, R60.reuse ;  /* 0x0000003c20237220 */ /* 0x080fe20000410000 */
[----:B------:R-:W-:-:S03]  /*9080*/  FMUL.FTZ R60, R12, R60 ;  /* 0x0000003c0c3c7220 */ /* 0x000fc60000410000 */
[-C--:B------:R-:W-:Y:S01]  /*9090*/  FFMA.FTZ R35, R12, R39.reuse, -R35 ;  /* 0x000000270c237223 */ /* 0x080fe20000010823 */
[----:B------:R-:W-:Y:S01]  /*90a0*/  FFMA.FTZ R60, R32, R39, R60 ;  /* 0x00000027203c7223 */ /* 0x000fe2000001003c */
[----:B------:R-:W-:Y:S02]  /*90b0*/  HADD2.F32 R12, -RZ, R34.H0_H0 ;  /* 0x20000022ff0c7230 */ /* 0x000fe40000004100 */
[----:B------:R-:W-:Y:S01]  /*90c0*/  HADD2.F32 R32, -RZ, R14.H0_H0 ;  /* 0x2000000eff207230 */ /* 0x000fe20000004100 */
[----:B------:R-:W-:Y:S01]  /*90d0*/  F2FP.F16.F32.PACK_AB R35, R35, R52 ;  /* 0x000000342323723e */ /* 0x000fe200000000ff */
[----:B------:R-:W-:Y:S02]  /*90e0*/  HADD2.F32 R34, -RZ, R34.H1_H1 ;  /* 0x30000022ff227230 */ /* 0x000fe40000004100 */
[-C--:B------:R-:W-:Y:S01]  /*90f0*/  FMUL.FTZ R39, R12, R154.reuse ;  /* 0x0000009a0c277220 */ /* 0x080fe20000410000 */
[----:B------:R-:W-:Y:S02]  /*9100*/  HADD2.F32 R14, -RZ, R14.H1_H1 ;  /* 0x3000000eff0e7230 */ /* 0x000fe40000004100 */
[----:B------:R-:W-:Y:S01]  /*9110*/  FMUL.FTZ R154, R32, R154 ;  /* 0x0000009a209a7220 */ /* 0x000fe20000410000 */
[----:B------:R-:W-:Y:S01]  /*9120*/  F2FP.F16.F32.PACK_AB R60, R60, R155 ;  /* 0x0000009b3c3c723e */ /* 0x000fe200000000ff */
[----:B------:R-:W-:-:S02]  /*9130*/  FFMA.FTZ R39, R32, R152, -R39 ;  /* 0x0000009820277223 */ /* 0x000fc40000010827 */
[----:B------:R-:W-:Y:S01]  /*9140*/  FFMA.FTZ R154, R12, R152, R154 ;  /* 0x000000980c9a7223 */ /* 0x000fe2000001009a */
[-C--:B------:R-:W-:Y:S01]  /*9150*/  FMUL.FTZ R12, R34, R44.reuse ;  /* 0x0000002c220c7220 */ /* 0x080fe20000410000 */
[C---:B------:R-:W-:Y:S01]  /*9160*/  FMUL.FTZ R44, R14.reuse, R44 ;  /* 0x0000002c0e2c7220 */ /* 0x040fe20000410000 */
[----:B------:R-:W-:Y:S02]  /*9170*/  IMAD.MOV.U32 R32, RZ, RZ, R60 ;  /* 0x000000ffff207224 */ /* 0x000fe400078e003c */
[-C--:B------:R-:W-:Y:S01]  /*9180*/  FFMA.FTZ R12, R14, R42.reuse, -R12 ;  /* 0x0000002a0e0c7223 */ /* 0x080fe2000001080c */
[----:B------:R-:W-:-:S04]  /*9190*/  FFMA.FTZ R44, R34, R42, R44 ;  /* 0x0000002a222c7223 */ /* 0x000fc8000001002c */
[----:B------:R-:W-:Y:S01]  /*91a0*/  F2FP.F16.F32.PACK_AB R39, R12, R39 ;  /* 0x000000270c27723e */ /* 0x000fe200000000ff */
[----:B------:R-:W-:Y:S01]  /*91b0*/  IMAD.MOV.U32 R12, RZ, RZ, R35 ;  /* 0x000000ffff0c7224 */ /* 0x000fe200078e0023 */
[----:B------:R-:W-:Y:S02]  /*91c0*/  F2FP.F16.F32.PACK_AB R44, R44, R154 ;  /* 0x0000009a2c2c723e */ /* 0x000fe400000000ff */
[----:B------:R-:W-:Y:S01]  /*91d0*/  MOV R35, R41 ;  /* 0x0000002900237202 */ /* 0x000fe20000000f00 */
[----:B------:R-:W-:Y:S02]  /*91e0*/  IMAD.MOV.U32 R14, RZ, RZ, R39 ;  /* 0x000000ffff0e7224 */ /* 0x000fe400078e0027 */
[----:B------:R-:W-:-:S07]  /*91f0*/  IMAD.MOV.U32 R34, RZ, RZ, R44 ;  /* 0x000000ffff227224 */ /* 0x000fce00078e002c */
.L_x_531:
[----:B------:R-:W-:Y:S05]  /*9200*/  BSYNC B3 ;  /* 0x0000000000037941 */ /* 0x000fea0003800000 */
.L_x_530:
[----:B------:R-:W-:Y:S01]  /*9210*/  LEA R38, P3, R9, R11, 0x1 ;  /* 0x0000000b09267211 */ /* 0x000fe200078608ff */
[----:B------:R-:W-:-:S03]  /*9220*/  ULDC.64 UR4, c[0x0][0x208] ;  /* 0x0000820000047ab9 */ /* 0x000fc60000000a00 */
[----:B0-----:R-:W-:Y:S02]  /*9230*/  LEA.HI.X R39, R9, R37, R27, 0x1, P3 ;  /* 0x0000002509277211 */ /* 0x001fe400018f0c1b */
[----:B------:R-:W-:-:S03]  /*9240*/  ISETP.GE.AND P3, PT, R40, R128, PT ;  /* 0x000000802800720c */ /* 0x000fc60003f66270 */
[----:B------:R0:W-:Y:S10]  /*9250*/  ST.E.128 desc[UR4][R38.64], R12 ;  /* 0x0000000c26007985 */ /* 0x0001f4000c101d04 */
[----:B0-----:R-:W-:-:S05]  /*9260*/  @!P3 IMAD.WIDE R12, R40, 0x2, R36 ;  /* 0x00000002280cb825 */ /* 0x001fca00078e0224 */
[----:B---3--:R3:W-:Y:S02]  /*9270*/  @!P3 ST.E.128 desc[UR4][R12.64], R32 ;  /* 0x000000200c00b985 */ /* 0x0087e4000c101d04 */
.L_x_529:
[----:B------:R-:W-:Y:S05]  /*9280*/  BSYNC B2 ;  /* 0x0000000000027941 */ /* 0x000fea0003800000 */
.L_x_528:
[----:B------:R-:W-:-:S13]  /*9290*/  ISETP.NE.AND P3, PT, R21, RZ, PT ;  /* 0x000000ff1500720c */ /* 0x000fda0003f65270 */
[----:B------:R-:W-:Y:S05]  /*92a0*/  @!P3 BRA `(.L_x_527) ;  /* 0x0000000400dcb947 */ /* 0x000fea0003800000 */
[----:B------:R-:W5:Y:S01]  /*92b0*/  LDL R15, [R1+0x5c] ;  /* 0x00005c00010f7983 */ /* 0x000f620000100800 */
[----:B---3--:R-:W-:Y:S01]  /*92c0*/  SEL R12, R111, R131, !P1 ;  /* 0x000000836f0c7207 */ /* 0x008fe20004800000 */
        /* <DEDUP_REMOVED lines=12> */
[----:B-----5:R-:W-:-:S04]  /*9390*/  IMAD R13, R13, 0x1400, R15 ;  /* 0x000014000d0d7824 */ /* 0x020fc800078e020f */
        /* <DEDUP_REMOVED lines=96> */
.L_x_533:
[----:B------:R-:W-:Y:S05]  /*99a0*/  BSYNC B2 ;  /* 0x0000000000027941 */ /* 0x000fea0003800000 */
.L_x_532:
[----:B------:R-:W-:Y:S01]  /*99b0*/  LEA R38, P3, R20, R11, 0x1 ;  /* 0x0000000b14267211 */ /* 0x000fe200078608ff */
[----:B------:R-:W-:-:S03]  /*99c0*/  ULDC.64 UR4, c[0x0][0x208] ;  /* 0x0000820000047ab9 */ /* 0x000fc60000000a00 */
[----:B0-----:R-:W-:Y:S02]  /*99d0*/  LEA.HI.X R39, R20, R37, R28, 0x1, P3 ;  /* 0x0000002514277211 */ /* 0x001fe400018f0c1c */
[----:B------:R-:W-:-:S03]  /*99e0*/  ISETP.GE.AND P3, PT, R40, R128, PT ;  /* 0x000000802800720c */ /* 0x000fc60003f66270 */
[----:B------:R0:W-:Y:S10]  /*99f0*/  ST.E.128 desc[UR4][R38.64], R12 ;  /* 0x0000000c26007985 */ /* 0x0001f4000c101d04 */
[----:B------:R-:W-:-:S05]  /*9a00*/  @!P3 IMAD.WIDE R36, R40, 0x2, R36 ;  /* 0x000000022824b825 */ /* 0x000fca00078e0224 */
[----:B---3--:R0:W-:Y:S02]  /*9a10*/  @!P3 ST.E.128 desc[UR4][R36.64], R32 ;  /* 0x000000202400b985 */ /* 0x0081e4000c101d04 */
.L_x_527:
[----:B------:R-:W-:Y:S05]  /*9a20*/  BSYNC B1 ;  /* 0x0000000000017941 */ /* 0x000fea0003800000 */
.L_x_526:
[----:B------:R-:W-:-:S03]  /*9a30*/  UMOV UR4, 0xffffffff ;  /* 0xffffffff00047882 */ /* 0x000fc60000000000 */
[----:B------:R-:W-:Y:S05]  /*9a40*/  BRA.DIV UR4, `(.L_x_534) ;  /* 0x0000020e04387947 */ /* 0x000fea000b800000 */
[----:B-1--4-:R-:W1:Y:S04]  /*9a50*/  SHFL.IDX PT, R116, R116, 0x2, 0x181f ;  /* 0x00581f0074747f89 */ /* 0x012e6800000e0000 */
[----:B------:R-:W4:Y:S02]  /*9a60*/  SHFL.IDX PT, R117, R117, 0x2, 0x181f ;  /* 0x00581f0075757f89 */ /* 0x000f2400000e0000 */
.L_x_835:
[----:B------:R-:W-:Y:S05]  /*9a70*/  @P5 BRA `(.L_x_492) ;  /* 0x0000001400b85947 */ /* 0x000fea0003800000 */
[----:B------:R-:W-:Y:S01]  /*9a80*/  ISETP.NE.AND P3, PT, R3, RZ, PT ;  /* 0x000000ff0300720c */ /* 0x000fe20003f65270 */
[----:B------:R-:W-:Y:S01]  /*9a90*/  BSSY B1, `(.L_x_535) ;  /* 0x000007b000017945 */ /* 0x000fe20003800000 */
[----:B0---4-:R-:W-:Y:S02]  /*9aa0*/  IMAD.MOV.U32 R36, RZ, RZ, R117 ;  /* 0x000000ffff247224 */ /* 0x011fe400078e0075 */
[----:B-1----:R-:W-:-:S09]  /*9ab0*/  IMAD.MOV.U32 R37, RZ, RZ, R116 ;  /* 0x000000ffff257224 */ /* 0x002fd200078e0074 */
[----:B------:R-:W-:Y:S05]  /*9ac0*/  @!P3 BRA `(.L_x_536) ;  /* 0x0000000400dcb947 */ /* 0x000fea0003800000 */
[----:B------:R-:W4:Y:S01]  /*9ad0*/  LDL R15, [R1+0x58] ;  /* 0x00005800010f7983 */ /* 0x000f220000100800 */
        /* <DEDUP_REMOVED lines=19> */
[----:B------:R-:W0:Y:S04]  /*9c10*/  LDS.128 R32, [R32+0x24400] ;  /* 0x0244000020207984 */ /* 0x000e280000000c00 */
[----:B------:R-:W1:Y:S01]  /*9c20*/  LDS.128 R12, [R12+0x24400] ;  /* 0x024400000c0c7984 */ /* 0x000e620000000c00 */
[----:B------:R-:W-:Y:S05]  /*9c30*/  @P3 BRA `(.L_x_538) ;  /* 0x0000000400603947 */ /* 0x000fea0003800000 */
[----:B------:R-:W-:Y:S01]  /*9c40*/  HADD2.F32 R39, -RZ, R147.H1_H1 ;  /* 0x30000093ff277230 */ /* 0x000fe20000004100 */
[----:B------:R-:W-:Y:S01]  /*9c50*/  SHF.R.U64 R76, R76, 0x10, R77 ;  /* 0x000000104c4c7819 */ /* 0x000fe2000000124d */
[----:B0-----:R-:W-:Y:S02]  /*9c60*/  HADD2.F32 R38, -RZ, R33.H0_H0 ;  /* 0x20000021ff267230 */ /* 0x001fe40000004100 */
[----:B-1----:R-:W-:Y:S02]  /*9c70*/  HADD2.F32 R41, -RZ, R13.H0_H0 ;  /* 0x2000000dff297230 */ /* 0x002fe40000004100 */
        /* <DEDUP_REMOVED lines=16> */
[-C--:B------:R-:W-:Y:S01]  /*9d80*/  FMUL.FTZ R13, R41, R40.reuse ;  /* 0x00000028290d7220 */ /* 0x080fe20000410000 */
        /* <DEDUP_REMOVED lines=12> */
[----:B------:R-:W-:Y:S01]  /*9e50*/  HADD2.F32 R76, -RZ, R76.H0_H0 ;  /* 0x2000004cff4c7230 */ /* 0x000fe20000004100 */
[----:B------:R-:W-:Y:S01]  /*9e60*/  MOV R13, R33 ;  /* 0x00000021000d7202 */ /* 0x000fe20000000f00 */
        /* <DEDUP_REMOVED lines=17> */
[----:B------:R-:W-:-:S03]  /*9f80*/  IMAD.MOV.U32 R33, RZ, RZ, R38 ;  /* 0x000000ffff217224 */ /* 0x000fc600078e0026 */
[----:B------:R-:W-:Y:S01]  /*9f90*/  FFMA.FTZ R15, R35, R70, R15 ;  /* 0x00000046230f7223 */ /* 0x000fe2000001000f */
[--C-:B------:R-:W-:Y:S01]  /*9fa0*/  HADD2.F32 R35, -RZ, R32.reuse.H0_H0 ;  /* 0x20000020ff237230 */ /* 0x100fe20000004100 */
[----:B------:R-:W-:Y:S01]  /*9fb0*/  F2FP.F16.F32.PACK_AB R44, R44, R45 ;  /* 0x0000002d2c2c723e */ /* 0x000fe200000000ff */
[----:B------:R-:W-:Y:S02]  /*9fc0*/  HADD2.F32 R32, -RZ, R32.H1_H1 ;  /* 0x30000020ff207230 */ /* 0x000fe40000004100 */
[----:B------:R-:W-:Y:S01]  /*9fd0*/  F2FP.F16.F32.PACK_AB R40, R15, R40 ;  /* 0x000000280f28723e */ /* 0x000fe200000000ff */
[CC--:B------:R-:W-:Y:S01]  /*9fe0*/  FMUL.FTZ R47, R35.reuse, R147.reuse ;  /* 0x00000093232f7220 */ /* 0x0c0fe20000410000 */
[C---:B------:R-:W-:Y:S01]  /*9ff0*/  FMUL.FTZ R147, R46.reuse, R147 ;  /* 0x000000932e937220 */ /* 0x040fe20000410000 */
[----:B------:R-:W-:Y:S02]  /*a000*/  MOV R15, R44 ;  /* 0x0000002c000f7202 */ /* 0x000fe40000000f00 */
        /* <DEDUP_REMOVED lines=23> */
[----:B------:R-:W-:Y:S01]  /*a180*/  F2FP.F16.F32.PACK_AB R43, R43, R146 ;  /* 0x000000922b2b723e */ /* 0x000fe200000000ff */
[----:B------:R-:W-:Y:S02]  /*a190*/  IMAD.MOV.U32 R35, RZ, RZ, R40 ;  /* 0x000000ffff237224 */ /* 0x000fe400078e0028 */
[----:B------:R-:W-:Y:S02]  /*a1a0*/  IMAD.MOV.U32 R14, RZ, RZ, R39 ;  /* 0x000000ffff0e7224 */ /* 0x000fe400078e0027 */
[----:B------:R-:W-:-:S07]  /*a1b0*/  IMAD.MOV.U32 R34, RZ, RZ, R43 ;  /* 0x000000ffff227224 */ /* 0x000fce00078e002b */
.L_x_538:
[----:B------:R-:W-:Y:S05]  /*a1c0*/  BSYNC B2 ;  /* 0x0000000000027941 */ /* 0x000fea0003800000 */
.L_x_537:
[----:B------:R-:W-:Y:S01]  /*a1d0*/  ISETP.GE.AND P4, PT, R11, R128, PT ;  /* 0x000000800b00720c */ /* 0x000fe20003f86270 */
[----:B------:R-:W-:Y:S01]  /*a1e0*/  ULDC.64 UR4, c[0x0][0x208] ;  /* 0x0000820000047ab9 */ /* 0x000fe20000000a00 */
[----:B------:R-:W-:-:S04]  /*a1f0*/  LEA R38, P3, R9, R117, 0x1 ;  /* 0x0000007509267211 */ /* 0x000fc800078608ff */
[----:B------:R-:W-:-:S05]  /*a200*/  LEA.HI.X R39, R9, R116, R27, 0x1, P3 ;  /* 0x0000007409277211 */ /* 0x000fca00018f0c1b */
[----:B-1----:R1:W-:Y:S02]  /*a210*/  ST.E.128 desc[UR4][R38.64], R12 ;  /* 0x0000000c26007985 */ /* 0x0023e4000c101d04 */
[----:B-1----:R-:W-:-:S05]  /*a220*/  @!P4 IMAD.WIDE R12, R11, 0x2, R36 ;  /* 0x000000020b0cc825 */ /* 0x002fca00078e0224 */
[----:B0-----:R0:W-:Y:S02]  /*a230*/  @!P4 ST.E.128 desc[UR4][R12.64], R32 ;  /* 0x000000200c00c985 */ /* 0x0011e4000c101d04 */
.L_x_536:
[----:B------:R-:W-:Y:S05]  /*a240*/  BSYNC B1 ;  /* 0x0000000000017941 */ /* 0x000fea0003800000 */
.L_x_535:
[----:B------:R-:W-:-:S13]  /*a250*/  ISETP.NE.AND P3, PT, R21, RZ, PT ;  /* 0x000000ff1500720c */ /* 0x000fda0003f65270 */
[----:B------:R-:W-:Y:S05]  /*a260*/  @!P3 BRA `(.L_x_492) ;  /* 0x0000000c00bcb947 */ /* 0x000fea0003800000 */
[----:B------:R-:W4:Y:S01]  /*a270*/  LDL R15, [R1+0x58] ;  /* 0x00005800010f7983 */ /* 0x000f220000100800 */
[----:B------:R-:W-:Y:S01]  /*a280*/  SEL R131, R111, R131, !P1 ;  /* 0x000000836f837207 */ /* 0x000fe20004800000 */
[----:B------:R-:W-:Y:S01]  /*a290*/  BSSY B1, `(.L_x_539) ;  /* 0x000006c000017945 */ /* 0x000fe20003800000 */
[----:B------:R-:W-:Y:S02]  /*a2a0*/  SHF.R.U32.HI R14, RZ, 0x3, R228 ;  /* 0x00000003ff0e7819 */ /* 0x000fe400000116e4 */
[----:B---3--:R-:W-:Y:S02]  /*a2b0*/  SHF.R.S32.HI R11, RZ, 0x1f, R131 ;  /* 0x0000001fff0b7819 */ /* 0x008fe40000011483 */
[----:B------:R-:W-:Y:S02]  /*a2c0*/  ISETP.GE.AND P4, PT, R214, R110, PT ;  /* 0x0000006ed600720c */ /* 0x000fe40003f86270 */
[----:B------:R-:W-:Y:S02]  /*a2d0*/  LEA.HI R11, R11, R131, RZ, 0x4 ;  /* 0x000000830b0b7211 */ /* 0x000fe400078f20ff */
[----:B------:R-:W-:-:S02]  /*a2e0*/  LEA R38, P3, R20, R117, 0x1 ;  /* 0x0000007514267211 */ /* 0x000fc400078608ff */
[----:B------:R-:W-:Y:S02]  /*a2f0*/  LEA.HI.SX32 R11, R11, R10, 0x1c ;  /* 0x0000000a0b0b7211 */ /* 0x000fe400078fe2ff */
[----:B------:R-:W-:Y:S02]  /*a300*/  LEA.HI.X R39, R20, R116, R28, 0x1, P3 ;  /* 0x0000007414277211 */ /* 0x000fe400018f0c1c */
[----:B0-----:R-:W-:-:S04]  /*a310*/  SHF.R.S32.HI R13, RZ, 0x1f, R11 ;  /* 0x0000001fff0d7819 */ /* 0x001fc8000001140b */
[----:B------:R-:W-:Y:S01]  /*a320*/  LEA.HI R13, R13, R11, RZ, 0x3 ;  /* 0x0000000b0d0d7211 */ /* 0x000fe200078f18ff */
[----:B------:R-:W-:-:S03]  /*a330*/  IMAD.SHL.U32 R11, R11, 0x8, RZ ;  /* 0x000000080b0b7824 */ /* 0x000fc600078e00ff */
[----:B------:R-:W-:Y:S02]  /*a340*/  SHF.R.S32.HI R13, RZ, 0x3, R13 ;  /* 0x00000003ff0d7819 */ /* 0x000fe4000001140d */
[----:B------:R-:W-:-:S04]  /*a350*/  LOP3.LUT R12, R228, 0x38, R11, 0xf8, !PT ;  /* 0x00000038e40c7812 */ /* 0x000fc800078ef80b */
[----:B------:R-:W-:Y:S01]  /*a360*/  LOP3.LUT R12, R12, R14, RZ, 0x3c, !PT ;  /* 0x0000000e0c0c7212 */ /* 0x000fe200078e3cff */
[----:B----4-:R-:W-:-:S05]  /*a370*/  IMAD R13, R13, 0x1400, R15 ;  /* 0x000014000d0d7824 */ /* 0x010fca00078e020f */
[----:B------:R-:W-:Y:S01]  /*a380*/  IADD3 R13, R13, R12, RZ ;  /* 0x0000000c0d0d7210 */ /* 0x000fe20007ffe0ff */
[----:B------:R-:W-:-:S04]  /*a390*/  IMAD R12, R213, 0x5000, R121 ;  /* 0x00005000d50c7824 */ /* 0x000fc800078e0279 */
        /* <DEDUP_REMOVED lines=8> */
[----:B-1----:R-:W-:Y:S01]  /*a420*/  HADD2.F32 R40, -RZ, R33.H0_H0 ;  /* 0x20000021ff287230 */ /* 0x002fe20000004100 */
[----:B------:R-:W-:Y:S01]  /*a430*/  SHF.R.U64 R64, R64, 0x10, R65 ;  /* 0x0000001040407819 */ /* 0x000fe20000001241 */
[----:B0-----:R-:W-:Y:S01]  /*a440*/  HADD2.F32 R41, -RZ, R13.H0_H0 ;  /* 0x2000000dff297230 */ /* 0x001fe20000004100 */
[----:B------:R-:W-:Y:S01]  /*a450*/  SHF.R.U64 R74, R74, 0x10, R75 ;  /* 0x000000104a4a7819 */ /* 0x000fe2000000124b */
[----:B------:R-:W-:Y:S02]  /*a460*/  HADD2.F32 R42, -RZ, R141.H1_H1 ;  /* 0x3000008dff2a7230 */ /* 0x000fe40000004100 */
[-C--:B------:R-:W-:Y:S01]  /*a470*/  FMUL.FTZ R44, R40, R43.reuse ;  /* 0x0000002b282c7220 */ /* 0x080fe20000410000 */
[----:B------:R-:W-:Y:S02]  /*a480*/  HADD2.F32 R143, -RZ, R143.H0_H0 ;  /* 0x2000008fff8f7230 */ /* 0x000fe40000004100 */
[----:B------:R-:W-:Y:S01]  /*a490*/  FMUL.FTZ R43, R41, R43 ;  /* 0x0000002b292b7220 */ /* 0x000fe20000410000 */
[----:B------:R-:W-:-:S02]  /*a4a0*/  HADD2.F32 R141, -RZ, R141.H0_H0 ;  /* 0x2000008dff8d7230 */ /* 0x000fc40000004100 */
[-C--:B------:R-:W-:Y:S01]  /*a4b0*/  FFMA.FTZ R41, R41, R42.reuse, -R44 ;  /* 0x0000002a29297223 */ /* 0x080fe2000001082c */
[----:B------:R-:W-:Y:S01]  /*a4c0*/  SHF.R.U32.HI R44, RZ, 0x10, R65 ;  /* 0x00000010ff2c7819 */ /* 0x000fe20000011641 */
[----:B------:R-:W-:Y:S01]  /*a4d0*/  FFMA.FTZ R40, R40, R42, R43 ;  /* 0x0000002a28287223 */ /* 0x000fe2000001002b */
[----:B------:R-:W-:Y:S01]  /*a4e0*/  SHF.R.U32.HI R43, RZ, 0x10, R73 ;  /* 0x00000010ff2b7819 */ /* 0x000fe20000011649 */
[----:B------:R-:W-:Y:S01]  /*a4f0*/  HADD2.F32 R42, -RZ, R33.H1_H1 ;  /* 0x30000021ff2a7230 */ /* 0x000fe20000004100 */
[----:B------:R-:W-:Y:S01]  /*a500*/  SHF.R.U64 R66, R66, 0x10, R67 ;  /* 0x0000001042427819 */ /* 0x000fe20000001243 */
[----:B------:R-:W-:Y:S02]  /*a510*/  HADD2.F32 R72, -RZ, R72.H0_H0 ;  /* 0x20000048ff487230 */ /* 0x000fe40000004100 */
[----:B------:R-:W-:Y:S02]  /*a520*/  HADD2.F32 R33, -RZ, R43.H0_H0 ;  /* 0x2000002bff217230 */ /* 0x000fe40000004100 */
[----:B------:R-:W-:-:S02]  /*a530*/  HADD2.F32 R43, -RZ, R13.H1_H1 ;  /* 0x3000000dff2b7230 */ /* 0x000fc40000004100 */
[----:B------:R-:W-:Y:S02]  /*a540*/  HADD2.F32 R13, -RZ, R44.H0_H0 ;  /* 0x2000002cff0d7230 */ /* 0x000fe40000004100 */
[CC--:B------:R-:W-:Y:S01]  /*a550*/  FMUL.FTZ R44, R42.reuse, R33.reuse ;  /* 0x000000212a2c7220 */ /* 0x0c0fe20000410000 */
[----:B------:R-:W-:Y:S02]  /*a560*/  HADD2.F32 R64, -RZ, R64.H0_H0 ;  /* 0x20000040ff407230 */ /* 0x000fe40000004100 */
[C---:B------:R-:W-:Y:S01]  /*a570*/  FMUL.FTZ R45, R43.reuse, R33 ;  /* 0x000000212b2d7220 */ /* 0x040fe20000410000 */
[----:B------:R-:W-:Y:S02]  /*a580*/  HADD2.F32 R74, -RZ, R74.H0_H0 ;  /* 0x2000004aff4a7230 */ /* 0x000fe40000004100 */
[-C--:B------:R-:W-:Y:S01]  /*a590*/  FFMA.FTZ R33, R43, R13.reuse, -R44 ;  /* 0x0000000d2b217223 */ /* 0x080fe2000001082c */
[----:B------:R-:W-:Y:S02]  /*a5a0*/  HADD2.F32 R44, -RZ, R142.H1_H1 ;  /* 0x3000008eff2c7230 */ /* 0x000fe40000004100 */
[----:B------:R-:W-:Y:S01]  /*a5b0*/  FFMA.FTZ R13, R42, R13, R45 ;  /* 0x0000000d2a0d7223 */ /* 0x000fe2000001002d */
[----:B------:R-:W-:-:S02]  /*a5c0*/  HADD2.F32 R42, -RZ, R35.H0_H0 ;  /* 0x20000023ff2a7230 */ /* 0x000fc40000004100 */
[----:B------:R-:W-:Y:S01]  /*a5d0*/  HADD2.F32 R43, -RZ, R15.H0_H0 ;  /* 0x2000000fff2b7230 */ /* 0x000fe20000004100 */
[----:B------:R-:W-:Y:S01]  /*a5e0*/  F2FP.F16.F32.PACK_AB R33, R33, R41 ;  /* 0x000000292121723e */ /* 0x000fe200000000ff */
[----:B------:R-:W-:Y:S02]  /*a5f0*/  HADD2.F32 R45, -RZ, R140.H1_H1 ;  /* 0x3000008cff2d7230 */ /* 0x000fe40000004100 */
[-C--:B------:R-:W-:Y:S01]  /*a600*/  FMUL.FTZ R46, R42, R44.reuse ;  /* 0x0000002c2a2e7220 */ /* 0x080fe20000410000 */
[----:B------:R-:W-:Y:S02]  /*a610*/  HADD2.F32 R35, -RZ, R35.H1_H1 ;  /* 0x30000023ff237230 */ /* 0x000fe40000004100 */
[C---:B------:R-:W-:Y:S01]  /*a620*/  FMUL.FTZ R44, R43.reuse, R44 ;  /* 0x0000002c2b2c7220 */ /* 0x040fe20000410000 */
[----:B------:R-:W-:Y:S02]  /*a630*/  HADD2.F32 R142, -RZ, R142.H0_H0 ;  /* 0x2000008eff8e7230 */ /* 0x000fe40000004100 */
[----:B------:R-:W-:Y:S01]  /*a640*/  FFMA.FTZ R46, R43, R45, -R46 ;  /* 0x0000002d2b2e7223 */ /* 0x000fe2000001082e */
[----:B------:R-:W-:-:S02]  /*a650*/  HADD2.F32 R43, -RZ, R15.H1_H1 ;  /* 0x3000000fff2b7230 */ /* 0x000fc40000004100 */
[----:B------:R-:W-:Y:S01]  /*a660*/  FFMA.FTZ R44, R42, R45, R44 ;  /* 0x0000002d2a2c7223 */ /* 0x000fe2000001002c */
[----:B------:R-:W-:Y:S01]  /*a670*/  SHF.R.U32.HI R42, RZ, 0x10, R75 ;  /* 0x00000010ff2a7819 */ /* 0x000fe2000001164b */
[----:B------:R-:W-:Y:S01]  /*a680*/  HADD2.F32 R140, -RZ, R140.H0_H0 ;  /* 0x2000008cff8c7230 */ /* 0x000fe20000004100 */
[----:B------:R-:W-:Y:S01]  /*a690*/  SHF.R.U32.HI R45, RZ, 0x10, R67 ;  /* 0x00000010ff2d7819 */ /* 0x000fe20000011643 */
[----:B------:R-:W-:Y:S01]  /*a6a0*/  HADD2.F32 R66, -RZ, R66.H0_H0 ;  /* 0x20000042ff427230 */ /* 0x000fe20000004100 */
[----:B------:R-:W-:Y:S01]  /*a6b0*/  F2FP.F16.F32.PACK_AB R40, R13, R40 ;  /* 0x000000280d28723e */ /* 0x000fe200000000ff */
[----:B------:R-:W-:Y:S02]  /*a6c0*/  HADD2.F32 R42, -RZ, R42.H0_H0 ;  /* 0x2000002aff2a7230 */ /* 0x000fe40000004100 */
[----:B------:R-:W-:Y:S02]  /*a6d0*/  HADD2.F32 R15, -RZ, R45.H0_H0 ;  /* 0x2000002dff0f7230 */ /* 0x000fe40000004100 */
[----:B------:R-:W-:-:S02]  /*a6e0*/  IMAD.MOV.U32 R13, RZ, RZ, R33 ;  /* 0x000000ffff0d7224 */ /* 0x000fc400078e0021 */
        /* <DEDUP_REMOVED lines=8> */
[----:B------:R-:W-:-:S02]  /*a770*/  HADD2.F32 R32, -RZ, R32.H1_H1 ;  /* 0x30000020ff207230 */ /* 0x000fc40000004100 */
[-C--:B------:R-:W-:Y:S01]  /*a780*/  FMUL.FTZ R43, R15, R143.reuse ;  /* 0x0000008f0f2b7220 */ /* 0x080fe20000410000 */
[----:B------:R-:W-:Y:S02]  /*a790*/  HADD2.F32 R12, -RZ, R12.H1_H1 ;  /* 0x3000000cff0c7230 */ /* 0x000fe40000004100 */
[C---:B------:R-:W-:Y:S01]  /*a7a0*/  FMUL.FTZ R143, R35.reuse, R143 ;  /* 0x0000008f238f7220 */ /* 0x040fe20000410000 */
[----:B------:R-:W-:Y:S01]  /*a7b0*/  F2FP.F16.F32.PACK_AB R42, R42, R44 ;  /* 0x0000002c2a2a723e */ /* 0x000fe200000000ff */
[-C--:B------:R-:W-:Y:S02]  /*a7c0*/  FFMA.FTZ R43, R35, R141.reuse, -R43 ;  /* 0x0000008d232b7223 */ /* 0x080fe4000001082b */
[----:B------:R-:W-:Y:S01]  /*a7d0*/  FFMA.FTZ R143, R15, R141, R143 ;  /* 0x0000008d0f8f7223 */ /* 0x000fe2000001008f */
[-C--:B------:R-:W-:Y:S01]  /*a7e0*/  FMUL.FTZ R15, R32, R72.reuse ;  /* 0x00000048200f7220 */ /* 0x080fe20000410000 */
[----:B------:R-:W-:-:S03]  /*a7f0*/  FMUL.FTZ R72, R12, R72 ;  /* 0x000000480c487220 */ /* 0x000fc60000410000 */
[-C--:B------:R-:W-:Y:S01]  /*a800*/  FFMA.FTZ R15, R12, R64.reuse, -R15 ;  /* 0x000000400c0f7223 */ /* 0x080fe2000001080f */
[----:B------:R-:W-:Y:S02]  /*a810*/  HADD2.F32 R12, -RZ, R34.H0_H0 ;  /* 0x20000022ff0c7230 */ /* 0x000fe40000004100 */
[----:B------:R-:W-:Y:S01]  /*a820*/  FFMA.FTZ R72, R32, R64, R72 ;  /* 0x0000004020487223 */ /* 0x000fe20000010048 */
[----:B------:R-:W-:Y:S02]  /*a830*/  HADD2.F32 R32, -RZ, R14.H0_H0 ;  /* 0x2000000eff207230 */ /* 0x000fe40000004100 */
[----:B------:R-:W-:Y:S02]  /*a840*/  HADD2.F32 R34, -RZ, R34.H1_H1 ;  /* 0x30000022ff227230 */ /* 0x000fe40000004100 */
[-C--:B------:R-:W-:Y:S01]  /*a850*/  FMUL.FTZ R35, R12, R142.reuse ;  /* 0x0000008e0c237220 */ /* 0x080fe20000410000 */
[----:B------:R-:W-:Y:S02]  /*a860*/  HADD2.F32 R14, -RZ, R14.H1_H1 ;  /* 0x3000000eff0e7230 */ /* 0x000fe40000004100 */
[----:B------:R-:W-:Y:S01]  /*a870*/  FMUL.FTZ R142, R32, R142 ;  /* 0x0000008e208e7220 */ /* 0x000fe20000410000 */
[----:B------:R-:W-:Y:S01]  /*a880*/  F2FP.F16.F32.PACK_AB R143, R72, R143 ;  /* 0x0000008f488f723e */ /* 0x000fe200000000ff */
[----:B------:R-:W-:Y:S01]  /*a890*/  FFMA.FTZ R35, R32, R140, -R35 ;  /* 0x0000008c20237223 */ /* 0x000fe20000010823 */
[-C--:B------:R-:W-:Y:S01]  /*a8a0*/  FMUL.FTZ R32, R34, R74.reuse ;  /* 0x0000004a22207220 */ /* 0x080fe20000410000 */
[----:B------:R-:W-:Y:S01]  /*a8b0*/  FMUL.FTZ R74, R14, R74 ;  /* 0x0000004a0e4a7220 */ /* 0x000fe20000410000 */
[----:B------:R-:W-:Y:S01]  /*a8c0*/  FFMA.FTZ R142, R12, R140, R142 ;  /* 0x0000008c0c8e7223 */ /* 0x000fe2000001008e */
[----:B------:R-:W-:Y:S01]  /*a8d0*/  F2FP.F16.F32.PACK_AB R12, R15, R43 ;  /* 0x0000002b0f0c723e */ /* 0x000fe200000000ff */
[-C--:B------:R-:W-:Y:S01]  /*a8e0*/  FFMA.FTZ R32, R14, R66.reuse, -R32 ;  /* 0x000000420e207223 */ /* 0x080fe20000010820 */
[----:B------:R-:W-:Y:S01]  /*a8f0*/  FFMA.FTZ R74, R34, R66, R74 ;  /* 0x00000042224a7223 */ /* 0x000fe2000001004a */
[----:B------:R-:W-:-:S03]  /*a900*/  IMAD.MOV.U32 R15, RZ, RZ, R45 ;  /* 0x000000ffff0f7224 */ /* 0x000fc600078e002d */
[----:B------:R-:W-:Y:S01]  /*a910*/  F2FP.F16.F32.PACK_AB R14, R32, R35 ;  /* 0x00000023200e723e */ /* 0x000fe200000000ff */
[----:B------:R-:W-:Y:S01]  /*a920*/  IMAD.MOV.U32 R35, RZ, RZ, R42 ;  /* 0x000000ffff237224 */ /* 0x000fe200078e002a */
[----:B------:R-:W-:Y:S02]  /*a930*/  F2FP.F16.F32.PACK_AB R34, R74, R142 ;  /* 0x0000008e4a22723e */ /* 0x000fe400000000ff */
[----:B------:R-:W-:-:S07]  /*a940*/  MOV R32, R143 ;  /* 0x0000008f00207202 */ /* 0x000fce0000000f00 */
.L_x_540:
[----:B------:R-:W-:Y:S05]  /*a950*/  BSYNC B1 ;  /* 0x0000000000017941 */ /* 0x000fea0003800000 */
.L_x_539:
[----:B------:R-:W-:Y:S01]  /*a960*/  ISETP.GE.AND P3, PT, R11, R128, PT ;  /* 0x000000800b00720c */ /* 0x000fe20003f66270 */
[----:B------:R-:W-:Y:S02]  /*a970*/  ULDC.64 UR4, c[0x0][0x208] ;  /* 0x0000820000047ab9 */ /* 0x000fe40000000a00 */
[----:B0-----:R0:W-:Y:S10]  /*a980*/  ST.E.128 desc[UR4][R38.64], R12 ;  /* 0x0000000c26007985 */ /* 0x0011f4000c101d04 */
[----:B------:R-:W-:Y:S05]  /*a990*/  @P3 BRA `(.L_x_492) ;  /* 0x0000000400f03947 */ /* 0x000fea0003800000 */
[----:B------:R-:W-:Y:S01]  /*a9a0*/  IMAD.WIDE R36, R11, 0x2, R36 ;  /* 0x000000020b247825 */ /* 0x000fe200078e0224 */
[----:B------:R-:W-:-:S04]  /*a9b0*/  ULDC.64 UR4, c[0x0][0x208] ;  /* 0x0000820000047ab9 */ /* 0x000fc80000000a00 */
[----:B-1----:R1:W-:Y:S01]  /*a9c0*/  ST.E.128 desc[UR4][R36.64], R32 ;  /* 0x0000002024007985 */ /* 0x0023e2000c101d04 */
[----:B------:R-:W-:Y:S05]  /*a9d0*/  BRA `(.L_x_492) ;  /* 0x0000000400e07947 */ /* 0x000fea0003800000 */
.L_x_446:
[----:B------:R-:W-:-:S04]  /*a9e0*/  ULOP3.LUT UR4, UR60, 0x1, URZ, 0xfc, !UPT ;  /* 0x000000013c047892 */ /* 0x000fc8000f8efc3f */
[----:B------:R-:W-:-:S06]  /*a9f0*/  UISETP.NE.AND UP0, UPT, UR4, 0x3, UPT ;  /* 0x000000030400788c */ /* 0x000fcc000bf05270 */
[----:B------:R-:W-:-:S13]  /*aa00*/  PLOP3.LUT P0, PT, PT, PT, UP0, 0x80, 0x0 ;  /* 0x000000000000781c */ /* 0x000fda0003f0f008 */
[----:B------:R-:W-:Y:S05]  /*aa10*/  @!P0 BRA `(.L_x_541) ;  /* 0x0000000000048947 */ /* 0x000fea0003800000 */
[----:B------:R-:W-:Y:S01]  /*aa20*/  BPT.TRAP 0x1 ;  /* 0x000000040000795c */ /* 0x000fe20000300000 */
.L_x_541:
[----:B------:R-:W-:Y:S01]  /*aa30*/  LEA R87, R213, R23, 0x3 ;  /* 0x00000017d5577211 */ /* 0x000fe200078e18ff */
[----:B------:R-:W-:Y:S01]  /*aa40*/  BSSY B1, `(.L_x_542) ;  /* 0x0000005000017945 */ /* 0x000fe20003800000 */
[----:B------:R-:W-:Y:S02]  /*aa50*/  SHF.L.U32 R88, R225, 0x1f, RZ ;  /* 0x0000001fe1587819 */ /* 0x000fe400000006ff */
[----:B------:R-:W-:Y:S02]  /*aa60*/  SHF.R.S32.HI R84, RZ, 0x1f, R30 ;  /* 0x0000001fff547819 */ /* 0x000fe4000001141e */
[----:B------:R-:W0:Y:S02]  /*aa70*/  SYNCS.PHASECHK.TRANS64.TRYWAIT P3, [R87+URZ+0x38890], R88 ;  /* 0x03889058570075a7 */ /* 0x000e24000806017f */
[----:B0-----:R-:W-:Y:S05]  /*aa80*/  @!P3 BRA `(.L_x_543) ;  /* 0x000001fc0074b947 */ /* 0x001fea0003800000 */
.L_x_836:
[----:B------:R-:W-:Y:S05]  /*aa90*/  BSYNC B1 ;  /* 0x0000000000017941 */ /* 0x000fea0003800000 */
.L_x_542:
[----:B------:R-:W-:Y:S01]  /*aaa0*/  ULDC.64 UR4, c[0x0][0x300] ;  /* 0x0000c00000047ab9 */ /* 0x000fe20000000a00 */
[----:B-----5:R-:W-:Y:S01]  /*aab0*/  SHF.R.S32.HI R85, RZ, 0x1f, R29 ;  /* 0x0000001fff557819 */ /* 0x020fe2000001141d */
[----:B------:R-:W-:Y:S01]  /*aac0*/  IMAD R11, R84, UR4, RZ ;  /* 0x00000004540b7c24 */ /* 0x000fe2000f8e02ff */
[----:B------:R-:W-:Y:S01]  /*aad0*/  ULDC.64 UR6, c[0x0][0x2e8] ;  /* 0x0000ba0000067ab9 */ /* 0x000fe20000000a00 */
[----:B------:R-:W-:-:S04]  /*aae0*/  IMAD.WIDE.U32 R12, R30, UR4, RZ ;  /* 0x000000041e0c7c25 */ /* 0x000fc8000f8e00ff */
[----:B------:R-:W-:Y:S01]  /*aaf0*/  IMAD R11, R30, UR5, R11 ;  /* 0x000000051e0b7c24 */ /* 0x000fe2000f8e020b */
[----:B------:R-:W-:Y:S01]  /*ab00*/  ULDC.64 UR4, c[0x0][0x310] ;  /* 0x0000c40000047ab9 */ /* 0x000fe20000000a00 */
[----:B------:R-:W-:Y:S02]  /*ab10*/  IMAD R86, R2, -0x50, R24 ;  /* 0xffffffb002567824 */ /* 0x000fe400078e0218 */
[----:B------:R-:W-:Y:S02]  /*ab20*/  IMAD R14, R85, UR4, RZ ;  /* 0x00000004550e7c24 */ /* 0x000fe4000f8e02ff */
[----:B------:R-:W-:Y:S01]  /*ab30*/  IMAD.IADD R13, R13, 0x1, R11 ;  /* 0x000000010d0d7824 */ /* 0x000fe200078e020b */
[----:B------:R-:W-:Y:S01]  /*ab40*/  VIMNMX R86, R86, 0x50, PT ;  /* 0x0000005056567848 */ /* 0x000fe20003fe0100 */
[C---:B------:R-:W-:Y:S02]  /*ab50*/  IMAD R11, R29.reuse, UR5, R14 ;  /* 0x000000051d0b7c24 */ /* 0x040fe4000f8e020e */
[----:B------:R-:W-:Y:S01]  /*ab60*/  IMAD.WIDE.U32 R12, R29, UR4, R12 ;  /* 0x000000041d0c7c25 */ /* 0x000fe2000f8e000c */
[----:B------:R-:W-:-:S03]  /*ab70*/  ULDC.64 UR4, c[0x0][0x308] ;  /* 0x0000c20000047ab9 */ /* 0x000fc60000000a00 */
[----:B------:R-:W-:Y:S02]  /*ab80*/  IMAD.IADD R13, R13, 0x1, R11 ;  /* 0x000000010d0d7824 */ /* 0x000fe400078e020b */
[----:B------:R-:W-:Y:S02]  /*ab90*/  IMAD.IADD R36, R86, 0x1, -R224 ;  /* 0x0000000156247824 */ /* 0x000fe400078e0ae0 */
[----:B------:R-:W-:Y:S01]  /*aba0*/  IMAD.WIDE.U32 R12, R223, UR4, R12 ;  /* 0x00000004df0c7c25 */ /* 0x000fe2000f8e000c */
[----:B------:R-:W-:-:S03]  /*abb0*/  UMOV UR4, 0xffffffff ;  /* 0xffffffff00047882 */ /* 0x000fc60000000000 */
[----:B------:R-:W-:Y:S01]  /*abc0*/  IMAD R35, R223, UR5, R13 ;  /* 0x00000005df237c24 */ /* 0x000fe2000f8e020d */
[----:B------:R-:W-:-:S04]  /*abd0*/  LEA R34, P3, R12, UR6, 0x1 ;  /* 0x000000060c227c11 */ /* 0x000fc8000f8608ff */
[----:B------:R-:W-:Y:S02]  /*abe0*/  LEA.HI.X R35, R12, UR7, R35, 0x1, P3 ;  /* 0x000000070c237c11 */ /* 0x000fe400098f0c23 */
[----:B------:R-:W-:Y:S01]  /*abf0*/  ISETP.GE.AND P3, PT, R36, 0x1, PT ;  /* 0x000000012400780c */ /* 0x000fe20003f66270 */
[----:B------:R-:W-:-:S12]  /*ac00*/  BRA.DIV UR4, `(.L_x_544) ;  /* 0x000001fe04287947 */ /* 0x000fd8000b800000 */
[----:B------:R1:W2:Y:S04]  /*ac10*/  SHFL.IDX PT, R37, R35, RZ, 0x181f ;  /* 0x00181fff23257589 */ /* 0x0002a800000e0000 */
[----:B------:R1:W3:Y:S02]  /*ac20*/  SHFL.IDX PT, R11, R34, RZ, 0x181f ;  /* 0x00181fff220b7589 */ /* 0x0002e400000e0000 */
.L_x_840:
[----:B------:R-:W-:Y:S04]  /*ac30*/  BSSY B1, `(.L_x_545) ;  /* 0x0000018000017945 */ /* 0x000fe80003800000 */
[----:B------:R-:W-:Y:S05]  /*ac40*/  @!P3 BRA `(.L_x_546) ;  /* 0x000000000058b947 */ /* 0x000fea0003800000 */
[----:B------:R-:W-:Y:S01]  /*ac50*/  ULDC UR4, c[0x0][0x2f4] ;  /* 0x0000bd0000047ab9 */ /* 0x000fe20000000800 */
[----:B------:R-:W-:Y:S01]  /*ac60*/  ULDC.64 UR6, c[0x0][0x208] ;  /* 0x0000820000067ab9 */ /* 0x000fe20000000a00 */
[----:B------:R-:W-:-:S13]  /*ac70*/  ISETP.GE.AND P4, PT, R16, UR4, PT ;  /* 0x0000000410007c0c */ /* 0x000fda000bf86270 */
[----:B------:R-:W4:Y:S01]  /*ac80*/  @!P4 LDS.128 R12, [R31+0x24400] ;  /* 0x024400001f0cc984 */ /* 0x000f220000000c00 */
[----:B---3--:R-:W-:-:S04]  /*ac90*/  @!P4 LEA R32, P3, R16, R11, 0x1 ;  /* 0x0000000b1020c211 */ /* 0x008fc800078608ff */
[----:B--2---:R-:W-:Y:S02]  /*aca0*/  @!P4 LEA.HI.X R33, R16, R37, R17, 0x1, P3 ;  /* 0x000000251021c211 */ /* 0x004fe400018f0c11 */
[----:B------:R-:W-:-:S03]  /*acb0*/  ISETP.GE.AND P3, PT, R214, UR4, PT ;  /* 0x00000004d6007c0c */ /* 0x000fc6000bf66270 */
[----:B----4-:R2:W-:Y:S10]  /*acc0*/  @!P4 ST.E.128 desc[UR6][R32.64], R12 ;  /* 0x0000000c2000c985 */ /* 0x0105f4000c101d06 */
[----:B------:R-:W3:Y:S01]  /*acd0*/  @!P3 LDS.128 R12, [R31+0x26c00] ;  /* 0x026c00001f0cb984 */ /* 0x000ee20000000c00 */
[----:B--2---:R-:W-:-:S04]  /*ace0*/  @!P3 LEA R32, P4, R212, R11, 0x1 ;  /* 0x0000000bd420b211 */ /* 0x004fc800078808ff */
[----:B------:R-:W-:Y:S02]  /*acf0*/  @!P3 LEA.HI.X R33, R212, R37, R215, 0x1, P4 ;  /* 0x00000025d421b211 */ /* 0x000fe400020f0cd7 */
[----:B------:R-:W-:-:S03]  /*ad00*/  ISETP.GE.AND P4, PT, R19, UR4, PT ;  /* 0x0000000413007c0c */ /* 0x000fc6000bf86270 */
[----:B---3--:R2:W-:Y:S10]  /*ad10*/  @!P3 ST.E.128 desc[UR6][R32.64], R12 ;  /* 0x0000000c2000b985 */ /* 0x0085f4000c101d06 */
[----:B------:R-:W3:Y:S01]  /*ad20*/  @!P4 LDS.128 R12, [R31+0x29400] ;  /* 0x029400001f0cc984 */ /* 0x000ee20000000c00 */
[----:B--2---:R-:W-:-:S04]  /*ad30*/  @!P4 LEA R32, P3, R19, R11, 0x1 ;  /* 0x0000000b1320c211 */ /* 0x004fc800078608ff */
[----:B------:R-:W-:Y:S02]  /*ad40*/  @!P4 LEA.HI.X R33, R19, R37, R219, 0x1, P3 ;  /* 0x000000251321c211 */ /* 0x000fe400018f0cdb */
[----:B------:R-:W-:-:S03]  /*ad50*/  ISETP.GE.AND P3, PT, R22, UR4, PT ;  /* 0x0000000416007c0c */ /* 0x000fc6000bf66270 */
[----:B---3--:R2:W-:Y:S10]  /*ad60*/  @!P4 ST.E.128 desc[UR6][R32.64], R12 ;  /* 0x0000000c2000c985 */ /* 0x0085f4000c101d06 */
[----:B------:R-:W3:Y:S01]  /*ad70*/  @!P3 LDS.128 R12, [R31+0x2bc00] ;  /* 0x02bc00001f0cb984 */ /* 0x000ee20000000c00 */
[----:B--2---:R-:W-:-:S04]  /*ad80*/  @!P3 LEA R32, P4, R22, R11, 0x1 ;  /* 0x0000000b1620b211 */ /* 0x004fc800078808ff */
[----:B------:R-:W-:-:S05]  /*ad90*/  @!P3 LEA.HI.X R33, R22, R37, R218, 0x1, P4 ;  /* 0x000000251621b211 */ /* 0x000fca00020f0cda */
[----:B---3--:R4:W-:Y:S04]  /*ada0*/  @!P3 ST.E.128 desc[UR6][R32.64], R12 ;  /* 0x0000000c2000b985 */ /* 0x0089e8000c101d06 */
.L_x_546:
[----:B------:R-:W-:Y:S05]  /*adb0*/  BSYNC B1 ;  /* 0x0000000000017941 */ /* 0x000fea0003800000 */
.L_x_545:
[----:B------:R-:W-:-:S03]  /*adc0*/  UMOV UR4, 0xffffffff ;  /* 0xffffffff00047882 */ /* 0x000fc60000000000 */
[----:B------:R-:W-:Y:S05]  /*add0*/  BRA.DIV UR4, `(.L_x_547) ;  /* 0x000001fe04007947 */ /* 0x000fea000b800000 */
[----:B--2---:R2:W0:Y:S04]  /*ade0*/  SHFL.IDX PT, R37, R35, 0x1, 0x181f ;  /* 0x00381f0023257f89 */ /* 0x00442800000e0000 */
[----:B---3--:R2:W3:Y:S02]  /*adf0*/  SHFL.IDX PT, R11, R34, 0x1, 0x181f ;  /* 0x00381f00220b7f89 */ /* 0x0084e400000e0000 */
.L_x_844:
[----:B------:R-:W-:Y:S01]  /*ae00*/  ISETP.GE.AND P3, PT, R36, 0x21, PT ;  /* 0x000000212400780c */ /* 0x000fe20003f66270 */
[----:B------:R-:W-:-:S12]  /*ae10*/  BSSY B1, `(.L_x_548) ;  /* 0x0000018000017945 */ /* 0x000fd80003800000 */
[----:B------:R-:W-:Y:S05]  /*ae20*/  @!P3 BRA `(.L_x_549) ;  /* 0x000000000058b947 */ /* 0x000fea0003800000 */
[----:B------:R-:W-:Y:S01]  /*ae30*/  ULDC UR4, c[0x0][0x2f4] ;  /* 0x0000bd0000047ab9 */ /* 0x000fe20000000800 */
[----:B------:R-:W-:Y:S01]  /*ae40*/  ULDC.64 UR6, c[0x0][0x208] ;  /* 0x0000820000067ab9 */ /* 0x000fe20000000a00 */
[----:B------:R-:W-:-:S13]  /*ae50*/  ISETP.GE.AND P4, PT, R16, UR4, PT ;  /* 0x0000000410007c0c */ /* 0x000fda000bf86270 */
[----:B----4-:R-:W4:Y:S01]  /*ae60*/  @!P4 LDS.128 R12, [R31+0x25400] ;  /* 0x025400001f0cc984 */ /* 0x010f220000000c00 */
[----:B---3--:R-:W-:-:S04]  /*ae70*/  @!P4 LEA R32, P3, R16, R11, 0x1 ;  /* 0x0000000b1020c211 */ /* 0x008fc800078608ff */
[----:B0-----:R-:W-:Y:S02]  /*ae80*/  @!P4 LEA.HI.X R33, R16, R37, R17, 0x1, P3 ;  /* 0x000000251021c211 */ /* 0x001fe400018f0c11 */
[----:B------:R-:W-:-:S03]  /*ae90*/  ISETP.GE.AND P3, PT, R214, UR4, PT ;  /* 0x00000004d6007c0c */ /* 0x000fc6000bf66270 */
[----:B----4-:R0:W-:Y:S10]  /*aea0*/  @!P4 ST.E.128 desc[UR6][R32.64], R12 ;  /* 0x0000000c2000c985 */ /* 0x0101f4000c101d06 */
[----:B------:R-:W3:Y:S01]  /*aeb0*/  @!P3 LDS.128 R12, [R31+0x27c00] ;  /* 0x027c00001f0cb984 */ /* 0x000ee20000000c00 */
[----:B0-----:R-:W-:-:S04]  /*aec0*/  @!P3 LEA R32, P4, R212, R11, 0x1 ;  /* 0x0000000bd420b211 */ /* 0x001fc800078808ff */
[----:B------:R-:W-:Y:S02]  /*aed0*/  @!P3 LEA.HI.X R33, R212, R37, R215, 0x1, P4 ;  /* 0x00000025d421b211 */ /* 0x000fe400020f0cd7 */
[----:B------:R-:W-:-:S03]  /*aee0*/  ISETP.GE.AND P4, PT, R19, UR4, PT ;  /* 0x0000000413007c0c */ /* 0x000fc6000bf86270 */
[----:B---3--:R0:W-:Y:S10]  /*aef0*/  @!P3 ST.E.128 desc[UR6][R32.64], R12 ;  /* 0x0000000c2000b985 */ /* 0x0081f4000c101d06 */
[----:B------:R-:W3:Y:S01]  /*af00*/  @!P4 LDS.128 R12, [R31+0x2a400] ;  /* 0x02a400001f0cc984 */ /* 0x000ee20000000c00 */
[----:B0-----:R-:W-:-:S04]  /*af10*/  @!P4 LEA R32, P3, R19, R11, 0x1 ;  /* 0x0000000b1320c211 */ /* 0x001fc800078608ff */
[----:B------:R-:W-:Y:S02]  /*af20*/  @!P4 LEA.HI.X R33, R19, R37, R219, 0x1, P3 ;  /* 0x000000251321c211 */ /* 0x000fe400018f0cdb */
[----:B------:R-:W-:-:S03]  /*af30*/  ISETP.GE.AND P3, PT, R22, UR4, PT ;  /* 0x0000000416007c0c */ /* 0x000fc6000bf66270 */
[----:B---3--:R0:W-:Y:S10]  /*af40*/  @!P4 ST.E.128 desc[UR6][R32.64], R12 ;  /* 0x0000000c2000c985 */ /* 0x0081f4000c101d06 */
[----:B------:R-:W3:Y:S01]  /*af50*/  @!P3 LDS.128 R12, [R31+0x2cc00] ;  /* 0x02cc00001f0cb984 */ /* 0x000ee20000000c00 */
[----:B0-----:R-:W-:-:S04]  /*af60*/  @!P3 LEA R32, P4, R22, R11, 0x1 ;  /* 0x0000000b1620b211 */ /* 0x001fc800078808ff */
[----:B------:R-:W-:-:S05]  /*af70*/  @!P3 LEA.HI.X R33, R22, R37, R218, 0x1, P4 ;  /* 0x000000251621b211 */ /* 0x000fca00020f0cda */
[----:B---3--:R0:W-:Y:S04]  /*af80*/  @!P3 ST.E.128 desc[UR6][R32.64], R12 ;  /* 0x0000000c2000b985 */ /* 0x0081e8000c101d06 */
.L_x_549:
[----:B------:R-:W-:Y:S05]  /*af90*/  BSYNC B1 ;  /* 0x0000000000017941 */ /* 0x000fea0003800000 */
.L_x_548:
[----:B------:R-:W-:-:S03]  /*afa0*/  UMOV UR4, 0xffffffff ;  /* 0xffffffff00047882 */ /* 0x000fc60000000000 */
[----:B------:R-:W-:Y:S05]  /*afb0*/  BRA.DIV UR4, `(.L_x_550) ;  /* 0x000001fa04d47947 */ /* 0x000fea000b800000 */
[----:B-12---:R-:W1:Y:S04]  /*afc0*/  SHFL.IDX PT, R35, R35, 0x2, 0x181f ;  /* 0x00581f0023237f89 */ /* 0x006e6800000e0000 */
[----:B------:R-:W2:Y:S02]  /*afd0*/  SHFL.IDX PT, R34, R34, 0x2, 0x181f ;  /* 0x00581f0022227f89 */ /* 0x000ea400000e0000 */
.L_x_848:
[----:B------:R-:W-:-:S13]  /*afe0*/  ISETP.GE.AND P3, PT, R36, 0x41, PT ;  /* 0x000000412400780c */ /* 0x000fda0003f66270 */
[----:B------:R-:W-:Y:S05]  /*aff0*/  @!P3 BRA `(.L_x_492) ;  /* 0x000000000058b947 */ /* 0x000fea0003800000 */
[----:B------:R-:W-:Y:S01]  /*b000*/  ULDC UR4, c[0x0][0x2f4] ;  /* 0x0000bd0000047ab9 */ /* 0x000fe20000000800 */
[----:B------:R-:W-:Y:S01]  /*b010*/  ULDC.64 UR6, c[0x0][0x208] ;  /* 0x0000820000067ab9 */ /* 0x000fe20000000a00 */
[----:B------:R-:W-:-:S13]  /*b020*/  ISETP.GE.AND P4, PT, R16, UR4, PT ;  /* 0x0000000410007c0c */ /* 0x000fda000bf86270 */
[----:B0---4-:R-:W0:Y:S01]  /*b030*/  @!P4 LDS.128 R12, [R31+0x26400] ;  /* 0x026400001f0cc984 */ /* 0x011e220000000c00 */
[----:B--2---:R-:W-:-:S04]  /*b040*/  @!P4 LEA R32, P3, R16, R34, 0x1 ;  /* 0x000000221020c211 */ /* 0x004fc800078608ff */
[----:B-1----:R-:W-:Y:S02]  /*b050*/  @!P4 LEA.HI.X R33, R16, R35, R17, 0x1, P3 ;  /* 0x000000231021c211 */ /* 0x002fe400018f0c11 */
[----:B------:R-:W-:-:S03]  /*b060*/  ISETP.GE.AND P3, PT, R214, UR4, PT ;  /* 0x00000004d6007c0c */ /* 0x000fc6000bf66270 */
[----:B0-----:R0:W-:Y:S10]  /*b070*/  @!P4 ST.E.128 desc[UR6][R32.64], R12 ;  /* 0x0000000c2000c985 */ /* 0x0011f4000c101d06 */
[----:B------:R-:W1:Y:S01]  /*b080*/  @!P3 LDS.128 R12, [R31+0x28c00] ;  /* 0x028c00001f0cb984 */ /* 0x000e620000000c00 */
[----:B0-----:R-:W-:-:S04]  /*b090*/  @!P3 LEA R32, P4, R212, R34, 0x1 ;  /* 0x00000022d420b211 */ /* 0x001fc800078808ff */
[----:B------:R-:W-:Y:S02]  /*b0a0*/  @!P3 LEA.HI.X R33, R212, R35, R215, 0x1, P4 ;  /* 0x00000023d421b211 */ /* 0x000fe400020f0cd7 */
[----:B------:R-:W-:-:S03]  /*b0b0*/  ISETP.GE.AND P4, PT, R19, UR4, PT ;  /* 0x0000000413007c0c */ /* 0x000fc6000bf86270 */
[----:B-1----:R0:W-:Y:S10]  /*b0c0*/  @!P3 ST.E.128 desc[UR6][R32.64], R12 ;  /* 0x0000000c2000b985 */ /* 0x0021f4000c101d06 */
[----:B------:R-:W1:Y:S01]  /*b0d0*/  @!P4 LDS.128 R12, [R31+0x2b400] ;  /* 0x02b400001f0cc984 */ /* 0x000e620000000c00 */
[----:B0-----:R-:W-:-:S04]  /*b0e0*/  @!P4 LEA R32, P3, R19, R34, 0x1 ;  /* 0x000000221320c211 */ /* 0x001fc800078608ff */
[----:B------:R-:W-:Y:S02]  /*b0f0*/  @!P4 LEA.HI.X R33, R19, R35, R219, 0x1, P3 ;  /* 0x000000231321c211 */ /* 0x000fe400018f0cdb */
[----:B------:R-:W-:-:S03]  /*b100*/  ISETP.GE.AND P3, PT, R22, UR4, PT ;  /* 0x0000000416007c0c */ /* 0x000fc6000bf66270 */
[----:B-1----:R0:W-:Y:S10]  /*b110*/  @!P4 ST.E.128 desc[UR6][R32.64], R12 ;  /* 0x0000000c2000c985 */ /* 0x0021f4000c101d06 */
[----:B------:R-:W1:Y:S01]  /*b120*/  @!P3 LDS.128 R12, [R31+0x2dc00] ;  /* 0x02dc00001f0cb984 */ /* 0x000e620000000c00 */
[----:B0-----:R-:W-:-:S04]  /*b130*/  @!P3 LEA R32, P4, R22, R34, 0x1 ;  /* 0x000000221620b211 */ /* 0x001fc800078808ff */
[----:B------:R-:W-:-:S05]  /*b140*/  @!P3 LEA.HI.X R33, R22, R35, R218, 0x1, P4 ;  /* 0x000000231621b211 */ /* 0x000fca00020f0cda */
[----:B-1----:R0:W-:Y:S04]  /*b150*/  @!P3 ST.E.128 desc[UR6][R32.64], R12 ;  /* 0x0000000c2000b985 */ /* 0x0021e8000c101d06 */
.L_x_492:
[----:B------:R-:W-:Y:S05]  /*b160*/  BSYNC B0 ;  /* 0x0000000000007941 */ /* 0x000fea0003800000 */
.L_x_445:
[----:B---3--:R-:W3:Y:S01]  /*b170*/  S2R R11, SR_TID.X ;  /* 0x00000000000b7919 */ /* 0x008ee20000002100 */
[----:B------:R-:W-:Y:S01]  /*b180*/  @!PT LDS RZ, [RZ] ;  /* 0x00000000fffff984 */ /* 0x000fe20000000800 */
[----:B------:R-:W-:Y:S01]  /*b190*/  @!PT LDS RZ, [RZ] ;  /* 0x00000000fffff984 */ /* 0x000fe20000000800 */
[----:B------:R-:W-:Y:S01]  /*b1a0*/  @!PT LDS RZ, [RZ] ;  /* 0x00000000fffff984 */ /* 0x000fe20000000800 */
[----:B------:R-:W-:Y:S01]  /*b1b0*/  @!PT LDS RZ, [RZ] ;  /* 0x00000000fffff984 */ /* 0x000fe20000000800 */
[----:B------:R5:W-:Y:S06]  /*b1c0*/  MEMBAR.ALL.CTA ;  /* 0x0000000000007992 */ /* 0x000bec0000008000 */
[----:B-----5:R-:W5:Y:S01]  /*b1d0*/  FENCE.VIEW.ASYNC.S ;  /* 0x00000000000073c6 */ /* 0x020f620000000000 */
[----:B------:R-:W-:Y:S05]  /*b1e0*/  WARPSYNC.ALL ;  /* 0x0000000000007948 */ /* 0x000fea0003800000 */
[----:B------:R-:W-:Y:S01]  /*b1f0*/  BSSY B0, `(.L_x_551) ;  /* 0x0000009000007945 */ /* 0x000fe20003800000 */
[----:B---3--:R-:W-:Y:S01]  /*b200*/  LOP3.LUT R11, R11, 0x7f, RZ, 0xc0, !PT ;  /* 0x0000007f0b0b7812 */ /* 0x008fe200078ec0ff */
[----:B-----5:R3:W-:Y:S03]  /*b210*/  BAR.SYNC.DEFER_BLOCKING R158, 0x80 ;  /* 0x0002009e0000751d */ /* 0x0207e60000010000 */
[----:B------:R-:W-:-:S13]  /*b220*/  ISETP.NE.AND P3, PT, R11, RZ, PT ;  /* 0x000000ff0b00720c */ /* 0x000fda0003f65270 */
[----:B------:R-:W-:-:S04]  /*b230*/  @!P3 IADD3 R11, R87, 0x388a0, RZ ;  /* 0x000388a0570bb810 */ /* 0x000fc80007ffe0ff */
[----:B------:R-:W-:-:S04]  /*b240*/  @!P3 PRMT R11, RZ, 0x654, R11 ;  /* 0x00000654ff0bb816 */ /* 0x000fc8000000000b */
[----:B------:R3:W-:Y:S01]  /*b250*/  @!P3 SYNCS.ARRIVE.TRANS64.RED.A1T0 RZ, [R11+URZ], RZ ;  /* 0x000000ff0bffb9a7 */ /* 0x0007e2000810043f */
[----:B------:R-:W-:Y:S05]  /*b260*/  @!P0 BRA `(.L_x_552) ;  /* 0x0000000000048947 */ /* 0x000fea0003800000 */
[----:B------:R-:W-:Y:S01]  /*b270*/  BPT.TRAP 0x1 ;  /* 0x000000040000795c */ /* 0x000fe20000300000 */
.L_x_552:
[----:B------:R-:W-:Y:S05]  /*b280*/  BSYNC B0 ;  /* 0x0000000000007941 */ /* 0x000fea0003800000 */
.L_x_551:
[----:B------:R-:W5:Y:S01]  /*b290*/  SYNCS.PHASECHK.TRANS64.TRYWAIT P0, [R87+URZ+0x388b0], R88 ;  /* 0x0388b058570075a7 */ /* 0x000f62000800017f */
[----:B------:R-:W-:Y:S01]  /*b2a0*/  ULDC UR61, c[0x0][0x2f4] ;  /* 0x0000bd00003d7ab9 */ /* 0x000fe20000000800 */
[----:B------:R-:W-:Y:S04]  /*b2b0*/  BSSY B0, `(.L_x_553) ;  /* 0x0000002000007945 */ /* 0x000fe80003800000 */
[----:B-----5:R-:W-:Y:S05]  /*b2c0*/  @!P0 BRA `(.L_x_554) ;  /* 0x000001f8005c8947 */ /* 0x020fea0003800000 */
.L_x_849:
[----:B------:R-:W-:Y:S05]  /*b2d0*/  BSYNC B0 ;  /* 0x0000000000007941 */ /* 0x000fea0003800000 */
.L_x_553:
[----:B------:R-:W-:Y:S01]  /*b2e0*/  ULDC.64 UR4, c[0x0][0x328] ;  /* 0x0000ca0000047ab9 */ /* 0x000fe20000000a00 */
[----:B------:R-:W-:Y:S01]  /*b2f0*/  IMAD.IADD R86, R86, 0x1, -R224 ;  /* 0x0000000156567824 */ /* 0x000fe200078e0ae0 */
[----:B------:R-:W-:Y:S01]  /*b300*/  ULDC.64 UR6, c[0x0][0x318] ;  /* 0x0000c60000067ab9 */ /* 0x000fe20000000a00 */
[----:B---3--:R-:W-:Y:S01]  /*b310*/  IMAD R11, R84, UR4, RZ ;  /* 0x00000004540b7c24 */ /* 0x008fe2000f8e02ff */
[----:B------:R-:W-:Y:S01]  /*b320*/  BSSY B0, `(.L_x_555) ;  /* 0x0000027000007945 */ /* 0x000fe20003800000 */
[----:B0---4-:R-:W-:Y:S01]  /*b330*/  IMAD.WIDE.U32 R12, R30, UR4, RZ ;  /* 0x000000041e0c7c25 */ /* 0x011fe2000f8e00ff */
[----:B------:R-:W-:-:S03]  /*b340*/  ISETP.GE.AND P0, PT, R86, 0x1, PT ;  /* 0x000000015600780c */ /* 0x000fc60003f06270 */
        /* <DEDUP_REMOVED lines=8> */
[----:B------:R-:W-:-:S04]  /*b3d0*/  IMAD.WIDE.U32 R12, R223, UR4, R12 ;  /* 0x00000004df0c7c25 */ /* 0x000fc8000f8e000c */
[----:B------:R-:W-:Y:S01]  /*b3e0*/  IMAD R29, R223, UR5, R13 ;  /* 0x00000005df1d7c24 */ /* 0x000fe2000f8e020d */
[----:B------:R-:W-:-:S04]  /*b3f0*/  LEA R11, P4, R12, UR6, 0x1 ;  /* 0x000000060c0b7c11 */ /* 0x000fc8000f8808ff */
[----:B------:R-:W-:Y:S01]  /*b400*/  LEA.HI.X R29, R12, UR7, R29, 0x1, P4 ;  /* 0x000000070c1d7c11 */ /* 0x000fe2000a0f0c1d */
[----:B-1----:R0:W1:Y:S04]  /*b410*/  SHFL.IDX PT, R35, R11, RZ, 0x181f ;  /* 0x00181fff0b237589 */ /* 0x00206800000e0000 */
[----:B------:R0:W3:Y:S01]  /*b420*/  SHFL.IDX PT, R30, R29, RZ, 0x181f ;  /* 0x00181fff1d1e7589 */ /* 0x0000e200000e0000 */
[----:B------:R-:W-:Y:S05]  /*b430*/  @!P0 BRA `(.L_x_556) ;  /* 0x0000000000548947 */ /* 0x000fea0003800000 */
[----:B------:R-:W-:Y:S01]  /*b440*/  ISETP.GE.AND P4, PT, R16, UR61, PT ;  /* 0x0000003d10007c0c */ /* 0x000fe2000bf86270 */
[----:B------:R-:W-:-:S12]  /*b450*/  ULDC.64 UR4, c[0x0][0x208] ;  /* 0x0000820000047ab9 */ /* 0x000fd80000000a00 */
[----:B------:R-:W4:Y:S01]  /*b460*/  @!P4 LDS.128 R12, [R31+0x400] ;  /* 0x000400001f0cc984 */ /* 0x000f220000000c00 */
[----:B-1----:R-:W-:-:S04]  /*b470*/  @!P4 LEA R32, P0, R16, R35, 0x1 ;  /* 0x000000231020c211 */ /* 0x002fc800078008ff */
[----:B---3--:R-:W-:Y:S02]  /*b480*/  @!P4 LEA.HI.X R33, R16, R30, R17, 0x1, P0 ;  /* 0x0000001e1021c211 */ /* 0x008fe400000f0c11 */
[----:B------:R-:W-:-:S03]  /*b490*/  ISETP.GE.AND P0, PT, R214, UR61, PT ;  /* 0x0000003dd6007c0c */ /* 0x000fc6000bf06270 */
[----:B----4-:R1:W-:Y:S10]  /*b4a0*/  @!P4 ST.E.128 desc[UR4][R32.64], R12 ;  /* 0x0000000c2000c985 */ /* 0x0103f4000c101d04 */
[----:B------:R-:W3:Y:S01]  /*b4b0*/  @!P0 LDS.128 R12, [R31+0x2c00] ;  /* 0x002c00001f0c8984 */ /* 0x000ee20000000c00 */
[----:B-1----:R-:W-:-:S04]  /*b4c0*/  @!P0 LEA R32, P4, R212, R35, 0x1 ;  /* 0x00000023d4208211 */ /* 0x002fc800078808ff */
[----:B------:R-:W-:Y:S02]  /*b4d0*/  @!P0 LEA.HI.X R33, R212, R30, R215, 0x1, P4 ;  /* 0x0000001ed4218211 */ /* 0x000fe400020f0cd7 */
[----:B------:R-:W-:-:S03]  /*b4e0*/  ISETP.GE.AND P4, PT, R19, UR61, PT ;  /* 0x0000003d13007c0c */ /* 0x000fc6000bf86270 */
[----:B---3--:R1:W-:Y:S10]  /*b4f0*/  @!P0 ST.E.128 desc[UR4][R32.64], R12 ;  /* 0x0000000c20008985 */ /* 0x0083f4000c101d04 */
[----:B------:R-:W3:Y:S01]  /*b500*/  @!P4 LDS.128 R12, [R31+0x5400] ;  /* 0x005400001f0cc984 */ /* 0x000ee20000000c00 */
[----:B-1----:R-:W-:-:S04]  /*b510*/  @!P4 LEA R32, P0, R19, R35, 0x1 ;  /* 0x000000231320c211 */ /* 0x002fc800078008ff */
[----:B------:R-:W-:Y:S02]  /*b520*/  @!P4 LEA.HI.X R33, R19, R30, R219, 0x1, P0 ;  /* 0x0000001e1321c211 */ /* 0x000fe400000f0cdb */
[----:B------:R-:W-:-:S03]  /*b530*/  ISETP.GE.AND P0, PT, R22, UR61, PT ;  /* 0x0000003d16007c0c */ /* 0x000fc6000bf06270 */
[----:B---3--:R1:W-:Y:S10]  /*b540*/  @!P4 ST.E.128 desc[UR4][R32.64], R12 ;  /* 0x0000000c2000c985 */ /* 0x0083f4000c101d04 */
[----:B------:R-:W3:Y:S01]  /*b550*/  @!P0 LDS.128 R12, [R31+0x7c00] ;  /* 0x007c00001f0c8984 */ /* 0x000ee20000000c00 */
[----:B-1----:R-:W-:-:S04]  /*b560*/  @!P0 LEA R32, P4, R22, R35, 0x1 ;  /* 0x0000002316208211 */ /* 0x002fc800078808ff */
[----:B------:R-:W-:-:S05]  /*b570*/  @!P0 LEA.HI.X R33, R22, R30, R218, 0x1, P4 ;  /* 0x0000001e16218211 */ /* 0x000fca00020f0cda */
[----:B---3--:R4:W-:Y:S04]  /*b580*/  @!P0 ST.E.128 desc[UR4][R32.64], R12 ;  /* 0x0000000c20008985 */ /* 0x0089e8000c101d04 */
.L_x_556:
[----:B------:R-:W-:Y:S05]  /*b590*/  BSYNC B0 ;  /* 0x0000000000007941 */ /* 0x000fea0003800000 */
.L_x_555:
[----:B------:R-:W-:Y:S01]  /*b5a0*/  ISETP.GE.AND P0, PT, R86, 0x21, PT ;  /* 0x000000215600780c */ /* 0x000fe20003f06270 */
[----:B---3--:R3:W0:Y:S01]  /*b5b0*/  SHFL.IDX PT, R30, R29, 0x1, 0x181f ;  /* 0x00381f001d1e7f89 */ /* 0x00862200000e0000 */
[----:B------:R-:W-:Y:S03]  /*b5c0*/  BSSY B0, `(.L_x_557) ;  /* 0x0000018000007945 */ /* 0x000fe60003800000 */
[----:B-1----:R3:W1:Y:S08]  /*b5d0*/  SHFL.IDX PT, R35, R11, 0x1, 0x181f ;  /* 0x00381f000b237f89 */ /* 0x00267000000e0000 */
[----:B---3--:R-:W-:Y:S05]  /*b5e0*/  @!P0 BRA `(.L_x_558) ;  /* 0x0000000000548947 */ /* 0x008fea0003800000 */
[----:B------:R-:W-:Y:S01]  /*b5f0*/  ISETP.GE.AND P4, PT, R16, UR61, PT ;  /* 0x0000003d10007c0c */ /* 0x000fe2000bf86270 */
[----:B------:R-:W-:-:S12]  /*b600*/  ULDC.64 UR4, c[0x0][0x208] ;  /* 0x0000820000047ab9 */ /* 0x000fd80000000a00 */
[----:B----4-:R-:W3:Y:S01]  /*b610*/  @!P4 LDS.128 R12, [R31+0x1400] ;  /* 0x001400001f0cc984 */ /* 0x010ee20000000c00 */
[----:B-1----:R-:W-:-:S04]  /*b620*/  @!P4 LEA R32, P0, R16, R35, 0x1 ;  /* 0x000000231020c211 */ /* 0x002fc800078008ff */
[----:B0-----:R-:W-:Y:S02]  /*b630*/  @!P4 LEA.HI.X R33, R16, R30, R17, 0x1, P0 ;  /* 0x0000001e1021c211 */ /* 0x001fe400000f0c11 */
[----:B------:R-:W-:-:S03]  /*b640*/  ISETP.GE.AND P0, PT, R214, UR61, PT ;  /* 0x0000003dd6007c0c */ /* 0x000fc6000bf06270 */
[----:B---3--:R0:W-:Y:S10]  /*b650*/  @!P4 ST.E.128 desc[UR4][R32.64], R12 ;  /* 0x0000000c2000c985 */ /* 0x0081f4000c101d04 */
        /* <DEDUP_REMOVED lines=14> */
.L_x_558:
[----:B------:R-:W-:Y:S05]  /*b740*/  BSYNC B0 ;  /* 0x0000000000007941 */ /* 0x000fea0003800000 */
.L_x_557:
[----:B------:R-:W-:Y:S01]  /*b750*/  ISETP.GE.AND P0, PT, R86, 0x41, PT ;  /* 0x000000415600780c */ /* 0x000fe20003f06270 */
[----:B0-----:R-:W0:Y:S01]  /*b760*/  SHFL.IDX PT, R29, R29, 0x2, 0x181f ;  /* 0x00581f001d1d7f89 */ /* 0x001e2200000e0000 */
[----:B------:R-:W-:Y:S03]  /*b770*/  BSSY B0, `(.L_x_559) ;  /* 0x0000018000007945 */ /* 0x000fe60003800000 */
[----:B------:R-:W0:Y:S08]  /*b780*/  SHFL.IDX PT, R11, R11, 0x2, 0x181f ;  /* 0x00581f000b0b7f89 */ /* 0x000e3000000e0000 */
[----:B------:R-:W-:Y:S05]  /*b790*/  @!P0 BRA `(.L_x_560) ;  /* 0x0000000000548947 */ /* 0x000fea0003800000 */
[----:B------:R-:W-:Y:S01]  /*b7a0*/  ISETP.GE.AND P4, PT, R16, UR61, PT ;  /* 0x0000003d10007c0c */ /* 0x000fe2000bf86270 */
[----:B------:R-:W-:-:S12]  /*b7b0*/  ULDC.64 UR4, c[0x0][0x208] ;  /* 0x0000820000047ab9 */ /* 0x000fd80000000a00 */
[----:B---34-:R-:W3:Y:S01]  /*b7c0*/  @!P4 LDS.128 R12, [R31+0x2400] ;  /* 0x002400001f0cc984 */ /* 0x018ee20000000c00 */
        /* <DEDUP_REMOVED lines=13> */
[----:B---3--:R-:W-:Y:S10]  /*b8a0*/  @!P4 ST.E.128 desc[UR4][R32.64], R12 ;  /* 0x0000000c2000c985 */ /* 0x008ff4000c101d04 */
[C---:B------:R-:W-:Y:S01]  /*b8b0*/  @!P0 LEA R30, P4, R22.reuse, R11, 0x1 ;  /* 0x0000000b161e8211 */ /* 0x040fe200078808ff */
[----:B------:R0:W3:Y:S03]  /*b8c0*/  @!P0 LDS.128 R12, [R31+0x9c00] ;  /* 0x009c00001f0c8984 */ /* 0x0000e60000000c00 */
[----:B0-----:R-:W-:-:S05]  /*b8d0*/  @!P0 LEA.HI.X R31, R22, R29, R218, 0x1, P4 ;  /* 0x0000001d161f8211 */ /* 0x001fca00020f0cda */
[----:B---3--:R0:W-:Y:S04]  /*b8e0*/  @!P0 ST.E.128 desc[UR4][R30.64], R12 ;  /* 0x0000000c1e008985 */ /* 0x0081e8000c101d04 */
.L_x_560:
[----:B------:R-:W-:Y:S05]  /*b8f0*/  BSYNC B0 ;  /* 0x0000000000007941 */ /* 0x000fea0003800000 */
.L_x_559:
[----:B------:R-:W-:Y:S01]  /*b900*/  @!PT LDS RZ, [RZ] ;  /* 0x00000000fffff984 */ /* 0x000fe20000000800 */
[----:B------:R-:W-:Y:S01]  /*b910*/  @!PT LDS RZ, [RZ] ;  /* 0x00000000fffff984 */ /* 0x000fe20000000800 */
[----:B------:R-:W-:Y:S01]  /*b920*/  @!PT LDS RZ, [RZ] ;  /* 0x00000000fffff984 */ /* 0x000fe20000000800 */
[----:B------:R-:W-:Y:S01]  /*b930*/  @!PT LDS RZ, [RZ] ;  /* 0x00000000fffff984 */ /* 0x000fe20000000800 */
[----:B------:R5:W-:Y:S06]  /*b940*/  MEMBAR.ALL.CTA ;  /* 0x0000000000007992 */ /* 0x000bec0000008000 */
[----:B-----5:R-:W5:Y:S01]  /*b950*/  FENCE.VIEW.ASYNC.S ;  /* 0x00000000000073c6 */ /* 0x020f620000000000 */
[----:B------:R-:W-:Y:S01]  /*b960*/  @!P3 IADD3 R87, R87, 0x388c0, RZ ;  /* 0x000388c05757b810 */ /* 0x000fe20007ffe0ff */
[----:B------:R-:W-:Y:S01]  /*b970*/  VIADD R213, R213, 0x1 ;  /* 0x00000001d5d57836 */ /* 0x000fe20000000000 */
[----:B-----5:R0:W-:Y:S01]  /*b980*/  BAR.SYNC.DEFER_BLOCKING R158, 0x80 ;  /* 0x0002009e0000751d */ /* 0x0201e20000010000 */
[----:B------:R-:W-:-:S02]  /*b990*/  LOP3.LUT P4, RZ, R18, 0x1, RZ, 0xc0, !PT ;  /* 0x0000000112ff7812 */ /* 0x000fc4000788c0ff */
[----:B------:R-:W-:Y:S02]  /*b9a0*/  @!P3 PRMT R87, RZ, 0x654, R87 ;  /* 0x00000654ff57b816 */ /* 0x000fe40000000057 */
[----:B------:R-:W-:Y:S02]  /*b9b0*/  PLOP3.LUT P0, PT, PT, PT, PT, 0x8, 0x0 ;  /* 0x000000000000781c */ /* 0x000fe40003f0e170 */
[----:B------:R1:W-:Y:S01]  /*b9c0*/  @!P3 SYNCS.ARRIVE.TRANS64.RED.A1T0 RZ, [R87+URZ], RZ ;  /* 0x000000ff57ffb9a7 */ /* 0x0003e2000810043f */
[----:B------:R-:W-:-:S04]  /*b9d0*/  ISETP.NE.AND P3, PT, R213, 0x2, PT ;  /* 0x00000002d500780c */ /* 0x000fc80003f65270 */
[----:B0--34-:R-:W-:Y:S02]  /*b9e0*/  SEL R12, RZ, 0x1, P3 ;  /* 0x00000001ff0c7807 */ /* 0x019fe40001800000 */
[----:B------:R-:W-:Y:S02]  /*b9f0*/  SEL R213, R213, RZ, P3 ;  /* 0x000000ffd5d57207 */ /* 0x000fe40001800000 */
[----:B------:R-:W-:Y:S01]  /*ba00*/  LOP3.LUT R225, R225, R12, RZ, 0x3c, !PT ;  /* 0x0000000ce1e17212 */ /* 0x000fe200078e3cff */
[----:B-1----:R-:W-:Y:S06]  /*ba10*/  @P4 BRA `(.L_x_561) ;  /* 0xffffff7400684947 */ /* 0x002fec000383ffff */
.L_x_440:
[----:B------:R-:W-:Y:S01]  /*ba20*/  BSSY B0, `(.L_x_562) ;  /* 0x0000005000007945 */ /* 0x000fe20003800000 */
[----:B------:R-:W-:-:S03]  /*ba30*/  IMAD.MOV.U32 R3, RZ, RZ, RZ ;  /* 0x000000ffff037224 */ /* 0x000fc600078e00ff */
[----:B------:R-:W-:Y:S05]  /*ba40*/  @P0 BRA `(.L_x_563) ;  /* 0x0000000000080947 */ /* 0x000fea0003800000 */
[----:B------:R-:W0:Y:S02]  /*ba50*/  FENCE.VIEW.ASYNC.G ;  /* 0x00000000000073c6 */ /* 0x000e240000000100 */
[----:B0-----:R-:W-:Y:S06]  /*ba60*/  BAR.ARV 0xc, 0x180 ;  /* 0x0306000000007b1d */ /* 0x001fec0000002000 */
.L_x_563:
[----:B------:R-:W-:Y:S05]  /*ba70*/  BSYNC B0 ;  /* 0x0000000000007941 */ /* 0x000fea0003800000 */
.L_x_562:
[----:B------:R-:W-:Y:S01]  /*ba80*/  LOP3.LUT P0, RZ, R18, 0x2, RZ, 0xc0, !PT ;  /* 0x0000000212ff7812 */ /* 0x000fe2000780c0ff */
[----:B------:R-:W-:-:S12]  /*ba90*/  BSSY B0, `(.L_x_564) ;  /* 0x0000020000007945 */ /* 0x000fd80003800000 */
[----:B------:R-:W-:Y:S05]  /*baa0*/  @!P0 BRA `(.L_x_565) ;  /* 0x0000000000788947 */ /* 0x000fea0003800000 */
[----:B------:R-:W3:Y:S01]  /*bab0*/  LDL R0, [R1+0x74] ;  /* 0x0000740001007983 */ /* 0x000ee20000100800 */
[----:B------:R-:W-:Y:S01]  /*bac0*/  ULDC UR4, c[0x0][0x9f0] ;  /* 0x00027c0000047ab9 */ /* 0x000fe20000000800 */
[----:B---3--:R-:W-:-:S04]  /*bad0*/  ISETP.NE.AND P0, PT, R0, RZ, PT ;  /* 0x000000ff0000720c */ /* 0x008fc80003f05270 */
        /* <DEDUP_REMOVED lines=11> */
[----:B------:R-:W-:Y:S01]  /*bb90*/  ISETP.GE.AND P2, PT, R0, RZ, PT ;  /* 0x000000ff0000720c */ /* 0x000fe20003f46270 */
[----:B0-----:R-:W-:Y:S01]  /*bba0*/  IMAD.MOV.U32 R2, RZ, RZ, RZ ;  /* 0x000000ffff027224 */ /* 0x001fe200078e00ff */
[----:B-1----:R-:W-:-:S05]  /*bbb0*/  IADD3 R6, RZ, -R3, RZ ;  /* 0x80000003ff067210 */ /* 0x002fca0007ffe0ff */
[----:B------:R-:W-:-:S04]  /*bbc0*/  IMAD R7, R6, R5, RZ ;  /* 0x0000000506077224 */ /* 0x000fc800078e02ff */
[----:B------:R-:W-:-:S04]  /*bbd0*/  IMAD.HI.U32 R3, R3, R7, R2 ;  /* 0x0000000703037227 */ /* 0x000fc800078e0002 */
[----:B------:R-:W-:Y:S02]  /*bbe0*/  IMAD.MOV.U32 R2, RZ, RZ, R8 ;  /* 0x000000ffff027224 */ /* 0x000fe400078e0008 */
[----:B------:R-:W-:-:S04]  /*bbf0*/  IMAD.HI.U32 R3, R3, R4, RZ ;  /* 0x0000000403037227 */ /* 0x000fc800078e00ff */
[----:B------:R-:W-:-:S05]  /*bc00*/  IMAD R2, R3, R2, R4 ;  /* 0x0000000203027224 */ /* 0x000fca00078e0204 */
[----:B------:R-:W-:-:S13]  /*bc10*/  ISETP.GT.U32.AND P1, PT, R5, R2, PT ;  /* 0x000000020500720c */ /* 0x000fda0003f24070 */
[-C--:B------:R-:W-:Y:S01]  /*bc20*/  @!P1 IADD3 R2, R2, -R5.reuse, RZ ;  /* 0x8000000502029210 */ /* 0x080fe20007ffe0ff */
[----:B------:R-:W-:Y:S01]  /*bc30*/  @!P1 VIADD R3, R3, 0x1 ;  /* 0x0000000103039836 */ /* 0x000fe20000000000 */
[----:B------:R-:W-:Y:S02]  /*bc40*/  ISETP.NE.AND P1, PT, R9, RZ, PT ;  /* 0x000000ff0900720c */ /* 0x000fe40003f25270 */
[----:B------:R-:W-:-:S13]  /*bc50*/  ISETP.GE.U32.AND P0, PT, R2, R5, PT ;  /* 0x000000050200720c */ /* 0x000fda0003f06070 */
[----:B------:R-:W-:-:S04]  /*bc60*/  @P0 VIADD R3, R3, 0x1 ;  /* 0x0000000103030836 */ /* 0x000fc80000000000 */
[----:B------:R-:W-:Y:S01]  /*bc70*/  @!P2 IMAD.MOV R3, RZ, RZ, -R3 ;  /* 0x000000ffff03a224 */ /* 0x000fe200078e0a03 */
[----:B------:R-:W-:-:S07]  /*bc80*/  @!P1 LOP3.LUT R3, RZ, R9, RZ, 0x33, !PT ;  /* 0x00000009ff039212 */ /* 0x000fce00078e33ff */
.L_x_565:
[----:B------:R-:W-:Y:S05]  /*bc90*/  BSYNC B0 ;  /* 0x0000000000007941 */ /* 0x000fea0003800000 */
.L_x_564:
[----:B------:R-:W3:Y:S01]  /*bca0*/  LDL R0, [R1+0x8c] ;  /* 0x00008c0001007983 */ /* 0x000ee20000100800 */
[----:B------:R-:W-:Y:S02]  /*bcb0*/  PLOP3.LUT P0, PT, PT, PT, PT, 0x80, 0x0 ;  /* 0x000000000000781c */ /* 0x000fe40003f0f070 */
        /* <DEDUP_REMOVED lines=31> */
[----:B--2---:R-:W-:Y:S02]  /*beb0*/  CS2R R80, SRZ ;  /* 0x0000000000507805 */ /* 0x004fe4000001ff00 */
        /* <DEDUP_REMOVED lines=32> */
[----:B---3--:R-:W-:-:S05]  /*c0c0*/  IMAD R0, R0, R3, RZ ;  /* 0x0000000300007224 */ /* 0x008fca00078e02ff */
[----:B------:R0:W-:Y:S01]  /*c0d0*/  STL [R1+0x54], R0 ;  /* 0x0000540001007387 */ /* 0x0001e20000100800 */
[----:B------:R-:W-:Y:S02]  /*c0e0*/  VIADDMNMX R112, R0, R3, R130, PT ;  /* 0x0000000300707246 */ /* 0x000fe40003800182 */
[----:B------:R-:W-:Y:S02]  /*c0f0*/  CS2R R2, SRZ ;  /* 0x0000000000027805 */ /* 0x000fe4000001ff00 */
[----:B------:R-:W-:-:S13]  /*c100*/  ISETP.GT.AND P1, PT, R112, R0, PT ;  /* 0x000000007000720c */ /* 0x000fda0003f24270 */
[----:B0-----:R-:W-:Y:S05]  /*c110*/  @!P1 BRA `(.L_x_566) ;  /* 0x0000011c00589947 */ /* 0x001fea0003800000 */
[----:B------:R-:W2:Y:S02]  /*c120*/  LDL R0, [R1+0x11c] ;  /* 0x00011c0001007983 */ /* 0x000ea40000100800 */
[----:B--2---:R-:W-:Y:S02]  /*c130*/  R2UR UR4, R0 ;  /* 0x00000000000472ca */ /* 0x004fe400000e0000 */
[----:B------:R-:W0:Y:S11]  /*c140*/  S2R R0, SR_TID.X ;  /* 0x0000000000007919 */ /* 0x000e360000002100 */
[----:B------:R-:W-:-:S06]  /*c150*/  ULOP3.LUT UP0, URZ, UR4, 0x9f, URZ, 0xc0, !UPT ;  /* 0x0000009f043f7892 */ /* 0x000fcc000f80c03f */
[----:B------:R-:W-:Y:S02]  /*c160*/  PLOP3.LUT P0, PT, PT, PT, UP0, 0x80, 0x0 ;  /* 0x000000000000781c */ /* 0x000fe40003f0f008 */
[----:B0-----:R-:W-:-:S04]  /*c170*/  IADD3 R0, R0, -0x80, RZ ;  /* 0xffffff8000007810 */ /* 0x001fc80007ffe0ff */
[----:B------:R-:W-:-:S04]  /*c180*/  SHF.R.S32.HI R3, RZ, 0x1f, R0 ;  /* 0x0000001fff037819 */ /* 0x000fc80000011400 */
[----:B------:R-:W-:-:S04]  /*c190*/  LEA.HI R3, R3, R0, RZ, 0x7 ;  /* 0x0000000003037211 */ /* 0x000fc800078f38ff */
[----:B------:R-:W-:-:S06]  /*c1a0*/  SHF.R.S32.HI R0, RZ, 0x7, R3 ;  /* 0x00000007ff007819 */ /* 0x000fcc0000011403 */
[----:B------:R-:W0:Y:S02]  /*c1b0*/  SHFL.IDX PT, R0, R0, RZ, 0x1f ;  /* 0x00001fff00007589 */ /* 0x000e2400000e0000 */
[----:B0-----:R-:W-:-:S04]  /*c1c0*/  LEA.HI R2, R0, R0, RZ, 0x1 ;  /* 0x0000000000027211 */ /* 0x001fc800078f08ff */
[----:B------:R-:W-:-:S05]  /*c1d0*/  LOP3.LUT R3, R2, 0x1e, RZ, 0xc0, !PT ;  /* 0x0000001e02037812 */ /* 0x000fca00078ec0ff */
[----:B------:R-:W-:-:S05]  /*c1e0*/  IMAD.IADD R3, R0, 0x1, -R3 ;  /* 0x0000000100037824 */ /* 0x000fca00078e0a03 */
[----:B------:R-:W-:-:S04]  /*c1f0*/  LEA R3, R3, UR4, 0xd ;  /* 0x0000000403037c11 */ /* 0x000fc8000f8e68ff */
[----:B------:R-:W-:-:S04]  /*c200*/  SHF.R.U32.HI R2, RZ, 0x4, R3 ;  /* 0x00000004ff027819 */ /* 0x000fc80000011603 */
[----:B------:R-:W-:Y:S01]  /*c210*/  LOP3.LUT R2, R2, 0x3fff, RZ, 0xc0, !PT ;  /* 0x00003fff02027812 */ /* 0x000fe200078ec0ff */
[----:B------:R-:W-:Y:S06]  /*c220*/  @!P0 BRA `(.L_x_567) ;  /* 0x0000000000408947 */ /* 0x000fec0003800000 */
[----:B------:R-:W-:Y:S01]  /*c230*/  MOV R14, 0x0 ;  /* 0x00000000000e7802 */ /* 0x000fe20000000f00 */
[----:B------:R-:W-:Y:S01]  /*c240*/  ULDC.64 UR4, c[0x4][0xa8] ;  /* 0x01002a0000047ab9 */ /* 0x000fe20000000a00 */
[----:B------:R-:W-:Y:S01]  /*c250*/  ULDC.64 UR6, c[0x4][0xb0] ;  /* 0x01002c0000067ab9 */ /* 0x000fe20000000a00 */
[----:B------:R-:W-:Y:S01]  /*c260*/  IMAD.U32 R4, RZ, RZ, UR4 ;  /* 0x00000004ff047e24 */ /* 0x000fe2000f8e00ff */
[----:B------:R-:W-:Y:S01]  /*c270*/  MOV R6, UR6 ;  /* 0x0000000600067c02 */ /* 0x000fe20008000f00 */
[----:B------:R-:W-:Y:S01]  /*c280*/  IMAD.U32 R5, RZ, RZ, UR5 ;  /* 0x00000005ff057e24 */ /* 0x000fe2000f8e00ff */
[----:B------:R-:W0:Y:S01]  /*c290*/  LDC.64 R14, c[0x4][R14] ;  /* 0x010000000e0e7b82 */ /* 0x000e220000000a00 */
[----:B------:R-:W-:Y:S01]  /*c2a0*/  ULDC.64 UR4, c[0x4][0x28] ;  /* 0x01000a0000047ab9 */ /* 0x000fe20000000a00 */
[----:B------:R-:W-:Y:S01]  /*c2b0*/  IMAD.U32 R7, RZ, RZ, UR7 ;  /* 0x00000007ff077e24 */ /* 0x000fe2000f8e00ff */
[----:B------:R-:W-:Y:S01]  /*c2c0*/  MOV R8, 0x70 ;  /* 0x0000007000087802 */ /* 0x000fe20000000f00 */
[----:B------:R-:W-:-:S02]  /*c2d0*/  IMAD.U32 R10, RZ, RZ, UR4 ;  /* 0x00000004ff0a7e24 */ /* 0x000fc4000f8e00ff */
[----:B------:R-:W-:Y:S02]  /*c2e0*/  IMAD.U32 R11, RZ, RZ, UR5 ;  /* 0x00000005ff0b7e24 */ /* 0x000fe4000f8e00ff */
[----:B------:R-:W-:Y:S02]  /*c2f0*/  IMAD.MOV.U32 R12, RZ, RZ, 0x1 ;  /* 0x00000001ff0c7424 */ /* 0x000fe400078e00ff */
[----:B------:R-:W-:-:S07]  /*c300*/  IMAD.MOV.U32 R13, RZ, RZ, RZ ;  /* 0x000000ffff0d7224 */ /* 0x000fce00078e00ff */
[----:B------:R-:W-:-:S07]  /*c310*/  LEPC R20, `(.L_x_567) ;  /* 0x000000001014794e */ /* 0x000fce0000000000 */
[----:B0----5:R-:W-:Y:S05]  /*c320*/  CALL.ABS.NOINC R14 ;  /* 0x000000000e007343 */ /* 0x021fea0003c00000 */
.L_x_567:
[----:B------:R-:W-:Y:S02]  /*c330*/  ULDC UR4, c[0x0][0x3f4] ;  /* 0x0000fd0000047ab9 */ /* 0x000fe40000000800 */
[----:B------:R-:W-:-:S13]  /*c340*/  ISETP.LT.AND P0, PT, RZ, UR4, PT ;  /* 0x00000004ff007c0c */ /* 0x000fda000bf01270 */
[----:B------:R-:W-:Y:S05]  /*c350*/  @P0 BRA `(.L_x_568) ;  /* 0x0000000000400947 */ /* 0x000fea0003800000 */
[----:B------:R-:W2:Y:S02]  /*c360*/  LDL R20, [R1+0x84] ;  /* 0x0000840001147983 */ /* 0x000ea40000100800 */
[----:B--2---:R-:W-:-:S04]  /*c370*/  LEA.HI R0, R20, R20, RZ, 0x1 ;  /* 0x0000001414007211 */ /* 0x004fc800078f08ff */
[----:B------:R-:W-:-:S05]  /*c380*/  LOP3.LUT R0, R0, 0xfffffffe, RZ, 0xc0, !PT ;  /* 0xfffffffe00007812 */ /* 0x000fca00078ec0ff */
[----:B------:R-:W-:-:S05]  /*c390*/  IMAD.IADD R0, R20, 0x1, -R0 ;  /* 0x0000000114007824 */ /* 0x000fca00078e0a00 */
[----:B------:R-:W-:-:S04]  /*c3a0*/  SHF.L.U32 R0, R0, 0x1f, RZ ;  /* 0x0000001f00007819 */ /* 0x000fc800000006ff */
[----:B------:R0:W1:Y:S03]  /*c3b0*/  SYNCS.PHASECHK.TRANS64.TRYWAIT P0, [R23+URZ+0x38800], R0 ;  /* 0x03880000170075a7 */ /* 0x000066000800017f */
[----:B-1----:R-:W-:Y:S05]  /*c3c0*/  @!P0 NANOSLEEP.SYNCS 0x989680 ;  /* 0x009896800000895d */ /* 0x002fea0003900000 */
[----:B------:R-:W1:Y:S01]  /*c3d0*/  @!P0 SYNCS.PHASECHK.TRANS64 P0, [R23+URZ+0x38800], R0 ;  /* 0x03880000170085a7 */ /* 0x000e62000800007f */
[----:B------:R-:W-:Y:S04]  /*c3e0*/  BSSY B0, `(.L_x_569) ;  /* 0x0000006000007945 */ /* 0x000fe80003800000 */
[----:B-1----:R-:W-:Y:S05]  /*c3f0*/  @P0 BRA `(.L_x_570) ;  /* 0x0000000000100947 */ /* 0x002fea0003800000 */
.L_x_571:
[----:B-1----:R1:W2:Y:S02]  /*c400*/  SYNCS.PHASECHK.TRANS64.TRYWAIT P0, [R23+URZ+0x38800], R0 ;  /* 0x03880000170075a7 */ /* 0x0022a4000800017f */
[----:B--2---:R-:W-:Y:S05]  /*c410*/  @!P0 NANOSLEEP.SYNCS 0x989680 ;  /* 0x009896800000895d */ /* 0x004fea0003900000 */
[----:B------:R-:W2:Y:S02]  /*c420*/  @!P0 SYNCS.PHASECHK.TRANS64 P0, [R23+URZ+0x38800], R0 ;  /* 0x03880000170085a7 */ /* 0x000ea4000800007f */
[----:B--2---:R-:W-:Y:S05]  /*c430*/  @!P0 BRA `(.L_x_571) ;  /* 0xfffffffc00f08947 */ /* 0x004fea000383ffff */
.L_x_570:
[----:B------:R-:W-:Y:S05]  /*c440*/  BSYNC B0 ;  /* 0x0000000000007941 */ /* 0x000fea0003800000 */
.L_x_569:
[----:B------:R-:W-:Y:S05]  /*c450*/  BRA `(.L_x_572) ;  /* 0x0000006c00607947 */ /* 0x000fea0003800000 */
.L_x_568:
[----:B------:R-:W2:Y:S01]  /*c460*/  LDL R0, [R1+0x11c] ;  /* 0x00011c0001007983 */ /* 0x000ea20000100800 */
[----:B------:R-:W-:Y:S01]  /*c470*/  ULDC.64 UR4, c[0x0][0x3f8] ;  /* 0x0000fe0000047ab9 */ /* 0x000fe20000000a00 */
[----:B------:R-:W-:Y:S01]  /*c480*/  ULDC.64 UR6, c[0x0][0x408] ;  /* 0x0001020000067ab9 */ /* 0x000fe20000000a00 */
[----:B-----5:R-:W-:Y:S01]  /*c490*/  IMAD.WIDE.U32 R4, R127, UR4, RZ ;  /* 0x000000047f047c25 */ /* 0x020fe2000f8e00ff */
[----:B--2---:R-:W-:Y:S02]  /*c4a0*/  R2UR UR8, R0 ;  /* 0x00000000000872ca */ /* 0x004fe400000e0000 */
[----:B------:R-:W-:-:S05]  /*c4b0*/  SHF.R.S32.HI R0, RZ, 0x1f, R127 ;  /* 0x0000001fff007819 */ /* 0x000fca000001147f */
[C---:B------:R-:W-:Y:S02]  /*c4c0*/  IMAD R6, R0.reuse, UR4, RZ ;  /* 0x0000000400067c24 */ /* 0x040fe4000f8e02ff */
[----:B------:R-:W-:Y:S02]  /*c4d0*/  IMAD R0, R0, UR6, RZ ;  /* 0x0000000600007c24 */ /* 0x000fe4000f8e02ff */
[C---:B------:R-:W-:Y:S01]  /*c4e0*/  IMAD R3, R127.reuse, UR5, R6 ;  /* 0x000000057f037c24 */ /* 0x040fe2000f8e0206 */
[----:B------:R-:W-:Y:S01]  /*c4f0*/  ULDC.64 UR4, c[0x0][0x3e8] ;  /* 0x0000fa0000047ab9 */ /* 0x000fe20000000a00 */
[----:B------:R-:W-:Y:S01]  /*c500*/  ULOP3.LUT UP0, URZ, UR8, 0x3ff, URZ, 0xc0, !UPT ;  /* 0x000003ff083f7892 */ /* 0x000fe2000f80c03f */
[C---:B------:R-:W-:Y:S01]  /*c510*/  IMAD R29, R127.reuse, UR7, R0 ;  /* 0x000000077f1d7c24 */ /* 0x040fe2000f8e0200 */
[----:B------:R-:W-:Y:S01]  /*c520*/  LEA R28, P0, R4, UR4, 0x1 ;  /* 0x00000004041c7c11 */ /* 0x000fe2000f8008ff */
[----:B------:R-:W-:Y:S01]  /*c530*/  IMAD.WIDE.U32 R6, R127, UR6, RZ ;  /* 0x000000067f067c25 */ /* 0x000fe2000f8e00ff */
[----:B------:R-:W-:Y:S01]  /*c540*/  ULDC.64 UR6, c[0x0][0x400] ;  /* 0x0001000000067ab9 */ /* 0x000fe20000000a00 */
[----:B------:R-:W-:-:S02]  /*c550*/  IADD3 R3, R3, R5, RZ ;  /* 0x0000000503037210 */ /* 0x000fc40007ffe0ff */
[----:B------:R-:W-:Y:S01]  /*c560*/  PLOP3.LUT P2, PT, PT, PT, UP0, 0x80, 0x0 ;  /* 0x000000000000781c */ /* 0x000fe20003f4f008 */
[----:B------:R-:W-:Y:S01]  /*c570*/  IMAD.IADD R29, R29, 0x1, R7 ;  /* 0x000000011d1d7824 */ /* 0x000fe200078e0207 */
[----:B------:R-:W-:Y:S02]  /*c580*/  LEA R30, P1, R6, UR6, 0x1 ;  /* 0x00000006061e7c11 */ /* 0x000fe4000f8208ff */
[----:B------:R-:W-:Y:S02]  /*c590*/  LEA.HI.X R24, R4, UR5, R3, 0x1, P0 ;  /* 0x0000000504187c11 */ /* 0x000fe400080f0c03 */
[----:B------:R-:W-:-:S07]  /*c5a0*/  LEA.HI.X R29, R6, UR7, R29, 0x1, P1 ;  /* 0x00000007061d7c11 */ /* 0x000fce00088f0c1d */
[----:B------:R-:W-:Y:S05]  /*c5b0*/  @!P2 BRA `(.L_x_573) ;  /* 0x000000000040a947 */ /* 0x000fea0003800000 */
        /* <DEDUP_REMOVED lines=15> */
[----:B0-----:R-:W-:Y:S05]  /*c6b0*/  CALL.ABS.NOINC R14 ;  /* 0x000000000e007343 */ /* 0x001fea0003c00000 */
.L_x_573:
[----:B------:R-:W-:Y:S01]  /*c6c0*/  ULDC.U8 UR4, c[0x0][0x410] ;  /* 0x0001040000047ab9 */ /* 0x000fe20000000000 */
[----:B------:R-:W-:Y:S01]  /*c6d0*/  BSSY B0, `(.L_x_574) ;  /* 0x00006a8000007945 */ /* 0x000fe20003800000 */
[----:B------:R-:W-:Y:S01]  /*c6e0*/  ISETP.NE.AND P0, PT, RZ, UR4, PT ;  /* 0x00000004ff007c0c */ /* 0x000fe2000bf05270 */
[----:B------:R-:W-:-:S12]  /*c6f0*/  IMAD R6, R129, 0x80, R224 ;  /* 0x0000008081067824 */ /* 0x000fd800078e02e0 */
[----:B------:R-:W-:Y:S05]  /*c700*/  @!P0 BRA `(.L_x_575) ;  /* 0x0000003000c88947 */ /* 0x000fea0003800000 */
[----:B------:R-:W-:-:S03]  /*c710*/  UMOV UR4, 0xffffffff ;  /* 0xffffffff00047882 */ /* 0x000fc60000000000 */
[----:B------:R-:W-:Y:S05]  /*c720*/  BRA.DIV UR4, `(.L_x_576) ;  /* 0x000001e604587947 */ /* 0x000fea000b800000 */
[----:B------:R0:W1:Y:S04]  /*c730*/  SHFL.IDX PT, R0, R24, RZ, 0x181f ;  /* 0x00181fff18007589 */ /* 0x00006800000e0000 */
[----:B------:R0:W2:Y:S04]  /*c740*/  SHFL.IDX PT, R3, R28, RZ, 0x181f ;  /* 0x00181fff1c037589 */ /* 0x0000a800000e0000 */
[----:B------:R-:W3:Y:S04]  /*c750*/  SHFL.IDX PT, R29, R29, RZ, 0x181f ;  /* 0x00181fff1d1d7589 */ /* 0x000ee800000e0000 */
[----:B------:R0:W4:Y:S02]  /*c760*/  SHFL.IDX PT, R32, R30, RZ, 0x181f ;  /* 0x00181fff1e207589 */ /* 0x00012400000e0000 */
.L_x_855:
[----:B------:R-:W-:Y:S01]  /*c770*/  ULDC UR4, c[0x0][0x448] ;  /* 0x0001120000047ab9 */ /* 0x000fe20000000800 */
[----:B------:R-:W-:Y:S01]  /*c780*/  BSSY B1, `(.L_x_577) ;  /* 0x000003e000017945 */ /* 0x000fe20003800000 */
[----:B------:R-:W-:Y:S01]  /*c790*/  IMAD R33, R132, UR4, RZ ;  /* 0x0000000484217c24 */ /* 0x000fe2000f8e02ff */
[----:B------:R-:W-:Y:S02]  /*c7a0*/  CS2R R4, SRZ ;  /* 0x0000000000047805 */ /* 0x000fe4000001ff00 */
[----:B------:R-:W-:Y:S02]  /*c7b0*/  CS2R R10, SRZ ;  /* 0x00000000000a7805 */ /* 0x000fe4000001ff00 */
[----:B------:R-:W-:Y:S02]  /*c7c0*/  CS2R R12, SRZ ;  /* 0x00000000000c7805 */ /* 0x000fe4000001ff00 */
[----:B------:R-:W-:Y:S02]  /*c7d0*/  CS2R R20, SRZ ;  /* 0x0000000000147805 */ /* 0x000fe4000001ff00 */
[----:B------:R-:W-:Y:S01]  /*c7e0*/  ISETP.GE.AND P0, PT, R6, R33, PT ;  /* 0x000000210600720c */ /* 0x000fe20003f06270 */
[----:B------:R-:W-:Y:S01]  /*c7f0*/  IMAD R33, R129, -0x80, R33 ;  /* 0xffffff8081217824 */ /* 0x000fe200078e0221 */
[----:B0-----:R-:W-:-:S02]  /*c800*/  CS2R R30, SRZ ;  /* 0x00000000001e7805 */ /* 0x001fc4000001ff00 */
[----:B------:R-:W-:Y:S02]  /*c810*/  CS2R R6, SRZ ;  /* 0x0000000000067805 */ /* 0x000fe4000001ff00 */
[----:B------:R-:W-:Y:S02]  /*c820*/  CS2R R8, SRZ ;  /* 0x0000000000087805 */ /* 0x000fe4000001ff00 */
[----:B------:R-:W-:-:S05]  /*c830*/  CS2R R14, SRZ ;  /* 0x00000000000e7805 */ /* 0x000fca000001ff00 */
[----:B------:R-:W-:Y:S05]  /*c840*/  @P0 BRA `(.L_x_578) ;  /* 0x0000000000c40947 */ /* 0x000fea0003800000 */
[----:B------:R-:W-:Y:S01]  /*c850*/  ULDC UR4, c[0x0][0x3f4] ;  /* 0x0000fd0000047ab9 */ /* 0x000fe20000000800 */
[----:B------:R-:W-:Y:S01]  /*c860*/  SHF.R.S32.HI R4, RZ, 0x1f, R221 ;  /* 0x0000001fff047819 */ /* 0x000fe200000114dd */
[----:B------:R-:W-:Y:S01]  /*c870*/  IMAD.SHL.U32 R24, R220, 0x2, RZ ;  /* 0x00000002dc187824 */ /* 0x000fe200078e00ff */
[----:B------:R-:W-:Y:S02]  /*c880*/  ISETP.GE.AND P3, PT, R216, UR4, PT ;  /* 0x00000004d8007c0c */ /* 0x000fe4000bf66270 */
[----:B------:R-:W-:Y:S02]  /*c890*/  CS2R R20, SRZ ;  /* 0x0000000000147805 */ /* 0x000fe4000001ff00 */
[C---:B------:R-:W-:Y:S01]  /*c8a0*/  ISETP.GE.AND P2, PT, R221.reuse, UR4, PT ;  /* 0x00000004dd007c0c */ /* 0x040fe2000bf46270 */
[----:B------:R-:W-:Y:S01]  /*c8b0*/  ULDC.64 UR6, c[0x0][0x208] ;  /* 0x0000820000067ab9 */ /* 0x000fe20000000a00 */
[----:B------:R-:W-:Y:S01]  /*c8c0*/  ISETP.GE.AND P1, PT, R220, UR4, PT ;  /* 0x00000004dc007c0c */ /* 0x000fe2000bf26270 */
[----:B------:R-:W-:Y:S01]  /*c8d0*/  IMAD.SHL.U32 R28, R222, 0x2, RZ ;  /* 0x00000002de1c7824 */ /* 0x000fe200078e00ff */
[----:B------:R-:W-:-:S02]  /*c8e0*/  SHF.L.U32 R6, R221, 0x1, RZ ;  /* 0x00000001dd067819 */ /* 0x000fc400000006ff */
[----:B------:R-:W-:Y:S02]  /*c8f0*/  CS2R R14, SRZ ;  /* 0x00000000000e7805 */ /* 0x000fe4000001ff00 */
[----:B------:R-:W-:Y:S02]  /*c900*/  SHF.R.S32.HI R9, RZ, 0x1f, R220 ;  /* 0x0000001fff097819 */ /* 0x000fe400000114dc */
[----:B------:R-:W-:Y:S02]  /*c910*/  SHF.L.U64.HI R5, R221, 0x1, R4 ;  /* 0x00000001dd057819 */ /* 0x000fe40000010204 */
[----:B------:R-:W-:Y:S01]  /*c920*/  SHF.L.U64.HI R25, R220, 0x1, R9 ;  /* 0x00000001dc197819 */ /* 0x000fe20000010209 */
[----:B---3--:R-:W-:Y:S01]  /*c930*/  @!P3 IMAD.MOV.U32 R13, RZ, RZ, R29 ;  /* 0x000000ffff0db224 */ /* 0x008fe200078e001d */
[----:B----4-:R-:W-:Y:S01]  /*c940*/  @!P3 MOV R12, R32 ;  /* 0x00000020000cb202 */ /* 0x010fe20000000f00 */
[----:B--2---:R-:W-:Y:S01]  /*c950*/  @!P3 IMAD.MOV.U32 R8, RZ, RZ, R3 ;  /* 0x000000ffff08b224 */ /* 0x004fe200078e0003 */
[----:B------:R-:W-:Y:S01]  /*c960*/  @!P2 IADD3 R10, P4, R3, R6, RZ ;  /* 0x00000006030aa210 */ /* 0x000fe20007f9e0ff */
[----:B-1----:R-:W-:Y:S01]  /*c970*/  @!P3 IMAD.MOV.U32 R9, RZ, RZ, R0 ;  /* 0x000000ffff09b224 */ /* 0x002fe200078e0000 */
[----:B------:R-:W-:Y:S01]  /*c980*/  ISETP.GE.AND P0, PT, R222, UR4, PT ;  /* 0x00000004de007c0c */ /* 0x000fe2000bf06270 */
[----:B------:R-:W-:Y:S01]  /*c990*/  @!P3 IMAD.WIDE R30, R216, 0x2, R12 ;  /* 0x00000002d81eb825 */ /* 0x000fe200078e020c */
[----:B------:R-:W-:-:S02]  /*c9a0*/  CS2R R12, SRZ ;  /* 0x00000000000c7805 */ /* 0x000fc4000001ff00 */
[----:B------:R-:W-:Y:S01]  /*c9b0*/  SHF.R.S32.HI R7, RZ, 0x1f, R222 ;  /* 0x0000001fff077819 */ /* 0x000fe200000114de */
[----:B------:R-:W-:Y:S01]  /*c9c0*/  @!P2 IMAD.X R11, R0, 0x1, R5, P4 ;  /* 0x00000001000ba824 */ /* 0x000fe200020e0605 */
[----:B------:R-:W-:Y:S01]  /*c9d0*/  @!P2 IADD3 R6, P6, R32, R6, RZ ;  /* 0x000000062006a210 */ /* 0x000fe20007fde0ff */
[----:B------:R-:W-:Y:S01]  /*c9e0*/  @!P3 IMAD.WIDE R8, R216, 0x2, R8 ;  /* 0x00000002d808b825 */ /* 0x000fe200078e0208 */
[-C--:B------:R-:W-:Y:S01]  /*c9f0*/  @!P1 IADD3 R4, P5, R3, R24.reuse, RZ ;  /* 0x0000001803049210 */ /* 0x080fe20007fbe0ff */
[----:B------:R-:W5:Y:S01]  /*ca00*/  @!P3 LD.E.64 R14, desc[UR6][R30.64] ;  /* 0x000000061e0eb980 */ /* 0x000f62000c101b00 */
[----:B------:R-:W-:Y:S02]  /*ca10*/  SHF.L.U64.HI R34, R222, 0x1, R7 ;  /* 0x00000001de227819 */ /* 0x000fe40000010207 */
[----:B------:R-:W-:Y:S01]  /*ca20*/  @!P2 IADD3.X R7, R29, R5, RZ, P6, !PT ;  /* 0x000000051d07a210 */ /* 0x000fe200037fe4ff */
[----:B------:R0:W5:Y:S01]  /*ca30*/  @!P3 LD.E.64 R20, desc[UR6][R8.64] ;  /* 0x000000060814b980 */ /* 0x000162000c101b00 */
[----:B------:R-:W-:Y:S01]  /*ca40*/  @!P1 IMAD.X R5, R0, 0x1, R25, P5 ;  /* 0x0000000100059824 */ /* 0x000fe200028e0619 */
[----:B------:R-:W-:-:S02]  /*ca50*/  @!P1 IADD3 R24, P4, R32, R24, RZ ;  /* 0x0000001820189210 */ /* 0x000fc40007f9e0ff */
[----:B------:R1:W5:Y:S01]  /*ca60*/  @!P2 LD.E.64 R12, desc[UR6][R10.64] ;  /* 0x000000060a0ca980 */ /* 0x000362000c101b00 */
[-C--:B------:R-:W-:Y:S02]  /*ca70*/  @!P0 IADD3 R26, P6, R3, R28.reuse, RZ ;  /* 0x0000001c031a8210 */ /* 0x080fe40007fde0ff */
[----:B------:R-:W-:Y:S01]  /*ca80*/  @!P0 IADD3 R28, P5, R32, R28, RZ ;  /* 0x0000001c201c8210 */ /* 0x000fe20007fbe0ff */
[C---:B------:R-:W-:Y:S01]  /*ca90*/  @!P1 IMAD.X R25, R29.reuse, 0x1, R25, P4 ;  /* 0x000000011d199824 */ /* 0x040fe200020e0619 */
[----:B0-----:R-:W-:Y:S02]  /*caa0*/  CS2R R8, SRZ ;  /* 0x0000000000087805 */ /* 0x001fe4000001ff00 */
[----:B------:R-:W-:Y:S01]  /*cab0*/  CS2R R30, SRZ ;  /* 0x00000000001e7805 */ /* 0x000fe2000001ff00 */
[----:B------:R-:W-:Y:S01]  /*cac0*/  @!P0 IMAD.X R27, R0, 0x1, R34, P6 ;  /* 0x00000001001b8824 */ /* 0x000fe200030e0622 */
[----:B------:R-:W-:Y:S02]  /*cad0*/  @!P0 IADD3.X R29, R29, R34, RZ, P5, !PT ;  /* 0x000000221d1d8210 */ /* 0x000fe40002ffe4ff */
[----:B-1----:R-:W-:Y:S01]  /*cae0*/  CS2R R10, SRZ ;  /* 0x00000000000a7805 */ /* 0x002fe2000001ff00 */
[----:B------:R0:W5:Y:S05]  /*caf0*/  @!P2 LD.E.64 R8, desc[UR6][R6.64] ;  /* 0x000000060608a980 */ /* 0x00016a000c101b00 */
[----:B------:R1:W5:Y:S04]  /*cb00*/  @!P1 LD.E.64 R10, desc[UR6][R4.64] ;  /* 0x00000006040a9980 */ /* 0x000368000c101b00 */
[----:B------:R2:W5:Y:S01]  /*cb10*/  @!P0 LD.E.64 R30, desc[UR6][R28.64] ;  /* 0x000000061c1e8980 */ /* 0x000562000c101b00 */
[----:B0-----:R-:W-:-:S02]  /*cb20*/  CS2R R6, SRZ ;  /* 0x0000000000067805 */ /* 0x001fc4000001ff00 */
[----:B-1----:R-:W-:-:S04]  /*cb30*/  CS2R R4, SRZ ;  /* 0x0000000000047805 */ /* 0x002fc8000001ff00 */
[----:B------:R2:W5:Y:S04]  /*cb40*/  @!P1 LD.E.64 R6, desc[UR6][R24.64] ;  /* 0x0000000618069980 */ /* 0x000568000c101b00 */
[----:B------:R2:W5:Y:S02]  /*cb50*/  @!P0 LD.E.64 R4, desc[UR6][R26.64] ;  /* 0x000000061a048980 */ /* 0x000564000c101b00 */
.L_x_578:
[----:B------:R-:W-:Y:S05]  /*cb60*/  BSYNC B1 ;  /* 0x0000000000017941 */ /* 0x000fea0003800000 */
.L_x_577:
[----:B--23--:R-:W1:Y:S01]  /*cb70*/  LDL R29, [R1+0x84] ;  /* 0x00008400011d7983 */ /* 0x00ce620000100800 */
[----:B-----5:R-:W-:Y:S01]  /*cb80*/  IMAD.MOV.U32 R3, RZ, RZ, R4 ;  /* 0x000000ffff037224 */ /* 0x020fe200078e0004 */
[----:B------:R-:W-:Y:S01]  /*cb90*/  SHF.R.U64 R40, R4, 0x10, R5 ;  /* 0x0000001004287819 */ /* 0x000fe20000001205 */
[----:B------:R-:W-:Y:S01]  /*cba0*/  IMAD.MOV.U32 R25, RZ, RZ, R20 ;  /* 0x000000ffff197224 */ /* 0x000fe200078e0014 */
[--C-:B------:R-:W-:Y:S01]  /*cbb0*/  SHF.R.U64 R26, R20, 0x10, R21.reuse ;  /* 0x00000010141a7819 */ /* 0x100fe20000001215 */
[--C-:B------:R-:W-:Y:S01]  /*cbc0*/  IMAD.MOV.U32 R24, RZ, RZ, R21.reuse ;  /* 0x000000ffff187224 */ /* 0x100fe200078e0015 */
[----:B------:R-:W-:Y:S01]  /*cbd0*/  SHF.R.U32.HI R35, RZ, 0x10, R21 ;  /* 0x00000010ff237819 */ /* 0x000fe20000011615 */
[----:B------:R-:W-:Y:S01]  /*cbe0*/  IMAD.MOV.U32 R20, RZ, RZ, R12 ;  /* 0x000000ffff147224 */ /* 0x000fe200078e000c */
[----:B------:R-:W-:Y:S01]  /*cbf0*/  MOV R21, R13 ;  /* 0x0000000d00157202 */ /* 0x000fe20000000f00 */
[----:B------:R-:W-:Y:S01]  /*cc00*/  IMAD.MOV.U32 R27, RZ, RZ, R14 ;  /* 0x000000ffff1b7224 */ /* 0x000fe200078e000e */
[--C-:B------:R-:W-:Y:S01]  /*cc10*/  SHF.R.U64 R36, R12, 0x10, R13.reuse ;  /* 0x000000100c247819 */ /* 0x100fe2000000120d */
[----:B------:R-:W-:Y:S01]  /*cc20*/  IMAD.MOV.U32 R12, RZ, RZ, R10 ;  /* 0x000000ffff0c7224 */ /* 0x000fe200078e000a */
[----:B------:R-:W-:Y:S01]  /*cc30*/  SHF.R.U32.HI R37, RZ, 0x10, R13 ;  /* 0x00000010ff257819 */ /* 0x000fe2000001160d */
[--C-:B------:R-:W-:Y:S01]  /*cc40*/  IMAD.MOV.U32 R13, RZ, RZ, R11.reuse ;  /* 0x000000ffff0d7224 */ /* 0x100fe200078e000b */
[----:B------:R-:W-:Y:S01]  /*cc50*/  SHF.R.U64 R38, R10, 0x10, R11 ;  /* 0x000000100a267819 */ /* 0x000fe2000000120b */
[--C-:B------:R-:W-:Y:S01]  /*cc60*/  IMAD.MOV.U32 R28, RZ, RZ, R15.reuse ;  /* 0x000000ffff1c7224 */ /* 0x100fe200078e000f */
[----:B------:R-:W-:Y:S01]  /*cc70*/  SHF.R.U64 R42, R14, 0x10, R15 ;  /* 0x000000100e2a7819 */ /* 0x000fe2000000120f */
[----:B------:R-:W-:Y:S01]  /*cc80*/  IMAD.MOV.U32 R14, RZ, RZ, R6 ;  /* 0x000000ffff0e7224 */ /* 0x000fe200078e0006 */
[----:B------:R-:W-:Y:S01]  /*cc90*/  MOV R10, R5 ;  /* 0x00000005000a7202 */ /* 0x000fe20000000f00 */
[----:B------:R-:W-:Y:S01]  /*cca0*/  IMAD.MOV.U32 R34, RZ, RZ, R9 ;  /* 0x000000ffff227224 */ /* 0x000fe200078e0009 */
[----:B------:R-:W-:Y:S01]  /*ccb0*/  SHF.R.U32.HI R41, RZ, 0x10, R5 ;  /* 0x00000010ff297819 */ /* 0x000fe20000011605 */
[----:B------:R-:W-:Y:S01]  /*ccc0*/  IMAD.MOV.U32 R5, RZ, RZ, R31 ;  /* 0x000000ffff057224 */ /* 0x000fe200078e001f */
[--C-:B------:R-:W-:Y:S01]  /*ccd0*/  SHF.R.U64 R44, R8, 0x10, R9.reuse ;  /* 0x00000010082c7819 */ /* 0x100fe20000001209 */
[----:B------:R-:W-:Y:S01]  /*cce0*/  BSSY B1, `(.L_x_579) ;  /* 0x0000022000017945 */ /* 0x000fe20003800000 */
[----:B------:R-:W-:-:S02]  /*ccf0*/  SHF.R.U32.HI R45, RZ, 0x10, R9 ;  /* 0x00000010ff2d7819 */ /* 0x000fc40000011609 */
[----:B------:R-:W-:Y:S02]  /*cd00*/  SHF.R.U64 R6, R6, 0x10, R7 ;  /* 0x0000001006067819 */ /* 0x000fe40000001207 */
[----:B------:R-:W-:Y:S02]  /*cd10*/  SHF.R.U32.HI R39, RZ, 0x10, R11 ;  /* 0x00000010ff277819 */ /* 0x000fe4000001160b */
[----:B------:R-:W-:Y:S02]  /*cd20*/  SHF.R.U32.HI R43, RZ, 0x10, R15 ;  /* 0x00000010ff2b7819 */ /* 0x000fe4000001160f */
[----:B----4-:R-:W-:Y:S02]  /*cd30*/  MOV R32, R8 ;  /* 0x0000000800207202 */ /* 0x010fe40000000f00 */
[----:B------:R-:W-:Y:S02]  /*cd40*/  MOV R9, R30 ;  /* 0x0000001e00097202 */ /* 0x000fe40000000f00 */
[----:B------:R-:W-:-:S02]  /*cd50*/  PRMT R11, R12, 0x5410, R13 ;  /* 0x000054100c0b7816 */ /* 0x000fc4000000000d */
[----:B------:R-:W-:Y:S02]  /*cd60*/  SHF.R.U64 R30, R30, 0x10, R31 ;  /* 0x000000101e1e7819 */ /* 0x000fe4000000121f */
[----:B------:R-:W-:Y:S02]  /*cd70*/  PRMT R25, R25, 0x5410, R24 ;  /* 0x0000541019197816 */ /* 0x000fe40000000018 */
[----:B------:R-:W-:Y:S02]  /*cd80*/  PRMT R15, R20, 0x5410, R21 ;  /* 0x00005410140f7816 */ /* 0x000fe40000000015 */
[----:B------:R-:W-:Y:S02]  /*cd90*/  PRMT R27, R27, 0x5410, R28 ;  /* 0x000054101b1b7816 */ /* 0x000fe4000000001c */
[----:B------:R-:W-:Y:S02]  /*cda0*/  SHF.R.U32.HI R31, RZ, 0x10, R31 ;  /* 0x00000010ff1f7819 */ /* 0x000fe4000001161f */
[----:B------:R-:W-:-:S02]  /*cdb0*/  PRMT R26, R26, 0x5410, R35 ;  /* 0x000054101a1a7816 */ /* 0x000fc40000000023 */
[----:B------:R-:W-:Y:S02]  /*cdc0*/  PRMT R20, R36, 0x5410, R37 ;  /* 0x0000541024147816 */ /* 0x000fe40000000025 */
[----:B------:R-:W-:Y:S02]  /*cdd0*/  PRMT R12, R38, 0x5410, R39 ;  /* 0x00005410260c7816 */ /* 0x000fe40000000027 */
[----:B------:R-:W-:Y:S02]  /*cde0*/  PRMT R3, R3, 0x5410, R10 ;  /* 0x0000541003037816 */ /* 0x000fe4000000000a */
[----:B------:R-:W-:Y:S02]  /*cdf0*/  PRMT R8, R40, 0x5410, R41 ;  /* 0x0000541028087816 */ /* 0x000fe40000000029 */
[----:B------:R-:W-:Y:S02]  /*ce00*/  PRMT R28, R42, 0x5410, R43 ;  /* 0x000054102a1c7816 */ /* 0x000fe4000000002b */
[----:B------:R-:W-:-:S02]  /*ce10*/  PRMT R21, R32, 0x5410, R34 ;  /* 0x0000541020157816 */ /* 0x000fc40000000022 */
[----:B------:R-:W-:Y:S02]  /*ce20*/  PRMT R24, R44, 0x5410, R45 ;  /* 0x000054102c187816 */ /* 0x000fe4000000002d */
[----:B------:R-:W-:Y:S02]  /*ce30*/  PRMT R9, R9, 0x5410, R5 ;  /* 0x0000541009097816 */ /* 0x000fe40000000005 */
[----:B-1----:R-:W-:-:S04]  /*ce40*/  LEA.HI R0, R29, R29, RZ, 0x1 ;  /* 0x0000001d1d007211 */ /* 0x002fc800078f08ff */
[----:B------:R-:W-:-:S05]  /*ce50*/  LOP3.LUT R0, R0, 0xfffffffe, RZ, 0xc0, !PT ;  /* 0xfffffffe00007812 */ /* 0x000fca00078ec0ff */
[----:B------:R-:W-:Y:S02]  /*ce60*/  IMAD.IADD R0, R29, 0x1, -R0 ;  /* 0x000000011d007824 */ /* 0x000fe400078e0a00 */
[--C-:B------:R-:W-:Y:S01]  /*ce70*/  IMAD.MOV.U32 R29, RZ, RZ, R7.reuse ;  /* 0x000000ffff1d7224 */ /* 0x100fe200078e0007 */
[----:B------:R-:W-:Y:S02]  /*ce80*/  SHF.R.U32.HI R7, RZ, 0x10, R7 ;  /* 0x00000010ff077819 */ /* 0x000fe40000011607 */
[----:B------:R-:W-:Y:S02]  /*ce90*/  SHF.L.U32 R4, R0, 0x1f, RZ ;  /* 0x0000001f00047819 */ /* 0x000fe400000006ff */
[----:B------:R-:W-:Y:S02]  /*cea0*/  VIMNMX R0, R33, 0x80, PT ;  /* 0x0000008021007848 */ /* 0x000fe40003fe0100 */
[----:B------:R-:W0:Y:S01]  /*ceb0*/  SYNCS.PHASECHK.TRANS64.TRYWAIT P0, [R23+URZ+0x38800], R4 ;  /* 0x03880004170075a7 */ /* 0x000e22000800017f */
[----:B------:R-:W-:-:S02]  /*cec0*/  PRMT R13, R14, 0x5410, R29 ;  /* 0x000054100e0d7816 */ /* 0x000fc4000000001d */
[----:B------:R-:W-:Y:S02]  /*ced0*/  ISETP.GE.AND P1, PT, R224, R0, PT ;  /* 0x00000000e000720c */ /* 0x000fe40003f26270 */
[----:B------:R-:W-:Y:S01]  /*cee0*/  PRMT R14, R6, 0x5410, R7 ;  /* 0x00005410060e7816 */ /* 0x000fe20000000007 */
[----:B0-----:R-:W-:Y:S10]  /*cef0*/  @!P0 BRA `(.L_x_580) ;  /* 0x000001dc00d88947 */ /* 0x001ff40003800000 */
.L_x_856:
[----:B------:R-:W-:Y:S05]  /*cf00*/  BSYNC B1 ;  /* 0x0000000000017941 */ /* 0x000fea0003800000 */
.L_x_579:
[----:B------:R-:W-:Y:S01]  /*cf10*/  BSSY B1, `(.L_x_581) ;  /* 0x00000ab000017945 */ /* 0x000fe20003800000 */
[----:B------:R-:W-:-:S03]  /*cf20*/  PRMT R10, R30, 0x5410, R31 ;  /* 0x000054101e0a7816 */ /* 0x000fc6000000001f */
[----:B------:R-:W-:Y:S05]  /*cf30*/  @P1 BRA `(.L_x_582) ;  /* 0x0000000800a01947 */ /* 0x000fea0003800000 */
[----:B------:R1:W5:Y:S01]  /*cf40*/  LDL R41, [R1+0x68] ;  /* 0x0000680001297983 */ /* 0x0003620000100800 */
[----:B------:R-:W2:Y:S01]  /*cf50*/  LDC R5, c[0x0][0x3f4] ;  /* 0x0000fd00ff057b82 */ /* 0x000ea20000000800 */
[----:B------:R-:W-:Y:S01]  /*cf60*/  BSSY B2, `(.L_x_583) ;  /* 0x000002c000027945 */ /* 0x000fe20003800000 */
[-C--:B--2---:R-:W-:Y:S02]  /*cf70*/  ISETP.GE.AND P0, PT, R216, R5.reuse, PT ;  /* 0x00000005d800720c */ /* 0x084fe40003f06270 */
[-C--:B------:R-:W-:Y:S02]  /*cf80*/  ISETP.GE.AND P1, PT, R221, R5.reuse, PT ;  /* 0x00000005dd00720c */ /* 0x080fe40003f26270 */
[-C--:B------:R-:W-:Y:S02]  /*cf90*/  ISETP.GE.AND P2, PT, R220, R5.reuse, PT ;  /* 0x00000005dc00720c */ /* 0x080fe40003f46270 */
[----:B------:R-:W-:-:S07]  /*cfa0*/  ISETP.GE.AND P3, PT, R222, R5, PT ;  /* 0x00000005de00720c */ /* 0x000fce0003f66270 */
[----:B-1----:R-:W-:Y:S06]  /*cfb0*/  @P0 BRA `(.L_x_584) ;  /* 0x0000000000980947 */ /* 0x002fec0003800000 */
[----:B0----5:R-:W0:Y:S01]  /*cfc0*/  LDS.128 R4, [R41] ;  /* 0x0000000029047984 */ /* 0x021e220000000c00 */
[----:B------:R-:W-:Y:S02]  /*cfd0*/  HADD2.F32 R35, -RZ, R27.H0_H0 ;  /* 0x2000001bff237230 */ /* 0x000fe40000004100 */
[----:B------:R-:W-:Y:S02]  /*cfe0*/  HADD2.F32 R33, -RZ, R25.H0_H0 ;  /* 0x20000019ff217230 */ /* 0x000fe40000004100 */
[----:B------:R-:W-:Y:S02]  /*cff0*/  HADD2.F32 R34, -RZ, R26.H0_H0 ;  /* 0x2000001aff227230 */ /* 0x000fe40000004100 */
[----:B------:R-:W-:Y:S02]  /*d000*/  HADD2.F32 R36, -RZ, R28.H0_H0 ;  /* 0x2000001cff247230 */ /* 0x000fe40000004100 */
[--C-:B0-----:R-:W-:Y:S02]  /*d010*/  HADD2.F32 R29, -RZ, R4.reuse.H0_H0 ;  /* 0x20000004ff1d7230 */ /* 0x101fe40000004100 */
[----:B------:R-:W-:-:S02]  /*d020*/  HADD2.F32 R4, -RZ, R4.H1_H1 ;  /* 0x30000004ff047230 */ /* 0x000fc40000004100 */
[--C-:B------:R-:W-:Y:S02]  /*d030*/  HADD2.F32 R30, -RZ, R5.reuse.H0_H0 ;  /* 0x20000005ff1e7230 */ /* 0x100fe40000004100 */
[----:B------:R-:W-:Y:S02]  /*d040*/  HADD2.F32 R5, -RZ, R5.H1_H1 ;  /* 0x30000005ff057230 */ /* 0x000fe40000004100 */
[C---:B------:R-:W-:Y:S01]  /*d050*/  FMUL.FTZ R38, R4.reuse, R35 ;  /* 0x0000002304267220 */ /* 0x040fe20000410000 */
[-C--:B------:R-:W-:Y:S01]  /*d060*/  FMUL.FTZ R4, R4, R33.reuse ;  /* 0x0000002104047220 */ /* 0x080fe20000410000 */
[--C-:B------:R-:W-:Y:S02]  /*d070*/  HADD2.F32 R31, -RZ, R6.reuse.H0_H0 ;  /* 0x20000006ff1f7230 */ /* 0x100fe40000004100 */
[----:B------:R-:W-:Y:S02]  /*d080*/  HADD2.F32 R32, -RZ, R7.H0_H0 ;  /* 0x20000007ff207230 */ /* 0x000fe40000004100 */
[----:B------:R-:W-:Y:S01]  /*d090*/  FMUL.FTZ R37, R5, R36 ;  /* 0x0000002405257220 */ /* 0x000fe20000410000 */
[C---:B------:R-:W-:Y:S01]  /*d0a0*/  FFMA.FTZ R38, R29.reuse, R33, -R38 ;  /* 0x000000211d267223 */ /* 0x040fe20000010826 */
[----:B------:R-:W-:Y:S01]  /*d0b0*/  FFMA.FTZ R35, R29, R35, R4 ;  /* 0x000000231d237223 */ /* 0x000fe20000010004 */
[----:B------:R-:W-:Y:S01]  /*d0c0*/  FMUL.FTZ R39, R5, R34 ;  /* 0x0000002205277220 */ /* 0x000fe20000410000 */
[----:B------:R-:W-:-:S02]  /*d0d0*/  HADD2.F32 R6, -RZ, R6.H1_H1 ;  /* 0x30000006ff067230 */ /* 0x000fc40000004100 */
[C---:B------:R-:W-:Y:S01]  /*d0e0*/  FFMA.FTZ R37, R30.reuse, R34, -R37 ;  /* 0x000000221e257223 */ /* 0x040fe20000010825 */
[----:B------:R-:W-:Y:S02]  /*d0f0*/  HADD2.F32 R7, -RZ, R7.H1_H1 ;  /* 0x30000007ff077230 */ /* 0x000fe40000004100 */
[----:B------:R-:W-:Y:S01]  /*d100*/  FFMA.FTZ R30, R30, R36, R39 ;  /* 0x000000241e1e7223 */ /* 0x000fe20000010027 */
[----:B------:R-:W-:Y:S02]  /*d110*/  HADD2.F32 R29, -RZ, R27.H1_H1 ;  /* 0x3000001bff1d7230 */ /* 0x000fe40000004100 */
[----:B------:R-:W-:Y:S02]  /*d120*/  HADD2.F32 R4, -RZ, R25.H1_H1 ;  /* 0x30000019ff047230 */ /* 0x000fe40000004100 */
[----:B------:R-:W-:Y:S02]  /*d130*/  HADD2.F32 R33, -RZ, R28.H1_H1 ;  /* 0x3000001cff217230 */ /* 0x000fe40000004100 */
[----:B------:R-:W-:Y:S01]  /*d140*/  FMUL.FTZ R34, R6, R29 ;  /* 0x0000001d06227220 */ /* 0x000fe20000410000 */
[----:B------:R-:W-:-:S02]  /*d150*/  HADD2.F32 R5, -RZ, R26.H1_H1 ;  /* 0x3000001aff057230 */ /* 0x000fc40000004100 */
[-C--:B------:R-:W-:Y:S01]  /*d160*/  FMUL.FTZ R36, R6, R4.reuse ;  /* 0x0000000406247220 */ /* 0x080fe20000410000 */
[----:B------:R-:W-:Y:S01]  /*d170*/  FMUL.FTZ R39, R7, R33 ;  /* 0x0000002107277220 */ /* 0x000fe20000410000 */
[----:B------:R-:W-:Y:S01]  /*d180*/  FFMA.FTZ R6, R31, R4, -R34 ;  /* 0x000000041f067223 */ /* 0x000fe20000010822 */
[----:B------:R-:W-:Y:S01]  /*d190*/  FMUL.FTZ R40, R7, R5 ;  /* 0x0000000507287220 */ /* 0x000fe20000410000 */
[----:B------:R-:W-:Y:S01]  /*d1a0*/  FFMA.FTZ R29, R31, R29, R36 ;  /* 0x0000001d1f1d7223 */ /* 0x000fe20000010024 */
[C---:B------:R-:W-:Y:S01]  /*d1b0*/  FFMA.FTZ R7, R32.reuse, R5, -R39 ;  /* 0x0000000520077223 */ /* 0x040fe20000010827 */
[----:B------:R-:W-:Y:S01]  /*d1c0*/  F2FP.F16.F32.PACK_AB R4, R35, R38 ;  /* 0x000000262304723e */ /* 0x000fe200000000ff */
[----:B------:R-:W-:Y:S01]  /*d1d0*/  FFMA.FTZ R40, R32, R33, R40 ;  /* 0x0000002120287223 */ /* 0x000fe20000010028 */
[----:B------:R-:W-:Y:S02]  /*d1e0*/  F2FP.F16.F32.PACK_AB R5, R30, R37 ;  /* 0x000000251e05723e */ /* 0x000fe400000000ff */
[----:B------:R-:W-:-:S02]  /*d1f0*/  F2FP.F16.F32.PACK_AB R6, R29, R6 ;  /* 0x000000061d06723e */ /* 0x000fc400000000ff */
[----:B------:R-:W-:-:S05]  /*d200*/  F2FP.F16.F32.PACK_AB R7, R40, R7 ;  /* 0x000000072807723e */ /* 0x000fca00000000ff */
[----:B------:R1:W-:Y:S02]  /*d210*/  STS.128 [R41], R4 ;  /* 0x0000000429007388 */ /* 0x0003e40000000c00 */
.L_x_584:
[----:B------:R-:W-:Y:S05]  /*d220*/  BSYNC B2 ;  /* 0x0000000000027941 */ /* 0x000fea0003800000 */
.L_x_583:
[----:B------:R-:W-:Y:S04]  /*d230*/  BSSY B2, `(.L_x_585) ;  /* 0x0000028000027945 */ /* 0x000fe80003800000 */
[----:B------:R-:W-:Y:S05]  /*d240*/  @P1 BRA `(.L_x_586) ;  /* 0x0000000000981947 */ /* 0x000fea0003800000 */
[----:B01---5:R-:W0:Y:S01]  /*d250*/  LDS.128 R4, [R41+0x4000] ;  /* 0x0040000029047984 */ /* 0x023e220000000c00 */
        /* <DEDUP_REMOVED lines=36> */
[----:B------:R2:W-:Y:S02]  /*d4a0*/  STS.128 [R41+0x4000], R4 ;  /* 0x0040000429007388 */ /* 0x0005e40000000c00 */
.L_x_586:
[----:B------:R-:W-:Y:S05]  /*d4b0*/  BSYNC B2 ;  /* 0x0000000000027941 */ /* 0x000fea0003800000 */
.L_x_585:
[----:B------:R-:W-:Y:S04]  /*d4c0*/  BSSY B2, `(.L_x_587) ;  /* 0x0000028000027945 */ /* 0x000fe80003800000 */
[----:B------:R-:W-:Y:S05]  /*d4d0*/  @P2 BRA `(.L_x_588) ;  /* 0x0000000000982947 */ /* 0x000fea0003800000 */
[----:B012--5:R-:W0:Y:S01]  /*d4e0*/  LDS.128 R4, [R41+0x8000] ;  /* 0x0080000029047984 */ /* 0x027e220000000c00 */
        /* <DEDUP_REMOVED lines=37> */
.L_x_588:
[----:B------:R-:W-:Y:S05]  /*d740*/  BSYNC B2 ;  /* 0x0000000000027941 */ /* 0x000fea0003800000 */
.L_x_587:
[----:B------:R-:W-:Y:S05]  /*d750*/  @P3 BRA `(.L_x_582) ;  /* 0x0000000000983947 */ /* 0x000fea0003800000 */
[----:B0123-5:R-:W0:Y:S01]  /*d760*/  LDS.128 R4, [R41+0xc000] ;  /* 0x00c0000029047984 */ /* 0x02fe220000000c00 */
        /* <DEDUP_REMOVED lines=37> */
.L_x_582:
[----:B------:R-:W-:Y:S05]  /*d9c0*/  BSYNC B1 ;  /* 0x0000000000017941 */ /* 0x000fea0003800000 */
.L_x_581:
[----:B01234-:R-:W-:Y:S01]  /*d9d0*/  VIADD R4, R224, 0x20 ;  /* 0x00000020e0047836 */ /* 0x01ffe20000000000 */
[----:B------:R-:W-:Y:S04]  /*d9e0*/  BSSY B1, `(.L_x_589) ;  /* 0x00000ab000017945 */ /* 0x000fe80003800000 */
[----:B------:R-:W-:-:S13]  /*d9f0*/  ISETP.GE.AND P0, PT, R4, R0, PT ;  /* 0x000000000400720c */ /* 0x000fda0003f06270 */
[----:B------:R-:W-:Y:S05]  /*da00*/  @P0 BRA `(.L_x_590) ;  /* 0x0000000800a00947 */ /* 0x000fea0003800000 */
[----:B-----5:R0:W5:Y:S01]  /*da10*/  LDL R41, [R1+0x68] ;  /* 0x0000680001297983 */ /* 0x0201620000100800 */
[----:B------:R-:W1:Y:S01]  /*da20*/  LDC R5, c[0x0][0x3f4] ;  /* 0x0000fd00ff057b82 */ /* 0x000e620000000800 */
[----:B------:R-:W-:Y:S01]  /*da30*/  BSSY B2, `(.L_x_591) ;  /* 0x000002c000027945 */ /* 0x000fe20003800000 */
[-C--:B-1----:R-:W-:Y:S02]  /*da40*/  ISETP.GE.AND P0, PT, R216, R5.reuse, PT ;  /* 0x00000005d800720c */ /* 0x082fe40003f06270 */
[-C--:B------:R-:W-:Y:S02]  /*da50*/  ISETP.GE.AND P1, PT, R221, R5.reuse, PT ;  /* 0x00000005dd00720c */ /* 0x080fe40003f26270 */
[-C--:B------:R-:W-:Y:S02]  /*da60*/  ISETP.GE.AND P2, PT, R220, R5.reuse, PT ;  /* 0x00000005dc00720c */ /* 0x080fe40003f46270 */
[----:B------:R-:W-:-:S07]  /*da70*/  ISETP.GE.AND P3, PT, R222, R5, PT ;  /* 0x00000005de00720c */ /* 0x000fce0003f66270 */
[----:B0-----:R-:W-:Y:S06]  /*da80*/  @P0 BRA `(.L_x_592) ;  /* 0x0000000000980947 */ /* 0x001fec0003800000 */
[----:B-----5:R-:W0:Y:S01]  /*da90*/  LDS.128 R4, [R41+0x1000] ;  /* 0x0010000029047984 */ /* 0x020e220000000c00 */
[----:B------:R-:W-:Y:S02]  /*daa0*/  HADD2.F32 R37, -RZ, R27.H0_H0 ;  /* 0x2000001bff257230 */ /* 0x000fe40000004100 */
[----:B------:R-:W-:Y:S02]  /*dab0*/  HADD2.F32 R35, -RZ, R25.H0_H0 ;  /* 0x20000019ff237230 */ /* 0x000fe40000004100 */
[----:B------:R-:W-:Y:S02]  /*dac0*/  HADD2.F32 R40, -RZ, R28.H0_H0 ;  /* 0x2000001cff287230 */ /* 0x000fe40000004100 */
[----:B------:R-:W-:Y:S02]  /*dad0*/  HADD2.F32 R38, -RZ, R26.H0_H0 ;  /* 0x2000001aff267230 */ /* 0x000fe40000004100 */
[----:B------:R-:W-:Y:S02]  /*dae0*/  HADD2.F32 R39, -RZ, R27.H1_H1 ;  /* 0x3000001bff277230 */ /* 0x000fe40000004100 */
[----:B------:R-:W-:-:S02]  /*daf0*/  HADD2.F32 R42, -RZ, R28.H1_H1 ;  /* 0x3000001cff2a7230 */ /* 0x000fc40000004100 */
[--C-:B0-----:R-:W-:Y:S02]  /*db00*/  HADD2.F32 R29, -RZ, R4.reuse.H0_H0 ;  /* 0x20000004ff1d7230 */ /* 0x101fe40000004100 */
[----:B------:R-:W-:Y:S02]  /*db10*/  HADD2.F32 R4, -RZ, R4.H1_H1 ;  /* 0x30000004ff047230 */ /* 0x000fe40000004100 */
[--C-:B------:R-:W-:Y:S02]  /*db20*/  HADD2.F32 R30, -RZ, R5.reuse.H0_H0 ;  /* 0x20000005ff1e7230 */ /* 0x100fe40000004100 */
[----:B------:R-:W-:Y:S02]  /*db30*/  HADD2.F32 R5, -RZ, R5.H1_H1 ;  /* 0x30000005ff057230 */ /* 0x000fe40000004100 */
[-C--:B------:R-:W-:Y:S01]  /*db40*/  FMUL.FTZ R34, R37, R4.reuse ;  /* 0x0000000425227220 */ /* 0x080fe20000410000 */
[----:B------:R-:W-:Y:S01]  /*db50*/  FMUL.FTZ R36, R35, R4 ;  /* 0x0000000423247220 */ /* 0x000fe20000410000 */
[----:B------:R-:W-:-:S02]  /*db60*/  HADD2.F32 R31, -RZ, R6.H0_H0 ;  /* 0x20000006ff1f7230 */ /* 0x000fc40000004100 */
[----:B------:R-:W-:Y:S01]  /*db70*/  FMUL.FTZ R33, R40, R5 ;  /* 0x0000000528217220 */ /* 0x000fe20000410000 */
[----:B------:R-:W-:Y:S01]  /*db80*/  FFMA.FTZ R4, R35, R29, -R34 ;  /* 0x0000001d23047223 */ /* 0x000fe20000010822 */
[--C-:B------:R-:W-:Y:S02]  /*db90*/  HADD2.F32 R32, -RZ, R7.reuse.H0_H0 ;  /* 0x20000007ff207230 */ /* 0x100fe40000004100 */
[C---:B------:R-:W-:Y:S01]  /*dba0*/  FMUL.FTZ R35, R38.reuse, R5 ;  /* 0x0000000526237220 */ /* 0x040fe20000410000 */
[----:B------:R-:W-:Y:S02]  /*dbb0*/  HADD2.F32 R6, -RZ, R6.H1_H1 ;  /* 0x30000006ff067230 */ /* 0x000fe40000004100 */
[----:B------:R-:W-:Y:S01]  /*dbc0*/  FFMA.FTZ R29, R37, R29, R36 ;  /* 0x0000001d251d7223 */ /* 0x000fe20000010024 */
[----:B------:R-:W-:Y:S02]  /*dbd0*/  HADD2.F32 R7, -RZ, R7.H1_H1 ;  /* 0x30000007ff077230 */ /* 0x000fe40000004100 */
[----:B------:R-:W-:Y:S01]  /*dbe0*/  FFMA.FTZ R5, R38, R30, -R33 ;  /* 0x0000001e26057223 */ /* 0x000fe20000010821 */
[----:B------:R-:W-:-:S02]  /*dbf0*/  HADD2.F32 R37, -RZ, R25.H1_H1 ;  /* 0x30000019ff257230 */ /* 0x000fc40000004100 */
[----:B------:R-:W-:Y:S01]  /*dc00*/  FFMA.FTZ R30, R40, R30, R35 ;  /* 0x0000001e281e7223 */ /* 0x000fe20000010023 */
[----:B------:R-:W-:Y:S02]  /*dc10*/  HADD2.F32 R38, -RZ, R26.H1_H1 ;  /* 0x3000001aff267230 */ /* 0x000fe40000004100 */
[-C--:B------:R-:W-:Y:S01]  /*dc20*/  FMUL.FTZ R34, R39, R6.reuse ;  /* 0x0000000627227220 */ /* 0x080fe20000410000 */
[-C--:B------:R-:W-:Y:S01]  /*dc30*/  FMUL.FTZ R33, R42, R7.reuse ;  /* 0x000000072a217220 */ /* 0x080fe20000410000 */
[----:B------:R-:W-:Y:S01]  /*dc40*/  FMUL.FTZ R36, R37, R6 ;  /* 0x0000000625247220 */ /* 0x000fe20000410000 */
[----:B------:R-:W-:Y:S01]  /*dc50*/  F2FP.F16.F32.PACK_AB R4, R29, R4 ;  /* 0x000000041d04723e */ /* 0x000fe200000000ff */
[C---:B------:R-:W-:Y:S01]  /*dc60*/  FMUL.FTZ R35, R38.reuse, R7 ;  /* 0x0000000726237220 */ /* 0x040fe20000410000 */
[-C--:B------:R-:W-:Y:S01]  /*dc70*/  FFMA.FTZ R6, R37, R31.reuse, -R34 ;  /* 0x0000001f25067223 */ /* 0x080fe20000010822 */
[-C--:B------:R-:W-:Y:S01]  /*dc80*/  FFMA.FTZ R7, R38, R32.reuse, -R33 ;  /* 0x0000002026077223 */ /* 0x080fe20000010821 */
[----:B------:R-:W-:Y:S01]  /*dc90*/  FFMA.FTZ R31, R39, R31, R36 ;  /* 0x0000001f271f7223 */ /* 0x000fe20000010024 */
[----:B------:R-:W-:Y:S01]  /*dca0*/  FFMA.FTZ R32, R42, R32, R35 ;  /* 0x000000202a207223 */ /* 0x000fe20000010023 */
[----:B------:R-:W-:-:S03]  /*dcb0*/  F2FP.F16.F32.PACK_AB R5, R30, R5 ;  /* 0x000000051e05723e */ /* 0x000fc600000000ff */
[----:B------:R-:W-:Y:S02]  /*dcc0*/  F2FP.F16.F32.PACK_AB R6, R31, R6 ;  /* 0x000000061f06723e */ /* 0x000fe400000000ff */
[----:B------:R-:W-:-:S05]  /*dcd0*/  F2FP.F16.F32.PACK_AB R7, R32, R7 ;  /* 0x000000072007723e */ /* 0x000fca00000000ff */
[----:B------:R0:W-:Y:S02]  /*dce0*/  STS.128 [R41+0x1000], R4 ;  /* 0x0010000429007388 */ /* 0x0001e40000000c00 */
.L_x_592:
[----:B------:R-:W-:Y:S05]  /*dcf0*/  BSYNC B2 ;  /* 0x0000000000027941 */ /* 0x000fea0003800000 */
.L_x_591:
[----:B------:R-:W-:Y:S04]  /*dd00*/  BSSY B2, `(.L_x_593) ;  /* 0x0000028000027945 */ /* 0x000fe80003800000 */
[----:B------:R-:W-:Y:S05]  /*dd10*/  @P1 BRA `(.L_x_594) ;  /* 0x0000000000981947 */ /* 0x000fea0003800000 */
[----:B0----5:R-:W0:Y:S01]  /*dd20*/  LDS.128 R4, [R41+0x5000] ;  /* 0x0050000029047984 */ /* 0x021e220000000c00 */
        /* <DEDUP_REMOVED lines=37> */
.L_x_594:
[----:B------:R-:W-:Y:S05]  /*df80*/  BSYNC B2 ;  /* 0x0000000000027941 */ /* 0x000fea0003800000 */
.L_x_593:
[----:B------:R-:W-:Y:S04]  /*df90*/  BSSY B2, `(.L_x_595) ;  /* 0x0000028000027945 */ /* 0x000fe80003800000 */
[----:B------:R-:W-:Y:S05]  /*dfa0*/  @P2 BRA `(.L_x_596) ;  /* 0x0000000000982947 */ /* 0x000fea0003800000 */
[----:B01---5:R-:W0:Y:S01]  /*dfb0*/  LDS.128 R4, [R41+0x9000] ;  /* 0x0090000029047984 */ /* 0x023e220000000c00 */
        /* <DEDUP_REMOVED lines=37> */
.L_x_596:
[----:B------:R-:W-:Y:S05]  /*e210*/  BSYNC B2 ;  /* 0x0000000000027941 */ /* 0x000fea0003800000 */
.L_x_595:
[----:B------:R-:W-:Y:S05]  /*e220*/  @P3 BRA `(.L_x_590) ;  /* 0x0000000000983947 */ /* 0x000fea0003800000 */
[----:B012--5:R-:W0:Y:S01]  /*e230*/  LDS.128 R4, [R41+0xd000] ;  /* 0x00d0000029047984 */ /* 0x027e220000000c00 */
        /* <DEDUP_REMOVED lines=37> */
.L_x_590:
[----:B------:R-:W-:Y:S05]  /*e490*/  BSYNC B1 ;  /* 0x0000000000017941 */ /* 0x000fea0003800000 */
.L_x_589:
[----:B0123--:R-:W-:Y:S01]  /*e4a0*/  VIADD R4, R224, 0x40 ;  /* 0x00000040e0047836 */ /* 0x00ffe20000000000 */
        /* <DEDUP_REMOVED lines=49> */
.L_x_600:
[----:B------:R-:W-:Y:S05]  /*e7c0*/  BSYNC B2 ;  /* 0x0000000000027941 */ /* 0x000fea0003800000 */
.L_x_599:
        /* <DEDUP_REMOVED lines=40> */
.L_x_602:
[----:B------:R-:W-:Y:S05]  /*ea50*/  BSYNC B2 ;  /* 0x0000000000027941 */ /* 0x000fea0003800000 */
.L_x_601:
        /* <DEDUP_REMOVED lines=40> */
.L_x_604:
[----:B------:R-:W-:Y:S05]  /*ece0*/  BSYNC B2 ;  /* 0x0000000000027941 */ /* 0x000fea0003800000 */
.L_x_603:
        /* <DEDUP_REMOVED lines=39> */
.L_x_598:
[----:B------:R-:W-:Y:S05]  /*ef60*/  BSYNC B1 ;  /* 0x0000000000017941 */ /* 0x000fea0003800000 */
.L_x_597:
[----:B0123--:R-:W-:-:S04]  /*ef70*/  IADD3 R5, R224, 0x60, RZ ;  /* 0x00000060e0057810 */ /* 0x00ffc80007ffe0ff */
[----:B------:R-:W-:-:S13]  /*ef80*/  ISETP.GE.AND P0, PT, R5, R0, PT ;  /* 0x000000000500720c */ /* 0x000fda0003f06270 */
[----:B------:R-:W-:Y:S05]  /*ef90*/  @P0 BRA `(.L_x_605) ;  /* 0x00000040006c0947 */ /* 0x000fea0003800000 */
[----:B------:R0:W5:Y:S01]  /*efa0*/  LDL R38, [R1+0x68] ;  /* 0x0000680001267983 */ /* 0x0001620000100800 */
        /* <DEDUP_REMOVED lines=16> */
[-C--:B------:R-:W-:Y:S01]  /*f0b0*/  FMUL.FTZ R33, R36, R4.reuse ;  /* 0x0000000424217220 */ /* 0x080fe20000410000 */
[C---:B------:R-:W-:Y:S01]  /*f0c0*/  FMUL.FTZ R35, R34.reuse, R4 ;  /* 0x0000000422237220 */ /* 0x040fe20000410000 */
[----:B------:R-:W-:Y:S02]  /*f0d0*/  HADD2.F32 R30, -RZ, R6.H0_H0 ;  /* 0x20000006ff1e7230 */ /* 0x000fe40000004100 */
[-C--:B------:R-:W-:Y:S01]  /*f0e0*/  FMUL.FTZ R32, R39, R5.reuse ;  /* 0x0000000527207220 */ /* 0x080fe20000410000 */
[-C--:B------:R-:W-:Y:S01]  /*f0f0*/  FFMA.FTZ R4, R34, R0.reuse, -R33 ;  /* 0x0000000022047223 */ /* 0x080fe20000010821 */
[----:B------:R-:W-:Y:S01]  /*f100*/  FFMA.FTZ R35, R36, R0, R35 ;  /* 0x0000000024237223 */ /* 0x000fe20000010023 */
[----:B------:R-:W-:Y:S01]  /*f110*/  FMUL.FTZ R0, R37, R5 ;  /* 0x0000000525007220 */ /* 0x000fe20000410000 */
[----:B------:R-:W-:-:S02]  /*f120*/  HADD2.F32 R31, -RZ, R7.H0_H0 ;  /* 0x20000007ff1f7230 */ /* 0x000fc40000004100 */
[-C--:B------:R-:W-:Y:S01]  /*f130*/  FFMA.FTZ R5, R37, R29.reuse, -R32 ;  /* 0x0000001d25057223 */ /* 0x080fe20000010820 */
[----:B------:R-:W-:Y:S02]  /*f140*/  HADD2.F32 R6, -RZ, R6.H1_H1 ;  /* 0x30000006ff067230 */ /* 0x000fe40000004100 */
[----:B------:R-:W-:Y:S01]  /*f150*/  FFMA.FTZ R0, R39, R29, R0 ;  /* 0x0000001d27007223 */ /* 0x000fe20000010000 */
[----:B------:R-:W-:Y:S01]  /*f160*/  HADD2.F32 R7, -RZ, R7.H1_H1 ;  /* 0x30000007ff077230 */ /* 0x000fe20000004100 */
[----:B------:R-:W-:Y:S01]  /*f170*/  F2FP.F16.F32.PACK_AB R4, R35, R4 ;  /* 0x000000042304723e */ /* 0x000fe200000000ff */
[----:B------:R-:W-:Y:S02]  /*f180*/  HADD2.F32 R34, -RZ, R27.H1_H1 ;  /* 0x3000001bff227230 */ /* 0x000fe40000004100 */
[----:B------:R-:W-:Y:S01]  /*f190*/  HADD2.F32 R32, -RZ, R25.H1_H1 ;  /* 0x30000019ff207230 */ /* 0x000fe20000004100 */
[----:B------:R-:W-:Y:S01]  /*f1a0*/  F2FP.F16.F32.PACK_AB R5, R0, R5 ;  /* 0x000000050005723e */ /* 0x000fe200000000ff */
[----:B------:R-:W-:-:S02]  /*f1b0*/  HADD2.F32 R37, -RZ, R28.H1_H1 ;  /* 0x3000001cff257230 */ /* 0x000fc40000004100 */
[-C--:B------:R-:W-:Y:S01]  /*f1c0*/  FMUL.FTZ R25, R34, R6.reuse ;  /* 0x0000000622197220 */ /* 0x080fe20000410000 */
[----:B------:R-:W-:Y:S02]  /*f1d0*/  HADD2.F32 R33, -RZ, R26.H1_H1 ;  /* 0x3000001aff217230 */ /* 0x000fe40000004100 */
[C---:B------:R-:W-:Y:S01]  /*f1e0*/  FMUL.FTZ R27, R32.reuse, R6 ;  /* 0x00000006201b7220 */ /* 0x040fe20000410000 */
[-C--:B------:R-:W-:Y:S01]  /*f1f0*/  FMUL.FTZ R26, R37, R7.reuse ;  /* 0x00000007251a7220 */ /* 0x080fe20000410000 */
[-C--:B------:R-:W-:Y:S01]  /*f200*/  FFMA.FTZ R6, R32, R30.reuse, -R25 ;  /* 0x0000001e20067223 */ /* 0x080fe20000010819 */
[C---:B------:R-:W-:Y:S01]  /*f210*/  FMUL.FTZ R28, R33.reuse, R7 ;  /* 0x00000007211c7220 */ /* 0x040fe20000410000 */
[----:B------:R-:W-:Y:S01]  /*f220*/  FFMA.FTZ R27, R34, R30, R27 ;  /* 0x0000001e221b7223 */ /* 0x000fe2000001001b */
[-C--:B------:R-:W-:Y:S02]  /*f230*/  FFMA.FTZ R7, R33, R31.reuse, -R26 ;  /* 0x0000001f21077223 */ /* 0x080fe4000001081a */
[----:B------:R-:W-:-:S02]  /*f240*/  FFMA.FTZ R28, R37, R31, R28 ;  /* 0x0000001f251c7223 */ /* 0x000fc4000001001c */
[----:B------:R-:W-:-:S03]  /*f250*/  F2FP.F16.F32.PACK_AB R6, R27, R6 ;  /* 0x000000061b06723e */ /* 0x000fc600000000ff */
[----:B------:R-:W-:-:S05]  /*f260*/  F2FP.F16.F32.PACK_AB R7, R28, R7 ;  /* 0x000000071c07723e */ /* 0x000fca00000000ff */
[----:B------:R0:W-:Y:S02]  /*f270*/  STS.128 [R38+0x3000], R4 ;  /* 0x0030000426007388 */ /* 0x0001e40000000c00 */
.L_x_607:
[----:B------:R-:W-:Y:S05]  /*f280*/  BSYNC B1 ;  /* 0x0000000000017941 */ /* 0x000fea0003800000 */
.L_x_606:
[----:B------:R-:W-:Y:S04]  /*f290*/  BSSY B1, `(.L_x_608) ;  /* 0x0000028000017945 */ /* 0x000fe80003800000 */
[----:B------:R-:W-:Y:S05]  /*f2a0*/  @P1 BRA `(.L_x_609) ;  /* 0x0000000000981947 */ /* 0x000fea0003800000 */
[----:B0----5:R-:W0:Y:S01]  /*f2b0*/  LDS.128 R4, [R38+0x7000] ;  /* 0x0070000026047984 */ /* 0x021e220000000c00 */
        /* <DEDUP_REMOVED lines=37> */
.L_x_609:
[----:B------:R-:W-:Y:S05]  /*f510*/  BSYNC B1 ;  /* 0x0000000000017941 */ /* 0x000fea0003800000 */
.L_x_608:
        /* <DEDUP_REMOVED lines=40> */
.L_x_611:
[----:B------:R-:W-:Y:S05]  /*f7a0*/  BSYNC B1 ;  /* 0x0000000000017941 */ /* 0x000fea0003800000 */
.L_x_610:
        /* <DEDUP_REMOVED lines=38> */
[----:B------:R3:W-:Y:S01]  /*fa10*/  STS.128 [R38+0xf000], R4 ;  /* 0x00f0000426007388 */ /* 0x0007e20000000c00 */
[----:B------:R-:W-:Y:S05]  /*fa20*/  BRA `(.L_x_605) ;  /* 0x0000003400c87947 */ /* 0x000fea0003800000 */
.L_x_575:
[----:B------:R-:W-:-:S03]  /*fa30*/  UMOV UR4, 0xffffffff ;  /* 0xffffffff00047882 */ /* 0x000fc60000000000 */
[----:B------:R-:W-:Y:S05]  /*fa40*/  BRA.DIV UR4, `(.L_x_612) ;  /* 0x000001b604187947 */ /* 0x000fea000b800000 */
[----:B------:R0:W1:Y:S04]  /*fa50*/  SHFL.IDX PT, R0, R24, RZ, 0x181f ;  /* 0x00181fff18007589 */ /* 0x00006800000e0000 */
[----:B------:R-:W2:Y:S04]  /*fa60*/  SHFL.IDX PT, R28, R28, RZ, 0x181f ;  /* 0x00181fff1c1c7589 */ /* 0x000ea800000e0000 */
[----:B------:R0:W3:Y:S04]  /*fa70*/  SHFL.IDX PT, R3, R29, RZ, 0x181f ;  /* 0x00181fff1d037589 */ /* 0x0000e800000e0000 */
[----:B------:R-:W4:Y:S02]  /*fa80*/  SHFL.IDX PT, R30, R30, RZ, 0x181f ;  /* 0x00181fff1e1e7589 */ /* 0x000f2400000e0000 */
.L_x_862:
        /* <DEDUP_REMOVED lines=9> */
[----:B------:R-:W-:-:S02]  /*fb20*/  CS2R R6, SRZ ;  /* 0x0000000000067805 */ /* 0x000fc4000001ff00 */
[----:B------:R-:W-:Y:S02]  /*fb30*/  CS2R R14, SRZ ;  /* 0x00000000000e7805 */ /* 0x000fe4000001ff00 */
[----:B0-----:R-:W-:Y:S02]  /*fb40*/  CS2R R24, SRZ ;  /* 0x0000000000187805 */ /* 0x001fe4000001ff00 */
[----:B------:R-:W-:-:S05]  /*fb50*/  CS2R R26, SRZ ;  /* 0x00000000001a7805 */ /* 0x000fca000001ff00 */
[----:B------:R-:W-:Y:S05]  /*fb60*/  @P0 BRA `(.L_x_614) ;  /* 0x0000000000700947 */ /* 0x000fea0003800000 */
[----:B------:R-:W-:Y:S01]  /*fb70*/  ULDC UR4, c[0x0][0x3f4] ;  /* 0x0000fd0000047ab9 */ /* 0x000fe20000000800 */
[----:B------:R-:W-:Y:S02]  /*fb80*/  CS2R R12, SRZ ;  /* 0x00000000000c7805 */ /* 0x000fe4000001ff00 */
[----:B------:R-:W-:Y:S02]  /*fb90*/  ISETP.GE.AND P4, PT, R16, UR4, PT ;  /* 0x0000000410007c0c */ /* 0x000fe4000bf86270 */
[----:B------:R-:W-:Y:S02]  /*fba0*/  CS2R R14, SRZ ;  /* 0x00000000000e7805 */ /* 0x000fe4000001ff00 */
[----:B------:R-:W-:Y:S01]  /*fbb0*/  ISETP.GE.AND P5, PT, R214, UR4, PT ;  /* 0x00000004d6007c0c */ /* 0x000fe2000bfa6270 */
[----:B------:R-:W-:-:S08]  /*fbc0*/  ULDC.64 UR6, c[0x0][0x208] ;  /* 0x0000820000067ab9 */ /* 0x000fd00000000a00 */
[C---:B------:R-:W-:Y:S01]  /*fbd0*/  @!P4 IMAD.SHL.U32 R21, R16.reuse, 0x2, RZ ;  /* 0x000000021015c824 */ /* 0x040fe200078e00ff */
[----:B------:R-:W-:-:S03]  /*fbe0*/  @!P4 SHF.L.U64.HI R7, R16, 0x1, R17 ;  /* 0x000000011007c819 */ /* 0x000fc60000010211 */
[C---:B------:R-:W-:Y:S01]  /*fbf0*/  @!P5 IMAD.SHL.U32 R31, R212.reuse, 0x2, RZ ;  /* 0x00000002d41fd824 */ /* 0x040fe200078e00ff */
[----:B------:R-:W-:Y:S02]  /*fc00*/  @!P5 SHF.L.U64.HI R6, R212, 0x1, R215 ;  /* 0x00000001d406d819 */ /* 0x000fe400000102d7 */
[-C--:B--2---:R-:W-:Y:S02]  /*fc10*/  @!P4 IADD3 R4, P0, R28, R21.reuse, RZ ;  /* 0x000000151c04c210 */ /* 0x084fe40007f1e0ff */
[----:B----4-:R-:W-:Y:S02]  /*fc20*/  @!P4 IADD3 R20, P1, R30, R21, RZ ;  /* 0x000000151e14c210 */ /* 0x010fe40007f3e0ff */
[-C--:B------:R-:W-:Y:S01]  /*fc30*/  @!P5 IADD3 R28, P2, R28, R31.reuse, RZ ;  /* 0x0000001f1c1cd210 */ /* 0x080fe20007f5e0ff */
[----:B-1----:R-:W-:Y:S01]  /*fc40*/  @!P4 IMAD.X R5, R0, 0x1, R7, P0 ;  /* 0x000000010005c824 */ /* 0x002fe200000e0607 */
[----:B------:R-:W-:Y:S02]  /*fc50*/  @!P5 IADD3 R30, P3, R30, R31, RZ ;  /* 0x0000001f1e1ed210 */ /* 0x000fe40007f7e0ff */
[----:B------:R-:W-:-:S02]  /*fc60*/  CS2R R24, SRZ ;  /* 0x0000000000187805 */ /* 0x000fc4000001ff00 */
[C---:B---3--:R-:W-:Y:S01]  /*fc70*/  @!P4 IADD3.X R21, R3.reuse, R7, RZ, P1, !PT ;  /* 0x000000070315c210 */ /* 0x048fe20000ffe4ff */
[--C-:B------:R-:W-:Y:S01]  /*fc80*/  @!P5 IMAD.X R29, R0, 0x1, R6.reuse, P2 ;  /* 0x00000001001dd824 */ /* 0x100fe200010e0606 */
[----:B------:R0:W5:Y:S01]  /*fc90*/  @!P4 LD.E.128 R12, desc[UR6][R4.64] ;  /* 0x00000006040cc980 */ /* 0x000162000c101d00 */
[----:B------:R-:W-:Y:S01]  /*fca0*/  @!P5 IMAD.X R31, R3, 0x1, R6, P3 ;  /* 0x00000001031fd824 */ /* 0x000fe200018e0606 */
[----:B------:R-:W-:Y:S02]  /*fcb0*/  CS2R R6, SRZ ;  /* 0x0000000000067805 */ /* 0x000fe4000001ff00 */
[----:B------:R-:W-:Y:S02]  /*fcc0*/  CS2R R26, SRZ ;  /* 0x00000000001a7805 */ /* 0x000fe4000001ff00 */
[----:B------:R-:W-:Y:S02]  /*fcd0*/  CS2R R8, SRZ ;  /* 0x0000000000087805 */ /* 0x000fe4000001ff00 */
[----:B------:R-:W-:-:S02]  /*fce0*/  CS2R R10, SRZ ;  /* 0x00000000000a7805 */ /* 0x000fc4000001ff00 */
[----:B------:R1:W5:Y:S01]  /*fcf0*/  @!P5 LD.E.128 R24, desc[UR6][R28.64] ;  /* 0x000000061c18d980 */ /* 0x000362000c101d00 */
[----:B0-----:R-:W-:-:S03]  /*fd00*/  CS2R R4, SRZ ;  /* 0x0000000000047805 */ /* 0x001fc6000001ff00 */
[----:B------:R1:W5:Y:S04]  /*fd10*/  @!P5 LD.E.128 R8, desc[UR6][R30.64] ;  /* 0x000000061e08d980 */ /* 0x000368000c101d00 */
[----:B------:R1:W5:Y:S02]  /*fd20*/  @!P4 LD.E.128 R4, desc[UR6][R20.64] ;  /* 0x000000061404c980 */ /* 0x000364000c101d00 */
.L_x_614:
[----:B------:R-:W-:Y:S05]  /*fd30*/  BSYNC B1 ;  /* 0x0000000000017941 */ /* 0x000fea0003800000 */
.L_x_613:
[----:B-1----:R-:W4:Y:S01]  /*fd40*/  LDL R21, [R1+0x84] ;  /* 0x0000840001157983 */ /* 0x002f220000100800 */
[----:B-----5:R-:W-:Y:S01]  /*fd50*/  IMAD.MOV.U32 R29, RZ, RZ, R4 ;  /* 0x000000ffff1d7224 */ /* 0x020fe200078e0004 */
[----:B------:R-:W-:Y:S01]  /*fd60*/  SHF.R.U64 R41, R4, 0x10, R5 ;  /* 0x0000001004297819 */ /* 0x000fe20000001205 */
[----:B---3--:R-:W-:Y:S01]  /*fd70*/  IMAD.MOV.U32 R3, RZ, RZ, R12 ;  /* 0x000000ffff037224 */ /* 0x008fe200078e000c */
[----:B------:R-:W-:Y:S01]  /*fd80*/  MOV R20, R13 ;  /* 0x0000000d00147202 */ /* 0x000fe20000000f00 */
[----:B------:R-:W-:Y:S01]  /*fd90*/  IMAD.MOV.U32 R31, RZ, RZ, R6 ;  /* 0x000000ffff1f7224 */ /* 0x000fe200078e0006 */
[--C-:B--2---:R-:W-:Y:S01]  /*fda0*/  SHF.R.U64 R28, R12, 0x10, R13.reuse ;  /* 0x000000100c1c7819 */ /* 0x104fe2000000120d */
[----:B------:R-:W-:Y:S01]  /*fdb0*/  IMAD.MOV.U32 R12, RZ, RZ, R14 ;  /* 0x000000ffff0c7224 */ /* 0x000fe200078e000e */
[----:B------:R-:W-:Y:S01]  /*fdc0*/  SHF.R.U32.HI R34, RZ, 0x10, R13 ;  /* 0x00000010ff227819 */ /* 0x000fe2000001160d */
[--C-:B------:R-:W-:Y:S01]  /*fdd0*/  IMAD.MOV.U32 R13, RZ, RZ, R15.reuse ;  /* 0x000000ffff0d7224 */ /* 0x100fe200078e000f */
[--C-:B------:R-:W-:Y:S01]  /*fde0*/  SHF.R.U64 R35, R14, 0x10, R15.reuse ;  /* 0x000000100e237819 */ /* 0x100fe2000000120f */
[----:B------:R-:W-:Y:S01]  /*fdf0*/  IMAD.MOV.U32 R14, RZ, RZ, R24 ;  /* 0x000000ffff0e7224 */ /* 0x000fe200078e0018 */
[----:B------:R-:W-:Y:S01]  /*fe00*/  SHF.R.U32.HI R36, RZ, 0x10, R15 ;  /* 0x00000010ff247819 */ /* 0x000fe2000001160f */
[----:B------:R-:W-:Y:S01]  /*fe10*/  IMAD.MOV.U32 R33, RZ, RZ, R27 ;  /* 0x000000ffff217224 */ /* 0x000fe200078e001b */
[----:B------:R-:W-:Y:S01]  /*fe20*/  MOV R15, R5 ;  /* 0x00000005000f7202 */ /* 0x000fe20000000f00 */
[----:B------:R-:W-:Y:S01]  /*fe30*/  BSSY B1, `(.L_x_615) ;  /* 0x000002a000017945 */ /* 0x000fe20003800000 */
[----:B------:R-:W-:Y:S01]  /*fe40*/  SHF.R.U32.HI R42, RZ, 0x10, R5 ;  /* 0x00000010ff2a7819 */ /* 0x000fe20000011605 */
[--C-:B------:R-:W-:Y:S01]  /*fe50*/  IMAD.MOV.U32 R5, RZ, RZ, R7.reuse ;  /* 0x000000ffff057224 */ /* 0x100fe200078e0007 */
[----:B------:R-:W-:-:S02]  /*fe60*/  SHF.R.U64 R43, R6, 0x10, R7 ;  /* 0x00000010062b7819 */ /* 0x000fc40000001207 */
[----:B------:R-:W-:Y:S01]  /*fe70*/  SHF.R.U64 R37, R24, 0x10, R25 ;  /* 0x0000001018257819 */ /* 0x000fe20000001219 */
[----:B------:R-:W-:Y:S01]  /*fe80*/  IMAD.MOV.U32 R24, RZ, RZ, R26 ;  /* 0x000000ffff187224 */ /* 0x000fe200078e001a */
[----:B------:R-:W-:Y:S01]  /*fe90*/  SHF.R.U32.HI R44, RZ, 0x10, R7 ;  /* 0x00000010ff2c7819 */ /* 0x000fe20000011607 */
[--C-:B------:R-:W-:Y:S01]  /*fea0*/  IMAD.MOV.U32 R7, RZ, RZ, R9.reuse ;  /* 0x000000ffff077224 */ /* 0x100fe200078e0009 */
[----:B------:R-:W-:Y:S02]  /*feb0*/  MOV R6, R8 ;  /* 0x0000000800067202 */ /* 0x000fe40000000f00 */
[----:B------:R-:W-:Y:S01]  /*fec0*/  SHF.R.U64 R45, R8, 0x10, R9 ;  /* 0x00000010082d7819 */ /* 0x000fe20000001209 */
[----:B------:R-:W-:Y:S01]  /*fed0*/  IMAD.MOV.U32 R8, RZ, RZ, R11 ;  /* 0x000000ffff087224 */ /* 0x000fe200078e000b */
[----:B----4-:R-:W-:Y:S02]  /*fee0*/  MOV R30, R25 ;  /* 0x00000019001e7202 */ /* 0x010fe40000000f00 */
[----:B------:R-:W-:-:S02]  /*fef0*/  SHF.R.U32.HI R38, RZ, 0x10, R25 ;  /* 0x00000010ff267819 */ /* 0x000fc40000011619 */
[--C-:B------:R-:W-:Y:S02]  /*ff00*/  SHF.R.U64 R39, R26, 0x10, R27.reuse ;  /* 0x000000101a277819 */ /* 0x100fe4000000121b */
[----:B------:R-:W-:Y:S02]  /*ff10*/  SHF.R.U32.HI R40, RZ, 0x10, R27 ;  /* 0x00000010ff287819 */ /* 0x000fe4000001161b */
[----:B------:R-:W-:Y:S02]  /*ff20*/  SHF.R.U32.HI R9, RZ, 0x10, R9 ;  /* 0x00000010ff097819 */ /* 0x000fe40000011609 */
[----:B------:R-:W-:Y:S02]  /*ff30*/  PRMT R25, R3, 0x5410, R20 ;  /* 0x0000541003197816 */ /* 0x000fe40000000014 */
[----:B------:R-:W-:Y:S02]  /*ff40*/  PRMT R26, R28, 0x5410, R34 ;  /* 0x000054101c1a7816 */ /* 0x000fe40000000022 */
        /* <DEDUP_REMOVED lines=9> */
[----:B------:R-:W-:Y:S02]  /*ffe0*/  PRMT R15, R6, 0x5410, R7 ;  /* 0x00005410060f7816 */ /* 0x000fe40000000007 */
[----:B------:R-:W-:Y:S02]  /*fff0*/  PRMT R20, R45, 0x5410, R9 ;  /* 0x000054102d147816 */ /* 0x000fe40000000009 */
[----:B------:R-:W-:-:S04]  /*10000*/  LEA.HI R0, R21, R21, RZ, 0x1 ;  /* 0x0000001515007211 */ /* 0x000fc800078f08ff */
[----:B------:R-:W-:-:S05]  /*10010*/  LOP3.LUT R0, R0, 0xfffffffe, RZ, 0xc0, !PT ;  /* 0xfffffffe00007812 */ /* 0x000fca00078ec0ff */
[----:B------:R-:W-:Y:S02]  /*10020*/  IMAD.IADD R0, R21, 0x1, -R0 ;  /* 0x0000000115007824 */ /* 0x000fe400078e0a00 */
[----:B------:R-:W-:Y:S01]  /*10030*/  IMAD.MOV.U32 R21, RZ, RZ, R10 ;  /* 0x000000ffff157224 */ /* 0x000fe200078e000a */
[--C-:B------:R-:W-:Y:S02]  /*10040*/  SHF.R.U64 R10, R10, 0x10, R11.reuse ;  /* 0x000000100a0a7819 */ /* 0x100fe4000000120b */
[----:B------:R-:W-:Y:S02]  /*10050*/  SHF.L.U32 R4, R0, 0x1f, RZ ;  /* 0x0000001f00047819 */ /* 0x000fe400000006ff */
[----:B------:R-:W-:Y:S02]  /*10060*/  VIMNMX R0, R32, 0x80, PT ;  /* 0x0000008020007848 */ /* 0x000fe40003fe0100 */
[----:B------:R-:W0:Y:S01]  /*10070*/  SYNCS.PHASECHK.TRANS64.TRYWAIT P0, [R23+URZ+0x38800], R4 ;  /* 0x03880004170075a7 */ /* 0x000e22000800017f */
[----:B------:R-:W-:-:S02]  /*10080*/  SHF.R.U32.HI R11, RZ, 0x10, R11 ;  /* 0x00000010ff0b7819 */ /* 0x000fc4000001160b */
[----:B------:R-:W-:Y:S02]  /*10090*/  PRMT R32, R43, 0x5410, R44 ;  /* 0x000054102b207816 */ /* 0x000fe4000000002c */
[----:B------:R-:W-:Y:S02]  /*100a0*/  ISETP.GE.AND P1, PT, R224, R0, PT ;  /* 0x00000000e000720c */ /* 0x000fe40003f26270 */
[----:B------:R-:W-:Y:S01]  /*100b0*/  PRMT R21, R21, 0x5410, R8 ;  /* 0x0000541015157816 */ /* 0x000fe20000000008 */
[----:B0-----:R-:W-:Y:S10]  /*100c0*/  @!P0 BRA `(.L_x_616) ;  /* 0x000001ac00ec8947 */ /* 0x001ff40003800000 */
.L_x_863:
[----:B------:R-:W-:Y:S05]  /*100d0*/  BSYNC B1 ;  /* 0x0000000000017941 */ /* 0x000fea0003800000 */
.L_x_615:
[----:B------:R-:W-:Y:S01]  /*100e0*/  BSSY B1, `(.L_x_617) ;  /* 0x00000c0000017945 */ /* 0x000fe20003800000 */
[----:B------:R-:W-:-:S03]  /*100f0*/  PRMT R24, R10, 0x5410, R11 ;  /* 0x000054100a187816 */ /* 0x000fc6000000000b */
[----:B------:R-:W-:Y:S05]  /*10100*/  @P1 BRA `(.L_x_618) ;  /* 0x0000000800f41947 */ /* 0x000fea0003800000 */
[----:B------:R1:W5:Y:S01]  /*10110*/  LDL R51, [R1+0x60] ;  /* 0x0000600001337983 */ /* 0x0003620000100800 */
[----:B------:R-:W2:Y:S01]  /*10120*/  LDC R33, c[0x0][0x3f4] ;  /* 0x0000fd00ff217b82 */ /* 0x000ea20000000800 */
[C---:B------:R-:W-:Y:S01]  /*10130*/  SHF.L.U32 R52, R224.reuse, 0x6, RZ ;  /* 0x00000006e0347819 */ /* 0x040fe200000006ff */
[----:B------:R-:W-:Y:S01]  /*10140*/  IMAD.SHL.U32 R53, R224, 0x40, RZ ;  /* 0x00000040e0357824 */ /* 0x000fe200078e00ff */
[----:B------:R-:W-:Y:S02]  /*10150*/  BSSY B2, `(.L_x_619) ;  /* 0x000005f000027945 */ /* 0x000fe40003800000 */
[----:B------:R-:W-:Y:S02]  /*10160*/  LOP3.LUT R52, R52, 0x1c0, RZ, 0xc0, !PT ;  /* 0x000001c034347812 */ /* 0x000fe400078ec0ff */
[----:B------:R-:W-:Y:S02]  /*10170*/  LOP3.LUT R53, R53, 0x1c0, RZ, 0xc0, !PT ;  /* 0x000001c035357812 */ /* 0x000fe400078ec0ff */
[----:B------:R-:W-:-:S02]  /*10180*/  SHF.R.U32.HI R52, RZ, 0x3, R52 ;  /* 0x00000003ff347819 */ /* 0x000fc40000011634 */
[-C--:B--2---:R-:W-:Y:S02]  /*10190*/  ISETP.GE.AND P0, PT, R16, R33.reuse, PT ;  /* 0x000000211000720c */ /* 0x084fe40003f06270 */
[----:B------:R-:W-:-:S11]  /*101a0*/  ISETP.GE.AND P1, PT, R214, R33, PT ;  /* 0x00000021d600720c */ /* 0x000fd60003f26270 */
[----:B-1----:R-:W-:Y:S05]  /*101b0*/  @P0 BRA `(.L_x_620) ;  /* 0x0000000400600947 */ /* 0x002fea0003800000 */
[----:B------:R-:W0:Y:S04]  /*101c0*/  LDL R5, [R1+0x70] ;  /* 0x0000700001057983 */ /* 0x000e280000100800 */
[----:B------:R-:W2:Y:S01]  /*101d0*/  LDL R54, [R1+0x68] ;  /* 0x0000680001367983 */ /* 0x000ea20000100800 */
[----:B------:R-:W-:Y:S02]  /*101e0*/  HADD2.F32 R47, -RZ, R29.H0_H0 ;  /* 0x2000001dff2f7230 */ /* 0x000fe40000004100 */
[--C-:B------:R-:W-:Y:S02]  /*101f0*/  HADD2.F32 R45, -RZ, R25.reuse.H0_H0 ;  /* 0x20000019ff2d7230 */ /* 0x100fe40000004100 */
[----:B------:R-:W-:Y:S02]  /*10200*/  HADD2.F32 R46, -RZ, R30.H0_H0 ;  /* 0x2000001eff2e7230 */ /* 0x000fe40000004100 */
[----:B------:R-:W-:Y:S01]  /*10210*/  HADD2.F32 R44, -RZ, R25.H1_H1 ;  /* 0x30000019ff2c7230 */ /* 0x000fe20000004100 */
[----:B0-----:R-:W-:-:S04]  /*10220*/  LEA.HI R4, R33, R5, RZ, 0x1d ;  /* 0x0000000521047211 */ /* 0x001fc800078fe8ff */
[----:B------:R-:W-:Y:S01]  /*10230*/  SHF.R.S32.HI R7, RZ, 0x1f, R4 ;  /* 0x0000001fff077819 */ /* 0x000fe20000011404 */
[----:B------:R-:W-:-:S03]  /*10240*/  IMAD.SHL.U32 R5, R4, 0x8, RZ ;  /* 0x0000000804057824 */ /* 0x000fc600078e00ff */
[----:B------:R-:W-:Y:S02]  /*10250*/  LEA.HI R7, R7, R4, RZ, 0x3 ;  /* 0x0000000407077211 */ /* 0x000fe400078f18ff */
[----:B------:R-:W-:-:S03]  /*10260*/  LOP3.LUT R5, R53, 0x38, R5, 0xf8, !PT ;  /* 0x0000003835057812 */ /* 0x000fc600078ef805 */
[----:B------:R-:W-:Y:S01]  /*10270*/  IMAD.SHL.U32 R7, R7, 0x400, RZ ;  /* 0x0000040007077824 */ /* 0x000fe200078e00ff */
[----:B------:R-:W-:-:S04]  /*10280*/  LOP3.LUT R9, R5, R52, RZ, 0x3c, !PT ;  /* 0x0000003405097212 */ /* 0x000fc800078e3cff */
[----:B------:R-:W-:Y:S02]  /*10290*/  LOP3.LUT R8, R7, 0x7fffe000, RZ, 0xc0, !PT ;  /* 0x7fffe00007087812 */ /* 0x000fe400078ec0ff */
[----:B--2---:R-:W0:Y:S02]  /*102a0*/  LDS.128 R4, [R54] ;  /* 0x0000000036047984 */ /* 0x004e240000000c00 */
[----:B-----5:R-:W-:-:S04]  /*102b0*/  IADD3 R8, R9, R8, R51 ;  /* 0x0000000809087210 */ /* 0x020fc80007ffe033 */
[----:B------:R-:W-:-:S05]  /*102c0*/  LEA R34, R8, R23, 0x1 ;  /* 0x0000001708227211 */ /* 0x000fca00078e08ff */
[----:B------:R-:W1:Y:S01]  /*102d0*/  LDS.128 R8, [R34+0x14400] ;  /* 0x0144000022087984 */ /* 0x000e620000000c00 */
[--C-:B0-----:R-:W-:Y:S02]  /*102e0*/  HADD2.F32 R36, -RZ, R4.reuse.H0_H0 ;  /* 0x20000004ff247230 */ /* 0x101fe40000004100 */
[----:B------:R-:W-:Y:S02]  /*102f0*/  HADD2.F32 R37, -RZ, R4.H1_H1 ;  /* 0x30000004ff257230 */ /* 0x000fe40000004100 */
[--C-:B------:R-:W-:Y:S02]  /*10300*/  HADD2.F32 R40, -RZ, R5.reuse.H0_H0 ;  /* 0x20000005ff287230 */ /* 0x100fe40000004100 */
[----:B------:R-:W-:Y:S02]  /*10310*/  HADD2.F32 R5, -RZ, R5.H1_H1 ;  /* 0x30000005ff057230 */ /* 0x000fe40000004100 */
[--C-:B------:R-:W-:Y:S02]  /*10320*/  HADD2.F32 R35, -RZ, R6.reuse.H0_H0 ;  /* 0x20000006ff237230 */ /* 0x100fe40000004100 */
[----:B------:R-:W-:-:S02]  /*10330*/  HADD2.F32 R6, -RZ, R6.H1_H1 ;  /* 0x30000006ff067230 */ /* 0x000fc40000004100 */
[--C-:B-1----:R-:W-:Y:S02]  /*10340*/  HADD2.F32 R38, -RZ, R8.reuse.H0_H0 ;  /* 0x20000008ff267230 */ /* 0x102fe40000004100 */
[--C-:B------:R-:W-:Y:S02]  /*10350*/  HADD2.F32 R41, -RZ, R9.reuse.H0_H0 ;  /* 0x20000009ff297230 */ /* 0x100fe40000004100 */
[----:B------:R-:W-:Y:S02]  /*10360*/  HADD2.F32 R42, -RZ, R9.H1_H1 ;  /* 0x30000009ff2a7230 */ /* 0x000fe40000004100 */
[C---:B------:R-:W-:Y:S01]  /*10370*/  FMUL.FTZ R9, R38.reuse, R47 ;  /* 0x0000002f26097220 */ /* 0x040fe20000410000 */
[----:B------:R-:W-:Y:S02]  /*10380*/  HADD2.F32 R39, -RZ, R8.H1_H1 ;  /* 0x30000008ff277230 */ /* 0x000fe40000004100 */
[----:B------:R-:W-:Y:S01]  /*10390*/  FMUL.FTZ R49, R38, R45 ;  /* 0x0000002d26317220 */ /* 0x000fe20000410000 */
[----:B------:R-:W-:-:S02]  /*103a0*/  HADD2.F32 R38, -RZ, R26.H0_H0 ;  /* 0x2000001aff267230 */ /* 0x000fc40000004100 */
[C---:B------:R-:W-:Y:S01]  /*103b0*/  FFMA.FTZ R9, R36.reuse, R45, -R9 ;  /* 0x0000002d24097223 */ /* 0x040fe20000010809 */
[----:B------:R-:W-:Y:S02]  /*103c0*/  HADD2.F32 R45, -RZ, R29.H1_H1 ;  /* 0x3000001dff2d7230 */ /* 0x000fe40000004100 */
[C---:B------:R-:W-:Y:S01]  /*103d0*/  FMUL.FTZ R48, R39.reuse, R46 ;  /* 0x0000002e27307220 */ /* 0x040fe20000410000 */
[----:B------:R-:W-:Y:S01]  /*103e0*/  FFMA.FTZ R36, R36, R47, R49 ;  /* 0x0000002f24247223 */ /* 0x000fe20000010031 */
[-C--:B------:R-:W-:Y:S01]  /*103f0*/  FMUL.FTZ R50, R39, R38.reuse ;  /* 0x0000002627327220 */ /* 0x080fe20000410000 */
[----:B------:R-:W-:Y:S02]  /*10400*/  HADD2.F32 R47, -RZ, R30.H1_H1 ;  /* 0x3000001eff2f7230 */ /* 0x000fe40000004100 */
[----:B------:R-:W-:Y:S01]  /*10410*/  FFMA.FTZ R38, R37, R38, -R48 ;  /* 0x0000002625267223 */ /* 0x000fe20000010830 */
[C---:B------:R-:W-:Y:S01]  /*10420*/  FMUL.FTZ R39, R41.reuse, R45 ;  /* 0x0000002d29277220 */ /* 0x040fe20000410000 */
[----:B------:R-:W-:Y:S01]  /*10430*/  FMUL.FTZ R48, R41, R44 ;  /* 0x0000002c29307220 */ /* 0x000fe20000410000 */
[----:B------:R-:W-:-:S02]  /*10440*/  HADD2.F32 R41, -RZ, R26.H1_H1 ;  /* 0x3000001aff297230 */ /* 0x000fc40000004100 */
[----:B------:R-:W-:Y:S01]  /*10450*/  FFMA.FTZ R37, R37, R46, R50 ;  /* 0x0000002e25257223 */ /* 0x000fe20000010032 */
[C---:B------:R-:W-:Y:S01]  /*10460*/  FFMA.FTZ R39, R40.reuse, R44, -R39 ;  /* 0x0000002c28277223 */ /* 0x040fe20000010827 */
[----:B------:R-:W-:Y:S01]  /*10470*/  FFMA.FTZ R40, R40, R45, R48 ;  /* 0x0000002d28287223 */ /* 0x000fe20000010030 */
[--C-:B------:R-:W-:Y:S02]  /*10480*/  HADD2.F32 R43, -RZ, R10.reuse.H0_H0 ;  /* 0x2000000aff2b7230 */ /* 0x100fe40000004100 */
[C---:B------:R-:W-:Y:S01]  /*10490*/  FMUL.FTZ R48, R42.reuse, R47 ;  /* 0x0000002f2a307220 */ /* 0x040fe20000410000 */
[----:B------:R-:W-:Y:S02]  /*104a0*/  HADD2.F32 R46, -RZ, R31.H0_H0 ;  /* 0x2000001fff2e7230 */ /* 0x000fe40000004100 */
[-C--:B------:R-:W-:Y:S01]  /*104b0*/  FMUL.FTZ R42, R42, R41.reuse ;  /* 0x000000292a2a7220 */ /* 0x080fe20000410000 */
[----:B------:R-:W-:Y:S02]  /*104c0*/  HADD2.F32 R44, -RZ, R27.H0_H0 ;  /* 0x2000001bff2c7230 */ /* 0x000fe40000004100 */
[----:B------:R-:W-:Y:S01]  /*104d0*/  FFMA.FTZ R48, R5, R41, -R48 ;  /* 0x0000002905307223 */ /* 0x000fe20000010830 */
[----:B------:R-:W-:-:S02]  /*104e0*/  HADD2.F32 R10, -RZ, R10.H1_H1 ;  /* 0x3000000aff0a7230 */ /* 0x000fc40000004100 */
[C---:B------:R-:W-:Y:S01]  /*104f0*/  FMUL.FTZ R50, R43.reuse, R46 ;  /* 0x0000002e2b327220 */ /* 0x040fe20000410000 */
[----:B------:R-:W-:Y:S02]  /*10500*/  HADD2.F32 R45, -RZ, R32.H0_H0 ;  /* 0x20000020ff2d7230 */ /* 0x000fe40000004100 */
[-C--:B------:R-:W-:Y:S01]  /*10510*/  FMUL.FTZ R43, R43, R44.reuse ;  /* 0x0000002c2b2b7220 */ /* 0x080fe20000410000 */
[----:B------:R-:W-:Y:S02]  /*10520*/  HADD2.F32 R41, -RZ, R28.H0_H0 ;  /* 0x2000001cff297230 */ /* 0x000fe40000004100 */
[----:B------:R-:W-:Y:S01]  /*10530*/  FFMA.FTZ R47, R5, R47, R42 ;  /* 0x0000002f052f7223 */ /* 0x000fe2000001002a */
[--C-:B------:R-:W-:Y:S02]  /*10540*/  HADD2.F32 R8, -RZ, R11.reuse.H0_H0 ;  /* 0x2000000bff087230 */ /* 0x100fe40000004100 */
[C---:B------:R-:W-:Y:S01]  /*10550*/  FMUL.FTZ R5, R10.reuse, R45 ;  /* 0x0000002d0a057220 */ /* 0x040fe20000410000 */
        /* <DEDUP_REMOVED lines=9> */
[----:B------:R-:W-:Y:S01]  /*105f0*/  FMUL.FTZ R45, R8, R35 ;  /* 0x00000023082d7220 */ /* 0x000fe20000410000 */
[----:B------:R-:W-:Y:S02]  /*10600*/  HADD2.F32 R10, -RZ, R28.H1_H1 ;  /* 0x3000001cff0a7230 */ /* 0x000fe40000004100 */
[----:B------:R-:W-:Y:S01]  /*10610*/  FMUL.FTZ R6, R11, R42 ;  /* 0x0000002a0b067220 */ /* 0x000fe20000410000 */
[----:B------:R-:W-:-:S02]  /*10620*/  HADD2.F32 R4, -RZ, R7.H0_H0 ;  /* 0x20000007ff047230 */ /* 0x000fc40000004100 */
[-C--:B------:R-:W-:Y:S01]  /*10630*/  FMUL.FTZ R8, R8, R5.reuse ;  /* 0x0000000508087220 */ /* 0x080fe20000410000 */
[----:B------:R-:W-:Y:S02]  /*10640*/  HADD2.F32 R7, -RZ, R7.H1_H1 ;  /* 0x30000007ff077230 */ /* 0x000fe40000004100 */
[-C--:B------:R-:W-:Y:S01]  /*10650*/  FMUL.FTZ R49, R11, R10.reuse ;  /* 0x0000000a0b317220 */ /* 0x080fe20000410000 */
[C---:B------:R-:W-:Y:S01]  /*10660*/  FFMA.FTZ R45, R4.reuse, R5, -R45 ;  /* 0x00000005042d7223 */ /* 0x040fe2000001082d */
[----:B------:R-:W-:Y:S01]  /*10670*/  FFMA.FTZ R11, R4, R35, R8 ;  /* 0x00000023040b7223 */ /* 0x000fe20000010008 */
[C---:B------:R-:W-:Y:S01]  /*10680*/  FFMA.FTZ R46, R7.reuse, R10, -R6 ;  /* 0x0000000a072e7223 */ /* 0x040fe20000010806 */
[----:B------:R-:W-:Y:S01]  /*10690*/  FFMA.FTZ R42, R7, R42, R49 ;  /* 0x0000002a072a7223 */ /* 0x000fe20000010031 */
[----:B------:R-:W-:Y:S02]  /*106a0*/  F2FP.F16.F32.PACK_AB R4, R38, R9 ;  /* 0x000000092604723e */ /* 0x000fe400000000ff */
[----:B------:R-:W-:-:S02]  /*106b0*/  F2FP.F16.F32.PACK_AB R5, R48, R39 ;  /* 0x000000273005723e */ /* 0x000fc400000000ff */
[----:B------:R-:W-:Y:S02]  /*106c0*/  F2FP.F16.F32.PACK_AB R6, R41, R50 ;  /* 0x000000322906723e */ /* 0x000fe400000000ff */
[----:B------:R-:W-:Y:S02]  /*106d0*/  F2FP.F16.F32.PACK_AB R7, R46, R45 ;  /* 0x0000002d2e07723e */ /* 0x000fe400000000ff */
[----:B------:R-:W-:Y:S02]  /*106e0*/  F2FP.F16.F32.PACK_AB R8, R37, R36 ;  /* 0x000000242508723e */ /* 0x000fe400000000ff */
[----:B------:R-:W-:Y:S01]  /*106f0*/  F2FP.F16.F32.PACK_AB R9, R47, R40 ;  /* 0x000000282f09723e */ /* 0x000fe200000000ff */
[----:B------:R1:W-:Y:S01]  /*10700*/  STS.128 [R54], R4 ;  /* 0x0000000436007388 */ /* 0x0003e20000000c00 */
[----:B------:R-:W-:Y:S02]  /*10710*/  F2FP.F16.F32.PACK_AB R10, R44, R43 ;  /* 0x0000002b2c0a723e */ /* 0x000fe400000000ff */
[----:B------:R-:W-:-:S05]  /*10720*/  F2FP.F16.F32.PACK_AB R11, R42, R11 ;  /* 0x0000000b2a0b723e */ /* 0x000fca00000000ff */
[----:B------:R1:W-:Y:S02]  /*10730*/  STS.128 [R34+0x14400], R8 ;  /* 0x0144000822007388 */ /* 0x0003e40000000c00 */
.L_x_620:
[----:B------:R-:W-:Y:S05]  /*10740*/  BSYNC B2 ;  /* 0x0000000000027941 */ /* 0x000fea0003800000 */
.L_x_619:
[----:B------:R-:W-:Y:S05]  /*10750*/  @P1 BRA `(.L_x_618) ;  /* 0x0000000400601947 */ /* 0x000fea0003800000 */
[----:B01----:R-:W2:Y:S04]  /*10760*/  LDL R4, [R1+0x114] ;  /* 0x0001140001047983 */ /* 0x003ea80000100800 */
[----:B------:R-:W3:Y:S01]  /*10770*/  LDL R50, [R1+0x1b4] ;  /* 0x0001b40001327983 */ /* 0x000ee20000100800 */
[----:B------:R-:W-:Y:S02]  /*10780*/  HADD2.F32 R44, -RZ, R15.H0_H0 ;  /* 0x2000000fff2c7230 */ /* 0x000fe40000004100 */
[----:B------:R-:W-:Y:S02]  /*10790*/  HADD2.F32 R43, -RZ, R3.H0_H0 ;  /* 0x20000003ff2b7230 */ /* 0x000fe40000004100 */
[----:B------:R-:W-:Y:S01]  /*107a0*/  HADD2.F32 R45, -RZ, R20.H0_H0 ;  /* 0x20000014ff2d7230 */ /* 0x000fe20000004100 */
[----:B--2---:R-:W-:-:S04]  /*107b0*/  LEA.HI R33, R33, R4, RZ, 0x1d ;  /* 0x0000000421217211 */ /* 0x004fc800078fe8ff */
[----:B------:R-:W-:Y:S01]  /*107c0*/  SHF.R.S32.HI R6, RZ, 0x1f, R33 ;  /* 0x0000001fff067819 */ /* 0x000fe20000011421 */
[----:B------:R-:W-:-:S03]  /*107d0*/  IMAD.SHL.U32 R4, R33, 0x8, RZ ;  /* 0x0000000821047824 */ /* 0x000fc600078e00ff */
[----:B------:R-:W-:Y:S02]  /*107e0*/  LEA.HI R6, R6, R33, RZ, 0x3 ;  /* 0x0000002106067211 */ /* 0x000fe400078f18ff */
[----:B------:R-:W-:-:S03]  /*107f0*/  LOP3.LUT R4, R53, 0x38, R4, 0xf8, !PT ;  /* 0x0000003835047812 */ /* 0x000fc600078ef804 */
[----:B------:R-:W-:Y:S01]  /*10800*/  IMAD.SHL.U32 R6, R6, 0x400, RZ ;  /* 0x0000040006067824 */ /* 0x000fe200078e00ff */
[----:B------:R-:W-:-:S04]  /*10810*/  LOP3.LUT R9, R4, R52, RZ, 0x3c, !PT ;  /* 0x0000003404097212 */ /* 0x000fc800078e3cff */
[----:B------:R-:W-:Y:S02]  /*10820*/  LOP3.LUT R8, R6, 0x7fffe000, RZ, 0xc0, !PT ;  /* 0x7fffe00006087812 */ /* 0x000fe400078ec0ff */
[----:B---3--:R-:W0:Y:S02]  /*10830*/  LDS.128 R4, [R50] ;  /* 0x0000000032047984 */ /* 0x008e240000000c00 */
[----:B-----5:R-:W-:-:S05]  /*10840*/  IADD3 R8, R9, R8, R51 ;  /* 0x0000000809087210 */ /* 0x020fca0007ffe033 */
[----:B------:R-:W-:-:S05]  /*10850*/  IMAD R33, R8, 0x2, R23 ;  /* 0x0000000208217824 */ /* 0x000fca00078e0217 */
        /* <DEDUP_REMOVED lines=8> */
[----:B------:R-:W-:Y:S02]  /*108e0*/  HADD2.F32 R37, -RZ, R8.H1_H1 ;  /* 0x30000008ff257230 */ /* 0x000fe40000004100 */
[--C-:B------:R-:W-:Y:S02]  /*108f0*/  HADD2.F32 R40, -RZ, R9.reuse.H0_H0 ;  /* 0x20000009ff287230 */ /* 0x100fe40000004100 */
[C---:B------:R-:W-:Y:S01]  /*10900*/  FMUL.FTZ R46, R36.reuse, R44 ;  /* 0x0000002c242e7220 */ /* 0x040fe20000410000 */
[----:B------:R-:W-:Y:S01]  /*10910*/  FMUL.FTZ R48, R36, R43 ;  /* 0x0000002b24307220 */ /* 0x000fe20000410000 */
[----:B------:R-:W-:Y:S02]  /*10920*/  HADD2.F32 R41, -RZ, R9.H1_H1 ;  /* 0x30000009ff297230 */ /* 0x000fe40000004100 */
[----:B------:R-:W-:Y:S01]  /*10930*/  FMUL.FTZ R47, R37, R45 ;  /* 0x0000002d252f7220 */ /* 0x000fe20000410000 */
[----:B------:R-:W-:-:S02]  /*10940*/  HADD2.F32 R36, -RZ, R12.H0_H0 ;  /* 0x2000000cff247230 */ /* 0x000fc40000004100 */
[C---:B------:R-:W-:Y:S01]  /*10950*/  FFMA.FTZ R9, R35.reuse, R43, -R46 ;  /* 0x0000002b23097223 */ /* 0x040fe2000001082e */
[----:B------:R-:W-:Y:S02]  /*10960*/  HADD2.F32 R46, -RZ, R15.H1_H1 ;  /* 0x3000000fff2e7230 */ /* 0x000fe40000004100 */
[----:B------:R-:W-:Y:S01]  /*10970*/  FFMA.FTZ R35, R35, R44, R48 ;  /* 0x0000002c23237223 */ /* 0x000fe20000010030 */
[----:B------:R-:W-:Y:S02]  /*10980*/  HADD2.F32 R43, -RZ, R3.H1_H1 ;  /* 0x30000003ff2b7230 */ /* 0x000fe40000004100 */
[-C--:B------:R-:W-:Y:S01]  /*10990*/  FMUL.FTZ R37, R37, R36.reuse ;  /* 0x0000002425257220 */ /* 0x080fe20000410000 */
[----:B------:R-:W-:Y:S01]  /*109a0*/  FFMA.FTZ R36, R38, R36, -R47 ;  /* 0x0000002426247223 */ /* 0x000fe2000001082f */
[C---:B------:R-:W-:Y:S01]  /*109b0*/  FMUL.FTZ R48, R40.reuse, R46 ;  /* 0x0000002e28307220 */ /* 0x040fe20000410000 */
[----:B------:R-:W-:Y:S02]  /*109c0*/  HADD2.F32 R44, -RZ, R20.H1_H1 ;  /* 0x30000014ff2c7230 */ /* 0x000fe40000004100 */
[----:B------:R-:W-:Y:S01]  /*109d0*/  FMUL.FTZ R47, R40, R43 ;  /* 0x0000002b282f7220 */ /* 0x000fe20000410000 */
[----:B------:R-:W-:-:S02]  /*109e0*/  HADD2.F32 R40, -RZ, R12.H1_H1 ;  /* 0x3000000cff287230 */ /* 0x000fc40000004100 */
[----:B------:R-:W-:Y:S01]  /*109f0*/  FFMA.FTZ R38, R38, R45, R37 ;  /* 0x0000002d26267223 */ /* 0x000fe20000010025 */
[C---:B------:R-:W-:Y:S01]  /*10a00*/  FFMA.FTZ R37, R39.reuse, R43, -R48 ;  /* 0x0000002b27257223 */ /* 0x040fe20000010830 */
[--C-:B------:R-:W-:Y:S02]  /*10a10*/  HADD2.F32 R42, -RZ, R10.reuse.H0_H0 ;  /* 0x2000000aff2a7230 */ /* 0x100fe40000004100 */
[----:B------:R-:W-:Y:S01]  /*10a20*/  FFMA.FTZ R39, R39, R46, R47 ;  /* 0x0000002e27277223 */ /* 0x000fe2000001002f */
[----:B------:R-:W-:Y:S02]  /*10a30*/  HADD2.F32 R45, -RZ, R21.H0_H0 ;  /* 0x20000015ff2d7230 */ /* 0x000fe40000004100 */
[C---:B------:R-:W-:Y:S01]  /*10a40*/  FMUL.FTZ R46, R41.reuse, R44 ;  /* 0x0000002c292e7220 */ /* 0x040fe20000410000 */
[----:B------:R-:W-:Y:S02]  /*10a50*/  HADD2.F32 R10, -RZ, R10.H1_H1 ;  /* 0x3000000aff0a7230 */ /* 0x000fe40000004100 */
[----:B------:R-:W-:Y:S01]  /*10a60*/  FMUL.FTZ R48, R41, R40 ;  /* 0x0000002829307220 */ /* 0x000fe20000410000 */
[----:B------:R-:W-:-:S02]  /*10a70*/  HADD2.F32 R43, -RZ, R13.H0_H0 ;  /* 0x2000000dff2b7230 */ /* 0x000fc40000004100 */
[C---:B------:R-:W-:Y:S01]  /*10a80*/  FFMA.FTZ R46, R5.reuse, R40, -R46 ;  /* 0x00000028052e7223 */ /* 0x040fe2000001082e */
[----:B------:R-:W-:Y:S02]  /*10a90*/  HADD2.F32 R47, -RZ, R24.H0_H0 ;  /* 0x20000018ff2f7230 */ /* 0x000fe40000004100 */
[C---:B------:R-:W-:Y:S01]  /*10aa0*/  FMUL.FTZ R49, R42.reuse, R45 ;  /* 0x0000002d2a317220 */ /* 0x040fe20000410000 */
[----:B------:R-:W-:Y:S02]  /*10ab0*/  HADD2.F32 R41, -RZ, R14.H0_H0 ;  /* 0x2000000eff297230 */ /* 0x000fe40000004100 */
[----:B------:R-:W-:Y:S01]  /*10ac0*/  FFMA.FTZ R48, R5, R44, R48 ;  /* 0x0000002c05307223 */ /* 0x000fe20000010030 */
[----:B------:R-:W-:Y:S01]  /*10ad0*/  FMUL.FTZ R42, R42, R43 ;  /* 0x0000002b2a2a7220 */ /* 0x000fe20000410000 */
[----:B------:R-:W-:Y:S01]  /*10ae0*/  FMUL.FTZ R5, R10, R47 ;  /* 0x0000002f0a057220 */ /* 0x000fe20000410000 */
[----:B------:R-:W-:Y:S01]  /*10af0*/  FFMA.FTZ R49, R34, R43, -R49 ;  /* 0x0000002b22317223 */ /* 0x000fe20000010831 */
[----:B------:R-:W-:-:S02]  /*10b00*/  HADD2.F32 R8, -RZ, R11.H0_H0 ;  /* 0x2000000bff087230 */ /* 0x000fc40000004100 */
[----:B------:R-:W-:Y:S01]  /*10b10*/  FFMA.FTZ R42, R34, R45, R42 ;  /* 0x0000002d222a7223 */ /* 0x000fe2000001002a */
[-C--:B------:R-:W-:Y:S01]  /*10b20*/  FMUL.FTZ R43, R10, R41.reuse ;  /* 0x000000290a2b7220 */ /* 0x080fe20000410000 */
[C---:B------:R-:W-:Y:S01]  /*10b30*/  FFMA.FTZ R40, R6.reuse, R41, -R5 ;  /* 0x0000002906287223 */ /* 0x040fe20000010805 */
[----:B------:R-:W-:Y:S02]  /*10b40*/  HADD2.F32 R11, -RZ, R11.H1_H1 ;  /* 0x3000000bff0b7230 */ /* 0x000fe40000004100 */
[----:B------:R-:W-:Y:S02]  /*10b50*/  HADD2.F32 R41, -RZ, R21.H1_H1 ;  /* 0x30000015ff297230 */ /* 0x000fe40000004100 */
[----:B------:R-:W-:Y:S01]  /*10b60*/  FFMA.FTZ R43, R6, R47, R43 ;  /* 0x0000002f062b7223 */ /* 0x000fe2000001002b */
[----:B------:R-:W-:Y:S02]  /*10b70*/  HADD2.F32 R34, -RZ, R24.H1_H1 ;  /* 0x30000018ff227230 */ /* 0x000fe40000004100 */
[----:B------:R-:W-:-:S02]  /*10b80*/  HADD2.F32 R5, -RZ, R13.H1_H1 ;  /* 0x3000000dff057230 */ /* 0x000fc40000004100 */
[C---:B------:R-:W-:Y:S01]  /*10b90*/  FMUL.FTZ R45, R8.reuse, R41 ;  /* 0x00000029082d7220 */ /* 0x040fe20000410000 */
[----:B------:R-:W-:Y:S02]  /*10ba0*/  HADD2.F32 R10, -RZ, R14.H1_H1 ;  /* 0x3000000eff0a7230 */ /* 0x000fe40000004100 */
[C---:B------:R-:W-:Y:S01]  /*10bb0*/  FMUL.FTZ R6, R11.reuse, R34 ;  /* 0x000000220b067220 */ /* 0x040fe20000410000 */
[--C-:B------:R-:W-:Y:S02]  /*10bc0*/  HADD2.F32 R4, -RZ, R7.reuse.H0_H0 ;  /* 0x20000007ff047230 */ /* 0x100fe40000004100 */
[-C--:B------:R-:W-:Y:S01]  /*10bd0*/  FMUL.FTZ R8, R8, R5.reuse ;  /* 0x0000000508087220 */ /* 0x080fe20000410000 */
[----:B------:R-:W-:Y:S02]  /*10be0*/  HADD2.F32 R7, -RZ, R7.H1_H1 ;  /* 0x30000007ff077230 */ /* 0x000fe40000004100 */
[-C--:B------:R-:W-:Y:S01]  /*10bf0*/  FMUL.FTZ R47, R11, R10.reuse ;  /* 0x0000000a0b2f7220 */ /* 0x080fe20000410000 */
[C---:B------:R-:W-:Y:S01]  /*10c00*/  FFMA.FTZ R45, R4.reuse, R5, -R45 ;  /* 0x00000005042d7223 */ /* 0x040fe2000001082d */
[----:B------:R-:W-:Y:S01]  /*10c10*/  FFMA.FTZ R11, R4, R41, R8 ;  /* 0x00000029040b7223 */ /* 0x000fe20000010008 */
[C---:B------:R-:W-:Y:S01]  /*10c20*/  FFMA.FTZ R44, R7.reuse, R10, -R6 ;  /* 0x0000000a072c7223 */ /* 0x040fe20000010806 */
[----:B------:R-:W-:Y:S01]  /*10c30*/  FFMA.FTZ R34, R7, R34, R47 ;  /* 0x0000002207227223 */ /* 0x000fe2000001002f */
[----:B------:R-:W-:-:S02]  /*10c40*/  F2FP.F16.F32.PACK_AB R4, R36, R9 ;  /* 0x000000092404723e */ /* 0x000fc400000000ff */
[----:B------:R-:W-:Y:S02]  /*10c50*/  F2FP.F16.F32.PACK_AB R5, R46, R37 ;  /* 0x000000252e05723e */ /* 0x000fe400000000ff */
[----:B------:R-:W-:Y:S02]  /*10c60*/  F2FP.F16.F32.PACK_AB R6, R40, R49 ;  /* 0x000000312806723e */ /* 0x000fe400000000ff */
[----:B------:R-:W-:Y:S02]  /*10c70*/  F2FP.F16.F32.PACK_AB R7, R44, R45 ;  /* 0x0000002d2c07723e */ /* 0x000fe400000000ff */
[----:B------:R-:W-:Y:S02]  /*10c80*/  F2FP.F16.F32.PACK_AB R8, R38, R35 ;  /* 0x000000232608723e */ /* 0x000fe400000000ff */
[----:B------:R-:W-:Y:S01]  /*10c90*/  F2FP.F16.F32.PACK_AB R9, R48, R39 ;  /* 0x000000273009723e */ /* 0x000fe200000000ff */
[----:B------:R2:W-:Y:S01]  /*10ca0*/  STS.128 [R50], R4 ;  /* 0x0000000432007388 */ /* 0x0005e20000000c00 */
[----:B------:R-:W-:-:S02]  /*10cb0*/  F2FP.F16.F32.PACK_AB R10, R43, R42 ;  /* 0x0000002a2b0a723e */ /* 0x000fc400000000ff */
[----:B------:R-:W-:-:S05]  /*10cc0*/  F2FP.F16.F32.PACK_AB R11, R34, R11 ;  /* 0x0000000b220b723e */ /* 0x000fca00000000ff */
[----:B------:R2:W-:Y:S02]  /*10cd0*/  STS.128 [R33+0x14400], R8 ;  /* 0x0144000821007388 */ /* 0x0005e40000000c00 */
.L_x_618:
[----:B------:R-:W-:Y:S05]  /*10ce0*/  BSYNC B1 ;  /* 0x0000000000017941 */ /* 0x000fea0003800000 */
.L_x_617:
[----:B012---:R-:W-:Y:S01]  /*10cf0*/  IADD3 R4, R224, 0x20, RZ ;  /* 0x00000020e0047810 */ /* 0x007fe20007ffe0ff */
[----:B------:R-:W-:Y:S03]  /*10d00*/  BSSY B1, `(.L_x_621) ;  /* 0x00000bc000017945 */ /* 0x000fe60003800000 */
[----:B------:R-:W-:-:S13]  /*10d10*/  ISETP.GE.AND P0, PT, R4, R0, PT ;  /* 0x000000000400720c */ /* 0x000fda0003f06270 */
[----:B------:R-:W-:Y:S05]  /*10d20*/  @P0 BRA `(.L_x_622) ;  /* 0x0000000800e40947 */ /* 0x000fea0003800000 */
[----:B-----5:R0:W5:Y:S01]  /*10d30*/  LDL R51, [R1+0x5c] ;  /* 0x00005c0001337983 */ /* 0x0201620000100800 */
[----:B------:R-:W1:Y:S01]  /*10d40*/  LDC R33, c[0x0][0x3f4] ;  /* 0x0000fd00ff217b82 */ /* 0x000e620000000800 */
[----:B------:R-:W-:Y:S01]  /*10d50*/  BSSY B2, `(.L_x_623) ;  /* 0x000005d000027945 */ /* 0x000fe20003800000 */
[----:B------:R-:W-:Y:S02]  /*10d60*/  SHF.R.U32.HI R52, RZ, 0x3, R229 ;  /* 0x00000003ff347819 */ /* 0x000fe400000116e5 */
[-C--:B-1----:R-:W-:Y:S02]  /*10d70*/  ISETP.GE.AND P0, PT, R16, R33.reuse, PT ;  /* 0x000000211000720c */ /* 0x082fe40003f06270 */
[----:B------:R-:W-:-:S11]  /*10d80*/  ISETP.GE.AND P1, PT, R214, R33, PT ;  /* 0x00000021d600720c */ /* 0x000fd60003f26270 */
[----:B0-----:R-:W-:Y:S05]  /*10d90*/  @P0 BRA `(.L_x_624) ;  /* 0x0000000400600947 */ /* 0x001fea0003800000 */
[----:B------:R-:W2:Y:S04]  /*10da0*/  LDL R4, [R1+0x70] ;  /* 0x0000700001047983 */ /* 0x000ea80000100800 */
[----:B------:R-:W3:Y:S01]  /*10db0*/  LDL R53, [R1+0x1b0] ;  /* 0x0001b00001357983 */ /* 0x000ee20000100800 */
[----:B------:R-:W-:Y:S02]  /*10dc0*/  HADD2.F32 R48, -RZ, R29.H0_H0 ;  /* 0x2000001dff307230 */ /* 0x000fe40000004100 */
[----:B------:R-:W-:Y:S02]  /*10dd0*/  HADD2.F32 R46, -RZ, R25.H0_H0 ;  /* 0x20000019ff2e7230 */ /* 0x000fe40000004100 */
[----:B------:R-:W-:Y:S02]  /*10de0*/  HADD2.F32 R49, -RZ, R30.H0_H0 ;  /* 0x2000001eff317230 */ /* 0x000fe40000004100 */
[----:B------:R-:W-:Y:S01]  /*10df0*/  HADD2.F32 R50, -RZ, R29.H1_H1 ;  /* 0x3000001dff327230 */ /* 0x000fe20000004100 */
        /* <DEDUP_REMOVED lines=20> */
[----:B------:R-:W-:Y:S02]  /*10f40*/  HADD2.F32 R42, -RZ, R9.H0_H0 ;  /* 0x20000009ff2a7230 */ /* 0x000fe40000004100 */
[-C--:B------:R-:W-:Y:S01]  /*10f50*/  FMUL.FTZ R45, R48, R5.reuse ;  /* 0x00000005302d7220 */ /* 0x080fe20000410000 */
[C---:B------:R-:W-:Y:S01]  /*10f60*/  FMUL.FTZ R47, R46.reuse, R5 ;  /* 0x000000052e2f7220 */ /* 0x040fe20000410000 */
[----:B------:R-:W-:Y:S02]  /*10f70*/  HADD2.F32 R44, -RZ, R10.H0_H0 ;  /* 0x2000000aff2c7230 */ /* 0x000fe40000004100 */
[----:B------:R-:W-:Y:S01]  /*10f80*/  FFMA.FTZ R5, R46, R38, -R45 ;  /* 0x000000262e057223 */ /* 0x000fe2000001082d */
[----:B------:R-:W-:-:S02]  /*10f90*/  HADD2.F32 R45, -RZ, R26.H0_H0 ;  /* 0x2000001aff2d7230 */ /* 0x000fc40000004100 */
[----:B------:R-:W-:Y:S01]  /*10fa0*/  FFMA.FTZ R8, R48, R38, R47 ;  /* 0x0000002630087223 */ /* 0x000fe2000001002f */
[----:B------:R-:W-:Y:S02]  /*10fb0*/  HADD2.F32 R37, -RZ, R10.H1_H1 ;  /* 0x3000000aff257230 */ /* 0x000fe40000004100 */
[-C--:B------:R-:W-:Y:S01]  /*10fc0*/  FMUL.FTZ R10, R49, R41.reuse ;  /* 0x00000029310a7220 */ /* 0x080fe20000410000 */
[----:B------:R-:W-:Y:S02]  /*10fd0*/  HADD2.F32 R46, -RZ, R25.H1_H1 ;  /* 0x30000019ff2e7230 */ /* 0x000fe40000004100 */
[----:B------:R-:W-:Y:S01]  /*10fe0*/  FMUL.FTZ R38, R45, R41 ;  /* 0x000000292d267220 */ /* 0x000fe20000410000 */
[----:B------:R-:W-:Y:S02]  /*10ff0*/  HADD2.F32 R43, -RZ, R9.H1_H1 ;  /* 0x30000009ff2b7230 */ /* 0x000fe40000004100 */
[----:B------:R-:W-:Y:S01]  /*11000*/  FMUL.FTZ R41, R50, R42 ;  /* 0x0000002a32297220 */ /* 0x000fe20000410000 */
[----:B------:R-:W-:-:S02]  /*11010*/  HADD2.F32 R48, -RZ, R30.H1_H1 ;  /* 0x3000001eff307230 */ /* 0x000fc40000004100 */
[-C--:B------:R-:W-:Y:S01]  /*11020*/  FFMA.FTZ R10, R45, R39.reuse, -R10 ;  /* 0x000000272d0a7223 */ /* 0x080fe2000001080a */
[C---:B------:R-:W-:Y:S01]  /*11030*/  FMUL.FTZ R45, R46.reuse, R42 ;  /* 0x0000002a2e2d7220 */ /* 0x040fe20000410000 */
[----:B------:R-:W-:Y:S01]  /*11040*/  FFMA.FTZ R39, R49, R39, R38 ;  /* 0x0000002731277223 */ /* 0x000fe20000010026 */
[-C--:B------:R-:W-:Y:S01]  /*11050*/  FFMA.FTZ R38, R46, R40.reuse, -R41 ;  /* 0x000000282e267223 */ /* 0x080fe20000010829 */
[----:B------:R-:W-:Y:S02]  /*11060*/  HADD2.F32 R42, -RZ, R26.H1_H1 ;  /* 0x3000001aff2a7230 */ /* 0x000fe40000004100 */
[----:B------:R-:W-:Y:S01]  /*11070*/  FMUL.FTZ R41, R48, R43 ;  /* 0x0000002b30297220 */ /* 0x000fe20000410000 */
[----:B------:R-:W-:Y:S02]  /*11080*/  HADD2.F32 R49, -RZ, R31.H0_H0 ;  /* 0x2000001fff317230 */ /* 0x000fe40000004100 */
[----:B------:R-:W-:Y:S01]  /*11090*/  FFMA.FTZ R40, R50, R40, R45 ;  /* 0x0000002832287223 */ /* 0x000fe2000001002d */
[----:B------:R-:W-:-:S02]  /*110a0*/  HADD2.F32 R47, -RZ, R27.H0_H0 ;  /* 0x2000001bff2f7230 */ /* 0x000fc40000004100 */
[C---:B------:R-:W-:Y:S01]  /*110b0*/  FMUL.FTZ R43, R42.reuse, R43 ;  /* 0x0000002b2a2b7220 */ /* 0x040fe20000410000 */
[----:B------:R-:W-:Y:S01]  /*110c0*/  FFMA.FTZ R41, R42, R36, -R41 ;  /* 0x000000242a297223 */ /* 0x000fe20000010829 */
[----:B------:R-:W-:Y:S02]  /*110d0*/  HADD2.F32 R50, -RZ, R32.H0_H0 ;  /* 0x20000020ff327230 */ /* 0x000fe40000004100 */
[-C--:B------:R-:W-:Y:S01]  /*110e0*/  FMUL.FTZ R42, R49, R44.reuse ;  /* 0x0000002c312a7220 */ /* 0x080fe20000410000 */
[----:B------:R-:W-:Y:S02]  /*110f0*/  HADD2.F32 R46, -RZ, R28.H0_H0 ;  /* 0x2000001cff2e7230 */ /* 0x000fe40000004100 */
[----:B------:R-:W-:Y:S01]  /*11100*/  FMUL.FTZ R44, R47, R44 ;  /* 0x0000002c2f2c7220 */ /* 0x000fe20000410000 */
[----:B------:R-:W-:Y:S01]  /*11110*/  FFMA.FTZ R43, R48, R36, R43 ;  /* 0x00000024302b7223 */ /* 0x000fe2000001002b */
[----:B------:R-:W-:Y:S02]  /*11120*/  HADD2.F32 R9, -RZ, R11.H0_H0 ;  /* 0x2000000bff097230 */ /* 0x000fe40000004100 */
[----:B------:R-:W-:Y:S01]  /*11130*/  FMUL.FTZ R45, R50, R37 ;  /* 0x00000025322d7220 */ /* 0x000fe20000410000 */
[----:B------:R-:W-:Y:S01]  /*11140*/  FFMA.FTZ R44, R49, R35, R44 ;  /* 0x00000023312c7223 */ /* 0x000fe2000001002c */
[----:B------:R-:W-:-:S02]  /*11150*/  HADD2.F32 R48, -RZ, R31.H1_H1 ;  /* 0x3000001fff307230 */ /* 0x000fc40000004100 */
[----:B------:R-:W-:Y:S01]  /*11160*/  FFMA.FTZ R42, R47, R35, -R42 ;  /* 0x000000232f2a7223 */ /* 0x000fe2000001082a */
[----:B------:R-:W-:Y:S02]  /*11170*/  HADD2.F32 R11, -RZ, R11.H1_H1 ;  /* 0x3000000bff0b7230 */ /* 0x000fe40000004100 */
[C---:B------:R-:W-:Y:S01]  /*11180*/  FMUL.FTZ R37, R46.reuse, R37 ;  /* 0x000000252e257220 */ /* 0x040fe20000410000 */
[----:B------:R-:W-:Y:S02]  /*11190*/  HADD2.F32 R49, -RZ, R32.H1_H1 ;  /* 0x30000020ff317230 */ /* 0x000fe40000004100 */
[-C--:B------:R-:W-:Y:S01]  /*111a0*/  FFMA.FTZ R45, R46, R6.reuse, -R45 ;  /* 0x000000062e2d7223 */ /* 0x080fe2000001082d */
[----:B------:R-:W-:Y:S02]  /*111b0*/  HADD2.F32 R36, -RZ, R27.H1_H1 ;  /* 0x3000001bff247230 */ /* 0x000fe40000004100 */
[----:B------:R-:W-:Y:S01]  /*111c0*/  FFMA.FTZ R37, R50, R6, R37 ;  /* 0x0000000632257223 */ /* 0x000fe20000010025 */
[----:B------:R-:W-:-:S02]  /*111d0*/  HADD2.F32 R47, -RZ, R28.H1_H1 ;  /* 0x3000001cff2f7230 */ /* 0x000fc40000004100 */
[----:B------:R-:W-:Y:S01]  /*111e0*/  FMUL.FTZ R35, R48, R9 ;  /* 0x0000000930237220 */ /* 0x000fe20000410000 */
[--C-:B------:R-:W-:Y:S02]  /*111f0*/  HADD2.F32 R4, -RZ, R7.reuse.H0_H0 ;  /* 0x20000007ff047230 */ /* 0x100fe40000004100 */
[----:B------:R-:W-:Y:S01]  /*11200*/  FMUL.FTZ R6, R49, R11 ;  /* 0x0000000b31067220 */ /* 0x000fe20000410000 */
[----:B------:R-:W-:Y:S02]  /*11210*/  HADD2.F32 R7, -RZ, R7.H1_H1 ;  /* 0x30000007ff077230 */ /* 0x000fe40000004100 */
[C---:B------:R-:W-:Y:S01]  /*11220*/  FMUL.FTZ R9, R36.reuse, R9 ;  /* 0x0000000924097220 */ /* 0x040fe20000410000 */
[----:B------:R-:W-:Y:S01]  /*11230*/  FMUL.FTZ R46, R47, R11 ;  /* 0x0000000b2f2e7220 */ /* 0x000fe20000410000 */
[----:B------:R-:W-:Y:S01]  /*11240*/  FFMA.FTZ R35, R36, R4, -R35 ;  /* 0x0000000424237223 */ /* 0x000fe20000010823 */
[----:B------:R-:W-:Y:S01]  /*11250*/  F2FP.F16.F32.PACK_AB R8, R39, R8 ;  /* 0x000000082708723e */ /* 0x000fe200000000ff */
[-C--:B------:R-:W-:Y:S01]  /*11260*/  FFMA.FTZ R36, R47, R7.reuse, -R6 ;  /* 0x000000072f247223 */ /* 0x080fe20000010806 */
[----:B------:R-:W-:Y:S01]  /*11270*/  FFMA.FTZ R11, R48, R4, R9 ;  /* 0x00000004300b7223 */ /* 0x000fe20000010009 */
        /* <DEDUP_REMOVED lines=8> */
[----:B------:R-:W-:-:S05]  /*11300*/  F2FP.F16.F32.PACK_AB R11, R46, R11 ;  /* 0x0000000b2e0b723e */ /* 0x000fca00000000ff */
[----:B------:R0:W-:Y:S02]  /*11310*/  STS.128 [R34+0x14400], R8 ;  /* 0x0144000822007388 */ /* 0x0001e40000000c00 */
.L_x_624:
[----:B------:R-:W-:Y:S05]  /*11320*/  BSYNC B2 ;  /* 0x0000000000027941 */ /* 0x000fea0003800000 */
.L_x_623:
[----:B------:R-:W-:Y:S05]  /*11330*/  @P1 BRA `(.L_x_622) ;  /* 0x0000000400601947 */ /* 0x000fea0003800000 */
[----:B0-----:R-:W2:Y:S04]  /*11340*/  LDL R4, [R1+0x114] ;  /* 0x0001140001047983 */ /* 0x001ea80000100800 */
[----:B------:R-:W3:Y:S01]  /*11350*/  LDL R50, [R1+0x1ac] ;  /* 0x0001ac0001327983 */ /* 0x000ee20000100800 */
[----:B------:R-:W-:Y:S02]  /*11360*/  HADD2.F32 R47, -RZ, R15.H0_H0 ;  /* 0x2000000fff2f7230 */ /* 0x000fe40000004100 */
[----:B------:R-:W-:Y:S02]  /*11370*/  HADD2.F32 R45, -RZ, R3.H0_H0 ;  /* 0x20000003ff2d7230 */ /* 0x000fe40000004100 */
[----:B------:R-:W-:Y:S02]  /*11380*/  HADD2.F32 R46, -RZ, R20.H0_H0 ;  /* 0x20000014ff2e7230 */ /* 0x000fe40000004100 */
[----:B------:R-:W-:-:S02]  /*11390*/  HADD2.F32 R44, -RZ, R12.H0_H0 ;  /* 0x2000000cff2c7230 */ /* 0x000fc40000004100 */
[----:B------:R-:W-:Y:S02]  /*113a0*/  HADD2.F32 R49, -RZ, R15.H1_H1 ;  /* 0x3000000fff317230 */ /* 0x000fe40000004100 */
[----:B------:R-:W-:Y:S01]  /*113b0*/  HADD2.F32 R48, -RZ, R24.H0_H0 ;  /* 0x20000018ff307230 */ /* 0x000fe20000004100 */
[----:B--2---:R-:W-:-:S04]  /*113c0*/  LEA.HI R33, R33, R4, RZ, 0x1d ;  /* 0x0000000421217211 */ /* 0x004fc800078fe8ff */
[----:B------:R-:W-:Y:S02]  /*113d0*/  SHF.R.S32.HI R6, RZ, 0x1f, R33 ;  /* 0x0000001fff067819 */ /* 0x000fe40000011421 */
[----:B------:R-:W-:Y:S02]  /*113e0*/  SHF.L.U32 R4, R33, 0x3, RZ ;  /* 0x0000000321047819 */ /* 0x000fe400000006ff */
[----:B------:R-:W-:Y:S02]  /*113f0*/  LEA.HI R6, R6, R33, RZ, 0x3 ;  /* 0x0000002106067211 */ /* 0x000fe400078f18ff */
[----:B------:R-:W-:-:S03]  /*11400*/  LOP3.LUT R4, R229, 0x38, R4, 0xf8, !PT ;  /* 0x00000038e5047812 */ /* 0x000fc600078ef804 */
[----:B------:R-:W-:Y:S01]  /*11410*/  IMAD.SHL.U32 R6, R6, 0x400, RZ ;  /* 0x0000040006067824 */ /* 0x000fe200078e00ff */
[----:B------:R-:W-:-:S04]  /*11420*/  LOP3.LUT R8, R4, R52, RZ, 0x3c, !PT ;  /* 0x0000003404087212 */ /* 0x000fc800078e3cff */
[----:B------:R-:W-:Y:S02]  /*11430*/  LOP3.LUT R9, R6, 0x7fffe000, RZ, 0xc0, !PT ;  /* 0x7fffe00006097812 */ /* 0x000fe400078ec0ff */
[----:B---3--:R-:W0:Y:S02]  /*11440*/  LDS.128 R4, [R50] ;  /* 0x0000000032047984 */ /* 0x008e240000000c00 */
[----:B-----5:R-:W-:Y:S01]  /*11450*/  IADD3 R8, R8, R9, R51 ;  /* 0x0000000908087210 */ /* 0x020fe20007ffe033 */
[----:B------:R-:W-:-:S04]  /*11460*/  HADD2.F32 R51, -RZ, R20.H1_H1 ;  /* 0x30000014ff337230 */ /* 0x000fc80000004100 */
        /* <DEDUP_REMOVED lines=11> */
[-C--:B------:R-:W-:Y:S01]  /*11520*/  FMUL.FTZ R8, R47, R5.reuse ;  /* 0x000000052f087220 */ /* 0x080fe20000410000 */
[----:B------:R-:W-:Y:S02]  /*11530*/  HADD2.F32 R36, -RZ, R10.H1_H1 ;  /* 0x3000000aff247230 */ /* 0x000fe40000004100 */
[----:B------:R-:W-:Y:S01]  /*11540*/  FMUL.FTZ R10, R45, R5 ;  /* 0x000000052d0a7220 */ /* 0x000fe20000410000 */
[----:B------:R-:W-:-:S02]  /*11550*/  HADD2.F32 R41, -RZ, R9.H0_H0 ;  /* 0x20000009ff297230 */ /* 0x000fc40000004100 */
[-C--:B------:R-:W-:Y:S01]  /*11560*/  FFMA.FTZ R5, R45, R37.reuse, -R8 ;  /* 0x000000252d057223 */ /* 0x080fe20000010808 */
[-C--:B------:R-:W-:Y:S01]  /*11570*/  FMUL.FTZ R45, R46, R40.reuse ;  /* 0x000000282e2d7220 */ /* 0x080fe20000410000 */
[----:B------:R-:W-:Y:S01]  /*11580*/  FFMA.FTZ R8, R47, R37, R10 ;  /* 0x000000252f087223 */ /* 0x000fe2000001000a */
[----:B------:R-:W-:Y:S02]  /*11590*/  HADD2.F32 R47, -RZ, R3.H1_H1 ;  /* 0x30000003ff2f7230 */ /* 0x000fe40000004100 */
[C---:B------:R-:W-:Y:S01]  /*115a0*/  FMUL.FTZ R37, R44.reuse, R40 ;  /* 0x000000282c257220 */ /* 0x040fe20000410000 */
[-C--:B------:R-:W-:Y:S01]  /*115b0*/  FFMA.FTZ R10, R44, R38.reuse, -R45 ;  /* 0x000000262c0a7223 */ /* 0x080fe2000001082d */
[-C--:B------:R-:W-:Y:S01]  /*115c0*/  FMUL.FTZ R40, R49, R41.reuse ;  /* 0x0000002931287220 */ /* 0x080fe20000410000 */
[----:B------:R-:W-:Y:S02]  /*115d0*/  HADD2.F32 R42, -RZ, R9.H1_H1 ;  /* 0x30000009ff2a7230 */ /* 0x000fe40000004100 */
[----:B------:R-:W-:Y:S01]  /*115e0*/  FMUL.FTZ R44, R47, R41 ;  /* 0x000000292f2c7220 */ /* 0x000fe20000410000 */
[----:B------:R-:W-:Y:S01]  /*115f0*/  FFMA.FTZ R37, R46, R38, R37 ;  /* 0x000000262e257223 */ /* 0x000fe20000010025 */
[----:B------:R-:W-:-:S02]  /*11600*/  HADD2.F32 R41, -RZ, R12.H1_H1 ;  /* 0x3000000cff297230 */ /* 0x000fc40000004100 */
[-C--:B------:R-:W-:Y:S01]  /*11610*/  FFMA.FTZ R38, R47, R39.reuse, -R40 ;  /* 0x000000272f267223 */ /* 0x080fe20000010828 */
[----:B------:R-:W-:Y:S01]  /*11620*/  FFMA.FTZ R39, R49, R39, R44 ;  /* 0x0000002731277223 */ /* 0x000fe2000001002c */
[----:B------:R-:W-:Y:S02]  /*11630*/  HADD2.F32 R46, -RZ, R21.H0_H0 ;  /* 0x20000015ff2e7230 */ /* 0x000fe40000004100 */
[-C--:B------:R-:W-:Y:S01]  /*11640*/  FMUL.FTZ R40, R51, R42.reuse ;  /* 0x0000002a33287220 */ /* 0x080fe20000410000 */
[----:B------:R-:W-:Y:S02]  /*11650*/  HADD2.F32 R44, -RZ, R13.H0_H0 ;  /* 0x2000000dff2c7230 */ /* 0x000fe40000004100 */
[C---:B------:R-:W-:Y:S01]  /*11660*/  FMUL.FTZ R42, R41.reuse, R42 ;  /* 0x0000002a292a7220 */ /* 0x040fe20000410000 */
[----:B------:R-:W-:Y:S02]  /*11670*/  HADD2.F32 R9, -RZ, R11.H0_H0 ;  /* 0x2000000bff097230 */ /* 0x000fe40000004100 */
[----:B------:R-:W-:Y:S01]  /*11680*/  FMUL.FTZ R45, R46, R43 ;  /* 0x0000002b2e2d7220 */ /* 0x000fe20000410000 */
[----:B------:R-:W-:Y:S01]  /*11690*/  FFMA.FTZ R41, R41, R35, -R40 ;  /* 0x0000002329297223 */ /* 0x000fe20000010828 */
[----:B------:R-:W-:Y:S01]  /*116a0*/  FMUL.FTZ R43, R44, R43 ;  /* 0x0000002b2c2b7220 */ /* 0x000fe20000410000 */
[----:B------:R-:W-:-:S02]  /*116b0*/  HADD2.F32 R40, -RZ, R14.H0_H0 ;  /* 0x2000000eff287230 */ /* 0x000fc40000004100 */
[----:B------:R-:W-:Y:S01]  /*116c0*/  FFMA.FTZ R42, R51, R35, R42 ;  /* 0x00000023332a7223 */ /* 0x000fe2000001002a */
[----:B------:R-:W-:Y:S01]  /*116d0*/  FMUL.FTZ R35, R48, R36 ;  /* 0x0000002430237220 */ /* 0x000fe20000410000 */
[-C--:B------:R-:W-:Y:S01]  /*116e0*/  FFMA.FTZ R43, R46, R34.reuse, R43 ;  /* 0x000000222e2b7223 */ /* 0x080fe2000001002b */
[----:B------:R-:W-:Y:S01]  /*116f0*/  FFMA.FTZ R45, R44, R34, -R45 ;  /* 0x000000222c2d7223 */ /* 0x000fe2000001082d */
[----:B------:R-:W-:Y:S02]  /*11700*/  HADD2.F32 R46, -RZ, R21.H1_H1 ;  /* 0x30000015ff2e7230 */ /* 0x000fe40000004100 */
[C---:B------:R-:W-:Y:S01]  /*11710*/  FMUL.FTZ R47, R40.reuse, R36 ;  /* 0x00000024282f7220 */ /* 0x040fe20000410000 */
[----:B------:R-:W-:Y:S02]  /*11720*/  HADD2.F32 R11, -RZ, R11.H1_H1 ;  /* 0x3000000bff0b7230 */ /* 0x000fe40000004100 */
[----:B------:R-:W-:Y:S01]  /*11730*/  FFMA.FTZ R34, R40, R6, -R35 ;  /* 0x0000000628227223 */ /* 0x000fe20000010823 */
[----:B------:R-:W-:-:S02]  /*11740*/  HADD2.F32 R51, -RZ, R24.H1_H1 ;  /* 0x30000018ff337230 */ /* 0x000fc40000004100 */
[----:B------:R-:W-:Y:S01]  /*11750*/  FFMA.FTZ R36, R48, R6, R47 ;  /* 0x0000000630247223 */ /* 0x000fe2000001002f */
[----:B------:R-:W-:Y:S02]  /*11760*/  HADD2.F32 R40, -RZ, R13.H1_H1 ;  /* 0x3000000dff287230 */ /* 0x000fe40000004100 */
[----:B------:R-:W-:Y:S01]  /*11770*/  FMUL.FTZ R35, R46, R9 ;  /* 0x000000092e237220 */ /* 0x000fe20000410000 */
[----:B------:R-:W-:Y:S02]  /*11780*/  HADD2.F32 R49, -RZ, R14.H1_H1 ;  /* 0x3000000eff317230 */ /* 0x000fe40000004100 */
[----:B------:R-:W-:Y:S01]  /*11790*/  FMUL.FTZ R6, R51, R11 ;  /* 0x0000000b33067220 */ /* 0x000fe20000410000 */
[--C-:B------:R-:W-:Y:S02]  /*117a0*/  HADD2.F32 R4, -RZ, R7.reuse.H0_H0 ;  /* 0x20000007ff047230 */ /* 0x100fe40000004100 */
[----:B------:R-:W-:Y:S01]  /*117b0*/  FMUL.FTZ R9, R40, R9 ;  /* 0x0000000928097220 */ /* 0x000fe20000410000 */
[----:B------:R-:W-:-:S02]  /*117c0*/  HADD2.F32 R7, -RZ, R7.H1_H1 ;  /* 0x30000007ff077230 */ /* 0x000fc40000004100 */
[----:B------:R-:W-:Y:S01]  /*117d0*/  FMUL.FTZ R44, R49, R11 ;  /* 0x0000000b312c7220 */ /* 0x000fe20000410000 */
[----:B------:R-:W-:Y:S01]  /*117e0*/  F2FP.F16.F32.PACK_AB R8, R37, R8 ;  /* 0x000000082508723e */ /* 0x000fe200000000ff */
[-C--:B------:R-:W-:Y:S01]  /*117f0*/  FFMA.FTZ R35, R40, R4.reuse, -R35 ;  /* 0x0000000428237223 */ /* 0x080fe20000010823 */
[----:B------:R-:W-:Y:S01]  /*11800*/  FFMA.FTZ R11, R46, R4, R9 ;  /* 0x000000042e0b7223 */ /* 0x000fe20000010009 */
[-C--:B------:R-:W-:Y:S01]  /*11810*/  FFMA.FTZ R40, R49, R7.reuse, -R6 ;  /* 0x0000000731287223 */ /* 0x080fe20000010806 */
[----:B------:R-:W-:Y:S01]  /*11820*/  FFMA.FTZ R44, R51, R7, R44 ;  /* 0x00000007332c7223 */ /* 0x000fe2000001002c */
[----:B------:R-:W-:Y:S02]  /*11830*/  F2FP.F16.F32.PACK_AB R4, R10, R5 ;  /* 0x000000050a04723e */ /* 0x000fe400000000ff */
[----:B------:R-:W-:Y:S02]  /*11840*/  F2FP.F16.F32.PACK_AB R5, R41, R38 ;  /* 0x000000262905723e */ /* 0x000fe400000000ff */
[----:B------:R-:W-:-:S02]  /*11850*/  F2FP.F16.F32.PACK_AB R6, R34, R45 ;  /* 0x0000002d2206723e */ /* 0x000fc400000000ff */
[----:B------:R-:W-:Y:S02]  /*11860*/  F2FP.F16.F32.PACK_AB R7, R40, R35 ;  /* 0x000000232807723e */ /* 0x000fe400000000ff */
[----:B------:R-:W-:Y:S02]  /*11870*/  F2FP.F16.F32.PACK_AB R9, R42, R39 ;  /* 0x000000272a09723e */ /* 0x000fe400000000ff */
[----:B------:R-:W-:Y:S01]  /*11880*/  F2FP.F16.F32.PACK_AB R10, R36, R43 ;  /* 0x0000002b240a723e */ /* 0x000fe200000000ff */
[----:B------:R1:W-:Y:S01]  /*11890*/  STS.128 [R50], R4 ;  /* 0x0000000432007388 */ /* 0x0003e20000000c00 */
[----:B------:R-:W-:-:S05]  /*118a0*/  F2FP.F16.F32.PACK_AB R11, R44, R11 ;  /* 0x0000000b2c0b723e */ /* 0x000fca00000000ff */
[----:B------:R1:W-:Y:S02]  /*118b0*/  STS.128 [R33+0x14400], R8 ;  /* 0x0144000821007388 */ /* 0x0003e40000000c00 */
.L_x_622:
[----:B------:R-:W-:Y:S05]  /*118c0*/  BSYNC B1 ;  /* 0x0000000000017941 */ /* 0x000fea0003800000 */
.L_x_621:
[----:B01----:R-:W-:Y:S01]  /*118d0*/  VIADD R4, R224, 0x40 ;  /* 0x00000040e0047836 */ /* 0x003fe20000000000 */
[----:B------:R-:W-:Y:S04]  /*118e0*/  BSSY B1, `(.L_x_625) ;  /* 0x00000bc000017945 */ /* 0x000fe80003800000 */
        /* <DEDUP_REMOVED lines=97> */
.L_x_628:
[----:B------:R-:W-:Y:S05]  /*11f00*/  BSYNC B2 ;  /* 0x0000000000027941 */ /* 0x000fea0003800000 */
.L_x_627:
        /* <DEDUP_REMOVED lines=10> */
[----:B------:R-:W-:Y:S01]  /*11fb0*/  SHF.R.S32.HI R4, RZ, 0x1f, R33 ;  /* 0x0000001fff047819 */ /* 0x000fe20000011421 */
[----:B------:R-:W-:-:S03]  /*11fc0*/  IMAD.SHL.U32 R5, R33, 0x8, RZ ;  /* 0x0000000821057824 */ /* 0x000fc600078e00ff */
[----:B------:R-:W-:Y:S02]  /*11fd0*/  LEA.HI R33, R4, R33, RZ, 0x3 ;  /* 0x0000002104217211 */ /* 0x000fe400078f18ff */
[----:B------:R-:W-:Y:S02]  /*11fe0*/  LOP3.LUT R4, R228, 0x38, R5, 0xf8, !PT ;  /* 0x00000038e4047812 */ /* 0x000fe400078ef805 */
[----:B------:R-:W-:Y:S02]  /*11ff0*/  SHF.L.U32 R33, R33, 0xa, RZ ;  /* 0x0000000a21217819 */ /* 0x000fe400000006ff */
[----:B------:R-:W-:Y:S02]  /*12000*/  LOP3.LUT R8, R4, R52, RZ, 0x3c, !PT ;  /* 0x0000003404087212 */ /* 0x000fe400078e3cff */
[----:B------:R-:W-:Y:S01]  /*12010*/  LOP3.LUT R33, R33, 0x7fffe000, RZ, 0xc0, !PT ;  /* 0x7fffe00021217812 */ /* 0x000fe200078ec0ff */
[----:B---3--:R-:W0:Y:S03]  /*12020*/  LDS.128 R4, [R50] ;  /* 0x0000000032047984 */ /* 0x008e260000000c00 */
        /* <DEDUP_REMOVED lines=10> */
[----:B------:R-:W-:Y:S02]  /*120d0*/  HADD2.F32 R4, -RZ, R7.H0_H0 ;  /* 0x20000007ff047230 */ /* 0x000fe40000004100 */
        /* <DEDUP_REMOVED lines=43> */
[----:B------:R-:W-:Y:S02]  /*12390*/  HADD2.F32 R7, -RZ, R7.H1_H1 ;  /* 0x30000007ff077230 */ /* 0x000fe40000004100 */
[C---:B------:R-:W-:Y:S01]  /*123a0*/  FMUL.FTZ R9, R40.reuse, R9 ;  /* 0x0000000928097220 */ /* 0x040fe20000410000 */
[----:B------:R-:W-:Y:S01]  /*123b0*/  FFMA.FTZ R35, R40, R4, -R35 ;  /* 0x0000000428237223 */ /* 0x000fe20000010823 */
[----:B------:R-:W-:Y:S01]  /*123c0*/  FMUL.FTZ R44, R49, R11 ;  /* 0x0000000b312c7220 */ /* 0x000fe20000410000 */
        /* <DEDUP_REMOVED lines=13> */
.L_x_626:
[----:B------:R-:W-:Y:S05]  /*124a0*/  BSYNC B1 ;  /* 0x0000000000017941 */ /* 0x000fea0003800000 */
.L_x_625:
[----:B01----:R-:W-:-:S05]  /*124b0*/  VIADD R5, R224, 0x60 ;  /* 0x00000060e0057836 */ /* 0x003fca0000000000 */
[----:B------:R-:W-:-:S13]  /*124c0*/  ISETP.GE.AND P0, PT, R5, R0, PT ;  /* 0x000000000500720c */ /* 0x000fda0003f06270 */
[----:B------:R-:W-:Y:S05]  /*124d0*/  @P0 BRA `(.L_x_605) ;  /* 0x0000000c001c0947 */ /* 0x000fea0003800000 */
[----:B------:R0:W5:Y:S01]  /*124e0*/  LDL R49, [R1+0x118] ;  /* 0x0001180001317983 */ /* 0x0001620000100800 */
[----:B------:R-:W1:Y:S01]  /*124f0*/  LDC R33, c[0x0][0x3f4] ;  /* 0x0000fd00ff217b82 */ /* 0x000e620000000800 */
[----:B-----5:R-:W-:Y:S01]  /*12500*/  VIADD R51, R224, 0x60 ;  /* 0x00000060e0337836 */ /* 0x020fe20000000000 */
[----:B------:R-:W-:Y:S04]  /*12510*/  BSSY B1, `(.L_x_629) ;  /* 0x000005f000017945 */ /* 0x000fe80003800000 */
[----:B------:R-:W-:-:S04]  /*12520*/  SHF.L.U32 R51, R51, 0x6, RZ ;  /* 0x0000000633337819 */ /* 0x000fc800000006ff */
[----:B------:R-:W-:Y:S02]  /*12530*/  LOP3.LUT R51, R51, 0x1c0, RZ, 0xc0, !PT ;  /* 0x000001c033337812 */ /* 0x000fe400078ec0ff */
[-C--:B-1----:R-:W-:Y:S02]  /*12540*/  ISETP.GE.AND P0, PT, R16, R33.reuse, PT ;  /* 0x000000211000720c */ /* 0x082fe40003f06270 */
[----:B------:R-:W-:-:S11]  /*12550*/  ISETP.GE.AND P1, PT, R214, R33, PT ;  /* 0x00000021d600720c */ /* 0x000fd60003f26270 */
[----:B0-----:R-:W-:Y:S05]  /*12560*/  @P0 BRA `(.L_x_630) ;  /* 0x0000000400640947 */ /* 0x001fea0003800000 */
[----:B------:R-:W2:Y:S04]  /*12570*/  LDL R4, [R1+0x70] ;  /* 0x0000700001047983 */ /* 0x000ea80000100800 */
[----:B------:R-:W3:Y:S01]  /*12580*/  LDL R52, [R1+0x1a0] ;  /* 0x0001a00001347983 */ /* 0x000ee20000100800 */
[----:B------:R-:W-:Y:S01]  /*12590*/  SHF.R.U32.HI R7, RZ, 0x3, R51 ;  /* 0x00000003ff077819 */ /* 0x000fe20000011633 */
[----:B------:R-:W-:Y:S02]  /*125a0*/  HADD2.F32 R46, -RZ, R29.H0_H0 ;  /* 0x2000001dff2e7230 */ /* 0x000fe40000004100 */
[----:B------:R-:W-:Y:S02]  /*125b0*/  HADD2.F32 R44, -RZ, R25.H0_H0 ;  /* 0x20000019ff2c7230 */ /* 0x000fe40000004100 */
[----:B------:R-:W-:-:S02]  /*125c0*/  HADD2.F32 R47, -RZ, R30.H0_H0 ;  /* 0x2000001eff2f7230 */ /* 0x000fc40000004100 */
[----:B------:R-:W-:Y:S02]  /*125d0*/  HADD2.F32 R45, -RZ, R26.H0_H0 ;  /* 0x2000001aff2d7230 */ /* 0x000fe40000004100 */
[----:B------:R-:W-:Y:S02]  /*125e0*/  HADD2.F32 R50, -RZ, R29.H1_H1 ;  /* 0x3000001dff327230 */ /* 0x000fe40000004100 */
        /* <DEDUP_REMOVED lines=10> */
[----:B------:R-:W-:-:S05]  /*12690*/  IADD3 R0, R0, R9, R49 ;  /* 0x0000000900007210 */ /* 0x000fca0007ffe031 */
        /* <DEDUP_REMOVED lines=11> */
[-C--:B------:R-:W-:Y:S01]  /*12750*/  FMUL.FTZ R9, R46, R5.reuse ;  /* 0x000000052e097220 */ /* 0x080fe20000410000 */
[----:B------:R-:W-:Y:S02]  /*12760*/  HADD2.F32 R39, -RZ, R8.H1_H1 ;  /* 0x30000008ff277230 */ /* 0x000fe40000004100 */
[----:B------:R-:W-:Y:S01]  /*12770*/  FMUL.FTZ R43, R44, R5 ;  /* 0x000000052c2b7220 */ /* 0x000fe20000410000 */
[----:B------:R-:W-:Y:S01]  /*12780*/  FMUL.FTZ R25, R50, R40 ;  /* 0x0000002832197220 */ /* 0x000fe20000410000 */
[----:B------:R-:W-:Y:S01]  /*12790*/  FFMA.FTZ R5, R44, R36, -R9 ;  /* 0x000000242c057223 */ /* 0x000fe20000010809 */
[----:B------:R-:W-:Y:S01]  /*127a0*/  FMUL.FTZ R29, R48, R40 ;  /* 0x00000028301d7220 */ /* 0x000fe20000410000 */
[----:B------:R-:W-:Y:S01]  /*127b0*/  FFMA.FTZ R9, R46, R36, R43 ;  /* 0x000000242e097223 */ /* 0x000fe2000001002b */
[-C--:B------:R-:W-:Y:S01]  /*127c0*/  FMUL.FTZ R44, R47, R39.reuse ;  /* 0x000000272f2c7220 */ /* 0x080fe20000410000 */
[----:B------:R-:W-:Y:S01]  /*127d0*/  FMUL.FTZ R46, R45, R39 ;  /* 0x000000272d2e7220 */ /* 0x000fe20000410000 */
[----:B------:R-:W-:-:S02]  /*127e0*/  HADD2.F32 R43, -RZ, R30.H1_H1 ;  /* 0x3000001eff2b7230 */ /* 0x000fc40000004100 */
[-C--:B------:R-:W-:Y:S01]  /*127f0*/  FFMA.FTZ R25, R48, R38.reuse, -R25 ;  /* 0x0000002630197223 */ /* 0x080fe20000010819 */
[-C--:B------:R-:W-:Y:S01]  /*12800*/  FFMA.FTZ R36, R45, R37.reuse, -R44 ;  /* 0x000000252d247223 */ /* 0x080fe2000001082c */
[----:B------:R-:W-:Y:S01]  /*12810*/  FFMA.FTZ R46, R47, R37, R46 ;  /* 0x000000252f2e7223 */ /* 0x000fe2000001002e */
[----:B------:R-:W-:Y:S02]  /*12820*/  HADD2.F32 R37, -RZ, R26.H1_H1 ;  /* 0x3000001aff257230 */ /* 0x000fe40000004100 */
[----:B------:R-:W-:Y:S01]  /*12830*/  FFMA.FTZ R29, R50, R38, R29 ;  /* 0x00000026321d7223 */ /* 0x000fe2000001001d */
[----:B------:R-:W-:Y:S02]  /*12840*/  HADD2.F32 R42, -RZ, R10.H0_H0 ;  /* 0x2000000aff2a7230 */ /* 0x000fe40000004100 */
[-C--:B------:R-:W-:Y:S01]  /*12850*/  FMUL.FTZ R26, R43, R41.reuse ;  /* 0x000000292b1a7220 */ /* 0x080fe20000410000 */
[----:B------:R-:W-:Y:S02]  /*12860*/  HADD2.F32 R38, -RZ, R27.H0_H0 ;  /* 0x2000001bff267230 */ /* 0x000fe40000004100 */
[----:B------:R-:W-:Y:S01]  /*12870*/  FMUL.FTZ R30, R37, R41 ;  /* 0x00000029251e7220 */ /* 0x000fe20000410000 */
[----:B------:R-:W-:-:S02]  /*12880*/  HADD2.F32 R44, -RZ, R31.H0_H0 ;  /* 0x2000001fff2c7230 */ /* 0x000fc40000004100 */
[-C--:B------:R-:W-:Y:S01]  /*12890*/  FFMA.FTZ R26, R37, R35.reuse, -R26 ;  /* 0x00000023251a7223 */ /* 0x080fe2000001081a */
[----:B------:R-:W-:Y:S02]  /*128a0*/  HADD2.F32 R10, -RZ, R10.H1_H1 ;  /* 0x3000000aff0a7230 */ /* 0x000fe40000004100 */
[-C--:B------:R-:W-:Y:S01]  /*128b0*/  FMUL.FTZ R39, R38, R42.reuse ;  /* 0x0000002a26277220 */ /* 0x080fe20000410000 */
[----:B------:R-:W-:Y:S02]  /*128c0*/  HADD2.F32 R48, -RZ, R32.H0_H0 ;  /* 0x20000020ff307230 */ /* 0x000fe40000004100 */
[----:B------:R-:W-:Y:S01]  /*128d0*/  FMUL.FTZ R37, R44, R42 ;  /* 0x0000002a2c257220 */ /* 0x000fe20000410000 */
[----:B------:R-:W-:Y:S02]  /*128e0*/  HADD2.F32 R40, -RZ, R28.H0_H0 ;  /* 0x2000001cff287230 */ /* 0x000fe40000004100 */
[----:B------:R-:W-:Y:S01]  /*128f0*/  FFMA.FTZ R30, R43, R35, R30 ;  /* 0x000000232b1e7223 */ /* 0x000fe2000001001e */
[----:B------:R-:W-:-:S02]  /*12900*/  HADD2.F32 R8, -RZ, R11.H0_H0 ;  /* 0x2000000bff087230 */ /* 0x000fc40000004100 */
[----:B------:R-:W-:Y:S01]  /*12910*/  FMUL.FTZ R35, R48, R10 ;  /* 0x0000000a30237220 */ /* 0x000fe20000410000 */
[-C--:B------:R-:W-:Y:S01]  /*12920*/  FFMA.FTZ R37, R38, R34.reuse, -R37 ;  /* 0x0000002226257223 */ /* 0x080fe20000010825 */
[----:B------:R-:W-:Y:S01]  /*12930*/  FFMA.FTZ R39, R44, R34, R39 ;  /* 0x000000222c277223 */ /* 0x000fe20000010027 */
[C---:B------:R-:W-:Y:S01]  /*12940*/  FMUL.FTZ R41, R40.reuse, R10 ;  /* 0x0000000a28297220 */ /* 0x040fe20000410000 */
[----:B------:R-:W-:Y:S02]  /*12950*/  HADD2.F32 R11, -RZ, R11.H1_H1 ;  /* 0x3000000bff0b7230 */ /* 0x000fe40000004100 */
[----:B------:R-:W-:Y:S01]  /*12960*/  FFMA.FTZ R10, R40, R6, -R35 ;  /* 0x00000006280a7223 */ /* 0x000fe20000010823 */
[----:B------:R-:W-:Y:S02]  /*12970*/  HADD2.F32 R38, -RZ, R31.H1_H1 ;  /* 0x3000001fff267230 */ /* 0x000fe40000004100 */
[----:B------:R-:W-:Y:S02]  /*12980*/  HADD2.F32 R34, -RZ, R27.H1_H1 ;  /* 0x3000001bff227230 */ /* 0x000fe40000004100 */
[----:B------:R-:W-:-:S02]  /*12990*/  HADD2.F32 R43, -RZ, R32.H1_H1 ;  /* 0x30000020ff2b7230 */ /* 0x000fc40000004100 */
[----:B------:R-:W-:Y:S01]  /*129a0*/  FMUL.FTZ R27, R38, R8 ;  /* 0x00000008261b7220 */ /* 0x000fe20000410000 */
[----:B------:R-:W-:Y:S02]  /*129b0*/  HADD2.F32 R35, -RZ, R28.H1_H1 ;  /* 0x3000001cff237230 */ /* 0x000fe40000004100 */
[----:B------:R-:W-:Y:S01]  /*129c0*/  FFMA.FTZ R28, R48, R6, R41 ;  /* 0x00000006301c7223 */ /* 0x000fe20000010029 */
[--C-:B------:R-:W-:Y:S02]  /*129d0*/  HADD2.F32 R4, -RZ, R7.reuse.H0_H0 ;  /* 0x20000007ff047230 */ /* 0x100fe40000004100 */
[C---:B------:R-:W-:Y:S01]  /*129e0*/  FMUL.FTZ R31, R34.reuse, R8 ;  /* 0x00000008221f7220 */ /* 0x040fe20000410000 */
[----:B------:R-:W-:Y:S02]  /*129f0*/  HADD2.F32 R7, -RZ, R7.H1_H1 ;  /* 0x30000007ff077230 */ /* 0x000fe40000004100 */
[-C--:B------:R-:W-:Y:S01]  /*12a00*/  FMUL.FTZ R6, R43, R11.reuse ;  /* 0x0000000b2b067220 */ /* 0x080fe20000410000 */
[C---:B------:R-:W-:Y:S01]  /*12a10*/  FMUL.FTZ R8, R35.reuse, R11 ;  /* 0x0000000b23087220 */ /* 0x040fe20000410000 */
[-C--:B------:R-:W-:Y:S01]  /*12a20*/  FFMA.FTZ R27, R34, R4.reuse, -R27 ;  /* 0x00000004221b7223 */ /* 0x080fe2000001081b */
[----:B------:R-:W-:Y:S01]  /*12a30*/  FFMA.FTZ R11, R38, R4, R31 ;  /* 0x00000004260b7223 */ /* 0x000fe2000001001f */
[-C--:B------:R-:W-:Y:S01]  /*12a40*/  FFMA.FTZ R32, R35, R7.reuse, -R6 ;  /* 0x0000000723207223 */ /* 0x080fe20000010806 */
[----:B------:R-:W-:Y:S01]  /*12a50*/  FFMA.FTZ R34, R43, R7, R8 ;  /* 0x000000072b227223 */ /* 0x000fe20000010008 */
[----:B------:R-:W-:-:S02]  /*12a60*/  F2FP.F16.F32.PACK_AB R4, R36, R5 ;  /* 0x000000052404723e */ /* 0x000fc400000000ff */
[----:B------:R-:W-:Y:S02]  /*12a70*/  F2FP.F16.F32.PACK_AB R8, R46, R9 ;  /* 0x000000092e08723e */ /* 0x000fe400000000ff */
        /* <DEDUP_REMOVED lines=8> */
.L_x_630:
[----:B------:R-:W-:Y:S05]  /*12b00*/  BSYNC B1 ;  /* 0x0000000000017941 */ /* 0x000fea0003800000 */
.L_x_629:
[----:B------:R-:W-:Y:S05]  /*12b10*/  @P1 BRA `(.L_x_605) ;  /* 0x00000004008c1947 */ /* 0x000fea0003800000 */
[----:B0-----:R-:W2:Y:S04]  /*12b20*/  LDL R0, [R1+0x11c] ;  /* 0x00011c0001007983 */ /* 0x001ea80000100800 */
[----:B------:R-:W3:Y:S01]  /*12b30*/  LDL R4, [R1+0x114] ;  /* 0x0001140001047983 */ /* 0x000ee20000100800 */
[----:B------:R-:W-:Y:S02]  /*12b40*/  SHF.R.S32.HI R5, RZ, 0x1f, R214 ;  /* 0x0000001fff057819 */ /* 0x000fe400000114d6 */
[----:B------:R-:W-:Y:S01]  /*12b50*/  SHF.R.U32.HI R7, RZ, 0x3, R51 ;  /* 0x00000003ff077819 */ /* 0x000fe20000011633 */
[----:B------:R-:W-:Y:S02]  /*12b60*/  HADD2.F32 R36, -RZ, R15.H0_H0 ;  /* 0x2000000fff247230 */ /* 0x000fe40000004100 */
[----:B------:R-:W-:-:S02]  /*12b70*/  HADD2.F32 R34, -RZ, R3.H0_H0 ;  /* 0x20000003ff227230 */ /* 0x000fc40000004100 */
[----:B------:R-:W-:Y:S02]  /*12b80*/  HADD2.F32 R41, -RZ, R20.H0_H0 ;  /* 0x20000014ff297230 */ /* 0x000fe40000004100 */
[----:B------:R-:W-:Y:S01]  /*12b90*/  HADD2.F32 R39, -RZ, R12.H0_H0 ;  /* 0x2000000cff277230 */ /* 0x000fe20000004100 */
[----:B--2---:R-:W-:Y:S02]  /*12ba0*/  R2UR UR4, R0 ;  /* 0x00000000000472ca */ /* 0x004fe400000e0000 */
[CC--:B------:R-:W-:Y:S02]  /*12bb0*/  LEA.HI R0, R5.reuse, R214.reuse, RZ, 0x6 ;  /* 0x000000d605007211 */ /* 0x0c0fe400078f30ff */
[----:B------:R-:W-:Y:S02]  /*12bc0*/  LEA.HI R5, R5, R214, RZ, 0x3 ;  /* 0x000000d605057211 */ /* 0x000fe400078f18ff */
[----:B---3--:R-:W-:Y:S02]  /*12bd0*/  LEA.HI R33, R33, R4, RZ, 0x1d ;  /* 0x0000000421217211 */ /* 0x008fe400078fe8ff */
[----:B------:R-:W-:-:S02]  /*12be0*/  SHF.L.U32 R4, R0, 0x7, RZ ;  /* 0x0000000700047819 */ /* 0x000fc400000006ff */
[----:B------:R-:W-:Y:S02]  /*12bf0*/  LOP3.LUT R6, R51, 0x38, R5, 0xf8, !PT ;  /* 0x0000003833067812 */ /* 0x000fe400078ef805 */
[----:B------:R-:W-:Y:S02]  /*12c00*/  SHF.R.S32.HI R0, RZ, 0x1f, R33 ;  /* 0x0000001fff007819 */ /* 0x000fe40000011421 */
[----:B------:R-:W-:Y:S01]  /*12c10*/  LOP3.LUT R5, R4, 0xffffe000, RZ, 0xc0, !PT ;  /* 0xffffe00004057812 */ /* 0x000fe200078ec0ff */
[----:B------:R-:W-:Y:S01]  /*12c20*/  IMAD.SHL.U32 R4, R33, 0x8, RZ ;  /* 0x0000000821047824 */ /* 0x000fe200078e00ff */
[----:B------:R-:W-:Y:S02]  /*12c30*/  LOP3.LUT R6, R6, R7, RZ, 0x3c, !PT ;  /* 0x0000000706067212 */ /* 0x000fe400078e3cff */
[----:B------:R-:W-:Y:S02]  /*12c40*/  LEA.HI R0, R0, R33, RZ, 0x3 ;  /* 0x0000002100007211 */ /* 0x000fe400078f18ff */
[----:B------:R-:W-:-:S02]  /*12c50*/  IADD3 R6, R6, R5, R49 ;  /* 0x0000000506067210 */ /* 0x000fc40007ffe031 */
[----:B------:R-:W-:Y:S01]  /*12c60*/  LOP3.LUT R4, R51, 0x38, R4, 0xf8, !PT ;  /* 0x0000003833047812 */ /* 0x000fe200078ef804 */
[----:B------:R-:W-:-:S03]  /*12c70*/  IMAD.SHL.U32 R5, R0, 0x400, RZ ;  /* 0x0000040000057824 */ /* 0x000fc600078e00ff */
[----:B------:R-:W-:Y:S02]  /*12c80*/  LOP3.LUT R8, R4, R7, RZ, 0x3c, !PT ;  /* 0x0000000704087212 */ /* 0x000fe400078e3cff */
[----:B------:R-:W-:-:S04]  /*12c90*/  LOP3.LUT R9, R5, 0x7fffe000, RZ, 0xc0, !PT ;  /* 0x7fffe00005097812 */ /* 0x000fc800078ec0ff */
[----:B------:R-:W-:-:S05]  /*12ca0*/  IADD3 R8, R8, R9, R49 ;  /* 0x0000000908087210 */ /* 0x000fca0007ffe031 */
[----:B------:R-:W-:Y:S01]  /*12cb0*/  IMAD R25, R8, 0x2, R23 ;  /* 0x0000000208197824 */ /* 0x000fe200078e0217 */
[----:B------:R-:W-:-:S04]  /*12cc0*/  LEA R0, R6, UR4, 0x1 ;  /* 0x0000000406007c11 */ /* 0x000fc8000f8e08ff */
[----:B------:R-:W0:Y:S04]  /*12cd0*/  LDS.128 R8, [R25+0x14400] ;  /* 0x0144000019087984 */ /* 0x000e280000000c00 */
[----:B------:R-:W1:Y:S01]  /*12ce0*/  LDS.128 R4, [R0] ;  /* 0x0000000000047984 */ /* 0x000e620000000c00 */
[--C-:B0-----:R-:W-:Y:S02]  /*12cf0*/  HADD2.F32 R30, -RZ, R8.reuse.H0_H0 ;  /* 0x20000008ff1e7230 */ /* 0x101fe40000004100 */
[----:B------:R-:W-:Y:S02]  /*12d00*/  HADD2.F32 R8, -RZ, R8.H1_H1 ;  /* 0x30000008ff087230 */ /* 0x000fe40000004100 */
[--C-:B-1----:R-:W-:Y:S02]  /*12d10*/  HADD2.F32 R26, -RZ, R4.reuse.H0_H0 ;  /* 0x20000004ff1a7230 */ /* 0x102fe40000004100 */
[-C--:B------:R-:W-:Y:S01]  /*12d20*/  FMUL.FTZ R35, R36, R30.reuse ;  /* 0x0000001e24237220 */ /* 0x080fe20000410000 */
[----:B------:R-:W-:Y:S01]  /*12d30*/  FMUL.FTZ R37, R34, R30 ;  /* 0x0000001e22257220 */ /* 0x000fe20000410000 */
[----:B------:R-:W-:-:S02]  /*12d40*/  HADD2.F32 R27, -RZ, R4.H1_H1 ;  /* 0x30000004ff1b7230 */ /* 0x000fc40000004100 */
[-C--:B------:R-:W-:Y:S01]  /*12d50*/  FFMA.FTZ R35, R34, R26.reuse, -R35 ;  /* 0x0000001a22237223 */ /* 0x080fe20000010823 */
[----:B------:R-:W-:Y:S02]  /*12d60*/  HADD2.F32 R31, -RZ, R9.H0_H0 ;  /* 0x20000009ff1f7230 */ /* 0x000fe40000004100 */
[----:B------:R-:W-:Y:S01]  /*12d70*/  FFMA.FTZ R37, R36, R26, R37 ;  /* 0x0000001a24257223 */ /* 0x000fe20000010025 */
[----:B------:R-:W-:Y:S02]  /*12d80*/  HADD2.F32 R34, -RZ, R15.H1_H1 ;  /* 0x3000000fff227230 */ /* 0x000fe40000004100 */
[-C--:B------:R-:W-:Y:S01]  /*12d90*/  FMUL.FTZ R30, R41, R8.reuse ;  /* 0x00000008291e7220 */ /* 0x080fe20000410000 */
[----:B------:R-:W-:Y:S02]  /*12da0*/  HADD2.F32 R26, -RZ, R3.H1_H1 ;  /* 0x30000003ff1a7230 */ /* 0x000fe40000004100 */
[----:B------:R-:W-:Y:S01]  /*12db0*/  FMUL.FTZ R8, R39, R8 ;  /* 0x0000000827087220 */ /* 0x000fe20000410000 */
[----:B------:R-:W-:-:S02]  /*12dc0*/  HADD2.F32 R28, -RZ, R5.H0_H0 ;  /* 0x20000005ff1c7230 */ /* 0x000fc40000004100 */
[----:B------:R-:W-:Y:S01]  /*12dd0*/  FFMA.FTZ R30, R39, R27, -R30 ;  /* 0x0000001b271e7223 */ /* 0x000fe2000001081e */
[-C--:B------:R-:W-:Y:S01]  /*12de0*/  FMUL.FTZ R3, R34, R31.reuse ;  /* 0x0000001f22037220 */ /* 0x080fe20000410000 */
[----:B------:R-:W-:Y:S02]  /*12df0*/  HADD2.F32 R9, -RZ, R9.H1_H1 ;  /* 0x30000009ff097230 */ /* 0x000fe40000004100 */
[----:B------:R-:W-:Y:S01]  /*12e00*/  FMUL.FTZ R31, R26, R31 ;  /* 0x0000001f1a1f7220 */ /* 0x000fe20000410000 */
[----:B------:R-:W-:Y:S02]  /*12e10*/  HADD2.F32 R39, -RZ, R20.H1_H1 ;  /* 0x30000014ff277230 */ /* 0x000fe40000004100 */
[----:B------:R-:W-:Y:S02]  /*12e20*/  HADD2.F32 R15, -RZ, R12.H1_H1 ;  /* 0x3000000cff0f7230 */ /* 0x000fe40000004100 */
[----:B------:R-:W-:Y:S01]  /*12e30*/  FFMA.FTZ R8, R41, R27, R8 ;  /* 0x0000001b29087223 */ /* 0x000fe20000010008 */
[----:B------:R-:W-:-:S02]  /*12e40*/  HADD2.F32 R5, -RZ, R5.H1_H1 ;  /* 0x30000005ff057230 */ /* 0x000fc40000004100 */
[-C--:B------:R-:W-:Y:S01]  /*12e50*/  FFMA.FTZ R31, R34, R28.reuse, R31 ;  /* 0x0000001c221f7223 */ /* 0x080fe2000001001f */
[--C-:B------:R-:W-:Y:S02]  /*12e60*/  HADD2.F32 R32, -RZ, R10.reuse.H0_H0 ;  /* 0x2000000aff207230 */ /* 0x100fe40000004100 */
[-C--:B------:R-:W-:Y:S01]  /*12e70*/  FMUL.FTZ R12, R39, R9.reuse ;  /* 0x00000009270c7220 */ /* 0x080fe20000410000 */
[----:B------:R-:W-:Y:S02]  /*12e80*/  HADD2.F32 R41, -RZ, R21.H0_H0 ;  /* 0x20000015ff297230 */ /* 0x000fe40000004100 */
[----:B------:R-:W-:Y:S01]  /*12e90*/  FMUL.FTZ R20, R15, R9 ;  /* 0x000000090f147220 */ /* 0x000fe20000410000 */
[----:B------:R-:W-:Y:S02]  /*12ea0*/  HADD2.F32 R10, -RZ, R10.H1_H1 ;  /* 0x3000000aff0a7230 */ /* 0x000fe40000004100 */
[----:B------:R-:W-:Y:S02]  /*12eb0*/  HADD2.F32 R34, -RZ, R24.H0_H0 ;  /* 0x20000018ff227230 */ /* 0x000fe40000004100 */
[----:B------:R-:W-:Y:S01]  /*12ec0*/  FFMA.FTZ R3, R26, R28, -R3 ;  /* 0x0000001c1a037223 */ /* 0x000fe20000010803 */
[----:B------:R-:W-:-:S02]  /*12ed0*/  HADD2.F32 R29, -RZ, R6.H0_H0 ;  /* 0x20000006ff1d7230 */ /* 0x000fc40000004100 */
[-C--:B------:R-:W-:Y:S01]  /*12ee0*/  FFMA.FTZ R12, R15, R5.reuse, -R12 ;  /* 0x000000050f0c7223 */ /* 0x080fe2000001080c */
[----:B------:R-:W-:Y:S02]  /*12ef0*/  HADD2.F32 R27, -RZ, R13.H0_H0 ;  /* 0x2000000dff1b7230 */ /* 0x000fe40000004100 */
[----:B------:R-:W-:Y:S01]  /*12f00*/  FMUL.FTZ R26, R41, R32 ;  /* 0x00000020291a7220 */ /* 0x000fe20000410000 */
[----:B------:R-:W-:Y:S02]  /*12f10*/  HADD2.F32 R6, -RZ, R6.H1_H1 ;  /* 0x30000006ff067230 */ /* 0x000fe40000004100 */
[----:B------:R-:W-:Y:S01]  /*12f20*/  FFMA.FTZ R20, R39, R5, R20 ;  /* 0x0000000527147223 */ /* 0x000fe20000010014 */
[----:B------:R-:W-:Y:S02]  /*12f30*/  HADD2.F32 R28, -RZ, R14.H0_H0 ;  /* 0x2000000eff1c7230 */ /* 0x000fe40000004100 */
[----:B------:R-:W-:Y:S01]  /*12f40*/  FMUL.FTZ R5, R34, R10 ;  /* 0x0000000a22057220 */ /* 0x000fe20000410000 */
[----:B------:R-:W-:-:S02]  /*12f50*/  HADD2.F32 R33, -RZ, R11.H0_H0 ;  /* 0x2000000bff217230 */ /* 0x000fc40000004100 */
[C---:B------:R-:W-:Y:S01]  /*12f60*/  FMUL.FTZ R32, R27.reuse, R32 ;  /* 0x000000201b207220 */ /* 0x040fe20000410000 */
[----:B------:R-:W-:Y:S01]  /*12f70*/  FFMA.FTZ R26, R27, R29, -R26 ;  /* 0x0000001d1b1a7223 */ /* 0x000fe2000001081a */
[----:B------:R-:W-:Y:S02]  /*12f80*/  HADD2.F32 R11, -RZ, R11.H1_H1 ;  /* 0x3000000bff0b7230 */ /* 0x000fe40000004100 */
[C---:B------:R-:W-:Y:S01]  /*12f90*/  FMUL.FTZ R9, R28.reuse, R10 ;  /* 0x0000000a1c097220 */ /* 0x040fe20000410000 */
[----:B------:R-:W-:Y:S01]  /*12fa0*/  FFMA.FTZ R15, R28, R6, -R5 ;  /* 0x000000061c0f7223 */ /* 0x000fe20000010805 */
[----:B------:R-:W-:Y:S02]  /*12fb0*/  HADD2.F32 R36, -RZ, R21.H1_H1 ;  /* 0x30000015ff247230 */ /* 0x000fe40000004100 */
[----:B------:R-:W-:Y:S02]  /*12fc0*/  HADD2.F32 R27, -RZ, R24.H1_H1 ;  /* 0x30000018ff1b7230 */ /* 0x000fe40000004100 */
[----:B------:R-:W-:-:S02]  /*12fd0*/  HADD2.F32 R28, -RZ, R13.H1_H1 ;  /* 0x3000000dff1c7230 */ /* 0x000fc40000004100 */
[----:B------:R-:W-:Y:S02]  /*12fe0*/  HADD2.F32 R21, -RZ, R14.H1_H1 ;  /* 0x3000000eff157230 */ /* 0x000fe40000004100 */
[----:B------:R-:W-:Y:S01]  /*12ff0*/  FFMA.FTZ R13, R34, R6, R9 ;  /* 0x00000006220d7223 */ /* 0x000fe20000010009 */
[--C-:B------:R-:W-:Y:S02]  /*13000*/  HADD2.F32 R4, -RZ, R7.reuse.H0_H0 ;  /* 0x20000007ff047230 */ /* 0x100fe40000004100 */
[----:B------:R-:W-:Y:S01]  /*13010*/  FMUL.FTZ R5, R36, R33 ;  /* 0x0000002124057220 */ /* 0x000fe20000410000 */
[----:B------:R-:W-:Y:S02]  /*13020*/  HADD2.F32 R7, -RZ, R7.H1_H1 ;  /* 0x30000007ff077230 */ /* 0x000fe40000004100 */
[----:B------:R-:W-:Y:S01]  /*13030*/  FMUL.FTZ R6, R27, R11 ;  /* 0x0000000b1b067220 */ /* 0x000fe20000410000 */
[C---:B------:R-:W-:Y:S01]  /*13040*/  FMUL.FTZ R33, R28.reuse, R33 ;  /* 0x000000211c217220 */ /* 0x040fe20000410000 */
[C---:B------:R-:W-:Y:S01]  /*13050*/  FMUL.FTZ R10, R21.reuse, R11 ;  /* 0x0000000b150a7220 */ /* 0x040fe20000410000 */
[-C--:B------:R-:W-:Y:S01]  /*13060*/  FFMA.FTZ R11, R28, R4.reuse, -R5 ;  /* 0x000000041c0b7223 */ /* 0x080fe20000010805 */
[----:B------:R-:W-:Y:S01]  /*13070*/  FFMA.FTZ R14, R21, R7, -R6 ;  /* 0x00000007150e7223 */ /* 0x000fe20000010806 */
[----:B------:R-:W-:Y:S01]  /*13080*/  FFMA.FTZ R32, R41, R29, R32 ;  /* 0x0000001d29207223 */ /* 0x000fe20000010020 */
[----:B------:R-:W-:Y:S01]  /*13090*/  FFMA.FTZ R33, R36, R4, R33 ;  /* 0x0000000424217223 */ /* 0x000fe20000010021 */
[----:B------:R-:W-:Y:S01]  /*130a0*/  FFMA.FTZ R24, R27, R7, R10 ;  /* 0x000000071b187223 */ /* 0x000fe2000001000a */
        /* <DEDUP_REMOVED lines=8> */
[----:B------:R4:W-:Y:S04]  /*13130*/  STS.128 [R0], R4 ;  /* 0x0000000400007388 */ /* 0x0009e80000000c00 */
[----:B------:R4:W-:Y:S02]  /*13140*/  STS.128 [R25+0x14400], R8 ;  /* 0x0144000819007388 */ /* 0x0009e40000000c00 */
.L_x_605:
[----:B------:R-:W-:Y:S05]  /*13150*/  BSYNC B0 ;  /* 0x0000000000007941 */ /* 0x000fea0003800000 */
.L_x_574:
[----:B------:R-:W-:Y:S01]  /*13160*/  @!PT LDS RZ, [RZ] ;  /* 0x00000000fffff984 */ /* 0x000fe20000000800 */
[----:B------:R-:W-:Y:S01]  /*13170*/  @!PT LDS RZ, [RZ] ;  /* 0x00000000fffff984 */ /* 0x000fe20000000800 */
[----:B------:R-:W-:Y:S01]  /*13180*/  @!PT LDS RZ, [RZ] ;  /* 0x00000000fffff984 */ /* 0x000fe20000000800 */
[----:B------:R-:W-:Y:S01]  /*13190*/  @!PT LDS RZ, [RZ] ;  /* 0x00000000fffff984 */ /* 0x000fe20000000800 */
[----:B------:R0:W-:Y:S06]  /*131a0*/  MEMBAR.ALL.CTA ;  /* 0x0000000000007992 */ /* 0x0001ec0000008000 */
[----:B0-----:R-:W0:Y:S01]  /*131b0*/  FENCE.VIEW.ASYNC.S ;  /* 0x00000000000073c6 */ /* 0x001e220000000000 */
[----:B------:R-:W-:Y:S05]  /*131c0*/  WARPSYNC.ALL ;  /* 0x0000000000007948 */ /* 0x000fea0003800000 */
[----:B0-----:R-:W-:Y:S06]  /*131d0*/  BAR.SYNC.DEFER_BLOCKING 0xd, 0x100 ;  /* 0x0344000000007b1d */ /* 0x001fec0000010000 */
.L_x_572:
[----:B------:R-:W-:-:S06]  /*131e0*/  ULOP3.LUT UR4, UR60, 0x1, URZ, 0xfc, !UPT ;  /* 0x000000013c047892 */ /* 0x000fcc000f8efc3f */
[----:B01--4-:R-:W-:-:S04]  /*131f0*/  MOV R0, UR4 ;  /* 0x0000000400007c02 */ /* 0x013fc80008000f00 */
[----:B------:R-:W-:-:S13]  /*13200*/  ISETP.NE.AND P0, PT, R0, 0x3, PT ;  /* 0x000000030000780c */ /* 0x000fda0003f05270 */
[----:B------:R-:W-:Y:S05]  /*13210*/  @!P0 BRA `(.L_x_631) ;  /* 0x0000000000048947 */ /* 0x000fea0003800000 */
[----:B------:R-:W-:Y:S01]  /*13220*/  BPT.TRAP 0x1 ;  /* 0x000000040000795c */ /* 0x000fe20000300000 */
.L_x_631:
[----:B------:R-:W-:Y:S01]  /*13230*/  IMAD R0, R226, 0x8, R23 ;  /* 0x00000008e2007824 */ /* 0x000fe200078e0217 */
[----:B------:R-:W-:-:S04]  /*13240*/  SHF.L.U32 R3, R227, 0x1f, RZ ;  /* 0x0000001fe3037819 */ /* 0x000fc800000006ff */
[----:B------:R0:W1:Y:S01]  /*13250*/  SYNCS.PHASECHK.TRANS64.TRYWAIT P1, [R0+URZ+0x38830], R3 ;  /* 0x03883003000075a7 */ /* 0x000062000802017f */
[----:B------:R-:W-:Y:S05]  /*13260*/  @!P0 BRA `(.L_x_632) ;  /* 0x0000000000048947 */ /* 0x000fea0003800000 */
[----:B------:R-:W-:Y:S01]  /*13270*/  BPT.TRAP 0x1 ;  /* 0x000000040000795c */ /* 0x000fe20000300000 */
.L_x_632:
[----:B------:R-:W-:Y:S01]  /*13280*/  IMAD.MOV.U32 R151, RZ, RZ, RZ ;  /* 0x000000ffff977224 */ /* 0x000fe200078e00ff */
[----:B-1----:R-:W-:Y:S06]  /*13290*/  @P1 BRA `(.L_x_633) ;  /* 0x0000000000081947 */ /* 0x002fec0003800000 */
[----:B------:R-:W1:Y:S02]  /*132a0*/  SYNCS.PHASECHK.TRANS64.TRYWAIT P1, [R0+URZ+0x38830], R3 ;  /* 0x03883003000075a7 */ /* 0x000e64000802017f */
[----:B-1----:R-:W-:Y:S05]  /*132b0*/  @!P1 BRA `(.L_x_634) ;  /* 0x0000017c00849947 */ /* 0x002fea0003800000 */
.L_x_633:
[----:B------:R-:W-:Y:S05]  /*132c0*/  WARPSYNC.ALL ;  /* 0x0000000000007948 */ /* 0x000fea0003800000 */
[----:B01----:R-:W-:Y:S01]  /*132d0*/  VIADD R3, R23, 0x24400 ;  /* 0x0002440017037836 */ /* 0x003fe20000000000 */
[----:B------:R-:W-:Y:S01]  /*132e0*/  R2UR UR20, R2 ;  /* 0x00000000021472ca */ /* 0x000fe200000e0000 */
[----:B--23--:R-:W-:Y:S01]  /*132f0*/  IMAD.MOV.U32 R5, RZ, RZ, 0x40000040 ;  /* 0x40000040ff057424 */ /* 0x00cfe200078e00ff */
[----:B------:R-:W-:Y:S01]  /*13300*/  WARPGROUP.ARRIVE ;  /* 0x00000000000079c5 */ /* 0x000fe20000000000 */
[----:B------:R-:W-:Y:S01]  /*13310*/  UMOV UR25, 0x40000040 ;  /* 0x4000004000197882 */ /* 0x000fe20000000000 */
[----:B------:R-:W-:Y:S01]  /*13320*/  SHF.R.U32.HI R3, RZ, 0x4, R3 ;  /* 0x00000004ff037819 */ /* 0x000fe20000011603 */
[----:B------:R-:W-:Y:S01]  /*13330*/  IMAD.MOV.U32 R7, RZ, RZ, 0x40000040 ;  /* 0x40000040ff077424 */ /* 0x000fe200078e00ff */
[----:B------:R-:W-:Y:S01]  /*13340*/  R2UR UR27, R5 ;  /* 0x00000000051b72ca */ /* 0x000fe200000e0000 */
[----:B------:R-:W-:Y:S01]  /*13350*/  UMOV UR17, UR25 ;  /* 0x0000001900117c82 */ /* 0x000fe20008000000 */
[----:B------:R-:W-:Y:S01]  /*13360*/  LOP3.LUT R3, R3, 0x3fff, RZ, 0xc0, !PT ;  /* 0x00003fff03037812 */ /* 0x000fe200078ec0ff */
[----:B------:R-:W-:Y:S01]  /*13370*/  UMOV UR5, UR17 ;  /* 0x0000001100057c82 */ /* 0x000fe20008000000 */
[----:B------:R-:W-:Y:S01]  /*13380*/  R2UR UR7, R7 ;  /* 0x00000000070772ca */ /* 0x000fe200000e0000 */
[----:B------:R-:W-:Y:S01]  /*13390*/  UMOV UR9, UR17 ;  /* 0x0000001100097c82 */ /* 0x000fe20008000000 */
[----:B------:R-:W-:Y:S01]  /*133a0*/  LOP3.LUT R4, R3, 0x10000, RZ, 0xfc, !PT ;  /* 0x0001000003047812 */ /* 0x000fe200078efcff */
[----:B------:R-:W-:Y:S01]  /*133b0*/  ULOP3.LUT UR20, UR20, 0x10000, URZ, 0xfc, !UPT ;  /* 0x0001000014147892 */ /* 0x000fe2000f8efc3f */
[----:B------:R-:W-:Y:S01]  /*133c0*/  IMAD.MOV.U32 R3, RZ, RZ, 0x40000040 ;  /* 0x40000040ff037424 */ /* 0x000fe200078e00ff */
[----:B------:R-:W-:Y:S01]  /*133d0*/  R2UR UR15, R7 ;  /* 0x00000000070f72ca */ /* 0x000fe200000e0000 */
[----:B------:R-:W-:Y:S01]  /*133e0*/  UMOV UR13, UR17 ;  /* 0x00000011000d7c82 */ /* 0x000fe20008000000 */
[----:B------:R0:W-:Y:S01]  /*133f0*/  STL [R1+0x50], R4 ;  /* 0x0000500401007387 */ /* 0x0001e20000100800 */
[----:B------:R-:W-:Y:S01]  /*13400*/  MOV R11, UR25 ;  /* 0x00000019000b7c02 */ /* 0x000fe20008000f00 */
[----:B------:R-:W-:Y:S01]  /*13410*/  IMAD.MOV.U32 R7, RZ, RZ, 0x40000040 ;  /* 0x40000040ff077424 */ /* 0x000fe200078e00ff */
[----:B------:R-:W-:Y:S01]  /*13420*/  UMOV UR24, UR20 ;  /* 0x0000001400187c82 */ /* 0x000fe20008000000 */
[C---:B------:R-:W-:Y:S01]  /*13430*/  R2UR UR11, R3.reuse ;  /* 0x00000000030b72ca */ /* 0x040fe200000e0000 */
[----:B------:R-:W-:Y:S01]  /*13440*/  UMOV UR16, UR24 ;  /* 0x0000001800107c82 */ /* 0x000fe20008000000 */
[----:B------:R-:W-:Y:S01]  /*13450*/  R2UR UR19, R3 ;  /* 0x00000000031372ca */ /* 0x000fe200000e0000 */
[----:B------:R-:W-:Y:S01]  /*13460*/  UMOV UR4, UR16 ;  /* 0x0000001000047c82 */ /* 0x000fe20008000000 */
[----:B------:R-:W-:Y:S01]  /*13470*/  UMOV UR8, UR16 ;  /* 0x0000001000087c82 */ /* 0x000fe20008000000 */
[----:B------:R-:W-:Y:S01]  /*13480*/  UMOV UR12, UR16 ;  /* 0x00000010000c7c82 */ /* 0x000fe20008000000 */
[----:B0-----:R-:W-:Y:S01]  /*13490*/  IMAD R4, R226, 0xa00, R4 ;  /* 0x00000a00e2047824 */ /* 0x001fe200078e0204 */
[----:B------:R-:W-:Y:S01]  /*134a0*/  MOV R3, 0x40000040 ;  /* 0x4000004000037802 */ /* 0x000fe20000000f00 */
[----:B------:R-:W-:Y:S01]  /*134b0*/  IMAD.U32 R10, RZ, RZ, UR24 ;  /* 0x00000018ff0a7e24 */ /* 0x000fe2000f8e00ff */
[----:B------:R-:W-:Y:S01]  /*134c0*/  UIADD3 UR56, UR20, 0x804, URZ ;  /* 0x0000080414387890 */ /* 0x000fe2000fffe03f */
[C---:B------:R-:W-:Y:S01]  /*134d0*/  VIADD R2, R4.reuse, 0x100 ;  /* 0x0000010004027836 */ /* 0x040fe20000000000 */
[C---:B------:R-:W-:Y:S01]  /*134e0*/  R2UR UR26, R4.reuse ;  /* 0x00000000041a72ca */ /* 0x040fe200000e0000 */
[C---:B------:R-:W-:Y:S01]  /*134f0*/  VIADD R8, R4.reuse, 0x102 ;  /* 0x0000010204087836 */ /* 0x040fe20000000000 */
[----:B------:R-:W-:Y:S01]  /*13500*/  IADD3 R6, R4, 0x80, RZ ;  /* 0x0000008004067810 */ /* 0x000fe20007ffe0ff */
[----:B------:R-:W-:Y:S01]  /*13510*/  IMAD.MOV.U32 R9, RZ, RZ, 0x40000040 ;  /* 0x40000040ff097424 */ /* 0x000fe200078e00ff */
[----:B------:R-:W-:Y:S01]  /*13520*/  R2UR UR10, R2 ;  /* 0x00000000020a72ca */ /* 0x000fe200000e0000 */
[----:B------:R-:W-:Y:S01]  /*13530*/  VIADD R2, R4, 0x200 ;  /* 0x0000020004027836 */ /* 0x000fe20000000000 */
[----:B------:R-:W-:Y:S01]  /*13540*/  R2UR UR6, R6 ;  /* 0x00000000060672ca */ /* 0x000fe200000e0000 */
[----:B------:R0:W-:Y:S01]  /*13550*/  STL.64 [R1+0x8], R10 ;  /* 0x0000080a01007387 */ /* 0x0001e20000100a00 */
[----:B------:R-:W-:Y:S01]  /*13560*/  IADD3 R6, R4, 0x180, RZ ;  /* 0x0000018004067810 */ /* 0x000fe20007ffe0ff */
[----:B------:R-:W-:Y:S01]  /*13570*/  UMOV UR57, 0x40000040 ;  /* 0x4000004000397882 */ /* 0x000fe20000000000 */
[----:B------:R-:W-:Y:S01]  /*13580*/  R2UR UR18, R2 ;  /* 0x00000000021272ca */ /* 0x000fe200000e0000 */
[----:B------:R-:W-:Y:S01]  /*13590*/  VIADD R2, R4, 0x2 ;  /* 0x0000000204027836 */ /* 0x000fe20000000000 */
[----:B------:R-:W-:Y:S01]  /*135a0*/  R2UR UR14, R6 ;  /* 0x00000000060e72ca */ /* 0x000fe200000e0000 */
[----:B------:R-:W-:Y:S01]  /*135b0*/  HGMMA.64x16x16.F32 R56, gdesc[UR24], RZ, !UPT, gsb0 ;  /* 0x00200000183879f0 */ /* 0x000fe2000c0008ff */
[----:B------:R-:W-:Y:S01]  /*135c0*/  R2UR UR27, R3 ;  /* 0x00000000031b72ca */ /* 0x000fe200000e0000 */
[----:B------:R-:W-:Y:S01]  /*135d0*/  UMOV UR25, 0x40000040 ;  /* 0x4000004000197882 */ /* 0x000fe20000000000 */
[----:B------:R-:W-:Y:S01]  /*135e0*/  R2UR UR26, R2 ;  /* 0x00000000021a72ca */ /* 0x000fe200000e0000 */
[C---:B------:R-:W-:Y:S01]  /*135f0*/  VIADD R6, R4.reuse, 0x82 ;  /* 0x0000008204067836 */ /* 0x040fe20000000000 */
[----:B------:R-:W-:Y:S01]  /*13600*/  UIADD3 UR52, UR20, 0x806, URZ ;  /* 0x0000080614347890 */ /* 0x000fe2000fffe03f */
[----:B------:R-:W-:Y:S01]  /*13610*/  VIADD R2, R4, 0x182 ;  /* 0x0000018204027836 */ /* 0x000fe20000000000 */
[----:B0-----:R-:W-:Y:S01]  /*13620*/  MOV R11, UR25 ;  /* 0x00000019000b7c02 */ /* 0x001fe20008000f00 */
[----:B------:R-:W-:Y:S01]  /*13630*/  IMAD.MOV.U32 R3, RZ, RZ, 0x40000040 ;  /* 0x40000040ff037424 */ /* 0x000fe200078e00ff */
[----:B------:R-:W-:Y:S01]  /*13640*/  UMOV UR53, 0x40000040 ;  /* 0x4000004000357882 */ /* 0x000fe20000000000 */
[----:B------:R-:W-:Y:S01]  /*13650*/  UIADD3 UR48, UR20, 0xc00, URZ ;  /* 0x00000c0014307890 */ /* 0x000fe2000fffe03f */
[----:B------:R-:W-:Y:S01]  /*13660*/  IMAD.MOV.U32 R5, RZ, RZ, 0x40000040 ;  /* 0x40000040ff057424 */ /* 0x000fe200078e00ff */
        /* <DEDUP_REMOVED lines=8> */
[----:B-----5:R-:W-:-:S06]  /*136f0*/  WARPGROUP.ARRIVE ;  /* 0x00000000000079c5 */ /* 0x020fcc0000000000 */
[----:B------:R-:W-:Y:S01]  /*13700*/  HGMMA.64x16x16.F32 R48, gdesc[UR4], RZ, !UPT, gsb0 ;  /* 0x00200000043079f0 */ /* 0x000fe2000c0008ff */
[----:B------:R-:W-:Y:S01]  /*13710*/  UIADD3 UR4, UR20, 0x2, URZ ;  /* 0x0000000214047890 */ /* 0x000fe2000fffe03f */
[----:B------:R-:W-:Y:S02]  /*13720*/  R2UR UR6, R6 ;  /* 0x00000000060672ca */ /* 0x000fe400000e0000 */
[----:B------:R-:W-:Y:S01]  /*13730*/  R2UR UR7, R7 ;  /* 0x00000000070772ca */ /* 0x000fe200000e0000 */
[----:B------:R-:W-:Y:S01]  /*13740*/  IMAD.MOV.U32 R7, RZ, RZ, 0x40000040 ;  /* 0x40000040ff077424 */ /* 0x000fe200078e00ff */
[----:B------:R-:W-:Y:S02]  /*13750*/  IADD3 R6, R4, 0x202, RZ ;  /* 0x0000020204067810 */ /* 0x000fe40007ffe0ff */
[----:B------:R-:W-:Y:S02]  /*13760*/  UMOV UR24, UR4 ;  /* 0x0000000400187c82 */ /* 0x000fe40008000000 */
[----:B------:R-:W-:-:S05]  /*13770*/  IMAD.U32 R10, RZ, RZ, UR24 ;  /* 0x00000018ff0a7e24 */ /* 0x000fca000f8e00ff */
[----:B------:R0:W-:Y:S01]  /*13780*/  STL.64 [R1], R10 ;  /* 0x0000000a01007387 */ /* 0x0001e20000100a00 */
[----:B------:R-:W-:Y:S02]  /*13790*/  WARPGROUP.DEPBAR.LE gsb0, 0x0 ;  /* 0x00008000000079c5 */ /* 0x000fe40000010000 */
[----:B------:R-:W-:-:S06]  /*137a0*/  WARPGROUP.ARRIVE ;  /* 0x00000000000079c5 */ /* 0x000fcc0000000000 */
[----:B------:R-:W-:Y:S01]  /*137b0*/  HGMMA.64x16x16.F32 R40, gdesc[UR8], RZ, !UPT, gsb0 ;  /* 0x00200000082879f0 */ /* 0x000fe2000c0008ff */
[----:B------:R-:W-:Y:S01]  /*137c0*/  R2UR UR10, R8 ;  /* 0x00000000080a72ca */ /* 0x000fe200000e0000 */
[----:B------:R-:W-:Y:S01]  /*137d0*/  VIADD R8, R4, 0x104 ;  /* 0x0000010404087836 */ /* 0x000fe20000000000 */
[----:B------:R-:W-:Y:S01]  /*137e0*/  R2UR UR11, R9 ;  /* 0x00000000090b72ca */ /* 0x000fe200000e0000 */
[----:B------:R-:W-:Y:S01]  /*137f0*/  IMAD.MOV.U32 R9, RZ, RZ, 0x40000040 ;  /* 0x40000040ff097424 */ /* 0x000fe200078e00ff */
[----:B------:R-:W-:Y:S02]  /*13800*/  WARPGROUP.DEPBAR.LE gsb0, 0x0 ;  /* 0x00008000000079c5 */ /* 0x000fe40000010000 */
[----:B------:R-:W-:-:S06]  /*13810*/  WARPGROUP.ARRIVE ;  /* 0x00000000000079c5 */ /* 0x000fcc0000000000 */
[----:B------:R-:W-:Y:S01]  /*13820*/  HGMMA.64x16x16.F32 R32, gdesc[UR12], RZ, !UPT, gsb0 ;  /* 0x002000000c2079f0 */ /* 0x000fe2000c0008ff */
[----:B------:R-:W-:Y:S01]  /*13830*/  R2UR UR14, R2 ;  /* 0x00000000020e72ca */ /* 0x000fe200000e0000 */
[----:B------:R-:W-:Y:S01]  /*13840*/  VIADD R2, R4, 0x4 ;  /* 0x0000000404027836 */ /* 0x000fe20000000000 */
[----:B------:R-:W-:Y:S02]  /*13850*/  R2UR UR15, R3 ;  /* 0x00000000030f72ca */ /* 0x000fe400000e0000 */
[----:B------:R-:W-:Y:S01]  /*13860*/  MOV R3, 0x40000040 ;  /* 0x4000004000037802 */ /* 0x000fe20000000f00 */
[----:B------:R-:W-:Y:S02]  /*13870*/  WARPGROUP.DEPBAR.LE gsb0, 0x0 ;  /* 0x00008000000079c5 */ /* 0x000fe40000010000 */
[----:B------:R-:W-:-:S06]  /*13880*/  WARPGROUP.ARRIVE ;  /* 0x00000000000079c5 */ /* 0x000fcc0000000000 */
[----:B------:R-:W-:Y:S01]  /*13890*/  HGMMA.64x16x16.F32 R24, gdesc[UR16], RZ, !UPT, gsb0 ;  /* 0x00200000101879f0 */ /* 0x000fe2000c0008ff */
[----:B------:R-:W-:Y:S01]  /*138a0*/  UMOV UR16, UR24 ;  /* 0x0000001800107c82 */ /* 0x000fe20008000000 */
[----:B------:R-:W-:Y:S01]  /*138b0*/  UMOV UR17, UR25 ;  /* 0x0000001900117c82 */ /* 0x000fe20008000000 */
[----:B------:R-:W-:Y:S01]  /*138c0*/  UMOV UR4, UR16 ;  /* 0x0000001000047c82 */ /* 0x000fe20008000000 */
[----:B------:R-:W-:Y:S01]  /*138d0*/  UMOV UR5, UR17 ;  /* 0x0000001100057c82 */ /* 0x000fe20008000000 */
[----:B------:R-:W-:Y:S01]  /*138e0*/  UMOV UR8, UR16 ;  /* 0x0000001000087c82 */ /* 0x000fe20008000000 */
[----:B------:R-:W-:Y:S01]  /*138f0*/  UMOV UR9, UR17 ;  /* 0x0000001100097c82 */ /* 0x000fe20008000000 */
[----:B------:R-:W-:Y:S01]  /*13900*/  UMOV UR12, UR16 ;  /* 0x00000010000c7c82 */ /* 0x000fe20008000000 */
[----:B------:R-:W-:Y:S01]  /*13910*/  UMOV UR13, UR17 ;  /* 0x00000011000d7c82 */ /* 0x000fe20008000000 */
[----:B------:R-:W-:Y:S01]  /*13920*/  R2UR UR18, R6 ;  /* 0x00000000061272ca */ /* 0x000fe200000e0000 */
[----:B------:R-:W-:Y:S01]  /*13930*/  VIADD R6, R4, 0x84 ;  /* 0x0000008404067836 */ /* 0x000fe20000000000 */
[----:B------:R-:W-:Y:S01]  /*13940*/  R2UR UR19, R7 ;  /* 0x00000000071372ca */ /* 0x000fe200000e0000 */
[----:B------:R-:W-:Y:S01]  /*13950*/  IMAD.MOV.U32 R7, RZ, RZ, 0x40000040 ;  /* 0x40000040ff077424 */ /* 0x000fe200078e00ff */
[----:B------:R-:W-:-:S02]  /*13960*/  WARPGROUP.DEPBAR.LE gsb0, 0x0 ;  /* 0x00008000000079c5 */ /* 0x000fc40000010000 */
[----:B------:R-:W-:-:S06]  /*13970*/  WARPGROUP.ARRIVE ;  /* 0x00000000000079c5 */ /* 0x000fcc0000000000 */
[----:B------:R-:W-:Y:S01]  /*13980*/  HGMMA.64x16x16.F32 R56, gdesc[UR24], R56, gsb0 ;  /* 0x00200000183879f0 */ /* 0x000fe20008000838 */
[----:B------:R-:W-:Y:S01]  /*13990*/  R2UR UR26, R2 ;  /* 0x00000000021a72ca */ /* 0x000fe200000e0000 */
[----:B------:R-:W-:Y:S01]  /*139a0*/  UMOV UR25, 0x40000040 ;  /* 0x4000004000197882 */ /* 0x000fe20000000000 */
[----:B------:R-:W-:Y:S01]  /*139b0*/  R2UR UR27, R3 ;  /* 0x00000000031b72ca */ /* 0x000fe200000e0000 */
[----:B------:R-:W-:Y:S01]  /*139c0*/  VIADD R2, R4, 0x184 ;  /* 0x0000018404027836 */ /* 0x000fe20000000000 */
[----:B0-----:R-:W-:Y:S01]  /*139d0*/  MOV R11, UR25 ;  /* 0x00000019000b7c02 */ /* 0x001fe20008000f00 */
[----:B------:R-:W-:Y:S01]  /*139e0*/  IMAD.MOV.U32 R3, RZ, RZ, 0x40000040 ;  /* 0x40000040ff037424 */ /* 0x000fe200078e00ff */
[----:B------:R-:W-:Y:S02]  /*139f0*/  WARPGROUP.DEPBAR.LE gsb0, 0x0 ;  /* 0x00008000000079c5 */ /* 0x000fe40000010000 */
[----:B------:R-:W-:-:S06]  /*13a00*/  WARPGROUP.ARRIVE ;  /* 0x00000000000079c5 */ /* 0x000fcc0000000000 */
[----:B------:R-:W-:Y:S01]  /*13a10*/  HGMMA.64x16x16.F32 R48, gdesc[UR4], R48, gsb0 ;  /* 0x00200000043079f0 */ /* 0x000fe20008000830 */
[----:B------:R-:W-:Y:S01]  /*13a20*/  UIADD3 UR4, UR20, 0x4, URZ ;  /* 0x0000000414047890 */ /* 0x000fe2000fffe03f */
[----:B------:R-:W-:Y:S02]  /*13a30*/  R2UR UR6, R6 ;  /* 0x00000000060672ca */ /* 0x000fe400000e0000 */
[----:B------:R-:W-:Y:S01]  /*13a40*/  R2UR UR7, R7 ;  /* 0x00000000070772ca */ /* 0x000fe200000e0000 */
[----:B------:R-:W-:Y:S01]  /*13a50*/  IMAD.MOV.U32 R7, RZ, RZ, 0x40000040 ;  /* 0x40000040ff077424 */ /* 0x000fe200078e00ff */
[----:B------:R-:W-:Y:S02]  /*13a60*/  IADD3 R6, R4, 0x204, RZ ;  /* 0x0000020404067810 */ /* 0x000fe40007ffe0ff */
[----:B------:R-:W-:Y:S02]  /*13a70*/  UMOV UR24, UR4 ;  /* 0x0000000400187c82 */ /* 0x000fe40008000000 */
[----:B------:R-:W-:-:S05]  /*13a80*/  IMAD.U32 R10, RZ, RZ, UR24 ;  /* 0x00000018ff0a7e24 */ /* 0x000fca000f8e00ff */
[----:B------:R0:W-:Y:S01]  /*13a90*/  STL.64 [R1+0x48], R10 ;  /* 0x0000480a01007387 */ /* 0x0001e20000100a00 */
[----:B------:R-:W-:Y:S02]  /*13aa0*/  WARPGROUP.DEPBAR.LE gsb0, 0x0 ;  /* 0x00008000000079c5 */ /* 0x000fe40000010000 */
[----:B------:R-:W-:-:S06]  /*13ab0*/  WARPGROUP.ARRIVE ;  /* 0x00000000000079c5 */ /* 0x000fcc0000000000 */
[----:B------:R-:W-:Y:S01]  /*13ac0*/  HGMMA.64x16x16.F32 R40, gdesc[UR8], R40, gsb0 ;  /* 0x00200000082879f0 */ /* 0x000fe20008000828 */
[----:B------:R-:W-:Y:S01]  /*13ad0*/  R2UR UR10, R8 ;  /* 0x00000000080a72ca */ /* 0x000fe200000e0000 */
[----:B------:R-:W-:Y:S01]  /*13ae0*/  VIADD R8, R4, 0x106 ;  /* 0x0000010604087836 */ /* 0x000fe20000000000 */
[----:B------:R-:W-:Y:S01]  /*13af0*/  R2UR UR11, R9 ;  /* 0x00000000090b72ca */ /* 0x000fe200000e0000 */
[----:B------:R-:W-:Y:S01]  /*13b00*/  IMAD.MOV.U32 R9, RZ, RZ, 0x40000040 ;  /* 0x40000040ff097424 */ /* 0x000fe200078e00ff */
[----:B------:R-:W-:Y:S02]  /*13b10*/  WARPGROUP.DEPBAR.LE gsb0, 0x0 ;  /* 0x00008000000079c5 */ /* 0x000fe40000010000 */
[----:B------:R-:W-:-:S06]  /*13b20*/  WARPGROUP.ARRIVE ;  /* 0x00000000000079c5 */ /* 0x000fcc0000000000 */
[----:B------:R-:W-:Y:S01]  /*13b30*/  HGMMA.64x16x16.F32 R32, gdesc[UR12], R32, gsb0 ;  /* 0x002000000c2079f0 */ /* 0x000fe20008000820 */
[----:B------:R-:W-:Y:S01]  /*13b40*/  R2UR UR14, R2 ;  /* 0x00000000020e72ca */ /* 0x000fe200000e0000 */
[----:B------:R-:W-:Y:S01]  /*13b50*/  VIADD R2, R4, 0x6 ;  /* 0x0000000604027836 */ /* 0x000fe20000000000 */
[----:B------:R-:W-:Y:S02]  /*13b60*/  R2UR UR15, R3 ;  /* 0x00000000030f72ca */ /* 0x000fe400000e0000 */
[----:B------:R-:W-:Y:S01]  /*13b70*/  MOV R3, 0x40000040 ;  /* 0x4000004000037802 */ /* 0x000fe20000000f00 */
[----:B------:R-:W-:Y:S02]  /*13b80*/  WARPGROUP.DEPBAR.LE gsb0, 0x0 ;  /* 0x00008000000079c5 */ /* 0x000fe40000010000 */
[----:B------:R-:W-:-:S06]  /*13b90*/  WARPGROUP.ARRIVE ;  /* 0x00000000000079c5 */ /* 0x000fcc0000000000 */
[----:B------:R-:W-:Y:S01]  /*13ba0*/  HGMMA.64x16x16.F32 R24, gdesc[UR16], R24, gsb0 ;  /* 0x00200000101879f0 */ /* 0x000fe20008000818 */
        /* <DEDUP_REMOVED lines=336> */
[----:B------:R-:W-:Y:S01]  /*150b0*/  R2UR UR14, R2 ;  /* 0x00000000020e72ca */ /* 0x000fe200000e0000 */
[----:B------:R-:W-:Y:S01]  /*150c0*/  VIADD R2, R4, 0x504 ;  /* 0x0000050404027836 */ /* 0x000fe20000000000 */
[----:B------:R-:W-:Y:S02]  /*150d0*/  R2UR UR15, R3 ;  /* 0x00000000030f72ca */ /* 0x000fe400000e0000 */
[----:B------:R-:W-:Y:S02]  /*150e0*/  MOV R3, 0x40000040 ;  /* 0x4000004000037802 */ /* 0x000fe40000000f00 */
[----:B------:R-:W-:Y:S01]  /*150f0*/  R2UR UR58, R2 ;  /* 0x00000000023a72ca */ /* 0x000fe200000e0000 */
[----:B------:R-:W-:Y:S01]  /*15100*/  VIADD R2, R4, 0x684 ;  /* 0x0000068404027836 */ /* 0x000fe20000000000 */
[----:B------:R-:W-:Y:S01]  /*15110*/  R2UR UR59, R3 ;  /* 0x00000000033b72ca */ /* 0x000fe200000e0000 */
[----:B------:R-:W-:Y:S01]  /*15120*/  IMAD.MOV.U32 R3, RZ, RZ, 0x40000040 ;  /* 0x40000040ff037424 */ /* 0x000fe200078e00ff */
[----:B------:R-:W-:-:S02]  /*15130*/  WARPGROUP.DEPBAR.LE gsb0, 0x0 ;  /* 0x00008000000079c5 */ /* 0x000fc40000010000 */
        /* <DEDUP_REMOVED lines=16> */
[----:B------:R-:W-:Y:S03]  /*15240*/  HGMMA.64x16x16.F32 R56, gdesc[UR24], R56, gsb0 ;  /* 0x00200000183879f0 */ /* 0x000fe60008000838 */
[----:B------:R-:W-:Y:S02]  /*15250*/  WARPGROUP.DEPBAR.LE gsb0, 0x0 ;  /* 0x00008000000079c5 */ /* 0x000fe40000010000 */
[----:B------:R-:W-:-:S06]  /*15260*/  WARPGROUP.ARRIVE ;  /* 0x00000000000079c5 */ /* 0x000fcc0000000000 */
[----:B------:R-:W-:Y:S01]  /*15270*/  HGMMA.64x16x16.F32 R48, gdesc[UR4], R48, gsb0 ;  /* 0x00200000043079f0 */ /* 0x000fe20008000830 */
[----:B------:R-:W-:Y:S01]  /*15280*/  R2UR UR6, R8 ;  /* 0x00000000080672ca */ /* 0x000fe200000e0000 */
[----:B------:R-:W-:Y:S01]  /*15290*/  UMOV UR4, UR56 ;  /* 0x0000003800047c82 */ /* 0x000fe20008000000 */
[----:B------:R-:W-:Y:S01]  /*152a0*/  R2UR UR7, R9 ;  /* 0x00000000090772ca */ /* 0x000fe200000e0000 */
[----:B------:R-:W-:Y:S01]  /*152b0*/  UMOV UR5, UR57 ;  /* 0x0000003900057c82 */ /* 0x000fe20008000000 */
[----:B------:R-:W-:Y:S01]  /*152c0*/  IMAD.MOV.U32 R9, RZ, RZ, 0x40000040 ;  /* 0x40000040ff097424 */ /* 0x000fe200078e00ff */
[----:B------:R-:W-:Y:S01]  /*152d0*/  IADD3 R8, R4, 0x606, RZ ;  /* 0x0000060604087810 */ /* 0x000fe20007ffe0ff */
[----:B------:R-:W-:Y:S02]  /*152e0*/  WARPGROUP.DEPBAR.LE gsb0, 0x0 ;  /* 0x00008000000079c5 */ /* 0x000fe40000010000 */
[----:B------:R-:W-:-:S06]  /*152f0*/  WARPGROUP.ARRIVE ;  /* 0x00000000000079c5 */ /* 0x000fcc0000000000 */
[----:B------:R-:W-:Y:S01]  /*15300*/  HGMMA.64x16x16.F32 R40, gdesc[UR8], R40, gsb0 ;  /* 0x00200000082879f0 */ /* 0x000fe20008000828 */
[----:B------:R-:W-:Y:S01]  /*15310*/  R2UR UR10, R2 ;  /* 0x00000000020a72ca */ /* 0x000fe200000e0000 */
[----:B------:R-:W-:Y:S01]  /*15320*/  UMOV UR8, UR56 ;  /* 0x0000003800087c82 */ /* 0x000fe20008000000 */
[----:B------:R-:W-:Y:S01]  /*15330*/  R2UR UR11, R3 ;  /* 0x00000000030b72ca */ /* 0x000fe200000e0000 */
[----:B------:R-:W-:Y:S01]  /*15340*/  UMOV UR9, UR57 ;  /* 0x0000003900097c82 */ /* 0x000fe20008000000 */
[----:B------:R-:W-:Y:S02]  /*15350*/  VIADD R2, R4, 0x506 ;  /* 0x0000050604027836 */ /* 0x000fe40000000000 */
[----:B------:R-:W-:-:S03]  /*15360*/  IMAD.MOV.U32 R3, RZ, RZ, 0x40000040 ;  /* 0x40000040ff037424 */ /* 0x000fc600078e00ff */
[----:B------:R-:W-:Y:S02]  /*15370*/  R2UR UR54, R2 ;  /* 0x00000000023672ca */ /* 0x000fe400000e0000 */
[----:B------:R-:W-:Y:S02]  /*15380*/  R2UR UR55, R3 ;  /* 0x00000000033772ca */ /* 0x000fe400000e0000 */
[----:B------:R-:W-:Y:S02]  /*15390*/  IADD3 R2, R4, 0x686, RZ ;  /* 0x0000068604027810 */ /* 0x000fe40007ffe0ff */
[----:B------:R-:W-:Y:S01]  /*153a0*/  MOV R3, 0x40000040 ;  /* 0x4000004000037802 */ /* 0x000fe20000000f00 */
[----:B------:R-:W-:Y:S02]  /*153b0*/  WARPGROUP.DEPBAR.LE gsb0, 0x0 ;  /* 0x00008000000079c5 */ /* 0x000fe40000010000 */
[----:B------:R-:W-:-:S06]  /*153c0*/  WARPGROUP.ARRIVE ;  /* 0x00000000000079c5 */ /* 0x000fcc0000000000 */
[----:B------:R-:W-:Y:S01]  /*153d0*/  HGMMA.64x16x16.F32 R32, gdesc[UR12], R32, gsb0 ;  /* 0x002000000c2079f0 */ /* 0x000fe20008000820 */
[----:B------:R-:W-:Y:S01]  /*153e0*/  UMOV UR12, UR56 ;  /* 0x00000038000c7c82 */ /* 0x000fe20008000000 */
[----:B------:R-:W-:Y:S01]  /*153f0*/  UMOV UR13, UR57 ;  /* 0x00000039000d7c82 */ /* 0x000fe20008000000 */
[----:B------:R-:W-:Y:S02]  /*15400*/  WARPGROUP.DEPBAR.LE gsb0, 0x0 ;  /* 0x00008000000079c5 */ /* 0x000fe40000010000 */
[----:B------:R-:W-:-:S06]  /*15410*/  WARPGROUP.ARRIVE ;  /* 0x00000000000079c5 */ /* 0x000fcc0000000000 */
[----:B------:R-:W-:Y:S01]  /*15420*/  HGMMA.64x16x16.F32 R24, gdesc[UR16], R24, gsb0 ;  /* 0x00200000101879f0 */ /* 0x000fe20008000818 */
[----:B------:R-:W-:Y:S01]  /*15430*/  R2UR UR18, R6 ;  /* 0x00000000061272ca */ /* 0x000fe200000e0000 */
[----:B------:R-:W-:Y:S01]  /*15440*/  UMOV UR16, UR56 ;  /* 0x0000003800107c82 */ /* 0x000fe20008000000 */
[----:B------:R-:W-:Y:S01]  /*15450*/  R2UR UR19, R7 ;  /* 0x00000000071372ca */ /* 0x000fe200000e0000 */
[----:B------:R-:W-:Y:S01]  /*15460*/  UMOV UR17, UR57 ;  /* 0x0000003900117c82 */ /* 0x000fe20008000000 */
[----:B------:R-:W-:Y:S01]  /*15470*/  VIADD R6, R4, 0x704 ;  /* 0x0000070404067836 */ /* 0x000fe20000000000 */
[----:B------:R-:W-:-:S04]  /*15480*/  MOV R7, 0x40000040 ;  /* 0x4000004000077802 */ /* 0x000fc80000000f00 */
[----:B------:R-:W-:Y:S01]  /*15490*/  R2UR UR14, R6 ;  /* 0x00000000060e72ca */ /* 0x000fe200000e0000 */
[----:B------:R-:W-:Y:S01]  /*154a0*/  VIADD R6, R4, 0x586 ;  /* 0x0000058604067836 */ /* 0x000fe20000000000 */
[----:B------:R-:W-:Y:S01]  /*154b0*/  R2UR UR15, R7 ;  /* 0x00000000070f72ca */ /* 0x000fe200000e0000 */
[----:B------:R-:W-:Y:S01]  /*154c0*/  IMAD.MOV.U32 R7, RZ, RZ, 0x40000040 ;  /* 0x40000040ff077424 */ /* 0x000fe200078e00ff */
[----:B------:R-:W-:Y:S02]  /*154d0*/  WARPGROUP.DEPBAR.LE gsb0, 0x0 ;  /* 0x00008000000079c5 */ /* 0x000fe40000010000 */
        /* <DEDUP_REMOVED lines=10> */
[----:B------:R-:W-:Y:S01]  /*15580*/  IMAD.MOV.U32 R7, RZ, RZ, 0x40000040 ;  /* 0x40000040ff077424 */ /* 0x000fe200078e00ff */
        /* <DEDUP_REMOVED lines=20> */
[----:B------:R-:W-:Y:S02]  /*156d0*/  IADD3 R6, R4, 0x800, RZ ;  /* 0x0000080004067810 */ /* 0x000fe40007ffe0ff */
[----:B------:R-:W-:Y:S01]  /*156e0*/  MOV R7, 0x40000040 ;  /* 0x4000004000077802 */ /* 0x000fe20000000f00 */
        /* <DEDUP_REMOVED lines=47> */
[----:B------:R-:W-:Y:S02]  /*159e0*/  MOV R3, 0x40000040 ;  /* 0x4000004000037802 */ /* 0x000fe40000000f00 */
        /* <DEDUP_REMOVED lines=88> */
[C---:B------:R-:W-:Y:S02]  /*15f70*/  IADD3 R6, R4.reuse, 0x806, RZ ;  /* 0x0000080604067810 */ /* 0x040fe40007ffe0ff */
[----:B------:R-:W-:Y:S02]  /*15f80*/  MOV R7, 0x40000040 ;  /* 0x4000004000077802 */ /* 0x000fe40000000f00 */
[----:B------:R-:W-:Y:S01]  /*15f90*/  IADD3 R4, R4, 0x986, RZ ;  /* 0x0000098604047810 */ /* 0x000fe20007ffe0ff */
        /* <DEDUP_REMOVED lines=33> */
[----:B------:R-:W-:Y:S03]  /*161b0*/  HGMMA.64x16x16.F32 R56, gdesc[UR36], R56, gsb0 ;  /* 0x00200000243879f0 */ /* 0x000fe60008000838 */
        /* <DEDUP_REMOVED lines=13> */
[----:B0-----:R-:W-:Y:S05]  /*16290*/  @!P0 BRA `(.L_x_635) ;  /* 0x0000000000048947 */ /* 0x001fea0003800000 */
[----:B------:R-:W-:Y:S01]  /*162a0*/  BPT.TRAP 0x1 ;  /* 0x000000040000795c */ /* 0x000fe20000300000 */
.L_x_635:
[----:B------:R-:W2:Y:S01]  /*162b0*/  LDL R2, [R1+0x90] ;  /* 0x0000900001027983 */ /* 0x000ea20000100800 */
[----:B------:R-:W-:Y:S01]  /*162c0*/  ULDC UR4, c[0x0][0x988] ;  /* 0x0002620000047ab9 */ /* 0x000fe20000000800 */
[----:B------:R-:W-:Y:S02]  /*162d0*/  P2R R7, PR, RZ, 0x1 ;  /* 0x00000001ff077803 */ /* 0x000fe40000000000 */
[----:B------:R-:W3:Y:S01]  /*162e0*/  LDL R65, [R1+0x64] ;  /* 0x0000640001417983 */ /* 0x000ee20000100800 */
[----:B------:R-:W-:Y:S01]  /*162f0*/  VIADD R0, R0, 0x38840 ;  /* 0x0003884000007836 */ /* 0x000fe20000000000 */
[----:B------:R-:W-:Y:S01]  /*16300*/  ULDC UR38, c[0x0][0x988] ;  /* 0x0002620000267ab9 */ /* 0x000fe20000000800 */
[----:B--2---:R-:W-:-:S05]  /*16310*/  IADD3 R3, R133, 0x50, -R2 ;  /* 0x0000005085037810 */ /* 0x004fca0007ffe802 */
[----:B------:R-:W-:-:S05]  /*16320*/  IMAD R3, R112, -0x50, R3 ;  /* 0xffffffb070037824 */ /* 0x000fca00078e0203 */
[C---:B------:R-:W-:Y:S02]  /*16330*/  ISETP.GT.AND P2, PT, R3.reuse, RZ, PT ;  /* 0x000000ff0300720c */ /* 0x040fe40003f44270 */
[C---:B------:R-:W-:Y:S02]  /*16340*/  ISETP.GT.AND P1, PT, R3.reuse, 0x1, PT ;  /* 0x000000010300780c */ /* 0x040fe40003f24270 */
[----:B------:R-:W-:Y:S02]  /*16350*/  ISETP.GT.AND P6, PT, R3, 0x8, PT ;  /* 0x000000080300780c */ /* 0x000fe40003fc4270 */
[----:B------:R-:W-:Y:S02]  /*16360*/  FSEL R64, R56, -INF , P2 ;  /* 0xff80000038407808 */ /* 0x000fe40001000000 */
[----:B------:R-:W-:Y:S02]  /*16370*/  FSEL R57, R57, -INF , P1 ;  /* 0xff80000039397808 */ /* 0x000fe40000800000 */
[----:B------:R-:W-:-:S02]  /*16380*/  ISETP.GT.AND P5, PT, R3, 0x9, PT ;  /* 0x000000090300780c */ /* 0x000fc40003fa4270 */
[----:B------:R-:W-:Y:S02]  /*16390*/  FSEL R60, R60, -INF , P6 ;  /* 0xff8000003c3c7808 */ /* 0x000fe40003000000 */
[----:B------:R-:W-:Y:S02]  /*163a0*/  FMNMX.FTZ R5, R64, R57, !PT ;  /* 0x0000003940057209 */ /* 0x000fe40007810000 */
[----:B------:R-:W-:Y:S02]  /*163b0*/  ISETP.GT.AND P4, PT, R3, 0x10, PT ;  /* 0x000000100300780c */ /* 0x000fe40003f84270 */
[----:B------:R-:W-:Y:S02]  /*163c0*/  FSEL R56, R61, -INF , P5 ;  /* 0xff8000003d387808 */ /* 0x000fe40002800000 */
[----:B------:R-:W-:Y:S02]  /*163d0*/  FMNMX.FTZ R5, R60, R5, !PT ;  /* 0x000000053c057209 */ /* 0x000fe40007810000 */
        /* <DEDUP_REMOVED lines=8> */
[C---:B------:R-:W-:Y:S02]  /*16460*/  ISETP.GT.AND P1, PT, R3.reuse, 0x19, PT ;  /* 0x000000190300780c */ /* 0x040fe40003f24270 */
        /* <DEDUP_REMOVED lines=51> */
[----:B------:R-:W-:-:S04]  /*167a0*/  FMNMX.FTZ R5, R78, R5, !PT ;  /* 0x000000054e057209 */ /* 0x000fc80007810000 */
[----:B------:R-:W-:-:S05]  /*167b0*/  FMNMX.FTZ R9, R28, R5, !PT ;  /* 0x000000051c097209 */ /* 0x000fca0007810000 */
[----:B------:R-:W0:Y:S02]  /*167c0*/  SHFL.BFLY PT, R24, R9, 0x2, 0x1f ;  /* 0x0c401f0009187f89 */ /* 0x000e2400000e0000 */
[----:B0-----:R-:W-:-:S05]  /*167d0*/  FMNMX.FTZ R24, R9, R24, !PT ;  /* 0x0000001809187209 */ /* 0x001fca0007810000 */
[----:B------:R-:W0:Y:S01]  /*167e0*/  SHFL.BFLY PT, R5, R24, 0x1, 0x1f ;  /* 0x0c201f0018057f89 */ /* 0x000e2200000e0000 */
[----:B------:R-:W-:Y:S02]  /*167f0*/  MOV R3, UR4 ;  /* 0x0000000400037c02 */ /* 0x000fe40008000f00 */
[----:B0-----:R-:W-:-:S04]  /*16800*/  FMNMX.FTZ R5, R24, R5, !PT ;  /* 0x0000000518057209 */ /* 0x001fc80007810000 */
[C---:B------:R-:W-:Y:S01]  /*16810*/  FSETP.NEU.FTZ.AND P0, PT, R5.reuse, -INF , PT ;  /* 0xff8000000500780b */ /* 0x040fe20003f1d000 */
[----:B------:R-:W-:-:S05]  /*16820*/  FMUL.FTZ R11, R5, R3 ;  /* 0x00000003050b7220 */ /* 0x000fca0000410000 */
[----:B------:R-:W-:-:S05]  /*16830*/  FSEL R11, R11, RZ, P0 ;  /* 0x000000ff0b0b7208 */ /* 0x000fca0000000000 */
[----:B------:R-:W-:Y:S02]  /*16840*/  FFMA.FTZ R198, R36, R3, -R11 ;  /* 0x0000000324c67223 */ /* 0x000fe4000001080b */
[----:B------:R-:W2:Y:S01]  /*16850*/  LDL R36, [R1+0x54] ;  /* 0x0000540001247983 */ /* 0x000ea20000100800 */
[----:B------:R-:W-:Y:S02]  /*16860*/  ISETP.NE.AND P0, PT, R7, RZ, PT ;  /* 0x000000ff0700720c */ /* 0x000fe40003f05270 */
        /* <DEDUP_REMOVED lines=11> */
[----:B------:R-:W-:Y:S02]  /*16920*/  FMNMX.FTZ R9, R34, R9, !PT ;  /* 0x0000000922097209 */ /* 0x000fe40007810000 */
[----:B------:R-:W-:Y:S02]  /*16930*/  FSEL R38, R38, -INF , P6 ;  /* 0xff80000026267808 */ /* 0x000fe40003000000 */
[----:B------:R-:W-:Y:S02]  /*16940*/  FMNMX.FTZ R13, R20, R9, !PT ;  /* 0x00000009140d7209 */ /* 0x000fe40007810000 */
[----:B------:R-:W-:Y:S02]  /*16950*/  FSEL R24, R39, -INF , P5 ;  /* 0xff80000027187808 */ /* 0x000fe40002800000 */
[----:B------:R-:W-:Y:S02]  /*16960*/  FMNMX.FTZ R13, R38, R13, !PT ;  /* 0x0000000d260d7209 */ /* 0x000fe40007810000 */
[----:B------:R-:W-:-:S02]  /*16970*/  FSEL R26, R26, -INF , P4 ;  /* 0xff8000001a1a7808 */ /* 0x000fc40002000000 */
[----:B------:R-:W-:Y:S01]  /*16980*/  FMNMX.FTZ R13, R24, R13, !PT ;  /* 0x0000000d180d7209 */ /* 0x000fe20007810000 */
[--C-:B------:R-:W-:Y:S01]  /*16990*/  FFMA.FTZ R204, R48, R3, -R11.reuse ;  /* 0x0000000330cc7223 */ /* 0x100fe2000001080b */
[----:B------:R-:W-:Y:S02]  /*169a0*/  FSEL R48, R27, -INF , P3 ;  /* 0xff8000001b307808 */ /* 0x000fe40001800000 */
[----:B------:R-:W-:Y:S02]  /*169b0*/  FMNMX.FTZ R13, R26, R13, !PT ;  /* 0x0000000d1a0d7209 */ /* 0x000fe40007810000 */
[----:B------:R-:W-:Y:S02]  /*169c0*/  FSEL R30, R30, -INF , P2 ;  /* 0xff8000001e1e7808 */ /* 0x000fe40001000000 */
[----:B------:R-:W-:Y:S01]  /*169d0*/  FMNMX.FTZ R15, R48, R13, !PT ;  /* 0x0000000d300f7209 */ /* 0x000fe20007810000 */
[----:B------:R-:W-:Y:S01]  /*169e0*/  FFMA.FTZ R21, R2, R3, -R11 ;  /* 0x0000000302157223 */ /* 0x000fe2000001080b */
[----:B------:R-:W-:-:S02]  /*169f0*/  FSEL R2, R31, -INF , P1 ;  /* 0xff8000001f027808 */ /* 0x000fc40000800000 */
[----:B------:R-:W-:-:S04]  /*16a00*/  FMNMX.FTZ R15, R30, R15, !PT ;  /* 0x0000000f1e0f7209 */ /* 0x000fc80007810000 */
[----:B------:R-:W-:Y:S01]  /*16a10*/  FMNMX.FTZ R27, R2, R15, !PT ;  /* 0x0000000f021b7209 */ /* 0x000fe20007810000 */
[----:B------:R-:W-:-:S04]  /*16a20*/  FFMA.FTZ R15, R4, R3, -R11 ;  /* 0x00000003040f7223 */ /* 0x000fc8000001080b */
[----:B------:R-:W0:Y:S02]  /*16a30*/  SHFL.BFLY PT, R4, R27, 0x2, 0x1f ;  /* 0x0c401f001b047f89 */ /* 0x000e2400000e0000 */
[----:B0-----:R-:W-:-:S05]  /*16a40*/  FMNMX.FTZ R31, R27, R4, !PT ;  /* 0x000000041b1f7209 */ /* 0x001fca0007810000 */
[----:B------:R-:W0:Y:S01]  /*16a50*/  SHFL.BFLY PT, R4, R31, 0x1, 0x1f ;  /* 0x0c201f001f047f89 */ /* 0x000e2200000e0000 */
[-CC-:B------:R-:W-:Y:S01]  /*16a60*/  FFMA.FTZ R208, R64, R3.reuse, -R11.reuse ;  /* 0x0000000340d07223 */ /* 0x180fe2000001080b */
[-CC-:B------:R-:W-:Y:S01]  /*16a70*/  FFMA.FTZ R57, R57, R3.reuse, -R11.reuse ;  /* 0x0000000339397223 */ /* 0x180fe2000001080b */
[-CC-:B------:R-:W-:Y:S01]  /*16a80*/  FFMA.FTZ R210, R60, R3.reuse, -R11.reuse ;  /* 0x000000033cd27223 */ /* 0x180fe2000001080b */
[-CC-:B------:R-:W-:Y:S01]  /*16a90*/  FFMA.FTZ R56, R56, R3.reuse, -R11.reuse ;  /* 0x0000000338387223 */ /* 0x180fe2000001080b */
[-CC-:B------:R-:W-:Y:S01]  /*16aa0*/  FFMA.FTZ R206, R52, R3.reuse, -R11.reuse ;  /* 0x0000000334ce7223 */ /* 0x180fe2000001080b */
[----:B------:R-:W-:Y:S01]  /*16ab0*/  MUFU.EX2 R7, R57 ;  /* 0x0000003900077308 */ /* 0x000fe20000000800 */
[-CC-:B------:R-:W-:Y:S01]  /*16ac0*/  FFMA.FTZ R200, R40, R3.reuse, -R11.reuse ;  /* 0x0000000328c87223 */ /* 0x180fe2000001080b */
[-CC-:B------:R-:W-:Y:S01]  /*16ad0*/  FFMA.FTZ R66, R66, R3.reuse, -R11.reuse ;  /* 0x0000000342427223 */ /* 0x180fe2000001080b */
[-CC-:B------:R-:W-:Y:S01]  /*16ae0*/  FFMA.FTZ R202, R44, R3.reuse, -R11.reuse ;  /* 0x000000032cca7223 */ /* 0x180fe2000001080b */
[-CC-:B------:R-:W-:Y:S01]  /*16af0*/  FFMA.FTZ R25, R68, R3.reuse, -R11.reuse ;  /* 0x0000000344197223 */ /* 0x180fe2000001080b */
[----:B------:R-:W-:Y:S01]  /*16b00*/  FFMA.FTZ R196, R32, R3, -R11 ;  /* 0x0000000320c47223 */ /* 0x000fe2000001080b */
[----:B0-----:R-:W-:-:S04]  /*16b10*/  FMNMX.FTZ R4, R31, R4, !PT ;  /* 0x000000041f047209 */ /* 0x001fc80007810000 */
[C---:B------:R-:W-:Y:S01]  /*16b20*/  FSETP.NEU.FTZ.AND P1, PT, R4.reuse, -INF , PT ;  /* 0xff8000000400780b */ /* 0x040fe20003f3d000 */
[-C--:B------:R-:W-:Y:S01]  /*16b30*/  FMUL.FTZ R33, R4, R3.reuse ;  /* 0x0000000304217220 */ /* 0x080fe20000410000 */
[----:B------:R-:W0:Y:S01]  /*16b40*/  MUFU.EX2 R208, R208 ;  /* 0x000000d000d07308 */ /* 0x000e220000000800 */
[----:B------:R-:W-:-:S03]  /*16b50*/  FFMA.FTZ R27, R70, R3, -R11 ;  /* 0x00000003461b7223 */ /* 0x000fc6000001080b */
[----:B------:R-:W-:Y:S01]  /*16b60*/  FSEL R33, R33, RZ, P1 ;  /* 0x000000ff21217208 */ /* 0x000fe20000800000 */
[-CC-:B------:R-:W-:Y:S01]  /*16b70*/  FFMA.FTZ R29, R72, R3.reuse, -R11.reuse ;  /* 0x00000003481d7223 */ /* 0x180fe2000001080b */
[-CC-:B------:R-:W-:Y:S01]  /*16b80*/  FFMA.FTZ R192, R74, R3.reuse, -R11.reuse ;  /* 0x000000034ac07223 */ /* 0x180fe2000001080b */
[-CC-:B------:R-:W-:Y:S01]  /*16b90*/  FFMA.FTZ R76, R76, R3.reuse, -R11.reuse ;  /* 0x000000034c4c7223 */ /* 0x180fe2000001080b */
[-CC-:B------:R-:W-:Y:S01]  /*16ba0*/  FFMA.FTZ R194, R78, R3.reuse, -R11.reuse ;  /* 0x000000034ec27223 */ /* 0x180fe2000001080b */
[-C--:B------:R-:W-:Y:S01]  /*16bb0*/  FFMA.FTZ R11, R28, R3.reuse, -R11 ;  /* 0x000000031c0b7223 */ /* 0x080fe2000001080b */
[-CC-:B------:R-:W-:Y:S01]  /*16bc0*/  FFMA.FTZ R209, R58, R3.reuse, -R33.reuse ;  /* 0x000000033ad17223 */ /* 0x180fe20000010821 */
[-CC-:B------:R-:W-:Y:S01]  /*16bd0*/  FFMA.FTZ R28, R59, R3.reuse, -R33.reuse ;  /* 0x000000033b1c7223 */ /* 0x180fe20000010821 */
[----:B------:R-:W1:Y:S01]  /*16be0*/  MUFU.EX2 R210, R210 ;  /* 0x000000d200d27308 */ /* 0x000e620000000800 */
[-CC-:B------:R-:W-:Y:S01]  /*16bf0*/  FFMA.FTZ R211, R62, R3.reuse, -R33.reuse ;  /* 0x000000033ed37223 */ /* 0x180fe20000010821 */
[----:B------:R-:W-:-:S06]  /*16c00*/  FFMA.FTZ R6, R6, R3, -R33 ;  /* 0x0000000306067223 */ /* 0x000fcc0000010821 */
[----:B------:R-:W4:Y:S01]  /*16c10*/  MUFU.EX2 R9, R56 ;  /* 0x0000003800097308 */ /* 0x000f220000000800 */
[----:B------:R-:W-:-:S07]  /*16c20*/  FFMA.FTZ R205, R50, R3, -R33 ;  /* 0x0000000332cd7223 */ /* 0x000fce0000010821 */
[----:B------:R-:W-:Y:S08]  /*16c30*/  MUFU.EX2 R209, R209 ;  /* 0x000000d100d17308 */ /* 0x000ff00000000800 */
[----:B------:R-:W5:Y:S01]  /*16c40*/  MUFU.EX2 R28, R28 ;  /* 0x0000001c001c7308 */ /* 0x000f620000000800 */
[----:B0-----:R-:W-:-:S07]  /*16c50*/  FADD.FTZ R35, R208, R7 ;  /* 0x00000007d0237221 */ /* 0x001fce0000010000 */
[----:B------:R-:W0:Y:S01]  /*16c60*/  MUFU.EX2 R204, R204 ;  /* 0x000000cc00cc7308 */ /* 0x000e220000000800 */
[----:B------:R-:W-:-:S07]  /*16c70*/  FFMA.FTZ R8, R8, R3, -R33 ;  /* 0x0000000308087223 */ /* 0x000fce0000010821 */
[----:B------:R-:W3:Y:S01]  /*16c80*/  MUFU.EX2 R211, R211 ;  /* 0x000000d300d37308 */ /* 0x000ee20000000800 */
[----:B-1----:R-:W-:Y:S01]  /*16c90*/  FADD.FTZ R32, R210, R35 ;  /* 0x00000023d2207221 */ /* 0x002fe20000010000 */
[----:B------:R-:W-:-:S06]  /*16ca0*/  FFMA.FTZ R207, R54, R3, -R33 ;  /* 0x0000000336cf7223 */ /* 0x000fcc0000010821 */
[----:B------:R-:W1:Y:S01]  /*16cb0*/  MUFU.EX2 R6, R6 ;  /* 0x0000000600067308 */ /* 0x000e620000000800 */
[----:B----4-:R-:W-:Y:S01]  /*16cc0*/  FADD.FTZ R35, R9, R32 ;  /* 0x0000002009237221 */ /* 0x010fe20000010000 */
[----:B-----5:R-:W-:-:S06]  /*16cd0*/  FADD.FTZ R32, R209, R28 ;  /* 0x0000001cd1207221 */ /* 0x020fcc0000010000 */
[----:B------:R-:W4:Y:S01]  /*16ce0*/  MUFU.EX2 R205, R205 ;  /* 0x000000cd00cd7308 */ /* 0x000f220000000800 */
[-CC-:B------:R-:W-:Y:S01]  /*16cf0*/  FFMA.FTZ R10, R10, R3.reuse, -R33.reuse ;  /* 0x000000030a0a7223 */ /* 0x180fe20000010821 */
[----:B------:R-:W-:Y:S01]  /*16d00*/  FFMA.FTZ R197, R34, R3, -R33 ;  /* 0x0000000322c57223 */ /* 0x000fe20000010821 */
[----:B0-----:R-:W-:-:S05]  /*16d10*/  FADD.FTZ R34, R204, R35 ;  /* 0x00000023cc227221 */ /* 0x001fca0000010000 */
[----:B------:R-:W0:Y:S01]  /*16d20*/  MUFU.EX2 R8, R8 ;  /* 0x0000000800087308 */ /* 0x000e220000000800 */
[----:B---3--:R-:W-:Y:S01]  /*16d30*/  FADD.FTZ R35, R211, R32 ;  /* 0x00000020d3237221 */ /* 0x008fe20000010000 */
[----:B------:R-:W-:-:S06]  /*16d40*/  FFMA.FTZ R201, R42, R3, -R33 ;  /* 0x000000032ac97223 */ /* 0x000fcc0000010821 */
[----:B------:R-:W3:Y:S01]  /*16d50*/  MUFU.EX2 R13, R21 ;  /* 0x00000015000d7308 */ /* 0x000ee20000000800 */
[----:B-1----:R-:W-:Y:S01]  /*16d60*/  FADD.FTZ R32, R6, R35 ;  /* 0x0000002306207221 */ /* 0x002fe20000010000 */
[----:B------:R-:W-:-:S06]  /*16d70*/  FFMA.FTZ R12, R12, R3, -R33 ;  /* 0x000000030c0c7223 */ /* 0x000fcc0000010821 */
[----:B------:R-:W1:Y:S08]  /*16d80*/  MUFU.EX2 R207, R207 ;  /* 0x000000cf00cf7308 */ /* 0x000e700000000800 */
[----:B------:R-:W5:Y:S01]  /*16d90*/  MUFU.EX2 R206, R206 ;  /* 0x000000ce00ce7308 */ /* 0x000f620000000800 */
[----:B----4-:R-:W-:Y:S01]  /*16da0*/  FADD.FTZ R35, R205, R32 ;  /* 0x00000020cd237221 */ /* 0x010fe20000010000 */
[----:B------:R-:W-:-:S06]  /*16db0*/  FFMA.FTZ R203, R46, R3, -R33 ;  /* 0x000000032ecb7223 */ /* 0x000fcc0000010821 */
[----:B------:R-:W4:Y:S08]  /*16dc0*/  MUFU.EX2 R10, R10 ;  /* 0x0000000a000a7308 */ /* 0x000f300000000800 */
[----:B------:R-:W4:Y:S01]  /*16dd0*/  MUFU.EX2 R15, R15 ;  /* 0x0000000f000f7308 */ /* 0x000f220000000800 */
[----:B0-----:R-:W-:Y:S01]  /*16de0*/  FADD.FTZ R32, R8, R35 ;  /* 0x0000002308207221 */ /* 0x001fe20000010000 */
[----:B------:R-:W-:-:S06]  /*16df0*/  FFMA.FTZ R14, R14, R3, -R33 ;  /* 0x000000030e0e7223 */ /* 0x000fcc0000010821 */
[----:B------:R-:W0:Y:S01]  /*16e00*/  MUFU.EX2 R201, R201 ;  /* 0x000000c900c97308 */ /* 0x000e220000000800 */
[----:B---3--:R-:W-:-:S07]  /*16e10*/  FADD.FTZ R37, R13, R34 ;  /* 0x000000220d257221 */ /* 0x008fce0000010000 */
[----:B------:R-:W3:Y:S01]  /*16e20*/  MUFU.EX2 R200, R200 ;  /* 0x000000c800c87308 */ /* 0x000ee20000000800 */
[----:B-1----:R-:W-:Y:S01]  /*16e30*/  FADD.FTZ R35, R207, R32 ;  /* 0x00000020cf237221 */ /* 0x002fe20000010000 */
[----:B-----5:R-:W-:-:S06]  /*16e40*/  FADD.FTZ R34, R206, R37 ;  /* 0x00000025ce227221 */ /* 0x020fcc0000010000 */
[----:B------:R-:W1:Y:S08]  /*16e50*/  MUFU.EX2 R12, R12 ;  /* 0x0000000c000c7308 */ /* 0x000e700000000800 */
[----:B------:R-:W5:Y:S01]  /*16e60*/  MUFU.EX2 R21, R66 ;  /* 0x0000004200157308 */ /* 0x000f620000000800 */
[----:B----4-:R-:W-:Y:S01]  /*16e70*/  FADD.FTZ R32, R10, R35 ;  /* 0x000000230a207221 */ /* 0x010fe20000010000 */
[----:B------:R-:W-:-:S06]  /*16e80*/  FFMA.FTZ R20, R20, R3, -R33 ;  /* 0x0000000314147223 */ /* 0x000fcc0000010821 */
[----:B------:R-:W4:Y:S01]  /*16e90*/  MUFU.EX2 R203, R203 ;  /* 0x000000cb00cb7308 */ /* 0x000f220000000800 */
[----:B------:R-:W-:-:S07]  /*16ea0*/  FADD.FTZ R37, R15, R34 ;  /* 0x000000220f257221 */ /* 0x000fce0000010000 */
[----:B------:R-:W2:Y:S01]  /*16eb0*/  MUFU.EX2 R202, R202 ;  /* 0x000000ca00ca7308 */ /* 0x000ea20000000800 */
[----:B0-----:R-:W-:Y:S01]  /*16ec0*/  FADD.FTZ R35, R201, R32 ;  /* 0x00000020c9237221 */ /* 0x001fe20000010000 */
[----:B------:R-:W-:-:S06]  /*16ed0*/  FFMA.FTZ R199, R38, R3, -R33 ;  /* 0x0000000326c77223 */ /* 0x000fcc0000010821 */
[----:B------:R-:W-:Y:S01]  /*16ee0*/  MUFU.EX2 R14, R14 ;  /* 0x0000000e000e7308 */ /* 0x000fe20000000800 */
[----:B---3--:R-:W-:-:S07]  /*16ef0*/  FADD.FTZ R34, R200, R37 ;  /* 0x00000025c8227221 */ /* 0x008fce0000010000 */
[----:B------:R-:W0:Y:S01]  /*16f00*/  MUFU.EX2 R25, R25 ;  /* 0x0000001900197308 */ /* 0x000e220000000800 */
[----:B------:R-:W-:Y:S01]  /*16f10*/  FFMA.FTZ R193, R26, R3, -R33 ;  /* 0x000000031ac17223 */ /* 0x000fe20000010821 */
[----:B-1----:R-:W-:-:S06]  /*16f20*/  FADD.FTZ R26, R12, R35 ;  /* 0x000000230c1a7221 */ /* 0x002fcc0000010000 */
[----:B------:R-:W-:Y:S01]  /*16f30*/  MUFU.EX2 R197, R197 ;  /* 0x000000c500c57308 */ /* 0x000fe20000000800 */
[----:B------:R-:W-:Y:S01]  /*16f40*/  PRMT R0, R65, 0x654, R0 ;  /* 0x0000065441007816 */ /* 0x000fe20000000000 */
[----:B-----5:R-:W-:-:S06]  /*16f50*/  FADD.FTZ R37, R21, R34 ;  /* 0x0000002215257221 */ /* 0x020fcc0000010000 */
[----:B------:R-:W1:Y:S01]  /*16f60*/  MUFU.EX2 R196, R196 ;  /* 0x000000c400c47308 */ /* 0x000e620000000800 */
[----:B------:R-:W-:Y:S01]  /*16f70*/  FFMA.FTZ R24, R24, R3, -R33 ;  /* 0x0000000318187223 */ /* 0x000fe20000010821 */
[----:B------:R-:W-:Y:S01]  /*16f80*/  F2FP.F16.F32.PACK_AB R208, R7, R208 ;  /* 0x000000d007d0723e */ /* 0x000fe200000000ff */
[----:B----4-:R-:W-:-:S05]  /*16f90*/  FADD.FTZ R7, R203, R26 ;  /* 0x0000001acb077221 */ /* 0x010fca0000010000 */
[----:B------:R-:W3:Y:S01]  /*16fa0*/  MUFU.EX2 R20, R20 ;  /* 0x0000001400147308 */ /* 0x000ee20000000800 */
[----:B--2---:R-:W-:Y:S01]  /*16fb0*/  FADD.FTZ R34, R202, R37 ;  /* 0x00000025ca227221 */ /* 0x004fe20000010000 */
[----:B------:R2:W-:Y:S06]  /*16fc0*/  SYNCS.ARRIVE.TRANS64.RED.A1T0 RZ, [R0+URZ], RZ ;  /* 0x000000ff00ff79a7 */ /* 0x0005ec000810043f */
[----:B------:R-:W4:Y:S01]  /*16fd0*/  MUFU.EX2 R27, R27 ;  /* 0x0000001b001b7308 */ /* 0x000f220000000800 */
[----:B0-----:R-:W-:Y:S01]  /*16fe0*/  FADD.FTZ R37, R25, R34 ;  /* 0x0000002219257221 */ /* 0x001fe20000010000 */
[----:B------:R-:W-:-:S06]  /*16ff0*/  FFMA.FTZ R48, R48, R3, -R33 ;  /* 0x0000000330307223 */ /* 0x000fcc0000010821 */
[----:B------:R-:W0:Y:S08]  /*17000*/  MUFU.EX2 R199, R199 ;  /* 0x000000c700c77308 */ /* 0x000e300000000800 */
[----:B------:R-:W5:Y:S01]  /*17010*/  MUFU.EX2 R198, R198 ;  /* 0x000000c600c67308 */ /* 0x000f620000000800 */
[----:B------:R-:W-:Y:S01]  /*17020*/  FFMA.FTZ R30, R30, R3, -R33 ;  /* 0x000000031e1e7223 */ /* 0x000fe20000010821 */
[----:B-1----:R-:W-:-:S06]  /*17030*/  FADD.FTZ R32, R196, R37 ;  /* 0x00000025c4207221 */ /* 0x002fcc0000010000 */
[----:B--2---:R1:W2:Y:S08]  /*17040*/  MUFU.EX2 R0, R24 ;  /* 0x0000001800007308 */ /* 0x0042b00000000800 */
[----:B------:R-:W2:Y:S01]  /*17050*/  MUFU.EX2 R29, R29 ;  /* 0x0000001d001d7308 */ /* 0x000ea20000000800 */
[----:B-1----:R-:W-:-:S04]  /*17060*/  FADD.FTZ R24, R14, R7 ;  /* 0x000000070e187221 */ /* 0x002fc80000010000 */
[----:B------:R-:W-:-:S03]  /*17070*/  FADD.FTZ R7, R197, R24 ;  /* 0x00000018c5077221 */ /* 0x000fc60000010000 */
[----:B------:R-:W1:Y:S01]  /*17080*/  MUFU.EX2 R193, R193 ;  /* 0x000000c100c17308 */ /* 0x000e620000000800 */
[----:B------:R-:W-:Y:S01]  /*17090*/  FFMA.FTZ R2, R2, R3, -R33 ;  /* 0x0000000302027223 */ /* 0x000fe20000010821 */
[----:B---3--:R-:W-:Y:S01]  /*170a0*/  FADD.FTZ R24, R20, R7 ;  /* 0x0000000714187221 */ /* 0x008fe20000010000 */
[----:B----4-:R-:W-:-:S05]  /*170b0*/  FADD.FTZ R33, R27, R32 ;  /* 0x000000201b217221 */ /* 0x010fca0000010000 */
[----:B------:R-:W3:Y:S01]  /*170c0*/  MUFU.EX2 R192, R192 ;  /* 0x000000c000c07308 */ /* 0x000ee20000000800 */
[----:B0-----:R-:W-:Y:S01]  /*170d0*/  FADD.FTZ R7, R199, R24 ;  /* 0x00000018c7077221 */ /* 0x001fe20000010000 */
[----:B-----5:R-:W-:-:S06]  /*170e0*/  FADD.FTZ R26, R198, R33 ;  /* 0x00000021c61a7221 */ /* 0x020fcc0000010000 */
[----:B------:R-:W0:Y:S01]  /*170f0*/  MUFU.EX2 R48, R48 ;  /* 0x0000003000307308 */ /* 0x000e220000000800 */
[----:B------:R-:W-:Y:S01]  /*17100*/  F2FP.F16.F32.PACK_AB R206, R15, R206 ;  /* 0x000000ce0fce723e */ /* 0x000fe200000000ff */
[----:B------:R-:W-:-:S06]  /*17110*/  VIADD R15, R112, 0xfffffffe ;  /* 0xfffffffe700f7836 */ /* 0x000fcc0000000000 */
[----:B------:R-:W4:Y:S01]  /*17120*/  MUFU.EX2 R31, R76 ;  /* 0x0000004c001f7308 */ /* 0x000f220000000800 */
[----:B------:R-:W-:Y:S01]  /*17130*/  F2FP.F16.F32.PACK_AB R210, R9, R210 ;  /* 0x000000d209d2723e */ /* 0x000fe200000000ff */
[----:B--2---:R-:W-:-:S06]  /*17140*/  FADD.FTZ R24, R0, R7 ;  /* 0x0000000700187221 */ /* 0x004fcc0000010000 */
[----:B------:R-:W2:Y:S01]  /*17150*/  MUFU.EX2 R30, R30 ;  /* 0x0000001e001e7308 */ /* 0x000ea20000000800 */
[----:B------:R-:W-:-:S07]  /*17160*/  FADD.FTZ R9, R29, R26 ;  /* 0x0000001a1d097221 */ /* 0x000fce0000010000 */
[----:B------:R-:W5:Y:S01]  /*17170*/  MUFU.EX2 R194, R194 ;  /* 0x000000c200c27308 */ /* 0x000f620000000800 */
[----:B------:R-:W-:Y:S01]  /*17180*/  ISETP.GE.AND P1, PT, R15, R36, PT ;  /* 0x000000240f00720c */ /* 0x000fe20003f26270 */
[----:B-1----:R-:W-:-:S06]  /*17190*/  FADD.FTZ R7, R193, R24 ;  /* 0x00000018c1077221 */ /* 0x002fcc0000010000 */
[----:B------:R2:W1:Y:S01]  /*171a0*/  MUFU.EX2 R195, R2 ;  /* 0x0000000200c37308 */ /* 0x0004620000000800 */
[----:B---3--:R-:W-:-:S07]  /*171b0*/  FADD.FTZ R26, R192, R9 ;  /* 0x00000009c01a7221 */ /* 0x008fce0000010000 */
[----:B------:R-:W3:Y:S01]  /*171c0*/  MUFU.EX2 R11, R11 ;  /* 0x0000000b000b7308 */ /* 0x000ee20000000800 */
[----:B0-----:R-:W-:Y:S01]  /*171d0*/  FADD.FTZ R7, R48, R7 ;  /* 0x0000000730077221 */ /* 0x001fe20000010000 */
[----:B----4-:R-:W-:-:S03]  /*171e0*/  FADD.FTZ R9, R31, R26 ;  /* 0x0000001a1f097221 */ /* 0x010fc60000010000 */
[----:B--2---:R-:W-:Y:S01]  /*171f0*/  FADD.FTZ R2, R30, R7 ;  /* 0x000000071e027221 */ /* 0x004fe20000010000 */
[----:B-----5:R-:W-:Y:S01]  /*17200*/  FADD.FTZ R26, R194, R9 ;  /* 0x00000009c21a7221 */ /* 0x020fe20000010000 */
[----:B------:R-:W-:Y:S01]  /*17210*/  F2FP.F16.F32.PACK_AB R197, R20, R197 ;  /* 0x000000c514c5723e */ /* 0x000fe200000000ff */
[----:B------:R-:W-:Y:S01]  /*17220*/  BSSY B0, `(.L_x_636) ;  /* 0x0000567000007945 */ /* 0x000fe20003800000 */
[----:B------:R-:W-:Y:S01]  /*17230*/  F2FP.F16.F32.PACK_AB R200, R21, R200 ;  /* 0x000000c815c8723e */ /* 0x000fe200000000ff */
[----:B-1----:R-:W-:Y:S01]  /*17240*/  FADD.FTZ R20, R195, R2 ;  /* 0x00000002c3147221 */ /* 0x002fe20000010000 */
[----:B------:R-:W-:Y:S01]  /*17250*/  F2FP.F16.F32.PACK_AB R202, R25, R202 ;  /* 0x000000ca19ca723e */ /* 0x000fe200000000ff */
[--C-:B------:R-:W-:Y:S01]  /*17260*/  IMAD.MOV.U32 R150, RZ, RZ, R151.reuse ;  /* 0x000000ffff967224 */ /* 0x100fe200078e0097 */
[----:B------:R-:W-:Y:S01]  /*17270*/  F2FP.F16.F32.PACK_AB R196, R27, R196 ;  /* 0x000000c41bc4723e */ /* 0x000fe200000000ff */
[--C-:B------:R-:W-:Y:S01]  /*17280*/  IMAD.MOV.U32 R148, RZ, RZ, R151.reuse ;  /* 0x000000ffff947224 */ /* 0x100fe200078e0097 */
[----:B------:R-:W-:Y:S01]  /*17290*/  F2FP.F16.F32.PACK_AB R198, R29, R198 ;  /* 0x000000c61dc6723e */ /* 0x000fe200000000ff */
[--C-:B------:R-:W-:Y:S01]  /*172a0*/  IMAD.MOV.U32 R147, RZ, RZ, R151.reuse ;  /* 0x000000ffff937224 */ /* 0x100fe200078e0097 */
[----:B------:R-:W-:Y:S01]  /*172b0*/  F2FP.F16.F32.PACK_AB R192, R31, R192 ;  /* 0x000000c01fc0723e */ /* 0x000fe200000000ff */
[----:B---3--:R-:W-:Y:S01]  /*172c0*/  FADD.FTZ R21, R11, R26 ;  /* 0x0000001a0b157221 */ /* 0x008fe20000010000 */
[----:B------:R-:W-:Y:S01]  /*172d0*/  F2FP.F16.F32.PACK_AB R209, R28, R209 ;  /* 0x000000d11cd1723e */ /* 0x000fe200000000ff */
[--C-:B------:R-:W-:Y:S01]  /*172e0*/  IMAD.MOV.U32 R145, RZ, RZ, R151.reuse ;  /* 0x000000ffff917224 */ /* 0x100fe200078e0097 */
[----:B------:R-:W-:Y:S01]  /*172f0*/  F2FP.F16.F32.PACK_AB R199, R0, R199 ;  /* 0x000000c700c7723e */ /* 0x000fe200000000ff */
[----:B------:R-:W-:Y:S01]  /*17300*/  IMAD.MOV.U32 R0, RZ, RZ, 0x3f800000 ;  /* 0x3f800000ff007424 */ /* 0x000fe200078e00ff */
[----:B------:R-:W-:Y:S01]  /*17310*/  F2FP.F16.F32.PACK_AB R193, R48, R193 ;  /* 0x000000c130c1723e */ /* 0x000fe200000000ff */
[--C-:B------:R-:W-:Y:S01]  /*17320*/  IMAD.MOV.U32 R144, RZ, RZ, R151.reuse ;  /* 0x000000ffff907224 */ /* 0x100fe200078e0097 */
        /* <DEDUP_REMOVED lines=16> */
[----:B------:R-:W-:Y:S01]  /*17430*/  MOV R2, 0x3f800000 ;  /* 0x3f80000000027802 */ /* 0x000fe20000000f00 */
[--C-:B------:R-:W-:Y:S01]  /*17440*/  IMAD.MOV.U32 R130, RZ, RZ, R151.reuse ;  /* 0x000000ffff827224 */ /* 0x100fe200078e0097 */
[-C--:B------:R-:W-:Y:S01]  /*17450*/  MOV R149, R151.reuse ;  /* 0x0000009700957202 */ /* 0x080fe20000000f00 */
        /* <DEDUP_REMOVED lines=81> */
[----:B------:R-:W-:Y:S01]  /*17970*/  MOV R26, R151 ;  /* 0x00000097001a7202 */ /* 0x000fe20000000f00 */
[----:B------:R-:W-:-:S02]  /*17980*/  IMAD.MOV.U32 R67, RZ, RZ, R151 ;  /* 0x000000ffff437224 */ /* 0x000fc400078e0097 */
[--C-:B------:R-:W-:Y:S02]  /*17990*/  IMAD.MOV.U32 R66, RZ, RZ, R151.reuse ;  /* 0x000000ffff427224 */ /* 0x100fe400078e0097 */
[--C-:B------:R-:W-:Y:S02]  /*179a0*/  IMAD.MOV.U32 R64, RZ, RZ, R151.reuse ;  /* 0x000000ffff407224 */ /* 0x100fe400078e0097 */
[--C-:B------:R-:W-:Y:S02]  /*179b0*/  IMAD.MOV.U32 R63, RZ, RZ, R151.reuse ;  /* 0x000000ffff3f7224 */ /* 0x100fe400078e0097 */
[--C-:B------:R-:W-:Y:S02]  /*179c0*/  IMAD.MOV.U32 R61, RZ, RZ, R151.reuse ;  /* 0x000000ffff3d7224 */ /* 0x100fe400078e0097 */
[--C-:B------:R-:W-:Y:S02]  /*179d0*/  IMAD.MOV.U32 R60, RZ, RZ, R151.reuse ;  /* 0x000000ffff3c7224 */ /* 0x100fe400078e0097 */
        /* <DEDUP_REMOVED lines=23> */
[----:B------:R-:W-:Y:S01]  /*17b50*/  IMAD.MOV.U32 R24, RZ, RZ, R151 ;  /* 0x000000ffff187224 */ /* 0x000fe200078e0097 */
[----:B------:R-:W-:Y:S06]  /*17b60*/  @!P1 BRA `(.L_x_637) ;  /* 0x0000004c00489947 */ /* 0x000fec0003800000 */
[----:B------:R-:W-:Y:S01]  /*17b70*/  MOV R14, R4 ;  /* 0x00000004000e7202 */ /* 0x000fe20000000f00 */
[----:B------:R-:W-:Y:S01]  /*17b80*/  IMAD.MOV.U32 R11, RZ, RZ, R5 ;  /* 0x000000ffff0b7224 */ /* 0x000fe200078e0005 */
[----:B------:R-:W-:Y:S01]  /*17b90*/  MOV R8, R226 ;  /* 0x000000e200087202 */ /* 0x000fe20000000f00 */
        /* <DEDUP_REMOVED lines=65> */
[----:B------:R-:W-:-:S07]  /*17fb0*/  CS2R R24, SRZ ;  /* 0x0000000000187805 */ /* 0x000fce000001ff00 */
.L_x_650:
[----:B------:R-:W-:-:S04]  /*17fc0*/  ISETP.NE.AND P1, PT, R8, 0x1, PT ;  /* 0x000000010800780c */ /* 0x000fc80003f25270 */
[----:B------:R-:W-:-:S04]  /*17fd0*/  SEL R227, RZ, 0x1, P1 ;  /* 0x00000001ffe37807 */ /* 0x000fc80000800000 */
[----:B------:R-:W-:Y:S01]  /*17fe0*/  LOP3.LUT R227, R10, R227, RZ, 0x3c, !PT ;  /* 0x000000e30ae37212 */ /* 0x000fe200078e3cff */
[----:B------:R-:W-:Y:S06]  /*17ff0*/  @!P0 BRA `(.L_x_638) ;  /* 0x0000000000048947 */ /* 0x000fec0003800000 */
[----:B------:R-:W-:Y:S01]  /*18000*/  BPT.TRAP 0x1 ;  /* 0x000000040000795c */ /* 0x000fe20000300000 */
.L_x_638:
[----:B------:R-:W-:Y:S01]  /*18010*/  VIADD R226, R8, 0x1 ;  /* 0x0000000108e27836 */ /* 0x000fe20000000000 */
[----:B------:R-:W-:-:S04]  /*18020*/  SHF.L.U32 R3, R227, 0x1f, RZ ;  /* 0x0000001fe3037819 */ /* 0x000fc800000006ff */
[----:B------:R-:W-:-:S04]  /*18030*/  ISETP.NE.AND P1, PT, R226, 0x2, PT ;  /* 0x00000002e200780c */ /* 0x000fc80003f25270 */
[----:B------:R-:W-:-:S04]  /*18040*/  SEL R226, R226, RZ, P1 ;  /* 0x000000ffe2e27207 */ /* 0x000fc80000800000 */
[----:B------:R-:W-:-:S04]  /*18050*/  LEA R9, R226, R23, 0x3 ;  /* 0x00000017e2097211 */ /* 0x000fc800078e18ff */
[----:B------:R0:W1:Y:S01]  /*18060*/  SYNCS.PHASECHK.TRANS64.TRYWAIT P1, [R9+URZ+0x38830], R3 ;  /* 0x03883003090075a7 */ /* 0x000062000802017f */
[----:B------:R-:W-:Y:S05]  /*18070*/  @!P0 BRA `(.L_x_639) ;  /* 0x0000000000048947 */ /* 0x000fea0003800000 */
[----:B------:R-:W-:Y:S01]  /*18080*/  BPT.TRAP 0x1 ;  /* 0x000000040000795c */ /* 0x000fe20000300000 */
.L_x_639:
[----:B------:R-:W2:Y:S01]  /*18090*/  LDL R4, [R1+0x50] ;  /* 0x0000500001047983 */ /* 0x000ea20000100800 */
[----:B------:R-:W-:Y:S01]  /*180a0*/  BSSY B1, `(.L_x_640) ;  /* 0x0000007000017945 */ /* 0x000fe20003800000 */
[----:B------:R-:W-:Y:S02]  /*180b0*/  IMAD.MOV.U32 R5, RZ, RZ, 0x40000040 ;  /* 0x40000040ff057424 */ /* 0x000fe400078e00ff */
[----:B--2---:R-:W-:-:S04]  /*180c0*/  IMAD R4, R226, 0xa00, R4 ;  /* 0x00000a00e2047824 */ /* 0x004fc800078e0204 */
[----:B------:R-:W-:Y:S01]  /*180d0*/  VIADD R6, R4, 0x80 ;  /* 0x0000008004067836 */ /* 0x000fe20000000000 */
[----:B-1----:R-:W-:Y:S06]  /*180e0*/  @P1 BRA `(.L_x_641) ;  /* 0x0000000000081947 */ /* 0x002fec0003800000 */
[----:B------:R-:W1:Y:S02]  /*180f0*/  SYNCS.PHASECHK.TRANS64.TRYWAIT P1, [R9+URZ+0x38830], R3 ;  /* 0x03883003090075a7 */ /* 0x000e64000802017f */
[----:B-1----:R-:W-:Y:S05]  /*18100*/  @!P1 BRA `(.L_x_642) ;  /* 0x0000013000049947 */ /* 0x002fea0003800000 */
.L_x_641:
[----:B------:R-:W-:Y:S05]  /*18110*/  BSYNC B1 ;  /* 0x0000000000017941 */ /* 0x000fea0003800000 */
.L_x_640:
[----:B------:R-:W2:Y:S04]  /*18120*/  LDL.64 R152, [R1+0x48] ;  /* 0x0000480001987983 */ /* 0x000ea80000100a00 */
[----:B------:R-:W3:Y:S04]  /*18130*/  LDL.64 R156, [R1+0x8] ;  /* 0x00000800019c7983 */ /* 0x000ee80000100a00 */
[----:B------:R-:W4:Y:S01]  /*18140*/  LDL.64 R154, [R1] ;  /* 0x00000000019a7983 */ /* 0x000f220000100a00 */
[----:B------:R-:W-:Y:S02]  /*18150*/  R2UR UR10, R4 ;  /* 0x00000000040a72ca */ /* 0x000fe400000e0000 */
[----:B------:R-:W-:Y:S01]  /*18160*/  R2UR UR11, R5 ;  /* 0x00000000050b72ca */ /* 0x000fe200000e0000 */
[----:B------:R-:W-:Y:S01]  /*18170*/  WARPGROUP.ARRIVE ;  /* 0x00000000000079c5 */ /* 0x000fe20000000000 */
[----:B------:R-:W-:-:S02]  /*18180*/  MOV R7, 0x40000040 ;  /* 0x4000004000077802 */ /* 0x000fc40000000f00 */
[----:B------:R-:W-:Y:S02]  /*18190*/  R2UR UR6, R6 ;  /* 0x00000000060672ca */ /* 0x000fe400000e0000 */
[----:B------:R-:W-:Y:S01]  /*181a0*/  R2UR UR7, R7 ;  /* 0x00000000070772ca */ /* 0x000fe200000e0000 */
[C---:B------:R-:W-:Y:S02]  /*181b0*/  VIADD R6, R4.reuse, 0x100 ;  /* 0x0000010004067836 */ /* 0x040fe40000000000 */
[----:B------:R-:W-:Y:S02]  /*181c0*/  VIADD R12, R4, 0x180 ;  /* 0x00000180040c7836 */ /* 0x000fe40000000000 */
[----:B------:R-:W-:Y:S01]  /*181d0*/  IMAD.MOV.U32 R13, RZ, RZ, 0x40000040 ;  /* 0x40000040ff0d7424 */ /* 0x000fe200078e00ff */
[----:B--2---:R-:W-:Y:S02]  /*181e0*/  R2UR UR46, R152 ;  /* 0x00000000982e72ca */ /* 0x004fe400000e0000 */
[----:B------:R-:W-:-:S02]  /*181f0*/  R2UR UR47, R153 ;  /* 0x00000000992f72ca */ /* 0x000fc400000e0000 */
[----:B------:R-:W2:Y:S01]  /*18200*/  LDL.64 R152, [R1+0x40] ;  /* 0x0000400001987983 */ /* 0x000ea20000100a00 */
[----:B---3--:R-:W-:Y:S02]  /*18210*/  R2UR UR12, R156 ;  /* 0x000000009c0c72ca */ /* 0x008fe400000e0000 */
[----:B------:R-:W-:-:S11]  /*18220*/  R2UR UR13, R157 ;  /* 0x000000009d0d72ca */ /* 0x000fd600000e0000 */
[----:B------:R-:W-:Y:S02]  /*18230*/  UMOV UR8, UR12 ;  /* 0x0000000c00087c82 */ /* 0x000fe40008000000 */
[----:B------:R-:W-:Y:S02]  /*18240*/  UMOV UR9, UR13 ;  /* 0x0000000d00097c82 */ /* 0x000fe40008000000 */
[----:B------:R-:W-:Y:S01]  /*18250*/  HGMMA.64x16x16.F32 R184, gdesc[UR8], RZ, !UPT, gsb0 ;  /* 0x0020000008b879f0 */ /* 0x000fe2000c0008ff */
[----:B------:R-:W-:Y:S01]  /*18260*/  UMOV UR4, UR12 ;  /* 0x0000000c00047c82 */ /* 0x000fe20008000000 */
[----:B------:R-:W-:Y:S01]  /*18270*/  UMOV UR5, UR13 ;  /* 0x0000000d00057c82 */ /* 0x000fe20008000000 */
[----:B------:R-:W-:Y:S02]  /*18280*/  WARPGROUP.DEPBAR.LE gsb0, 0x0 ;  /* 0x00008000000079c5 */ /* 0x000fe40000010000 */
[----:B------:R-:W-:-:S06]  /*18290*/  WARPGROUP.ARRIVE ;  /* 0x00000000000079c5 */ /* 0x000fcc0000000000 */
[----:B------:R-:W-:Y:S01]  /*182a0*/  HGMMA.64x16x16.F32 R176, gdesc[UR4], RZ, !UPT, gsb0 ;  /* 0x0020000004b079f0 */ /* 0x000fe2000c0008ff */
[----:B------:R-:W-:Y:S02]  /*182b0*/  R2UR UR10, R6 ;  /* 0x00000000060a72ca */ /* 0x000fe400000e0000 */
[----:B------:R-:W-:Y:S01]  /*182c0*/  R2UR UR11, R7 ;  /* 0x00000000070b72ca */ /* 0x000fe200000e0000 */
[----:B------:R-:W-:Y:S01]  /*182d0*/  UMOV UR8, UR12 ;  /* 0x0000000c00087c82 */ /* 0x000fe20008000000 */
[----:B------:R-:W-:Y:S01]  /*182e0*/  UMOV UR9, UR13 ;  /* 0x0000000d00097c82 */ /* 0x000fe20008000000 */
[----:B------:R-:W-:Y:S02]  /*182f0*/  WARPGROUP.DEPBAR.LE gsb0, 0x0 ;  /* 0x00008000000079c5 */ /* 0x000fe40000010000 */
[----:B------:R-:W-:-:S08]  /*18300*/  WARPGROUP.ARRIVE ;  /* 0x00000000000079c5 */ /* 0x000fd00000000000 */
        /* <DEDUP_REMOVED lines=8> */
[----:B------:R-:W-:Y:S02]  /*18390*/  IADD3 R6, R4, 0x200, RZ ;  /* 0x0000020004067810 */ /* 0x000fe40007ffe0ff */
[----:B------:R-:W-:Y:S02]  /*183a0*/  MOV R7, 0x40000040 ;  /* 0x4000004000077802 */ /* 0x000fe40000000f00 */
[----:B------:R-:W-:Y:S02]  /*183b0*/  R2UR UR34, R6 ;  /* 0x00000000062272ca */ /* 0x000fe400000e0000 */
[----:B------:R-:W-:Y:S02]  /*183c0*/  R2UR UR35, R7 ;  /* 0x00000000072372ca */ /* 0x000fe400000e0000 */
[----:B----4-:R-:W-:Y:S02]  /*183d0*/  R2UR UR28, R154 ;  /* 0x000000009a1c72ca */ /* 0x010fe400000e0000 */
[----:B------:R-:W-:Y:S01]  /*183e0*/  R2UR UR29, R155 ;  /* 0x000000009b1d72ca */ /* 0x000fe200000e0000 */
[----:B------:R-:W-:Y:S01]  /*183f0*/  UMOV UR32, UR12 ;  /* 0x0000000c00207c82 */ /* 0x000fe20008000000 */
[----:B------:R-:W-:Y:S01]  /*18400*/  UMOV UR33, UR13 ;  /* 0x0000000d00217c82 */ /* 0x000fe20008000000 */
[----:B------:R-:W-:-:S02]  /*18410*/  WARPGROUP.DEPBAR.LE gsb0, 0x0 ;  /* 0x00008000000079c5 */ /* 0x000fc40000010000 */
[----:B------:R-:W-:Y:S01]  /*18420*/  VIADD R12, R4, 0x2 ;  /* 0x00000002040c7836 */ /* 0x000fe20000000000 */
[----:B--2---:R-:W-:Y:S02]  /*18430*/  R2UR UR42, R152 ;  /* 0x00000000982a72ca */ /* 0x004fe400000e0000 */
[----:B------:R-:W-:Y:S02]  /*18440*/  R2UR UR43, R153 ;  /* 0x00000000992b72ca */ /* 0x000fe400000e0000 */
[----:B------:R-:W-:-:S06]  /*18450*/  WARPGROUP.ARRIVE ;  /* 0x00000000000079c5 */ /* 0x000fcc0000000000 */
[----:B------:R-:W-:Y:S01]  /*18460*/  HGMMA.64x16x16.F32 R152, gdesc[UR32], RZ, !UPT, gsb0 ;  /* 0x00200000209879f0 */ /* 0x000fe2000c0008ff */
[----:B------:R-:W-:Y:S01]  /*18470*/  IMAD.MOV.U32 R13, RZ, RZ, 0x40000040 ;  /* 0x40000040ff0d7424 */ /* 0x000fe200078e00ff */
[----:B------:R-:W-:-:S04]  /*18480*/  R2UR UR26, R12 ;  /* 0x000000000c1a72ca */ /* 0x000fc800000e0000 */
[----:B------:R-:W-:Y:S01]  /*18490*/  R2UR UR27, R13 ;  /* 0x000000000d1b72ca */ /* 0x000fe200000e0000 */
[----:B------:R-:W-:Y:S01]  /*184a0*/  UMOV UR24, UR28 ;  /* 0x0000001c00187c82 */ /* 0x000fe20008000000 */
[----:B------:R-:W-:Y:S01]  /*184b0*/  UMOV UR25, UR29 ;  /* 0x0000001d00197c82 */ /* 0x000fe20008000000 */
[----:B------:R-:W-:Y:S02]  /*184c0*/  WARPGROUP.DEPBAR.LE gsb0, 0x0 ;  /* 0x00008000000079c5 */ /* 0x000fe40000010000 */
[----:B------:R-:W-:-:S08]  /*184d0*/  WARPGROUP.ARRIVE ;  /* 0x00000000000079c5 */ /* 0x000fd00000000000 */
[----:B------:R-:W-:Y:S01]  /*184e0*/  HGMMA.64x16x16.F32 R184, gdesc[UR24], R184, gsb0 ;  /* 0x0020000018b879f0 */ /* 0x000fe200080008b8 */
[----:B------:R-:W-:Y:S02]  /*184f0*/  VIADD R6, R4, 0x82 ;  /* 0x0000008204067836 */ /* 0x000fe40000000000 */
[----:B------:R-:W-:-:S03]  /*18500*/  IMAD.MOV.U32 R7, RZ, RZ, 0x40000040 ;  /* 0x40000040ff077424 */ /* 0x000fc600078e00ff */
[----:B------:R-:W-:Y:S02]  /*18510*/  R2UR UR22, R6 ;  /* 0x00000000061672ca */ /* 0x000fe400000e0000 */
[----:B------:R-:W-:Y:S01]  /*18520*/  R2UR UR23, R7 ;  /* 0x00000000071772ca */ /* 0x000fe200000e0000 */
[----:B------:R-:W-:Y:S01]  /*18530*/  UMOV UR20, UR28 ;  /* 0x0000001c00147c82 */ /* 0x000fe20008000000 */
[----:B------:R-:W-:Y:S01]  /*18540*/  UMOV UR21, UR29 ;  /* 0x0000001d00157c82 */ /* 0x000fe20008000000 */
[----:B------:R-:W-:Y:S02]  /*18550*/  WARPGROUP.DEPBAR.LE gsb0, 0x0 ;  /* 0x00008000000079c5 */ /* 0x000fe40000010000 */
[----:B------:R-:W-:-:S08]  /*18560*/  WARPGROUP.ARRIVE ;  /* 0x00000000000079c5 */ /* 0x000fd00000000000 */
[----:B------:R-:W-:Y:S01]  /*18570*/  HGMMA.64x16x16.F32 R176, gdesc[UR20], R176, gsb0 ;  /* 0x0020000014b079f0 */ /* 0x000fe200080008b0 */
[----:B------:R-:W-:Y:S02]  /*18580*/  IADD3 R12, R4, 0x102, RZ ;  /* 0x00000102040c7810 */ /* 0x000fe40007ffe0ff */
[----:B------:R-:W-:Y:S02]  /*18590*/  MOV R13, 0x40000040 ;  /* 0x40000040000d7802 */ /* 0x000fe40000000f00 */
[----:B------:R-:W-:Y:S02]  /*185a0*/  R2UR UR18, R12 ;  /* 0x000000000c1272ca */ /* 0x000fe400000e0000 */
[----:B------:R-:W-:Y:S01]  /*185b0*/  R2UR UR19, R13 ;  /* 0x000000000d1372ca */ /* 0x000fe200000e0000 */
[----:B------:R-:W-:Y:S01]  /*185c0*/  UMOV UR16, UR28 ;  /* 0x0000001c00107c82 */ /* 0x000fe20008000000 */
[----:B------:R-:W-:Y:S01]  /*185d0*/  UMOV UR17, UR29 ;  /* 0x0000001d00117c82 */ /* 0x000fe20008000000 */
[----:B------:R-:W-:-:S02]  /*185e0*/  WARPGROUP.DEPBAR.LE gsb0, 0x0 ;  /* 0x00008000000079c5 */ /* 0x000fc40000010000 */
        /* <DEDUP_REMOVED lines=15> */
[----:B------:R-:W-:Y:S01]  /*186e0*/  IMAD.MOV.U32 R7, RZ, RZ, 0x40000040 ;  /* 0x40000040ff077424 */ /* 0x000fe200078e00ff */
[----:B------:R-:W-:Y:S01]  /*186f0*/  IADD3 R6, R4, 0x4, RZ ;  /* 0x0000000404067810 */ /* 0x000fe20007ffe0ff */
[----:B------:R-:W-:Y:S01]  /*18700*/  UMOV UR8, UR46 ;  /* 0x0000002e00087c82 */ /* 0x000fe20008000000 */
[----:B------:R-:W-:Y:S01]  /*18710*/  UMOV UR9, UR47 ;  /* 0x0000002f00097c82 */ /* 0x000fe20008000000 */
[----:B------:R-:W-:Y:S01]  /*18720*/  UMOV UR4, UR46 ;  /* 0x0000002e00047c82 */ /* 0x000fe20008000000 */
[----:B------:R-:W-:Y:S02]  /*18730*/  WARPGROUP.DEPBAR.LE gsb0, 0x0 ;  /* 0x00008000000079c5 */ /* 0x000fe40000010000 */
[----:B------:R-:W-:Y:S01]  /*18740*/  WARPGROUP.ARRIVE ;  /* 0x00000000000079c5 */ /* 0x000fe20000000000 */
[----:B------:R-:W-:Y:S01]  /*18750*/  UMOV UR5, UR47 ;  /* 0x0000002f00057c82 */ /* 0x000fe20008000000 */
[----:B------:R-:W-:Y:S01]  /*18760*/  UMOV UR24, UR46 ;  /* 0x0000002e00187c82 */ /* 0x000fe20008000000 */
[----:B------:R-:W-:Y:S01]  /*18770*/  UMOV UR25, UR47 ;  /* 0x0000002f00197c82 */ /* 0x000fe20008000000 */
[----:B------:R-:W-:Y:S01]  /*18780*/  UMOV UR20, UR46 ;  /* 0x0000002e00147c82 */ /* 0x000fe20008000000 */
[----:B------:R-:W-:Y:S01]  /*18790*/  UMOV UR21, UR47 ;  /* 0x0000002f00157c82 */ /* 0x000fe20008000000 */
[----:B------:R-:W-:Y:S01]  /*187a0*/  HGMMA.64x16x16.F32 R152, gdesc[UR28], R152, gsb0 ;  /* 0x002000001c9879f0 */ /* 0x000fe20008000898 */
[----:B------:R-:W-:Y:S01]  /*187b0*/  R2UR UR10, R6 ;  /* 0x00000000060a72ca */ /* 0x000fe200000e0000 */
[----:B------:R-:W-:Y:S01]  /*187c0*/  UMOV UR32, UR46 ;  /* 0x0000002e00207c82 */ /* 0x000fe20008000000 */
[----:B------:R-:W-:Y:S01]  /*187d0*/  R2UR UR11, R7 ;  /* 0x00000000070b72ca */ /* 0x000fe200000e0000 */
[----:B------:R-:W-:Y:S01]  /*187e0*/  IMAD.MOV.U32 R7, RZ, RZ, 0x40000040 ;  /* 0x40000040ff077424 */ /* 0x000fe200078e00ff */
[----:B------:R-:W-:Y:S01]  /*187f0*/  UMOV UR33, UR47 ;  /* 0x0000002f00217c82 */ /* 0x000fe20008000000 */
[----:B------:R-:W2:Y:S01]  /*18800*/  LDL.64 R12, [R1+0x38] ;  /* 0x00003800010c7983 */ /* 0x000ea20000100a00 */
[----:B------:R-:W-:-:S02]  /*18810*/  WARPGROUP.DEPBAR.LE gsb0, 0x0 ;  /* 0x00008000000079c5 */ /* 0x000fc40000010000 */
[----:B------:R-:W-:-:S07]  /*18820*/  WARPGROUP.ARRIVE ;  /* 0x00000000000079c5 */ /* 0x000fce0000000000 */
[----:B------:R-:W-:Y:S01]  /*18830*/  HGMMA.64x16x16.F32 R184, gdesc[UR8], R184, gsb0 ;  /* 0x0020000008b879f0 */ /* 0x000fe200080008b8 */
[----:B------:R-:W-:Y:S02]  /*18840*/  IADD3 R6, R4, 0x84, RZ ;  /* 0x0000008404067810 */ /* 0x000fe40007ffe0ff */
[----:B------:R-:W-:Y:S02]  /*18850*/  R2UR UR7, R7 ;  /* 0x00000000070772ca */ /* 0x000fe400000e0000 */
[----:B------:R-:W-:Y:S01]  /*18860*/  R2UR UR6, R6 ;  /* 0x00000000060672ca */ /* 0x000fe200000e0000 */
[----:B------:R-:W-:Y:S02]  /*18870*/  WARPGROUP.DEPBAR.LE gsb0, 0x0 ;  /* 0x00008000000079c5 */ /* 0x000fe40000010000 */
[----:B------:R-:W-:-:S10]  /*18880*/  WARPGROUP.ARRIVE ;  /* 0x00000000000079c5 */ /* 0x000fd40000000000 */
[----:B------:R-:W-:Y:S01]  /*18890*/  HGMMA.64x16x16.F32 R176, gdesc[UR4], R176, gsb0 ;  /* 0x0020000004b079f0 */ /* 0x000fe200080008b0 */
[----:B------:R-:W-:Y:S01]  /*188a0*/  VIADD R6, R4, 0x104 ;  /* 0x0000010404067836 */ /* 0x000fe20000000000 */
[----:B------:R-:W-:-:S04]  /*188b0*/  MOV R7, 0x40000040 ;  /* 0x4000004000077802 */ /* 0x000fc80000000f00 */
[----:B------:R-:W-:Y:S02]  /*188c0*/  R2UR UR26, R6 ;  /* 0x00000000061a72ca */ /* 0x000fe400000e0000 */
[----:B------:R-:W-:Y:S01]  /*188d0*/  R2UR UR27, R7 ;  /* 0x00000000071b72ca */ /* 0x000fe200000e0000 */
[----:B------:R-:W-:Y:S02]  /*188e0*/  WARPGROUP.DEPBAR.LE gsb0, 0x0 ;  /* 0x00008000000079c5 */ /* 0x000fe40000010000 */
[----:B------:R-:W-:-:S10]  /*188f0*/  WARPGROUP.ARRIVE ;  /* 0x00000000000079c5 */ /* 0x000fd40000000000 */
[----:B------:R-:W-:Y:S01]  /*18900*/  HGMMA.64x16x16.F32 R168, gdesc[UR24], R168, gsb0 ;  /* 0x0020000018a879f0 */ /* 0x000fe200080008a8 */
[----:B------:R-:W-:Y:S02]  /*18910*/  VIADD R6, R4, 0x184 ;  /* 0x0000018404067836 */ /* 0x000fe40000000000 */
[----:B------:R-:W-:-:S03]  /*18920*/  IMAD.MOV.U32 R7, RZ, RZ, 0x40000040 ;  /* 0x40000040ff077424 */ /* 0x000fc600078e00ff */
[----:B------:R-:W-:Y:S02]  /*18930*/  R2UR UR22, R6 ;  /* 0x00000000061672ca */ /* 0x000fe400000e0000 */
[----:B------:R-:W-:Y:S01]  /*18940*/  R2UR UR23, R7 ;  /* 0x00000000071772ca */ /* 0x000fe200000e0000 */
[----:B------:R-:W-:Y:S02]  /*18950*/  WARPGROUP.DEPBAR.LE gsb0, 0x0 ;  /* 0x00008000000079c5 */ /* 0x000fe40000010000 */
[----:B------:R-:W-:-:S10]  /*18960*/  WARPGROUP.ARRIVE ;  /* 0x00000000000079c5 */ /* 0x000fd40000000000 */
[----:B------:R-:W-:Y:S01]  /*18970*/  HGMMA.64x16x16.F32 R160, gdesc[UR20], R160, gsb0 ;  /* 0x0020000014a079f0 */ /* 0x000fe200080008a0 */
[----:B------:R-:W-:Y:S01]  /*18980*/  IMAD.MOV.U32 R7, RZ, RZ, 0x40000040 ;  /* 0x40000040ff077424 */ /* 0x000fe200078e00ff */
[----:B------:R-:W-:-:S04]  /*18990*/  IADD3 R6, R4, 0x204, RZ ;  /* 0x0000020404067810 */ /* 0x000fc80007ffe0ff */
        /* <DEDUP_REMOVED lines=23> */
[----:B------:R-:W-:Y:S01]  /*18b10*/  IMAD.MOV.U32 R7, RZ, RZ, 0x40000040 ;  /* 0x40000040ff077424 */ /* 0x000fe200078e00ff */
[----:B------:R-:W-:-:S04]  /*18b20*/  IADD3 R6, R4, 0x106, RZ ;  /* 0x0000010604067810 */ /* 0x000fc80007ffe0ff */
[----:B------:R-:W-:Y:S02]  /*18b30*/  R2UR UR10, R6 ;  /* 0x00000000060a72ca */ /* 0x000fe400000e0000 */
[----:B------:R-:W-:Y:S01]  /*18b40*/  R2UR UR11, R7 ;  /* 0x00000000070b72ca */ /* 0x000fe200000e0000 */
[----:B------:R-:W-:Y:S01]  /*18b50*/  UMOV UR8, UR42 ;  /* 0x0000002a00087c82 */ /* 0x000fe20008000000 */
[----:B------:R-:W-:Y:S01]  /*18b60*/  UMOV UR9, UR43 ;  /* 0x0000002b00097c82 */ /* 0x000fe20008000000 */
[----:B------:R-:W-:Y:S02]  /*18b70*/  WARPGROUP.DEPBAR.LE gsb0, 0x0 ;  /* 0x00008000000079c5 */ /* 0x000fe40000010000 */
[----:B------:R-:W-:-:S08]  /*18b80*/  WARPGROUP.ARRIVE ;  /* 0x00000000000079c5 */ /* 0x000fd00000000000 */
        /* <DEDUP_REMOVED lines=16> */
[----:B--2---:R-:W-:Y:S02]  /*18c90*/  R2UR UR50, R12 ;  /* 0x000000000c3272ca */ /* 0x004fe400000e0000 */
[----:B------:R-:W-:Y:S02]  /*18ca0*/  R2UR UR51, R13 ;  /* 0x000000000d3372ca */ /* 0x000fe400000e0000 */
[----:B------:R-:W2:Y:S01]  /*18cb0*/  LDL.64 R12, [R1+0x30] ;  /* 0x00003000010c7983 */ /* 0x000ea20000100a00 */
[----:B------:R-:W-:-:S02]  /*18cc0*/  WARPGROUP.DEPBAR.LE gsb0, 0x0 ;  /* 0x00008000000079c5 */ /* 0x000fc40000010000 */
[----:B------:R-:W-:-:S06]  /*18cd0*/  WARPGROUP.ARRIVE ;  /* 0x00000000000079c5 */ /* 0x000fcc0000000000 */
        /* <DEDUP_REMOVED lines=91> */
[----:B--2---:R-:W-:Y:S01]  /*19290*/  R2UR UR42, R12 ;  /* 0x000000000c2a72ca */ /* 0x004fe200000e0000 */
[----:B------:R-:W-:Y:S02]  /*192a0*/  WARPGROUP.DEPBAR.LE gsb0, 0x0 ;  /* 0x00008000000079c5 */ /* 0x000fe40000010000 */
[----:B------:R-:W-:-:S07]  /*192b0*/  WARPGROUP.ARRIVE ;  /* 0x00000000000079c5 */ /* 0x000fce0000000000 */
[----:B------:R-:W-:Y:S01]  /*192c0*/  HGMMA.64x16x16.F32 R152, gdesc[UR28], R152, gsb0 ;  /* 0x002000001c9879f0 */ /* 0x000fe20008000898 */
[----:B------:R-:W-:Y:S02]  /*192d0*/  R2UR UR43, R13 ;  /* 0x000000000d2b72ca */ /* 0x000fe400000e0000 */
[----:B------:R-:W2:Y:S01]  /*192e0*/  LDL.64 R12, [R1+0x20] ;  /* 0x00002000010c7983 */ /* 0x000ea20000100a00 */
[----:B------:R-:W-:Y:S01]  /*192f0*/  VIADD R6, R4, 0x284 ;  /* 0x0000028404067836 */ /* 0x000fe20000000000 */
[----:B------:R-:W-:-:S04]  /*19300*/  MOV R7, 0x40000040 ;  /* 0x4000004000077802 */ /* 0x000fc80000000f00 */
[----:B------:R-:W-:Y:S02]  /*19310*/  R2UR UR18, R6 ;  /* 0x00000000061272ca */ /* 0x000fe400000e0000 */
[----:B------:R-:W-:Y:S01]  /*19320*/  R2UR UR19, R7 ;  /* 0x00000000071372ca */ /* 0x000fe200000e0000 */
[----:B------:R-:W-:Y:S02]  /*19330*/  UMOV UR16, UR42 ;  /* 0x0000002a00107c82 */ /* 0x000fe40008000000 */
[----:B------:R-:W-:Y:S01]  /*19340*/  UMOV UR17, UR43 ;  /* 0x0000002b00117c82 */ /* 0x000fe20008000000 */
[----:B------:R-:W-:Y:S02]  /*19350*/  WARPGROUP.DEPBAR.LE gsb0, 0x0 ;  /* 0x00008000000079c5 */ /* 0x000fe40000010000 */
[----:B------:R-:W-:-:S07]  /*19360*/  WARPGROUP.ARRIVE ;  /* 0x00000000000079c5 */ /* 0x000fce0000000000 */
        /* <DEDUP_REMOVED lines=37> */
[----:B--2---:R-:W-:Y:S02]  /*195c0*/  R2UR UR50, R12 ;  /* 0x000000000c3272ca */ /* 0x004fe400000e0000 */
[----:B------:R-:W-:Y:S02]  /*195d0*/  R2UR UR51, R13 ;  /* 0x000000000d3372ca */ /* 0x000fe400000e0000 */
[----:B------:R-:W2:Y:S01]  /*195e0*/  LDL.64 R12, [R1+0x18] ;  /* 0x00001800010c7983 */ /* 0x000ea20000100a00 */
[----:B------:R-:W-:Y:S01]  /*195f0*/  IMAD.MOV.U32 R7, RZ, RZ, 0x40000040 ;  /* 0x40000040ff077424 */ /* 0x000fe200078e00ff */
[----:B------:R-:W-:-:S04]  /*19600*/  IADD3 R6, R4, 0x286, RZ ;  /* 0x0000028604067810 */ /* 0x000fc80007ffe0ff */
[----:B------:R-:W-:Y:S02]  /*19610*/  R2UR UR26, R6 ;  /* 0x00000000061a72ca */ /* 0x000fe400000e0000 */
[----:B------:R-:W-:Y:S01]  /*19620*/  R2UR UR27, R7 ;  /* 0x00000000071b72ca */ /* 0x000fe200000e0000 */
[----:B------:R-:W-:Y:S02]  /*19630*/  UMOV UR24, UR50 ;  /* 0x0000003200187c82 */ /* 0x000fe40008000000 */
[----:B------:R-:W-:Y:S01]  /*19640*/  UMOV UR25, UR51 ;  /* 0x0000003300197c82 */ /* 0x000fe20008000000 */
[----:B------:R-:W-:Y:S02]  /*19650*/  WARPGROUP.DEPBAR.LE gsb0, 0x0 ;  /* 0x00008000000079c5 */ /* 0x000fe40000010000 */
[----:B------:R-:W-:-:S07]  /*19660*/  WARPGROUP.ARRIVE ;  /* 0x00000000000079c5 */ /* 0x000fce0000000000 */
        /* <DEDUP_REMOVED lines=38> */
[----:B------:R-:W-:Y:S01]  /*198d0*/  IMAD.MOV.U32 R7, RZ, RZ, 0x40000040 ;  /* 0x40000040ff077424 */ /* 0x000fe200078e00ff */
[----:B--2---:R-:W-:Y:S02]  /*198e0*/  R2UR UR46, R12 ;  /* 0x000000000c2e72ca */ /* 0x004fe400000e0000 */
[----:B------:R-:W-:Y:S02]  /*198f0*/  R2UR UR47, R13 ;  /* 0x000000000d2f72ca */ /* 0x000fe400000e0000 */
[----:B------:R-:W2:Y:S01]  /*19900*/  LDL.64 R12, [R1+0x10] ;  /* 0x00001000010c7983 */ /* 0x000ea20000100a00 */
[----:B------:R-:W-:Y:S02]  /*19910*/  R2UR UR10, R6 ;  /* 0x00000000060a72ca */ /* 0x000fe400000e0000 */
[----:B------:R-:W-:-:S06]  /*19920*/  R2UR UR11, R7 ;  /* 0x00000000070b72ca */ /* 0x000fcc00000e0000 */
[----:B------:R-:W-:Y:S02]  /*19930*/  UMOV UR8, UR46 ;  /* 0x0000002e00087c82 */ /* 0x000fe40008000000 */
[----:B------:R-:W-:Y:S01]  /*19940*/  UMOV UR9, UR47 ;  /* 0x0000002f00097c82 */ /* 0x000fe20008000000 */
[----:B------:R-:W-:Y:S02]  /*19950*/  WARPGROUP.DEPBAR.LE gsb0, 0x0 ;  /* 0x00008000000079c5 */ /* 0x000fe40000010000 */
        /* <DEDUP_REMOVED lines=41> */
[----:B------:R-:W-:Y:S02]  /*19bf0*/  R2UR UR19, R7 ;  /* 0x00000000071372ca */ /* 0x000fe400000e0000 */
[----:B--2---:R-:W-:Y:S02]  /*19c00*/  R2UR UR42, R12 ;  /* 0x000000000c2a72ca */ /* 0x004fe400000e0000 */
[----:B------:R-:W-:-:S11]  /*19c10*/  R2UR UR43, R13 ;  /* 0x000000000d2b72ca */ /* 0x000fd600000e0000 */
[----:B------:R-:W-:Y:S02]  /*19c20*/  UMOV UR16, UR42 ;  /* 0x0000002a00107c82 */ /* 0x000fe40008000000 */
[----:B------:R-:W-:Y:S01]  /*19c30*/  UMOV UR17, UR43 ;  /* 0x0000002b00117c82 */ /* 0x000fe20008000000 */
[----:B------:R-:W-:Y:S02]  /*19c40*/  WARPGROUP.DEPBAR.LE gsb0, 0x0 ;  /* 0x00008000000079c5 */ /* 0x000fe40000010000 */
        /* <DEDUP_REMOVED lines=439> */
.L_x_643:
[----:B------:R-:W-:Y:S02]  /*1b7c0*/  SHF.L.U32 R0, R10, 0x1f, RZ ;  /* 0x0000001f0a007819 */ /* 0x000fe400000006ff */
[----:B------:R-:W-:-:S04]  /*1b7d0*/  LEA R6, R8, R23, 0x3 ;  /* 0x0000001708067211 */ /* 0x000fc800078e18ff */
[----:B------:R2:W3:Y:S01]  /*1b7e0*/  SYNCS.PHASECHK.TRANS64.TRYWAIT P1, [R6+URZ+0x38850], R0 ;  /* 0x03885000060075a7 */ /* 0x0004e2000802017f */
[----:B------:R-:W-:Y:S05]  /*1b7f0*/  @!P0 BRA `(.L_x_644) ;  /* 0x0000000000048947 */ /* 0x000fea0003800000 */
[----:B------:R-:W-:Y:S01]  /*1b800*/  BPT.TRAP 0x1 ;  /* 0x000000040000795c */ /* 0x000fe20000300000 */
.L_x_644:
[----:B------:R-:W-:Y:S04]  /*1b810*/  BSSY B1, `(.L_x_645) ;  /* 0x0000004000017945 */ /* 0x000fe80003800000 */
[----:B---3--:R-:W-:Y:S05]  /*1b820*/  @P1 BRA `(.L_x_646) ;  /* 0x0000000000081947 */ /* 0x008fea0003800000 */
[----:B------:R-:W3:Y:S02]  /*1b830*/  SYNCS.PHASECHK.TRANS64.TRYWAIT P1, [R6+URZ+0x38850], R0 ;  /* 0x03885000060075a7 */ /* 0x000ee4000802017f */
[----:B---3--:R-:W-:Y:S05]  /*1b840*/  @!P1 BRA `(.L_x_647) ;  /* 0x000000f800489947 */ /* 0x008fea0003800000 */
.L_x_646:
[----:B------:R-:W-:Y:S05]  /*1b850*/  BSYNC B1 ;  /* 0x0000000000017941 */ /* 0x000fea0003800000 */
.L_x_645:
[----:B--23--:R-:W-:Y:S01]  /*1b860*/  VIADD R0, R23, 0x400 ;  /* 0x0000040017007836 */ /* 0x00cfe20000000000 */
[----:B------:R-:W-:Y:S01]  /*1b870*/  WARPGROUP.ARRIVE ;  /* 0x00000000000079c5 */ /* 0x000fe20000000000 */
[----:B01----:R-:W-:Y:S02]  /*1b880*/  IMAD.MOV.U32 R3, RZ, RZ, 0x40000040 ;  /* 0x40000040ff037424 */ /* 0x003fe400078e00ff */
[----:B------:R-:W-:Y:S01]  /*1b890*/  IMAD.MOV.U32 R5, RZ, RZ, 0x40000040 ;  /* 0x40000040ff057424 */ /* 0x000fe200078e00ff */
[----:B------:R-:W-:Y:S02]  /*1b8a0*/  SHF.R.U32.HI R0, RZ, 0x4, R0 ;  /* 0x00000004ff007819 */ /* 0x000fe40000011600 */
[----:B------:R-:W-:Y:S01]  /*1b8b0*/  R2UR UR7, R3 ;  /* 0x00000000030772ca */ /* 0x000fe200000e0000 */
[----:B------:R-:W-:Y:S01]  /*1b8c0*/  IMAD.MOV.U32 R3, RZ, RZ, 0x40000040 ;  /* 0x40000040ff037424 */ /* 0x000fe200078e00ff */
[----:B------:R-:W-:-:S04]  /*1b8d0*/  LOP3.LUT R0, R0, 0x3fff, RZ, 0xc0, !PT ;  /* 0x00003fff00007812 */ /* 0x000fc800078ec0ff */
[----:B------:R-:W-:-:S05]  /*1b8e0*/  LOP3.LUT R0, R0, 0x2800000, RZ, 0xfc, !PT ;  /* 0x0280000000007812 */ /* 0x000fca00078efcff */
[----:B------:R-:W-:-:S05]  /*1b8f0*/  IMAD R2, R8, 0xa00, R0 ;  /* 0x00000a0008027824 */ /* 0x000fca00078e0200 */
[C---:B------:R-:W-:Y:S02]  /*1b900*/  R2UR UR6, R2.reuse ;  /* 0x00000000020672ca */ /* 0x040fe400000e0000 */
[----:B------:R-:W-:-:S11]  /*1b910*/  IADD3 R4, R2, 0x80, RZ ;  /* 0x0000008002047810 */ /* 0x000fd60007ffe0ff */
[----:B------:R-:W-:Y:S01]  /*1b920*/  HGMMA.64x256x16.F32 R24, R208, gdesc[UR4].tnspB, R24, gsb0 ;  /* 0x43e00004d0187df0 */ /* 0x000fe20008000818 */
[----:B------:R-:W-:Y:S01]  /*1b930*/  R2UR UR6, R4 ;  /* 0x00000000040672ca */ /* 0x000fe200000e0000 */
[----:B------:R-:W-:Y:S01]  /*1b940*/  VIADD R4, R2, 0x100 ;  /* 0x0000010002047836 */ /* 0x000fe20000000000 */
[----:B------:R-:W-:Y:S02]  /*1b950*/  R2UR UR7, R5 ;  /* 0x00000000050772ca */ /* 0x000fe400000e0000 */
[----:B------:R-:W-:Y:S01]  /*1b960*/  MOV R5, 0x40000040 ;  /* 0x4000004000057802 */ /* 0x000fe20000000f00 */
[----:B------:R-:W-:Y:S02]  /*1b970*/  WARPGROUP.DEPBAR.LE gsb0, 0x0 ;  /* 0x00008000000079c5 */ /* 0x000fe40000010000 */
[----:B------:R-:W-:-:S15]  /*1b980*/  WARPGROUP.ARRIVE ;  /* 0x00000000000079c5 */ /* 0x000fde0000000000 */
[----:B------:R-:W-:-:S05]  /*1b990*/  NOP ;  /* 0x0000000000007918 */ /* 0x000fca0000000000 */
[----:B------:R-:W-:Y:S01]  /*1b9a0*/  HGMMA.64x256x16.F32 R24, R204, gdesc[UR4].tnspB, R24, gsb0 ;  /* 0x43e00004cc187df0 */ /* 0x000fe20008000818 */
[----:B------:R-:W-:Y:S01]  /*1b9b0*/  R2UR UR6, R4 ;  /* 0x00000000040672ca */ /* 0x000fe200000e0000 */
[C---:B------:R-:W-:Y:S01]  /*1b9c0*/  VIADD R4, R2.reuse, 0x180 ;  /* 0x0000018002047836 */ /* 0x040fe20000000000 */
[----:B------:R-:W-:Y:S01]  /*1b9d0*/  R2UR UR7, R5 ;  /* 0x00000000050772ca */ /* 0x000fe200000e0000 */
[----:B------:R-:W-:Y:S01]  /*1b9e0*/  IMAD.MOV.U32 R5, RZ, RZ, 0x40000040 ;  /* 0x40000040ff057424 */ /* 0x000fe200078e00ff */
[----:B------:R-:W-:Y:S01]  /*1b9f0*/  IADD3 R2, R2, 0x200, RZ ;  /* 0x0000020002027810 */ /* 0x000fe20007ffe0ff */
[----:B------:R-:W-:Y:S02]  /*1ba00*/  WARPGROUP.DEPBAR.LE gsb0, 0x0 ;  /* 0x00008000000079c5 */ /* 0x000fe40000010000 */
[----:B------:R-:W-:-:S15]  /*1ba10*/  WARPGROUP.ARRIVE ;  /* 0x00000000000079c5 */ /* 0x000fde0000000000 */
[----:B------:R-:W-:-:S05]  /*1ba20*/  NOP ;  /* 0x0000000000007918 */ /* 0x000fca0000000000 */
[----:B------:R-:W-:Y:S01]  /*1ba30*/  HGMMA.64x256x16.F32 R24, R200, gdesc[UR4].tnspB, R24, gsb0 ;  /* 0x43e00004c8187df0 */ /* 0x000fe20008000818 */
[----:B------:R-:W-:Y:S02]  /*1ba40*/  R2UR UR6, R4 ;  /* 0x00000000040672ca */ /* 0x000fe400000e0000 */
[----:B------:R-:W-:Y:S01]  /*1ba50*/  R2UR UR7, R5 ;  /* 0x00000000050772ca */ /* 0x000fe200000e0000 */
[----:B------:R-:W-:Y:S02]  /*1ba60*/  WARPGROUP.DEPBAR.LE gsb0, 0x0 ;  /* 0x00008000000079c5 */ /* 0x000fe40000010000 */
[----:B------:R-:W-:-:S15]  /*1ba70*/  WARPGROUP.ARRIVE ;  /* 0x00000000000079c5 */ /* 0x000fde0000000000 */
[----:B------:R-:W-:-:S07]  /*1ba80*/  NOP ;  /* 0x0000000000007918 */ /* 0x000fce0000000000 */
[----:B------:R-:W-:Y:S01]  /*1ba90*/  HGMMA.64x256x16.F32 R24, R196, gdesc[UR4].tnspB, R24, gsb0 ;  /* 0x43e00004c4187df0 */ /* 0x000fe20008000818 */
[----:B------:R-:W-:Y:S02]  /*1baa0*/  R2UR UR6, R2 ;  /* 0x00000000020672ca */ /* 0x000fe400000e0000 */
[----:B------:R-:W-:Y:S01]  /*1bab0*/  R2UR UR7, R3 ;  /* 0x00000000030772ca */ /* 0x000fe200000e0000 */
[----:B------:R-:W-:Y:S02]  /*1bac0*/  WARPGROUP.DEPBAR.LE gsb0, 0x0 ;  /* 0x00008000000079c5 */ /* 0x000fe40000010000 */
[----:B------:R-:W-:-:S15]  /*1bad0*/  WARPGROUP.ARRIVE ;  /* 0x00000000000079c5 */ /* 0x000fde0000000000 */
[----:B------:R-:W-:-:S07]  /*1bae0*/  NOP ;  /* 0x0000000000007918 */ /* 0x000fce0000000000 */
[----:B------:R-:W-:Y:S03]  /*1baf0*/  HGMMA.64x256x16.F32 R24, R192, gdesc[UR4].tnspB, R24, gsb0 ;  /* 0x43e00004c0187df0 */ /* 0x000fe60008000818 */
[----:B------:R-:W-:Y:S02]  /*1bb00*/  WARPGROUP.DEPBAR.LE gsb0, 0x0 ;  /* 0x00008000000079c5 */ /* 0x000fe40000010000 */
[----:B------:R-:W-:Y:S05]  /*1bb10*/  @!P0 BRA `(.L_x_648) ;  /* 0x0000000000048947 */ /* 0x000fea0003800000 */
[----:B------:R-:W-:Y:S01]  /*1bb20*/  BPT.TRAP 0x1 ;  /* 0x000000040000795c */ /* 0x000fe20000300000 */
.L_x_648:
[----:B------:R-:W2:Y:S01]  /*1bb30*/  LDL R12, [R1+0x64] ;  /* 0x00006400010c7983 */ /* 0x000ea20000100800 */
[----:B------:R-:W-:Y:S01]  /*1bb40*/  FMNMX.FTZ R0, R184, R11, !PT ;  /* 0x0000000bb8007209 */ /* 0x000fe20007810000 */
[----:B------:R-:W-:Y:S01]  /*1bb50*/  VIADD R9, R9, 0x38840 ;  /* 0x0003884009097836 */ /* 0x000fe20000000000 */
[----:B------:R-:W-:Y:S02]  /*1bb60*/  MOV R3, UR38 ;  /* 0x0000002600037c02 */ /* 0x000fe40008000f00 */
        /* <DEDUP_REMOVED lines=19> */
[----:B------:R-:W0:Y:S02]  /*1bca0*/  SHFL.BFLY PT, R2, R0, 0x2, 0x1f ;  /* 0x0c401f0000027f89 */ /* 0x000e2400000e0000 */
[----:B0-----:R-:W-:Y:S02]  /*1bcb0*/  FMNMX.FTZ R2, R0, R2, !PT ;  /* 0x0000000200027209 */ /* 0x001fe40007810000 */
[----:B------:R-:W-:-:S03]  /*1bcc0*/  FMNMX.FTZ R0, R186, R14, !PT ;  /* 0x0000000eba007209 */ /* 0x000fc60007810000 */
[----:B------:R-:W0:Y:S01]  /*1bcd0*/  SHFL.BFLY PT, R5, R2, 0x1, 0x1f ;  /* 0x0c201f0002057f89 */ /* 0x000e2200000e0000 */
[----:B------:R-:W-:-:S04]  /*1bce0*/  FMNMX.FTZ R0, R187, R0, !PT ;  /* 0x00000000bb007209 */ /* 0x000fc80007810000 */
[----:B------:R-:W-:-:S04]  /*1bcf0*/  FMNMX.FTZ R0, R190, R0, !PT ;  /* 0x00000000be007209 */ /* 0x000fc80007810000 */
[----:B------:R-:W-:-:S04]  /*1bd00*/  FMNMX.FTZ R0, R191, R0, !PT ;  /* 0x00000000bf007209 */ /* 0x000fc80007810000 */
[----:B------:R-:W-:-:S04]  /*1bd10*/  FMNMX.FTZ R0, R178, R0, !PT ;  /* 0x00000000b2007209 */ /* 0x000fc80007810000 */
[----:B------:R-:W-:-:S04]  /*1bd20*/  FMNMX.FTZ R0, R179, R0, !PT ;  /* 0x00000000b3007209 */ /* 0x000fc80007810000 */
[----:B------:R-:W-:Y:S02]  /*1bd30*/  FMNMX.FTZ R0, R182, R0, !PT ;  /* 0x00000000b6007209 */ /* 0x000fe40007810000 */
[----:B0-----:R-:W-:Y:S02]  /*1bd40*/  FMNMX.FTZ R5, R2, R5, !PT ;  /* 0x0000000502057209 */ /* 0x001fe40007810000 */
[----:B------:R-:W-:-:S03]  /*1bd50*/  FMNMX.FTZ R0, R183, R0, !PT ;  /* 0x00000000b7007209 */ /* 0x000fc60007810000 */
[----:B------:R-:W-:Y:S01]  /*1bd60*/  FMUL.FTZ R8, R5, R3 ;  /* 0x0000000305087220 */ /* 0x000fe20000410000 */
[----:B------:R-:W-:-:S03]  /*1bd70*/  FMNMX.FTZ R0, R170, R0, !PT ;  /* 0x00000000aa007209 */ /* 0x000fc60007810000 */
[-CC-:B------:R-:W-:Y:S01]  /*1bd80*/  FFMA.FTZ R184, R184, R3.reuse, -R8.reuse ;  /* 0x00000003b8b87223 */ /* 0x180fe20000010808 */
[----:B------:R-:W-:Y:S01]  /*1bd90*/  FMNMX.FTZ R0, R171, R0, !PT ;  /* 0x00000000ab007209 */ /* 0x000fe20007810000 */
[-CC-:B------:R-:W-:Y:S01]  /*1bda0*/  FFMA.FTZ R185, R185, R3.reuse, -R8.reuse ;  /* 0x00000003b9b97223 */ /* 0x180fe20000010808 */
[-CC-:B------:R-:W-:Y:S01]  /*1bdb0*/  FFMA.FTZ R188, R188, R3.reuse, -R8.reuse ;  /* 0x00000003bcbc7223 */ /* 0x180fe20000010808 */
[-CC-:B------:R-:W-:Y:S01]  /*1bdc0*/  FFMA.FTZ R189, R189, R3.reuse, -R8.reuse ;  /* 0x00000003bdbd7223 */ /* 0x180fe20000010808 */
[----:B------:R-:W-:Y:S01]  /*1bdd0*/  FMNMX.FTZ R0, R174, R0, !PT ;  /* 0x00000000ae007209 */ /* 0x000fe20007810000 */
[----:B------:R-:W-:Y:S01]  /*1bde0*/  MUFU.EX2 R184, R184 ;  /* 0x000000b800b87308 */ /* 0x000fe20000000800 */
[-CC-:B------:R-:W-:Y:S01]  /*1bdf0*/  FFMA.FTZ R176, R176, R3.reuse, -R8.reuse ;  /* 0x00000003b0b07223 */ /* 0x180fe20000010808 */
        /* <DEDUP_REMOVED lines=23> */
[----:B------:R-:W-:-:S02]  /*1bf70*/  FFMA.FTZ R8, R157, R3, -R8 ;  /* 0x000000039d087223 */ /* 0x000fc40000010808 */
[----:B------:R-:W-:-:S04]  /*1bf80*/  FMNMX.FTZ R0, R155, R0, !PT ;  /* 0x000000009b007209 */ /* 0x000fc80007810000 */
[----:B------:R-:W-:Y:S01]  /*1bf90*/  FMNMX.FTZ R0, R158, R0, !PT ;  /* 0x000000009e007209 */ /* 0x000fe20007810000 */
[----:B------:R-:W-:Y:S03]  /*1bfa0*/  MUFU.EX2 R176, R176 ;  /* 0x000000b000b07308 */ /* 0x000fe60000000800 */
[----:B------:R-:W-:-:S05]  /*1bfb0*/  FMNMX.FTZ R0, R159, R0, !PT ;  /* 0x000000009f007209 */ /* 0x000fca0007810000 */
[----:B------:R-:W0:Y:S01]  /*1bfc0*/  SHFL.BFLY PT, R2, R0, 0x2, 0x1f ;  /* 0x0c401f0000027f89 */ /* 0x000e2200000e0000 */
[----:B------:R-:W-:Y:S08]  /*1bfd0*/  MUFU.EX2 R177, R177 ;  /* 0x000000b100b17308 */ /* 0x000ff00000000800 */
[----:B------:R-:W-:Y:S08]  /*1bfe0*/  MUFU.EX2 R180, R180 ;  /* 0x000000b400b47308 */ /* 0x000ff00000000800 */
[----:B------:R-:W-:Y:S01]  /*1bff0*/  MUFU.EX2 R181, R181 ;  /* 0x000000b500b57308 */ /* 0x000fe20000000800 */
[----:B0-----:R-:W-:Y:S01]  /*1c000*/  FMNMX.FTZ R2, R0, R2, !PT ;  /* 0x0000000200027209 */ /* 0x001fe20007810000 */
[----:B------:R-:W-:-:S06]  /*1c010*/  FADD.FTZ R0, -R5, R11 ;  /* 0x0000000b05007221 */ /* 0x000fcc0000010100 */
[----:B------:R-:W-:Y:S01]  /*1c020*/  MUFU.EX2 R168, R168 ;  /* 0x000000a800a87308 */ /* 0x000fe20000000800 */
[----:B------:R-:W0:Y:S01]  /*1c030*/  SHFL.BFLY PT, R4, R2, 0x1, 0x1f ;  /* 0x0c201f0002047f89 */ /* 0x000e2200000e0000 */
[----:B------:R-:W-:-:S06]  /*1c040*/  FMUL.FTZ R0, R0, R3 ;  /* 0x0000000300007220 */ /* 0x000fcc0000410000 */
[----:B------:R-:W-:Y:S08]  /*1c050*/  MUFU.EX2 R169, R169 ;  /* 0x000000a900a97308 */ /* 0x000ff00000000800 */
[----:B------:R-:W1:Y:S08]  /*1c060*/  MUFU.EX2 R0, R0 ;  /* 0x0000000000007308 */ /* 0x000e700000000800 */
[----:B------:R-:W-:Y:S01]  /*1c070*/  MUFU.EX2 R172, R172 ;  /* 0x000000ac00ac7308 */ /* 0x000fe20000000800 */
[----:B0-----:R-:W-:-:S05]  /*1c080*/  FMNMX.FTZ R4, R2, R4, !PT ;  /* 0x0000000402047209 */ /* 0x001fca0007810000 */
[C---:B------:R-:W-:Y:S01]  /*1c090*/  FADD.FTZ R2, -R4.reuse, R14 ;  /* 0x0000000e04027221 */ /* 0x040fe20000010100 */
[----:B------:R-:W-:Y:S01]  /*1c0a0*/  FMUL.FTZ R10, R4, R3 ;  /* 0x00000003040a7220 */ /* 0x000fe20000410000 */
[----:B-1----:R-:W-:Y:S01]  /*1c0b0*/  FFMA.FTZ R21, R0, R21, R184 ;  /* 0x0000001500157223 */ /* 0x002fe200000100b8 */
[----:B------:R-:W-:Y:S01]  /*1c0c0*/  MUFU.EX2 R173, R173 ;  /* 0x000000ad00ad7308 */ /* 0x000fe20000000800 */
[-C--:B------:R-:W-:Y:S01]  /*1c0d0*/  FMUL.FTZ R2, R2, R3.reuse ;  /* 0x0000000302027220 */ /* 0x080fe20000410000 */
[-CC-:B------:R-:W-:Y:S01]  /*1c0e0*/  FFMA.FTZ R186, R186, R3.reuse, -R10.reuse ;  /* 0x00000003baba7223 */ /* 0x180fe2000001080a */
[-CC-:B------:R-:W-:Y:S01]  /*1c0f0*/  FFMA.FTZ R187, R187, R3.reuse, -R10.reuse ;  /* 0x00000003bbbb7223 */ /* 0x180fe2000001080a */
[-CC-:B------:R-:W-:Y:S01]  /*1c100*/  FFMA.FTZ R190, R190, R3.reuse, -R10.reuse ;  /* 0x00000003bebe7223 */ /* 0x180fe2000001080a */
[-CC-:B------:R-:W-:Y:S01]  /*1c110*/  FFMA.FTZ R191, R191, R3.reuse, -R10.reuse ;  /* 0x00000003bfbf7223 */ /* 0x180fe2000001080a */
[-CC-:B------:R-:W-:Y:S01]  /*1c120*/  FFMA.FTZ R178, R178, R3.reuse, -R10.reuse ;  /* 0x00000003b2b27223 */ /* 0x180fe2000001080a */
[-CC-:B------:R-:W-:Y:S01]  /*1c130*/  FFMA.FTZ R179, R179, R3.reuse, -R10.reuse ;  /* 0x00000003b3b37223 */ /* 0x180fe2000001080a */
[----:B------:R-:W-:Y:S01]  /*1c140*/  MUFU.EX2 R2, R2 ;  /* 0x0000000200027308 */ /* 0x000fe20000000800 */
[-CC-:B------:R-:W-:Y:S01]  /*1c150*/  FFMA.FTZ R182, R182, R3.reuse, -R10.reuse ;  /* 0x00000003b6b67223 */ /* 0x180fe2000001080a */
[----:B------:R-:W-:Y:S01]  /*1c160*/  FADD.FTZ R7, R185, R21 ;  /* 0x00000015b9077221 */ /* 0x000fe20000010000 */
[-CC-:B------:R-:W-:Y:S01]  /*1c170*/  FFMA.FTZ R183, R183, R3.reuse, -R10.reuse ;  /* 0x00000003b7b77223 */ /* 0x180fe2000001080a */
[-CC-:B------:R-:W-:Y:S01]  /*1c180*/  FFMA.FTZ R170, R170, R3.reuse, -R10.reuse ;  /* 0x00000003aaaa7223 */ /* 0x180fe2000001080a */
[-CC-:B------:R-:W-:Y:S01]  /*1c190*/  FFMA.FTZ R171, R171, R3.reuse, -R10.reuse ;  /* 0x00000003abab7223 */ /* 0x180fe2000001080a */
[----:B------:R-:W-:Y:S01]  /*1c1a0*/  FADD.FTZ R7, R188, R7 ;  /* 0x00000007bc077221 */ /* 0x000fe20000010000 */
[-CC-:B------:R-:W-:Y:S01]  /*1c1b0*/  FFMA.FTZ R174, R174, R3.reuse, -R10.reuse ;  /* 0x00000003aeae7223 */ /* 0x180fe2000001080a */
[----:B------:R-:W0:Y:S01]  /*1c1c0*/  MUFU.EX2 R186, R186 ;  /* 0x000000ba00ba7308 */ /* 0x000e220000000800 */
[-CC-:B------:R-:W-:Y:S01]  /*1c1d0*/  FFMA.FTZ R175, R175, R3.reuse, -R10.reuse ;  /* 0x00000003afaf7223 */ /* 0x180fe2000001080a */
[----:B------:R-:W-:Y:S01]  /*1c1e0*/  FADD.FTZ R7, R189, R7 ;  /* 0x00000007bd077221 */ /* 0x000fe20000010000 */
[-CC-:B------:R-:W-:Y:S01]  /*1c1f0*/  FFMA.FTZ R162, R162, R3.reuse, -R10.reuse ;  /* 0x00000003a2a27223 */ /* 0x180fe2000001080a */
[-CC-:B------:R-:W-:Y:S01]  /*1c200*/  FFMA.FTZ R163, R163, R3.reuse, -R10.reuse ;  /* 0x00000003a3a37223 */ /* 0x180fe2000001080a */
[-CC-:B------:R-:W-:Y:S01]  /*1c210*/  FFMA.FTZ R166, R166, R3.reuse, -R10.reuse ;  /* 0x00000003a6a67223 */ /* 0x180fe2000001080a */
[----:B------:R-:W-:Y:S01]  /*1c220*/  FADD.FTZ R7, R176, R7 ;  /* 0x00000007b0077221 */ /* 0x000fe20000010000 */
[-CC-:B------:R-:W-:Y:S01]  /*1c230*/  FFMA.FTZ R167, R167, R3.reuse, -R10.reuse ;  /* 0x00000003a7a77223 */ /* 0x180fe2000001080a */
[----:B------:R-:W1:Y:S01]  /*1c240*/  MUFU.EX2 R187, R187 ;  /* 0x000000bb00bb7308 */ /* 0x000e620000000800 */
[-CC-:B------:R-:W-:Y:S01]  /*1c250*/  FFMA.FTZ R154, R154, R3.reuse, -R10.reuse ;  /* 0x000000039a9a7223 */ /* 0x180fe2000001080a */
[----:B------:R-:W-:Y:S01]  /*1c260*/  FADD.FTZ R7, R177, R7 ;  /* 0x00000007b1077221 */ /* 0x000fe20000010000 */
[-CC-:B------:R-:W-:Y:S01]  /*1c270*/  FFMA.FTZ R155, R155, R3.reuse, -R10.reuse ;  /* 0x000000039b9b7223 */ /* 0x180fe2000001080a */
[-CC-:B------:R-:W-:Y:S01]  /*1c280*/  FFMA.FTZ R158, R158, R3.reuse, -R10.reuse ;  /* 0x000000039e9e7223 */ /* 0x180fe2000001080a */
[----:B------:R-:W-:Y:S01]  /*1c290*/  FFMA.FTZ R195, R159, R3, -R10 ;  /* 0x000000039fc37223 */ /* 0x000fe2000001080a */
[----:B------:R-:W-:-:S02]  /*1c2a0*/  FADD.FTZ R7, R180, R7 ;  /* 0x00000007b4077221 */ /* 0x000fc40000010000 */
[----:B------:R-:W3:Y:S01]  /*1c2b0*/  MUFU.EX2 R190, R190 ;  /* 0x000000be00be7308 */ /* 0x000ee20000000800 */
[----:B0-----:R-:W-:Y:S01]  /*1c2c0*/  FFMA.FTZ R20, R2, R20, R186 ;  /* 0x0000001402147223 */ /* 0x001fe200000100ba */
[----:B------:R-:W-:-:S04]  /*1c2d0*/  FADD.FTZ R7, R181, R7 ;  /* 0x00000007b5077221 */ /* 0x000fc80000010000 */
[----:B------:R-:W-:Y:S02]  /*1c2e0*/  FADD.FTZ R7, R168, R7 ;  /* 0x00000007a8077221 */ /* 0x000fe40000010000 */
[----:B------:R-:W0:Y:S02]  /*1c2f0*/  MUFU.EX2 R191, R191 ;  /* 0x000000bf00bf7308 */ /* 0x000e240000000800 */
[----:B------:R-:W-:-:S04]  /*1c300*/  FADD.FTZ R7, R169, R7 ;  /* 0x00000007a9077221 */ /* 0x000fc80000010000 */
[----:B------:R-:W-:Y:S02]  /*1c310*/  FADD.FTZ R7, R172, R7 ;  /* 0x00000007ac077221 */ /* 0x000fe40000010000 */
[----:B------:R-:W4:Y:S01]  /*1c320*/  MUFU.EX2 R178, R178 ;  /* 0x000000b200b27308 */ /* 0x000f220000000800 */
[----:B--2---:R-:W-:Y:S01]  /*1c330*/  PRMT R9, R12, 0x654, R9 ;  /* 0x000006540c097816 */ /* 0x004fe20000000009 */
[----:B------:R-:W-:-:S03]  /*1c340*/  FADD.FTZ R7, R173, R7 ;  /* 0x00000007ad077221 */ /* 0x000fc60000010000 */
[----:B------:R1:W-:Y:S03]  /*1c350*/  SYNCS.ARRIVE.TRANS64.RED.A1T0 RZ, [R9+URZ], RZ ;  /* 0x000000ff09ff79a7 */ /* 0x0003e6000810043f */
[----:B------:R-:W2:Y:S01]  /*1c360*/  MUFU.EX2 R179, R179 ;  /* 0x000000b300b37308 */ /* 0x000ea20000000800 */
[----:B-1----:R-:W-:-:S07]  /*1c370*/  FADD.FTZ R9, R187, R20 ;  /* 0x00000014bb097221 */ /* 0x002fce0000010000 */
[----:B------:R-:W1:Y:S01]  /*1c380*/  MUFU.EX2 R182, R182 ;  /* 0x000000b600b67308 */ /* 0x000e620000000800 */
[----:B---3--:R-:W-:-:S04]  /*1c390*/  FADD.FTZ R9, R190, R9 ;  /* 0x00000009be097221 */ /* 0x008fc80000010000 */
[----:B0-----:R-:W-:-:S03]  /*1c3a0*/  FADD.FTZ R9, R191, R9 ;  /* 0x00000009bf097221 */ /* 0x001fc60000010000 */
[----:B------:R-:W0:Y:S01]  /*1c3b0*/  MUFU.EX2 R183, R183 ;  /* 0x000000b700b77308 */ /* 0x000e220000000800 */
[----:B----4-:R-:W-:-:S04]  /*1c3c0*/  FADD.FTZ R9, R178, R9 ;  /* 0x00000009b2097221 */ /* 0x010fc80000010000 */
[----:B--2---:R-:W-:-:S03]  /*1c3d0*/  FADD.FTZ R9, R179, R9 ;  /* 0x00000009b3097221 */ /* 0x004fc60000010000 */
[----:B------:R-:W2:Y:S01]  /*1c3e0*/  MUFU.EX2 R170, R170 ;  /* 0x000000aa00aa7308 */ /* 0x000ea20000000800 */
[----:B-1----:R-:W-:-:S07]  /*1c3f0*/  FADD.FTZ R9, R182, R9 ;  /* 0x00000009b6097221 */ /* 0x002fce0000010000 */
[----:B------:R-:W1:Y:S01]  /*1c400*/  MUFU.EX2 R171, R171 ;  /* 0x000000ab00ab7308 */ /* 0x000e620000000800 */
[----:B0-----:R-:W-:-:S07]  /*1c410*/  FADD.FTZ R9, R183, R9 ;  /* 0x00000009b7097221 */ /* 0x001fce0000010000 */
[----:B------:R-:W0:Y:S01]  /*1c420*/  MUFU.EX2 R174, R174 ;  /* 0x000000ae00ae7308 */ /* 0x000e220000000800 */
[----:B--2---:R-:W-:-:S07]  /*1c430*/  FADD.FTZ R9, R170, R9 ;  /* 0x00000009aa097221 */ /* 0x004fce0000010000 */
        /* <DEDUP_REMOVED lines=33> */
[----:B0-----:R-:W-:Y:S01]  /*1c650*/  FADD.FTZ R9, R158, R9 ;  /* 0x000000099e097221 */ /* 0x001fe20000010000 */
[----:B--2---:R-:W-:-:S03]  /*1c660*/  FADD.FTZ R21, R8, R7 ;  /* 0x0000000708157221 */ /* 0x004fc60000010000 */
[----:B-1----:R-:W-:Y:S01]  /*1c670*/  FADD.FTZ R20, R195, R9 ;  /* 0x00000009c3147221 */ /* 0x002fe20000010000 */
[----:B------:R-:W-:Y:S06]  /*1c680*/  @!P0 BRA `(.L_x_649) ;  /* 0x0000000000048947 */ /* 0x000fec0003800000 */
[----:B------:R-:W-:Y:S01]  /*1c690*/  BPT.TRAP 0x1 ;  /* 0x000000040000795c */ /* 0x000fe20000300000 */
.L_x_649:
[----:B------:R-:W2:Y:S01]  /*1c6a0*/  LDL R7, [R1+0x54] ;  /* 0x0000540001077983 */ /* 0x000ea20000100800 */
[----:B------:R-:W-:Y:S01]  /*1c6b0*/  VIADD R6, R6, 0x38860 ;  /* 0x0003886006067836 */ /* 0x000fe20000000000 */
[----:B------:R-:W-:Y:S01]  /*1c6c0*/  F2FP.F16.F32.PACK_AB R194, R8, R156 ;  /* 0x0000009c08c2723e */ /* 0x000fe200000000ff */
[----:B------:R-:W-:Y:S01]  /*1c6d0*/  IMAD.MOV.U32 R11, RZ, RZ, R5 ;  /* 0x000000ffff0b7224 */ /* 0x000fe200078e0005 */
[----:B------:R-:W-:Y:S01]  /*1c6e0*/  F2FP.F16.F32.PACK_AB R208, R185, R184 ;  /* 0x000000b8b9d0723e */ /* 0x000fe200000000ff */
[----:B------:R-:W-:Y:S01]  /*1c6f0*/  IMAD.MOV.U32 R10, RZ, RZ, R227 ;  /* 0x000000ffff0a7224 */ /* 0x000fe200078e00e3 */
[----:B------:R-:W-:Y:S02]  /*1c700*/  PRMT R6, R12, 0x654, R6 ;  /* 0x000006540c067816 */ /* 0x000fe40000000006 */
[----:B------:R-:W-:Y:S02]  /*1c710*/  F2FP.F16.F32.PACK_AB R209, R187, R186 ;  /* 0x000000babbd1723e */ /* 0x000fe400000000ff */
[----:B------:R0:W-:Y:S01]  /*1c720*/  SYNCS.ARRIVE.TRANS64.RED.A1T0 RZ, [R6+URZ], RZ ;  /* 0x000000ff06ff79a7 */ /* 0x0001e2000810043f */
[----:B------:R-:W-:-:S02]  /*1c730*/  F2FP.F16.F32.PACK_AB R210, R189, R188 ;  /* 0x000000bcbdd2723e */ /* 0x000fc400000000ff */
[----:B------:R-:W-:Y:S02]  /*1c740*/  F2FP.F16.F32.PACK_AB R211, R191, R190 ;  /* 0x000000bebfd3723e */ /* 0x000fe400000000ff */
[----:B------:R-:W-:Y:S02]  /*1c750*/  F2FP.F16.F32.PACK_AB R204, R177, R176 ;  /* 0x000000b0b1cc723e */ /* 0x000fe400000000ff */
        /* <DEDUP_REMOVED lines=14> */
[----:B------:R-:W-:Y:S02]  /*1c840*/  MOV R14, R4 ;  /* 0x00000004000e7202 */ /* 0x000fe40000000f00 */
[----:B------:R-:W-:-:S02]  /*1c850*/  MOV R8, R226 ;  /* 0x000000e200087202 */ /* 0x000fc40000000f00 */
[C---:B--2---:R-:W-:Y:S01]  /*1c860*/  ISETP.GT.AND P1, PT, R15.reuse, R7, PT ;  /* 0x000000070f00720c */ /* 0x044fe20003f24270 */
[----:B------:R-:W-:-:S12]  /*1c870*/  VIADD R15, R15, 0xffffffff ;  /* 0xffffffff0f0f7836 */ /* 0x000fd80000000000 */
[----:B0-----:R-:W-:Y:S05]  /*1c880*/  @P1 BRA `(.L_x_650) ;  /* 0xffffffb400cc1947 */ /* 0x001fea000383ffff */
.L_x_637:
[----:B------:R-:W-:Y:S05]  /*1c890*/  BSYNC B0 ;  /* 0x0000000000007941 */ /* 0x000fea0003800000 */
.L_x_636:
        /* <DEDUP_REMOVED lines=131> */
.L_x_651:
[----:B------:R-:W-:Y:S01]  /*1d0d0*/  IMAD R2, R226, 0x8, R23 ;  /* 0x00000008e2027824 */ /* 0x000fe200078e0217 */
[----:B------:R-:W-:-:S04]  /*1d0e0*/  SHF.L.U32 R0, R227, 0x1f, RZ ;  /* 0x0000001fe3007819 */ /* 0x000fc800000006ff */
[----:B------:R0:W1:Y:S01]  /*1d0f0*/  SYNCS.PHASECHK.TRANS64.TRYWAIT P1, [R2+URZ+0x38850], R0 ;  /* 0x03885000020075a7 */ /* 0x000062000802017f */
[----:B------:R-:W-:Y:S05]  /*1d100*/  @!P0 BRA `(.L_x_652) ;  /* 0x0000000000048947 */ /* 0x000fea0003800000 */
[----:B------:R-:W-:Y:S01]  /*1d110*/  BPT.TRAP 0x1 ;  /* 0x000000040000795c */ /* 0x000fe20000300000 */
.L_x_652:
[----:B------:R-:W-:Y:S04]  /*1d120*/  BSSY B0, `(.L_x_653) ;  /* 0x0000004000007945 */ /* 0x000fe80003800000 */
[----:B-1----:R-:W-:Y:S05]  /*1d130*/  @P1 BRA `(.L_x_654) ;  /* 0x0000000000081947 */ /* 0x002fea0003800000 */
[----:B------:R-:W1:Y:S02]  /*1d140*/  SYNCS.PHASECHK.TRANS64.TRYWAIT P1, [R2+URZ+0x38850], R0 ;  /* 0x03885000020075a7 */ /* 0x000e64000802017f */
[----:B-1----:R-:W-:Y:S05]  /*1d150*/  @!P1 BRA `(.L_x_655) ;  /* 0x000000e000189947 */ /* 0x002fea0003800000 */
.L_x_654:
[----:B------:R-:W-:Y:S05]  /*1d160*/  BSYNC B0 ;  /* 0x0000000000007941 */ /* 0x000fea0003800000 */
.L_x_653:
[----:B------:R-:W-:Y:S01]  /*1d170*/  VIADD R23, R23, 0x400 ;  /* 0x0000040017177836 */ /* 0x000fe20000000000 */
[----:B------:R-:W-:Y:S01]  /*1d180*/  MOV R7, 0x40000040 ;  /* 0x4000004000077802 */ /* 0x000fe20000000f00 */
[----:B------:R-:W-:Y:S01]  /*1d190*/  WARPGROUP.ARRIVE ;  /* 0x00000000000079c5 */ /* 0x000fe20000000000 */
[----:B------:R-:W-:Y:S01]  /*1d1a0*/  IMAD.MOV.U32 R9, RZ, RZ, 0x40000040 ;  /* 0x40000040ff097424 */ /* 0x000fe200078e00ff */
[----:B01----:R-:W0:Y:S01]  /*1d1b0*/  SHFL.BFLY PT, R0, R21, 0x2, 0x1f ;  /* 0x0c401f0015007f89 */ /* 0x003e2200000e0000 */
[----:B------:R-:W-:Y:S02]  /*1d1c0*/  SHF.R.U32.HI R23, RZ, 0x4, R23 ;  /* 0x00000004ff177819 */ /* 0x000fe40000011617 */
[----:B------:R-:W-:Y:S01]  /*1d1d0*/  R2UR UR7, R7 ;  /* 0x00000000070772ca */ /* 0x000fe200000e0000 */
[----:B------:R-:W-:Y:S01]  /*1d1e0*/  IMAD.MOV.U32 R7, RZ, RZ, 0x40000040 ;  /* 0x40000040ff077424 */ /* 0x000fe200078e00ff */
[----:B------:R-:W-:Y:S02]  /*1d1f0*/  LOP3.LUT R23, R23, 0x3fff, RZ, 0xc0, !PT ;  /* 0x00003fff17177812 */ /* 0x000fe400078ec0ff */
[----:B------:R-:W-:-:S02]  /*1d200*/  MOV R184, 0xff800000 ;  /* 0xff80000000b87802 */ /* 0x000fc40000000f00 */
[----:B------:R-:W-:Y:S02]  /*1d210*/  LOP3.LUT R23, R23, 0x2800000, RZ, 0xfc, !PT ;  /* 0x0280000017177812 */ /* 0x000fe400078efcff */
[----:B------:R-:W-:-:S03]  /*1d220*/  MOV R185, 0xff800000 ;  /* 0xff80000000b97802 */ /* 0x000fc60000000f00 */
[----:B------:R-:W-:Y:S02]  /*1d230*/  IMAD R6, R226, 0xa00, R23 ;  /* 0x00000a00e2067824 */ /* 0x000fe400078e0217 */
[----:B------:R-:W-:Y:S02]  /*1d240*/  IMAD.MOV.U32 R23, RZ, RZ, RZ ;  /* 0x000000ffff177224 */ /* 0x000fe400078e00ff */
[C---:B------:R-:W-:Y:S01]  /*1d250*/  VIADD R8, R6.reuse, 0x80 ;  /* 0x0000008006087836 */ /* 0x040fe20000000000 */
[----:B------:R-:W-:Y:S01]  /*1d260*/  R2UR UR6, R6 ;  /* 0x00000000060672ca */ /* 0x000fe200000e0000 */
[----:B0-----:R-:W-:-:S12]  /*1d270*/  FADD.FTZ R0, R0, R21 ;  /* 0x0000001500007221 */ /* 0x001fd80000010000 */
[----:B------:R-:W-:Y:S01]  /*1d280*/  HGMMA.64x256x16.F32 R24, R208, gdesc[UR4].tnspB, R24, gsb0 ;  /* 0x43e00004d0187df0 */ /* 0x000fe20008000818 */
[----:B------:R-:W-:Y:S02]  /*1d290*/  R2UR UR6, R8 ;  /* 0x00000000080672ca */ /* 0x000fe400000e0000 */
[----:B------:R-:W-:Y:S01]  /*1d2a0*/  R2UR UR7, R9 ;  /* 0x00000000090772ca */ /* 0x000fe200000e0000 */
[----:B------:R-:W-:Y:S01]  /*1d2b0*/  IMAD.MOV.U32 R9, RZ, RZ, 0x40000040 ;  /* 0x40000040ff097424 */ /* 0x000fe200078e00ff */
[----:B------:R-:W-:Y:S01]  /*1d2c0*/  IADD3 R8, R6, 0x100, RZ ;  /* 0x0000010006087810 */ /* 0x000fe20007ffe0ff */
[----:B------:R-:W-:Y:S02]  /*1d2d0*/  WARPGROUP.DEPBAR.LE gsb0, 0x0 ;  /* 0x00008000000079c5 */ /* 0x000fe40000010000 */
[----:B------:R-:W-:-:S15]  /*1d2e0*/  WARPGROUP.ARRIVE ;  /* 0x00000000000079c5 */ /* 0x000fde0000000000 */
[----:B------:R-:W-:-:S05]  /*1d2f0*/  NOP ;  /* 0x0000000000007918 */ /* 0x000fca0000000000 */
[----:B------:R-:W-:Y:S01]  /*1d300*/  HGMMA.64x256x16.F32 R24, R204, gdesc[UR4].tnspB, R24, gsb0 ;  /* 0x43e00004cc187df0 */ /* 0x000fe20008000818 */
[----:B------:R-:W-:Y:S01]  /*1d310*/  R2UR UR6, R8 ;  /* 0x00000000080672ca */ /* 0x000fe200000e0000 */
[C---:B------:R-:W-:Y:S01]  /*1d320*/  VIADD R8, R6.reuse, 0x180 ;  /* 0x0000018006087836 */ /* 0x040fe20000000000 */
[----:B------:R-:W-:Y:S01]  /*1d330*/  R2UR UR7, R9 ;  /* 0x00000000090772ca */ /* 0x000fe200000e0000 */
[----:B------:R-:W-:Y:S01]  /*1d340*/  VIADD R6, R6, 0x200 ;  /* 0x0000020006067836 */ /* 0x000fe20000000000 */
[----:B------:R-:W-:Y:S01]  /*1d350*/  MOV R9, 0x40000040 ;  /* 0x4000004000097802 */ /* 0x000fe20000000f00 */
        /* <DEDUP_REMOVED lines=12> */
[----:B------:R-:W0:Y:S04]  /*1d420*/  SHFL.BFLY PT, R6, R20, 0x2, 0x1f ;  /* 0x0c401f0014067f89 */ /* 0x000e2800000e0000 */
[----:B------:R-:W1:Y:S01]  /*1d430*/  SHFL.BFLY PT, R7, R0, 0x1, 0x1f ;  /* 0x0c201f0000077f89 */ /* 0x000e6200000e0000 */
[----:B0-----:R-:W-:Y:S01]  /*1d440*/  FADD.FTZ R6, R6, R20 ;  /* 0x0000001406067221 */ /* 0x001fe20000010000 */
[----:B-1----:R-:W-:-:S04]  /*1d450*/  FADD.FTZ R0, R0, R7 ;  /* 0x0000000700007221 */ /* 0x002fc80000010000 */
[----:B------:R-:W0:Y:S01]  /*1d460*/  SHFL.BFLY PT, R8, R6, 0x1, 0x1f ;  /* 0x0c201f0006087f89 */ /* 0x000e2200000e0000 */
[----:B------:R-:W-:-:S13]  /*1d470*/  FSETP.NE.FTZ.AND P1, PT, R0, RZ, PT ;  /* 0x000000ff0000720b */ /* 0x000fda0003f35000 */
[----:B------:R-:W1:Y:S01]  /*1d480*/  @P1 MUFU.LG2 R7, R0 ;  /* 0x0000000000071308 */ /* 0x000e620000000c00 */
[----:B0-----:R-:W-:Y:S01]  /*1d490*/  FADD.FTZ R6, R6, R8 ;  /* 0x0000000806067221 */ /* 0x001fe20000010000 */
[----:B------:R-:W-:-:S06]  /*1d4a0*/  @P1 FMUL.FTZ R8, R3, 0.69314718246459960938 ;  /* 0x3f31721803081820 */ /* 0x000fcc0000410000 */
[----:B------:R0:W-:Y:S01]  /*1d4b0*/  @P1 MUFU.RCP R23, R0 ;  /* 0x0000000000171308 */ /* 0x0001e20000001000 */
[----:B------:R-:W-:Y:S01]  /*1d4c0*/  FSETP.NE.FTZ.AND P2, PT, R6, RZ, PT ;  /* 0x000000ff0600720b */ /* 0x000fe20003f55000 */
[----:B-1----:R-:W-:Y:S01]  /*1d4d0*/  @P1 FMUL.FTZ R7, R7, 0.69314718246459960938 ;  /* 0x3f31721807071820 */ /* 0x002fe20000410000 */
[----:B0-----:R-:W-:-:S03]  /*1d4e0*/  IMAD.MOV.U32 R0, RZ, RZ, RZ ;  /* 0x000000ffff007224 */ /* 0x001fc600078e00ff */
        /* <DEDUP_REMOVED lines=12> */
.L_x_656:
[----:B------:R-:W2:Y:S01]  /*1d5b0*/  LDL.LU R3, [R1+0x64] ;  /* 0x0000640001037983 */ /* 0x000ea20000300800 */
[----:B------:R-:W-:-:S03]  /*1d5c0*/  VIADD R2, R2, 0x38860 ;  /* 0x0003886002027836 */ /* 0x000fc60000000000 */
[----:B------:R-:W3:Y:S01]  /*1d5d0*/  LDL.LU R186, [R1+0x84] ;  /* 0x0000840001ba7983 */ /* 0x000ee20000300800 */
[----:B------:R-:W-:Y:S02]  /*1d5e0*/  VIADD R226, R226, 0x1 ;  /* 0x00000001e2e27836 */ /* 0x000fe40000000000 */
        /* <DEDUP_REMOVED lines=8> */
[----:B------:R-:W-:Y:S01]  /*1d670*/  ISETP.NE.AND P1, PT, R226, 0x2, PT ;  /* 0x00000002e200780c */ /* 0x000fe20003f25270 */
        /* <DEDUP_REMOVED lines=114> */
[----:B------:R-:W-:-:S02]  /*1dda0*/  PLOP3.LUT P0, PT, PT, PT, PT, 0x8, 0x0 ;  /* 0x000000000000781c */ /* 0x000fc40003f0e170 */
[----:B------:R-:W-:Y:S02]  /*1ddb0*/  SEL R226, R226, RZ, P1 ;  /* 0x000000ffe2e27207 */ /* 0x000fe40000800000 */
[----:B--2---:R-:W-:Y:S02]  /*1ddc0*/  PRMT R2, R3, 0x654, R2 ;  /* 0x0000065403027816 */ /* 0x004fe40000000002 */
[----:B---3--:R-:W-:Y:S02]  /*1ddd0*/  IADD3 R186, R186, 0x1, RZ ;  /* 0x00000001baba7810 */ /* 0x008fe40007ffe0ff */
[----:B------:R0:W-:Y:S03]  /*1dde0*/  SYNCS.ARRIVE.TRANS64.RED.A1T0 RZ, [R2+URZ], RZ ;  /* 0x000000ff02ff79a7 */ /* 0x0001e6000810043f */
[----:B------:R1:W-:Y:S01]  /*1ddf0*/  STL [R1+0x84], R186 ;  /* 0x000084ba01007387 */ /* 0x0003e20000100800 */
[-C--:B------:R-:W-:Y:S01]  /*1de00*/  FMUL.FTZ R3, R89, R23.reuse ;  /* 0x0000001759037220 */ /* 0x080fe20000410000 */
[-C--:B------:R-:W-:Y:S01]  /*1de10*/  FMUL.FTZ R89, R107, R0.reuse ;  /* 0x000000006b597220 */ /* 0x080fe20000410000 */
[----:B0-----:R-:W-:Y:S01]  /*1de20*/  FMUL.FTZ R2, R88, R23 ;  /* 0x0000001758027220 */ /* 0x001fe20000410000 */
[-C--:B------:R-:W-:Y:S01]  /*1de30*/  FMUL.FTZ R88, R106, R0.reuse ;  /* 0x000000006a587220 */ /* 0x080fe20000410000 */
[-C--:B------:R-:W-:Y:S01]  /*1de40*/  FMUL.FTZ R106, R142, R0.reuse ;  /* 0x000000008e6a7220 */ /* 0x080fe20000410000 */
[----:B------:R-:W-:Y:S01]  /*1de50*/  FMUL.FTZ R107, R143, R0 ;  /* 0x000000008f6b7220 */ /* 0x000fe20000410000 */
[----:B------:R-:W-:-:S04]  /*1de60*/  SEL R0, RZ, 0x1, P1 ;  /* 0x00000001ff007807 */ /* 0x000fc80000800000 */
[----:B-1----:R-:W-:-:S07]  /*1de70*/  LOP3.LUT R227, R227, R0, RZ, 0x3c, !PT ;  /* 0x00000000e3e37212 */ /* 0x002fce00078e3cff */
.L_x_566:
[----:B------:R-:W0:Y:S08]  /*1de80*/  S2UR UR4, SR_CgaCtaId ;  /* 0x00000000000479c3 */ /* 0x000e300000008800 */
[----:B------:R-:W-:Y:S01]  /*1de90*/  BAR.SYNC.DEFER_BLOCKING 0x5, 0x180 ;  /* 0x0146000000007b1d */ /* 0x000fe20000010000 */
[----:B------:R-:W-:-:S05]  /*1dea0*/  MOV R23, 0x400 ;  /* 0x0000040000177802 */ /* 0x000fca0000000f00 */
[----:B------:R-:W-:Y:S01]  /*1deb0*/  BSSY B0, `(.L_x_657) ;  /* 0x0000478000007945 */ /* 0x000fe20003800000 */
[----:B0-----:R-:W-:-:S05]  /*1dec0*/  IMAD.U32 R0, RZ, RZ, UR4 ;  /* 0x00000004ff007e24 */ /* 0x001fca000f8e00ff */
[----:B------:R0:W-:Y:S01]  /*1ded0*/  STL [R1+0x64], R0 ;  /* 0x0000640001007387 */ /* 0x0001e20000100800 */
[----:B------:R-:W-:-:S05]  /*1dee0*/  LEA R23, R0, R23, 0x18 ;  /* 0x0000001700177211 */ /* 0x000fca00078ec0ff */
[----:B------:R0:W1:Y:S01]  /*1def0*/  LDS.128 R128, [R23+0x388d0] ;  /* 0x0388d00017807984 */ /* 0x0000620000000c00 */
[----:B------:R-:W-:Y:S06]  /*1df00*/  BAR.ARV 0x4, 0x180 ;  /* 0x0106000000007b1d */ /* 0x000fec0000002000 */
[----:B------:R-:W-:Y:S05]  /*1df10*/  @P0 BRA `(.L_x_658) ;  /* 0x00000038001c0947 */ /* 0x000fea0003800000 */
[----:B------:R-:W2:Y:S01]  /*1df20*/  LDL R56, [R1+0x1c0] ;  /* 0x0001c00001387983 */ /* 0x000ea20000100800 */
[----:B0-----:R-:W0:Y:S01]  /*1df30*/  S2R R0, SR_SWINHI ;  /* 0x0000000000007919 */ /* 0x001e220000002f00 */
[----:B------:R-:W-:Y:S01]  /*1df40*/  F2FP.F16.F32.PACK_AB R58, R181, R180 ;  /* 0x000000b4b53a723e */ /* 0x000fe200000000ff */
[----:B------:R-:W-:Y:S01]  /*1df50*/  ULDC.64 UR6, c[0x0][0xc00] ;  /* 0x0003000000067ab9 */ /* 0x000fe20000000a00 */
[----:B------:R-:W-:Y:S01]  /*1df60*/  F2FP.F16.F32.PACK_AB R59, R31, R30 ;  /* 0x0000001e1f3b723e */ /* 0x000fe200000000ff */
[----:B------:R-:W3:Y:S01]  /*1df70*/  LDL.LU R118, [R1+0x7c] ;  /* 0x00007c0001767983 */ /* 0x000ee20000300800 */
[----:B------:R-:W-:Y:S01]  /*1df80*/  F2FP.F16.F32.PACK_AB R60, R179, R178 ;  /* 0x000000b2b33c723e */ /* 0x000fe200000000ff */
[----:B------:R-:W-:Y:S01]  /*1df90*/  ULDC.64 UR4, c[0x0][0xc08] ;  /* 0x0003020000047ab9 */ /* 0x000fe20000000a00 */
[----:B------:R-:W-:Y:S01]  /*1dfa0*/  F2FP.F16.F32.PACK_AB R61, R35, R34 ;  /* 0x00000022233d723e */ /* 0x000fe200000000ff */
[----:B------:R-:W4:Y:S01]  /*1dfb0*/  LDL.LU R117, [R1+0x80] ;  /* 0x0000800001757983 */ /* 0x000f220000300800 */
[----:B------:R-:W-:-:S02]  /*1dfc0*/  F2FP.F16.F32.PACK_AB R62, R177, R176 ;  /* 0x000000b0b13e723e */ /* 0x000fc400000000ff */
[----:B------:R-:W-:Y:S01]  /*1dfd0*/  F2FP.F16.F32.PACK_AB R63, R39, R38 ;  /* 0x00000026273f723e */ /* 0x000fe200000000ff */
[----:B------:R-:W4:Y:S01]  /*1dfe0*/  LDL.LU R116, [R1+0x74] ;  /* 0x0000740001747983 */ /* 0x000f220000300800 */
[----:B------:R-:W-:Y:S02]  /*1dff0*/  MOV R114, R23 ;  /* 0x0000001700727202 */ /* 0x000fe40000000f00 */
[----:B0-----:R-:W-:Y:S01]  /*1e000*/  MOV R115, R0 ;  /* 0x0000000000737202 */ /* 0x001fe20000000f00 */
[----:B------:R-:W-:Y:S02]  /*1e010*/  BAR.SYNC.DEFER_BLOCKING 0x1, 0x100 ;  /* 0x0044000000007b1d */ /* 0x000fe40000010000 */
[----:B--2---:R-:W-:-:S03]  /*1e020*/  IMAD.WIDE R112, R56, 0x2, R114 ;  /* 0x0000000238707825 */ /* 0x004fc600078e0272 */
[----:B------:R-:W-:Y:S01]  /*1e030*/  LOP3.LUT R0, R112, 0x380, RZ, 0xc0, !PT ;  /* 0x0000038070007812 */ /* 0x000fe200078ec0ff */
[----:B------:R-:W-:-:S03]  /*1e040*/  IMAD.MOV.U32 R57, RZ, RZ, R113 ;  /* 0x000000ffff397224 */ /* 0x000fc600078e0071 */
[----:B------:R-:W-:-:S04]  /*1e050*/  SHF.R.U64 R0, R0, 0x3, RZ ;  /* 0x0000000300007819 */ /* 0x000fc800000012ff */
[----:B------:R-:W-:-:S04]  /*1e060*/  LOP3.LUT R56, R0, R112, RZ, 0x3c, !PT ;  /* 0x0000007000387212 */ /* 0x000fc800078e3cff */
[----:B------:R-:W-:Y:S02]  /*1e070*/  MOV R0, R56 ;  /* 0x0000003800007202 */ /* 0x000fe40000000f00 */
[----:B------:R-:W-:Y:S02]  /*1e080*/  F2FP.F16.F32.PACK_AB R56, R183, R182 ;  /* 0x000000b6b738723e */ /* 0x000fe400000000ff */
[----:B------:R-:W-:-:S05]  /*1e090*/  F2FP.F16.F32.PACK_AB R57, R27, R26 ;  /* 0x0000001a1b39723e */ /* 0x000fca00000000ff */
[----:B------:R0:W-:Y:S02]  /*1e0a0*/  STSM.16.M88.4 [R0], R56 ;  /* 0x0000003800007844 */ /* 0x0001e40000000200 */
[----:B0-----:R-:W-:-:S04]  /*1e0b0*/  IADD3 R56, P0, R112, 0x20, RZ ;  /* 0x0000002070387810 */ /* 0x001fc80007f1e0ff */
[----:B------:R-:W-:-:S04]  /*1e0c0*/  LOP3.LUT R0, R56, 0x380, RZ, 0xc0, !PT ;  /* 0x0000038038007812 */ /* 0x000fc800078ec0ff */
[----:B------:R-:W-:Y:S02]  /*1e0d0*/  SHF.R.U64 R0, R0, 0x3, RZ ;  /* 0x0000000300007819 */ /* 0x000fe400000012ff */
[----:B------:R-:W-:Y:S02]  /*1e0e0*/  IADD3.X R57, RZ, R113, RZ, P0, !PT ;  /* 0x00000071ff397210 */ /* 0x000fe400007fe4ff */
[----:B------:R-:W-:-:S04]  /*1e0f0*/  LOP3.LUT R56, R0, R56, RZ, 0x3c, !PT ;  /* 0x0000003800387212 */ /* 0x000fc800078e3cff */
[----:B------:R-:W-:-:S05]  /*1e100*/  MOV R56, R56 ;  /* 0x0000003800387202 */ /* 0x000fca0000000f00 */
[----:B------:R0:W-:Y:S02]  /*1e110*/  STSM.16.M88.4 [R56], R60 ;  /* 0x0000003c38007844 */ /* 0x0001e40000000200 */
[----:B0-----:R-:W-:-:S04]  /*1e120*/  IADD3 R56, P0, R112, 0x40, RZ ;  /* 0x0000004070387810 */ /* 0x001fc80007f1e0ff */
[----:B------:R-:W-:Y:S01]  /*1e130*/  LOP3.LUT R0, R56, 0x380, RZ, 0xc0, !PT ;  /* 0x0000038038007812 */ /* 0x000fe200078ec0ff */
[----:B------:R-:W-:-:S03]  /*1e140*/  IMAD.X R57, RZ, RZ, R113, P0 ;  /* 0x000000ffff397224 */ /* 0x000fc600000e0671 */
[----:B------:R-:W-:-:S04]  /*1e150*/  SHF.R.U64 R0, R0, 0x3, RZ ;  /* 0x0000000300007819 */ /* 0x000fc800000012ff */
[----:B------:R-:W-:Y:S02]  /*1e160*/  LOP3.LUT R56, R0, R56, RZ, 0x3c, !PT ;  /* 0x0000003800387212 */ /* 0x000fe400078e3cff */
[----:B------:R-:W-:Y:S02]  /*1e170*/  F2FP.F16.F32.PACK_AB R58, R173, R172 ;  /* 0x000000acad3a723e */ /* 0x000fe400000000ff */
[----:B------:R-:W-:Y:S02]  /*1e180*/  MOV R0, R56 ;  /* 0x0000003800007202 */ /* 0x000fe40000000f00 */
[----:B------:R-:W-:Y:S02]  /*1e190*/  F2FP.F16.F32.PACK_AB R56, R175, R174 ;  /* 0x000000aeaf38723e */ /* 0x000fe400000000ff */
[----:B------:R-:W-:Y:S02]  /*1e1a0*/  F2FP.F16.F32.PACK_AB R57, R43, R42 ;  /* 0x0000002a2b39723e */ /* 0x000fe400000000ff */
[----:B------:R-:W-:-:S05]  /*1e1b0*/  F2FP.F16.F32.PACK_AB R59, R47, R46 ;  /* 0x0000002e2f3b723e */ /* 0x000fca00000000ff */
        /* <DEDUP_REMOVED lines=13> */
[----:B------:R-:W-:-:S04]  /*1e290*/  LOP3.LUT R0, R56, 0x380, RZ, 0xc0, !PT ;  /* 0x0000038038007812 */ /* 0x000fc800078ec0ff */
[----:B------:R-:W-:Y:S02]  /*1e2a0*/  SHF.R.U64 R0, R0, 0x3, RZ ;  /* 0x0000000300007819 */ /* 0x000fe400000012ff */
[----:B------:R-:W-:Y:S02]  /*1e2b0*/  IADD3.X R57, RZ, R113, RZ, P0, !PT ;  /* 0x00000071ff397210 */ /* 0x000fe400007fe4ff */
[----:B------:R-:W-:Y:S02]  /*1e2c0*/  LOP3.LUT R56, R0, R56, RZ, 0x3c, !PT ;  /* 0x0000003800387212 */ /* 0x000fe400078e3cff */
[----:B------:R-:W-:Y:S02]  /*1e2d0*/  F2FP.F16.F32.PACK_AB R58, R165, R164 ;  /* 0x000000a4a53a723e */ /* 0x000fe400000000ff */
[----:B------:R-:W-:Y:S02]  /*1e2e0*/  MOV R0, R56 ;  /* 0x0000003800007202 */ /* 0x000fe40000000f00 */
[----:B------:R-:W-:-:S02]  /*1e2f0*/  F2FP.F16.F32.PACK_AB R56, R167, R166 ;  /* 0x000000a6a738723e */ /* 0x000fc400000000ff */
        /* <DEDUP_REMOVED lines=123> */
[----:B------:R3:W-:Y:S01]  /*1eab0*/  STSM.16.M88.4 [R112], R60 ;  /* 0x0000003c70007844 */ /* 0x0007e20000000200 */
[----:B------:R-:W-:Y:S01]  /*1eac0*/  BAR.SYNC.DEFER_BLOCKING 0x1, 0x100 ;  /* 0x0044000000007b1d */ /* 0x000fe20000010000 */
[----:B---3--:R-:W-:-:S04]  /*1ead0*/  IADD3 R62, P0, R118, UR6, RZ ;  /* 0x00000006763e7c10 */ /* 0x008fc8000ff1e0ff */
[----:B----4-:R-:W-:Y:S02]  /*1eae0*/  IADD3.X R63, R117, UR7, RZ, P0, !PT ;  /* 0x00000007753f7c10 */ /* 0x010fe400087fe4ff */
[----:B------:R-:W-:-:S04]  /*1eaf0*/  ISETP.NE.U32.AND P0, PT, RZ, UR4, PT ;  /* 0x00000004ff007c0c */ /* 0x000fc8000bf05070 */
[----:B------:R-:W-:Y:S01]  /*1eb00*/  ISETP.NE.AND.EX P0, PT, RZ, UR5, PT, P0 ;  /* 0x00000005ff007c0c */ /* 0x000fe2000bf05300 */
[----:B------:R-:W-:-:S12]  /*1eb10*/  IMAD.MOV.U32 R112, RZ, RZ, 0x9b8 ;  /* 0x000009b8ff707424 */ /* 0x000fd800078e00ff */
[----:B------:R-:W-:Y:S01]  /*1eb20*/  @P0 IADD3 R58, P2, R118, UR4, RZ ;  /* 0x00000004763a0c10 */ /* 0x000fe2000ff5e0ff */
[----:B------:R-:W-:-:S03]  /*1eb30*/  ULDC UR4, c[0x0][0xa88] ;  /* 0x0002a20000047ab9 */ /* 0x000fc60000000800 */
[----:B------:R-:W-:Y:S01]  /*1eb40*/  @P0 IADD3.X R59, R117, UR5, RZ, P2, !PT ;  /* 0x00000005753b0c10 */ /* 0x000fe200097fe4ff */
[----:B------:R-:W-:Y:S01]  /*1eb50*/  IMAD.U32 R0, RZ, RZ, UR4 ;  /* 0x00000004ff007e24 */ /* 0x000fe2000f8e00ff */
[----:B------:R-:W-:Y:S01]  /*1eb60*/  ISETP.NE.AND P2, PT, R116, RZ, PT ;  /* 0x000000ff7400720c */ /* 0x000fe20003f45270 */
[----:B------:R-:W-:-:S03]  /*1eb70*/  ULDC UR4, c[0x0][0xad4] ;  /* 0x0002b50000047ab9 */ /* 0x000fc60000000800 */
[----:B------:R-:W-:-:S04]  /*1eb80*/  SEL R56, R116, UR4, P2 ;  /* 0x0000000474387c07 */ /* 0x000fc80009000000 */
[----:B------:R-:W-:Y:S01]  /*1eb90*/  ISETP.GT.AND P2, PT, R56, 0x1, PT ;  /* 0x000000013800780c */ /* 0x000fe20003f44270 */
[----:B------:R-:W-:Y:S02]  /*1eba0*/  ULDC.64 UR8, c[0x0][0x208] ;  /* 0x0000820000087ab9 */ /* 0x000fe40000000a00 */
[----:B------:R0:W5:Y:S01]  /*1ebb0*/  @P0 LDG.E R0, desc[UR8][R58.64] ;  /* 0x000000083a000981 */ /* 0x000162000c1e1900 */
[----:B------:R-:W-:-:S04]  /*1ebc0*/  SEL R112, R112, 0x978, P2 ;  /* 0x0000097870707807 */ /* 0x000fc80001000000 */
[----:B------:R2:W3:Y:S08]  /*1ebd0*/  LDC.64 R60, c[0x0][R112+0x220] ;  /* 0x00008800703c7b82 */ /* 0x0004f00000000a00 */
[----:B0-----:R2:W0:Y:S01]  /*1ebe0*/  LDC.64 R58, c[0x0][R112+0x218] ;  /* 0x00008600703a7b82 */ /* 0x0014220000000a00 */
[----:B------:R-:W-:-:S04]  /*1ebf0*/  ISETP.NE.U32.AND P1, PT, RZ, UR6, PT ;  /* 0x00000006ff007c0c */ /* 0x000fc8000bf25070 */
[----:B------:R-:W-:Y:S02]  /*1ec00*/  ISETP.NE.AND.EX P1, PT, RZ, UR7, PT, P1 ;  /* 0x00000007ff007c0c */ /* 0x000fe4000bf25310 */
[----:B------:R-:W-:-:S11]  /*1ec10*/  MOV R57, RZ ;  /* 0x000000ff00397202 */ /* 0x000fd60000000f00 */
[----:B------:R2:W5:Y:S01]  /*1ec20*/  @P1 LDG.E R57, desc[UR8][R62.64] ;  /* 0x000000083e391981 */ /* 0x000562000c1e1900 */
[----:B------:R-:W-:Y:S05]  /*1ec30*/  @P0 BRA `(.L_x_659) ;  /* 0x0000000000140947 */ /* 0x000fea0003800000 */
[----:B------:R-:W-:Y:S05]  /*1ec40*/  @!P1 BRA `(.L_x_659) ;  /* 0x0000000000109947 */ /* 0x000fea0003800000 */
[----:B------:R-:W-:Y:S02]  /*1ec50*/  ULDC.64 UR4, c[0x0][0x208] ;  /* 0x0000820000047ab9 */ /* 0x000fe40000000a00 */
[----:B-----5:R-:W4:Y:S04]  /*1ec60*/  LDG.E R0, desc[UR4][R62.64] ;  /* 0x000000043e007981 */ /* 0x020f28000c1e1900 */
[----:B--2---:R-:W4:Y:S02]  /*1ec70*/  LDG.E R62, desc[UR4][R62.64+0x4] ;  /* 0x000004043e3e7981 */ /* 0x004f24000c1e1900 */
[----:B----4-:R-:W-:-:S07]  /*1ec80*/  IADD3 R0, -R0, R62, RZ ;  /* 0x0000003e00007210 */ /* 0x010fce0007ffe1ff */
.L_x_659:
[----:B------:R-:W4:Y:S01]  /*1ec90*/  LDL.LU R56, [R1+0x78] ;  /* 0x0000780001387983 */ /* 0x000f220000300800 */
[----:B------:R-:W1:Y:S03]  /*1eca0*/  LDC R119, c[0x0][0xbe8] ;  /* 0x0002fa00ff777b82 */ /* 0x000e660000000800 */
[----:B------:R-:W3:Y:S04]  /*1ecb0*/  LDL.LU R113, [R1+0x110] ;  /* 0x0001100001717983 */ /* 0x000ee80000300800 */
[----:B------:R-:W3:Y:S04]  /*1ecc0*/  LDL R120, [R1+0x8c] ;  /* 0x00008c0001787983 */ /* 0x000ee80000100800 */
[----:B------:R-:W3:Y:S04]  /*1ecd0*/  LDL R124, [R1+0x1bc] ;  /* 0x0001bc00017c7983 */ /* 0x000ee80000100800 */
[----:B------:R-:W3:Y:S04]  /*1ece0*/  LDL R121, [R1+0x88] ;  /* 0x0000880001797983 */ /* 0x000ee80000100800 */
[----:B------:R-:W3:Y:S04]  /*1ecf0*/  LDL R123, [R1+0x1b8] ;  /* 0x0001b800017b7983 */ /* 0x000ee80000100800 */
[----:B------:R-:W3:Y:S01]  /*1ed00*/  LDL R122, [R1+0x120] ;  /* 0x00012000017a7983 */ /* 0x000ee20000100800 */
[----:B--2---:R-:W2:Y:S01]  /*1ed10*/  LDC.64 R62, c[0x0][R112+0x228] ;  /* 0x00008a00703e7b82 */ /* 0x004ea20000000a00 */
[----:B------:R-:W-:-:S02]  /*1ed20*/  ISETP.NE.U32.AND P0, PT, RZ, UR6, PT ;  /* 0x00000006ff007c0c */ /* 0x000fc4000bf05070 */
[----:B-1----:R-:W-:Y:S02]  /*1ed30*/  ISETP.NE.AND P1, PT, R119, 0x1, PT ;  /* 0x000000017700780c */ /* 0x002fe40003f25270 */
[----:B------:R-:W-:Y:S01]  /*1ed40*/  ISETP.NE.AND.EX P0, PT, RZ, UR7, PT, P0 ;  /* 0x00000007ff007c0c */ /* 0x000fe2000bf05300 */
[-C--:B0-----:R-:W-:Y:S02]  /*1ed50*/  IMAD R116, R59, R223.reuse, RZ ;  /* 0x000000df3b747224 */ /* 0x081fe400078e02ff */
[----:B------:R-:W-:-:S08]  /*1ed60*/  IMAD.WIDE.U32 R58, R58, R223, RZ ;  /* 0x000000df3a3a7225 */ /* 0x000fd000078e00ff */
[----:B------:R-:W0:Y:S01]  /*1ed70*/  @P1 LDC R118, c[0x0][0xbec] ;  /* 0x0002fb00ff761b82 */ /* 0x000e220000000800 */
[----:B------:R-:W-:Y:S02]  /*1ed80*/  IMAD.IADD R116, R59, 0x1, R116 ;  /* 0x000000013b747824 */ /* 0x000fe400078e0274 */
[----:B-----5:R-:W-:Y:S01]  /*1ed90*/  IMAD R0, R0, R119, RZ ;  /* 0x0000007700007224 */ /* 0x020fe200078e02ff */
[----:B------:R-:W-:Y:S01]  /*1eda0*/  ULDC.64 UR4, c[0x0][0x208] ;  /* 0x0000820000047ab9 */ /* 0x000fe20000000a00 */
[----:B----4-:R-:W-:Y:S02]  /*1edb0*/  SEL R56, R56, RZ, !P0 ;  /* 0x000000ff38387207 */ /* 0x010fe40004000000 */
[----:B---3--:R-:W-:-:S03]  /*1edc0*/  SEL R113, R113, RZ, !P0 ;  /* 0x000000ff71717207 */ /* 0x008fc60004000000 */
[----:B------:R-:W-:-:S04]  /*1edd0*/  IMAD R61, R61, R56, RZ ;  /* 0x000000383d3d7224 */ /* 0x000fc800078e02ff */
[C---:B------:R-:W-:Y:S02]  /*1ede0*/  IMAD R113, R60.reuse, R113, R61 ;  /* 0x000000713c717224 */ /* 0x040fe400078e023d */
[----:B------:R-:W-:-:S04]  /*1edf0*/  IMAD.WIDE.U32 R60, R60, R56, RZ ;  /* 0x000000383c3c7225 */ /* 0x000fc800078e00ff */
[----:B------:R-:W-:Y:S01]  /*1ee00*/  IMAD.IADD R61, R61, 0x1, R113 ;  /* 0x000000013d3d7824 */ /* 0x000fe200078e0271 */
[----:B------:R-:W-:Y:S02]  /*1ee10*/  IADD3 R113, P0, P3, R60, R58, R57 ;  /* 0x0000003a3c717210 */ /* 0x000fe40007b1e039 */
[----:B------:R-:W1:Y:S01]  /*1ee20*/  @P1 LDC R60, c[0x0][0xbf0] ;  /* 0x0002fc00ff3c1b82 */ /* 0x000e620000000800 */
[----:B------:R-:W-:-:S05]  /*1ee30*/  SEL R58, R120, RZ, P2 ;  /* 0x000000ff783a7207 */ /* 0x000fca0001000000 */
[-C--:B--2---:R-:W-:Y:S02]  /*1ee40*/  IMAD R59, R63, R58.reuse, RZ ;  /* 0x0000003a3f3b7224 */ /* 0x084fe400078e02ff */
[----:B------:R-:W-:Y:S01]  /*1ee50*/  IMAD.WIDE.U32 R62, R62, R58, RZ ;  /* 0x0000003a3e3e7225 */ /* 0x000fe200078e00ff */
[----:B------:R-:W-:-:S04]  /*1ee60*/  SHF.R.S32.HI R58, RZ, 0x1f, R57 ;  /* 0x0000001fff3a7819 */ /* 0x000fc80000011439 */
[----:B------:R-:W-:Y:S02]  /*1ee70*/  IADD3.X R117, R61, R116, R58, P0, P3 ;  /* 0x000000743d757210 */ /* 0x000fe400007e643a */
[----:B------:R-:W-:-:S05]  /*1ee80*/  LEA R116, R121, R124, 0x7 ;  /* 0x0000007c79747211 */ /* 0x000fca00078e38ff */
[----:B0-----:R-:W-:-:S04]  /*1ee90*/  @P1 IMAD.HI.U32 R61, R116, R118, RZ ;  /* 0x00000076743d1227 */ /* 0x001fc800078e00ff */
[----:B------:R-:W-:Y:S01]  /*1eea0*/  IMAD.MOV.U32 R118, RZ, RZ, R116 ;  /* 0x000000ffff767224 */ /* 0x000fe200078e0074 */
[----:B-1----:R-:W-:Y:S02]  /*1eeb0*/  @P1 SHF.R.U32.HI R118, RZ, R60, R61 ;  /* 0x0000003cff761219 */ /* 0x002fe4000001163d */
[----:B------:R0:W1:Y:S02]  /*1eec0*/  LDC.64 R60, c[0x0][R112+0x210] ;  /* 0x00008400703c7b82 */ /* 0x0000640000000a00 */
[----:B------:R-:W-:-:S06]  /*1eed0*/  IADD3 R62, P0, P3, R118, R113, R62 ;  /* 0x00000071763e7210 */ /* 0x000fcc0007b1e03e */
[----:B0-----:R-:W0:Y:S01]  /*1eee0*/  LDC.64 R112, c[0x0][0xba8] ;  /* 0x0002ea00ff707b82 */ /* 0x001e220000000a00 */
[----:B------:R-:W-:Y:S01]  /*1eef0*/  IMAD.IADD R59, R63, 0x1, R59 ;  /* 0x000000013f3b7824 */ /* 0x000fe200078e023b */
[----:B------:R-:W-:-:S04]  /*1ef00*/  SHF.R.S32.HI R63, RZ, 0x1f, R118 ;  /* 0x0000001fff3f7819 */ /* 0x000fc80000011476 */
[----:B------:R-:W-:Y:S02]  /*1ef10*/  IADD3.X R63, R63, R117, R59, P0, P3 ;  /* 0x000000753f3f7210 */ /* 0x000fe400007e643b */
[----:B------:R-:W-:-:S05]  /*1ef20*/  IADD3 R117, -R118, RZ, RZ ;  /* 0x000000ff76757210 */ /* 0x000fca0007ffe1ff */
[----:B------:R-:W-:Y:S01]  /*1ef30*/  IMAD R117, R119, R117, R116 ;  /* 0x0000007577757224 */ /* 0x000fe200078e0274 */
[----:B0-----:R-:W0:Y:S08]  /*1ef40*/  @!P2 LDC R112, c[0x0][0xb50] ;  /* 0x0002d400ff70ab82 */ /* 0x001e300000000800 */
[----:B------:R-:W2:Y:S01]  /*1ef50*/  @!P2 LDC R113, c[0x0][0xb54] ;  /* 0x0002d500ff71ab82 */ /* 0x000ea20000000800 */
[----:B------:R-:W-:Y:S01]  /*1ef60*/  SHF.R.S32.HI R59, RZ, 0x1f, R117 ;  /* 0x0000001fff3b7819 */ /* 0x000fe20000011475 */
[----:B-1----:R-:W-:-:S02]  /*1ef70*/  IMAD R61, R61, R117, RZ ;  /* 0x000000753d3d7224 */ /* 0x002fc400078e02ff */
[----:B------:R-:W-:-:S04]  /*1ef80*/  IMAD.WIDE.U32 R62, R60, R117, R62 ;  /* 0x000000753c3e7225 */ /* 0x000fc800078e003e */
[----:B------:R-:W-:Y:S01]  /*1ef90*/  IMAD R59, R60, R59, R61 ;  /* 0x0000003b3c3b7224 */ /* 0x000fe200078e023d */
[----:B0-----:R-:W-:-:S03]  /*1efa0*/  LEA R112, P0, R62, R112, 0x2 ;  /* 0x000000703e707211 */ /* 0x001fc600078010ff */
[----:B------:R-:W-:-:S05]  /*1efb0*/  IMAD.IADD R59, R63, 0x1, R59 ;  /* 0x000000013f3b7824 */ /* 0x000fca00078e023b */
[----:B--2---:R-:W-:Y:S01]  /*1efc0*/  LEA.HI.X R59, R62, R113, R59, 0x2, P0 ;  /* 0x000000713e3b7211 */ /* 0x004fe200000f143b */
[----:B------:R-:W-:Y:S01]  /*1efd0*/  SHFL.IDX PT, R60, R112, RZ, 0x1c1f ;  /* 0x001c1fff703c7589 */ /* 0x000fe200000e0000 */
[----:B------:R-:W-:-:S03]  /*1efe0*/  IMAD R113, R121, 0x80, R123 ;  /* 0x0000008079717824 */ /* 0x000fc600078e027b */
[----:B------:R-:W0:Y:S04]  /*1eff0*/  SHFL.IDX PT, R61, R59, RZ, 0x1c1f ;  /* 0x001c1fff3b3d7589 */ /* 0x000e2800000e0000 */
[----:B------:R1:W-:Y:S04]  /*1f000*/  SHFL.IDX PT, R62, R112, 0x1, 0x1c1f ;  /* 0x003c1f00703e7f89 */ /* 0x0003e800000e0000 */
[----:B------:R-:W2:Y:S01]  /*1f010*/  SHFL.IDX PT, R63, R59, 0x1, 0x1c1f ;  /* 0x003c1f003b3f7f89 */ /* 0x000ea200000e0000 */
[----:B------:R-:W-:Y:S02]  /*1f020*/  LOP3.LUT P0, RZ, R122, 0x3, RZ, 0xc0, !PT ;  /* 0x000000037aff7812 */ /* 0x000fe4000780c0ff */
[----:B-1----:R-:W-:-:S02]  /*1f030*/  IADD3 R112, R113, 0x8, RZ ;  /* 0x0000000871707810 */ /* 0x002fc40007ffe0ff */
[-C--:B------:R-:W-:Y:S02]  /*1f040*/  ISETP.GE.OR P3, PT, R113, R0.reuse, P0 ;  /* 0x000000007100720c */ /* 0x080fe40000766670 */
[----:B------:R-:W-:-:S11]  /*1f050*/  ISETP.GE.OR P0, PT, R112, R0, P0 ;  /* 0x000000007000720c */ /* 0x000fd60000706670 */
[----:B0-----:R0:W-:Y:S04]  /*1f060*/  @!P3 ST.E desc[UR4][R60.64], R184 ;  /* 0x000000b83c00b985 */ /* 0x0011e8000c101904 */
[----:B--2---:R0:W-:Y:S01]  /*1f070*/  @!P0 ST.E desc[UR4][R62.64], R185 ;  /* 0x000000b93e008985 */ /* 0x0041e2000c101904 */
[----:B------:R-:W-:Y:S05]  /*1f080*/  @P2 BRA `(.L_x_660) ;  /* 0x0000000c00e02947 */ /* 0x000fea0003800000 */
[----:B------:R-:W2:Y:S01]  /*1f090*/  LDL R122, [R1+0x70] ;  /* 0x00007000017a7983 */ /* 0x000ea20000100800 */
[----:B------:R-:W1:Y:S01]  /*1f0a0*/  @P1 LDC R59, c[0x0][0xbec] ;  /* 0x0002fb00ff3b1b82 */ /* 0x000e620000000800 */
[----:B------:R-:W-:-:S07]  /*1f0b0*/  ULDC.64 UR4, c[0x0][0x208] ;  /* 0x0000820000047ab9 */ /* 0x000fce0000000a00 */
[----:B------:R-:W3:Y:S01]  /*1f0c0*/  @P1 LDC R81, c[0x0][0xbf0] ;  /* 0x0002fc00ff511b82 */ /* 0x000ee20000000800 */
[----:B------:R-:W-:Y:S01]  /*1f0d0*/  IMAD R80, R121, 0x80, R224 ;  /* 0x0000008079507824 */ /* 0x000fe200078e02e0 */
[----:B------:R-:W-:Y:S01]  /*1f0e0*/  BSSY B1, `(.L_x_661) ;  /* 0x00000aa000017945 */ /* 0x000fe20003800000 */
[----:B--2---:R-:W-:-:S04]  /*1f0f0*/  IMAD R3, R224, 0x8, R122 ;  /* 0x00000008e0037824 */ /* 0x004fc800078e027a */
[----:B------:R-:W-:-:S04]  /*1f100*/  IMAD.SHL.U32 R3, R3, 0x8, RZ ;  /* 0x0000000803037824 */ /* 0x000fc800078e00ff */
[----:B------:R-:W-:-:S03]  /*1f110*/  IMAD.WIDE R114, R3, 0x2, R114 ;  /* 0x0000000203727825 */ /* 0x000fc600078e0272 */
        /* <DEDUP_REMOVED lines=9> */
[----:B------:R-:W-:Y:S02]  /*1f1b0*/  LOP3.LUT R8, R8, R9, RZ, 0x3c, !PT ;  /* 0x0000000908087212 */ /* 0x000fe400078e3cff */
[----:B------:R-:W-:Y:S01]  /*1f1c0*/  LOP3.LUT R12, R12, R13, RZ, 0x3c, !PT ;  /* 0x0000000d0c0c7212 */ /* 0x000fe200078e3cff */
[--C-:B------:R-:W-:Y:S01]  /*1f1d0*/  IMAD.X R13, RZ, RZ, R115.reuse, P3 ;  /* 0x000000ffff0d7224 */ /* 0x100fe200018e0673 */
[----:B------:R-:W-:Y:S01]  /*1f1e0*/  LOP3.LUT R24, R24, R25, RZ, 0x3c, !PT ;  /* 0x0000001918187212 */ /* 0x000fe200078e3cff */
[----:B------:R-:W-:Y:S01]  /*1f1f0*/  IMAD.X R25, RZ, RZ, R115, P2 ;  /* 0x000000ffff197224 */ /* 0x000fe200010e0673 */
[----:B------:R-:W-:-:S02]  /*1f200*/  IADD3.X R9, RZ, R115, RZ, P4, !PT ;  /* 0x00000073ff097210 */ /* 0x000fc400027fe4ff */
[C---:B------:R-:W-:Y:S01]  /*1f210*/  IADD3 R29, P0, R114.reuse, 0x4000, RZ ;  /* 0x00004000721d7810 */ /* 0x040fe20007f1e0ff */
[----:B------:R-:W5:Y:S01]  /*1f220*/  LD.E.128 R12, desc[UR4][R12.64] ;  /* 0x000000040c0c7980 */ /* 0x000f62000c101d00 */
[C---:B------:R-:W-:Y:S02]  /*1f230*/  IADD3 R33, P6, R114.reuse, 0x5000, RZ ;  /* 0x0000500072217810 */ /* 0x040fe40007fde0ff */
[C---:B------:R-:W-:Y:S01]  /*1f240*/  IADD3 R37, P5, R114.reuse, 0x6000, RZ ;  /* 0x0000600072257810 */ /* 0x040fe20007fbe0ff */
[----:B------:R-:W5:Y:S01]  /*1f250*/  LD.E.128 R8, desc[UR4][R8.64] ;  /* 0x0000000408087980 */ /* 0x000f62000c101d00 */
[C---:B------:R-:W-:Y:S02]  /*1f260*/  IADD3 R41, P4, R114.reuse, 0x7000, RZ ;  /* 0x0000700072297810 */ /* 0x040fe40007f9e0ff */
[C---:B------:R-:W-:Y:S01]  /*1f270*/  IADD3 R45, P3, R114.reuse, 0x8000, RZ ;  /* 0x00008000722d7810 */ /* 0x040fe20007f7e0ff */
[----:B------:R-:W5:Y:S01]  /*1f280*/  LD.E.128 R24, desc[UR4][R24.64] ;  /* 0x0000000418187980 */ /* 0x000f62000c101d00 */
[----:B------:R-:W-:-:S02]  /*1f290*/  IADD3 R49, P2, R114, 0x9000, RZ ;  /* 0x0000900072317810 */ /* 0x000fc40007f5e0ff */
[----:B------:R-:W-:Y:S02]  /*1f2a0*/  LOP3.LUT R28, R29, 0x380, RZ, 0xc0, !PT ;  /* 0x000003801d1c7812 */ /* 0x000fe400078ec0ff */
[----:B------:R-:W-:Y:S02]  /*1f2b0*/  LOP3.LUT R32, R33, 0x380, RZ, 0xc0, !PT ;  /* 0x0000038021207812 */ /* 0x000fe400078ec0ff */
[----:B------:R-:W-:Y:S02]  /*1f2c0*/  LOP3.LUT R36, R37, 0x380, RZ, 0xc0, !PT ;  /* 0x0000038025247812 */ /* 0x000fe400078ec0ff */
[----:B------:R-:W-:Y:S02]  /*1f2d0*/  LOP3.LUT R40, R41, 0x380, RZ, 0xc0, !PT ;  /* 0x0000038029287812 */ /* 0x000fe400078ec0ff */
[----:B------:R-:W-:Y:S02]  /*1f2e0*/  LOP3.LUT R44, R45, 0x380, RZ, 0xc0, !PT ;  /* 0x000003802d2c7812 */ /* 0x000fe400078ec0ff */
[----:B------:R-:W-:-:S02]  /*1f2f0*/  LOP3.LUT R48, R49, 0x380, RZ, 0xc0, !PT ;  /* 0x0000038031307812 */ /* 0x000fc400078ec0ff */
[----:B------:R-:W-:Y:S02]  /*1f300*/  SHF.R.U64 R28, R28, 0x3, RZ ;  /* 0x000000031c1c7819 */ /* 0x000fe400000012ff */
[----:B------:R-:W-:Y:S02]  /*1f310*/  SHF.R.U64 R32, R32, 0x3, RZ ;  /* 0x0000000320207819 */ /* 0x000fe400000012ff */
[----:B------:R-:W-:Y:S02]  /*1f320*/  SHF.R.U64 R36, R36, 0x3, RZ ;  /* 0x0000000324247819 */ /* 0x000fe400000012ff */
[----:B------:R-:W-:Y:S02]  /*1f330*/  SHF.R.U64 R40, R40, 0x3, RZ ;  /* 0x0000000328287819 */ /* 0x000fe400000012ff */
[----:B------:R-:W-:Y:S02]  /*1f340*/  SHF.R.U64 R44, R44, 0x3, RZ ;  /* 0x000000032c2c7819 */ /* 0x000fe400000012ff */
[----:B------:R-:W-:-:S02]  /*1f350*/  SHF.R.U64 R48, R48, 0x3, RZ ;  /* 0x0000000330307819 */ /* 0x000fc400000012ff */
[----:B------:R-:W-:Y:S02]  /*1f360*/  LOP3.LUT R28, R28, R29, RZ, 0x3c, !PT ;  /* 0x0000001d1c1c7212 */ /* 0x000fe400078e3cff */
[----:B------:R-:W-:Y:S01]  /*1f370*/  LOP3.LUT R32, R32, R33, RZ, 0x3c, !PT ;  /* 0x0000002120207212 */ /* 0x000fe200078e3cff */
[--C-:B------:R-:W-:Y:S01]  /*1f380*/  IMAD.X R33, RZ, RZ, R115.reuse, P6 ;  /* 0x000000ffff217224 */ /* 0x100fe200030e0673 */
[----:B------:R-:W-:Y:S01]  /*1f390*/  LOP3.LUT R36, R36, R37, RZ, 0x3c, !PT ;  /* 0x0000002524247212 */ /* 0x000fe200078e3cff */
[--C-:B------:R-:W-:Y:S01]  /*1f3a0*/  IMAD.X R37, RZ, RZ, R115.reuse, P5 ;  /* 0x000000ffff257224 */ /* 0x100fe200028e0673 */
[----:B------:R-:W-:Y:S02]  /*1f3b0*/  LOP3.LUT R40, R40, R41, RZ, 0x3c, !PT ;  /* 0x0000002928287212 */ /* 0x000fe400078e3cff */
[----:B------:R-:W-:Y:S01]  /*1f3c0*/  LOP3.LUT R44, R44, R45, RZ, 0x3c, !PT ;  /* 0x0000002d2c2c7212 */ /* 0x000fe200078e3cff */
[--C-:B------:R-:W-:Y:S01]  /*1f3d0*/  IMAD.X R45, RZ, RZ, R115.reuse, P3 ;  /* 0x000000ffff2d7224 */ /* 0x100fe200018e0673 */
[----:B------:R-:W-:Y:S01]  /*1f3e0*/  IADD3.X R29, RZ, R115, RZ, P0, !PT ;  /* 0x00000073ff1d7210 */ /* 0x000fe200007fe4ff */
[----:B------:R-:W5:Y:S01]  /*1f3f0*/  LD.E.128 R32, desc[UR4][R32.64] ;  /* 0x0000000420207980 */ /* 0x000f62000c101d00 */
[----:B------:R-:W-:Y:S01]  /*1f400*/  LOP3.LUT R48, R48, R49, RZ, 0x3c, !PT ;  /* 0x0000003130307212 */ /* 0x000fe200078e3cff */
[----:B------:R-:W-:Y:S01]  /*1f410*/  IMAD.X R49, RZ, RZ, R115, P2 ;  /* 0x000000ffff317224 */ /* 0x000fe200010e0673 */
[----:B------:R-:W-:Y:S01]  /*1f420*/  IADD3.X R41, RZ, R115, RZ, P4, !PT ;  /* 0x00000073ff297210 */ /* 0x000fe200027fe4ff */
[----:B------:R-:W5:Y:S01]  /*1f430*/  LD.E.128 R36, desc[UR4][R36.64] ;  /* 0x0000000424247980 */ /* 0x000f62000c101d00 */
[----:B------:R-:W-:-:S02]  /*1f440*/  IADD3 R53, P0, R114, 0xa000, RZ ;  /* 0x0000a00072357810 */ /* 0x000fc40007f1e0ff */
[C---:B0-----:R-:W-:Y:S01]  /*1f450*/  IADD3 R61, P6, R114.reuse, 0xb000, RZ ;  /* 0x0000b000723d7810 */ /* 0x041fe20007fde0ff */
[----:B------:R-:W5:Y:S01]  /*1f460*/  LD.E.128 R28, desc[UR4][R28.64] ;  /* 0x000000041c1c7980 */ /* 0x000f62000c101d00 */
[C---:B------:R-:W-:Y:S02]  /*1f470*/  IADD3 R65, P5, R114.reuse, 0xc000, RZ ;  /* 0x0000c00072417810 */ /* 0x040fe40007fbe0ff */
[C---:B------:R-:W-:Y:S01]  /*1f480*/  IADD3 R69, P4, R114.reuse, 0xd000, RZ ;  /* 0x0000d00072457810 */ /* 0x040fe20007f9e0ff */
[----:B------:R-:W5:Y:S01]  /*1f490*/  LD.E.128 R40, desc[UR4][R40.64] ;  /* 0x0000000428287980 */ /* 0x000f62000c101d00 */
[C---:B------:R-:W-:Y:S02]  /*1f4a0*/  IADD3 R73, P3, R114.reuse, 0xe000, RZ ;  /* 0x0000e00072497810 */ /* 0x040fe40007f7e0ff */
[----:B------:R-:W-:Y:S01]  /*1f4b0*/  IADD3 R3, P2, R114, 0xf000, RZ ;  /* 0x0000f00072037810 */ /* 0x000fe20007f5e0ff */
[----:B------:R-:W5:Y:S01]  /*1f4c0*/  LD.E.128 R44, desc[UR4][R44.64] ;  /* 0x000000042c2c7980 */ /* 0x000f62000c101d00 */
[----:B------:R-:W-:-:S02]  /*1f4d0*/  LOP3.LUT R52, R53, 0x380, RZ, 0xc0, !PT ;  /* 0x0000038035347812 */ /* 0x000fc400078ec0ff */
[----:B------:R-:W-:Y:S01]  /*1f4e0*/  LOP3.LUT R60, R61, 0x380, RZ, 0xc0, !PT ;  /* 0x000003803d3c7812 */ /* 0x000fe200078ec0ff */
[----:B------:R-:W-:Y:S01]  /*1f4f0*/  IMAD.X R77, RZ, RZ, R115, P2 ;  /* 0x000000ffff4d7224 */ /* 0x000fe200010e0673 */
[----:B------:R-:W-:Y:S01]  /*1f500*/  LOP3.LUT R64, R65, 0x380, RZ, 0xc0, !PT ;  /* 0x0000038041407812 */ /* 0x000fe200078ec0ff */
[----:B------:R-:W5:Y:S01]  /*1f510*/  LD.E.128 R48, desc[UR4][R48.64] ;  /* 0x0000000430307980 */ /* 0x000f62000c101d00 */
        /* <DEDUP_REMOVED lines=10> */
[----:B------:R-:W-:Y:S02]  /*1f5c0*/  SHF.R.U64 R2, R2, 0x3, RZ ;  /* 0x0000000302027819 */ /* 0x000fe400000012ff */
[----:B------:R-:W-:Y:S02]  /*1f5d0*/  LOP3.LUT R52, R52, R53, RZ, 0x3c, !PT ;  /* 0x0000003534347212 */ /* 0x000fe400078e3cff */
[----:B------:R-:W-:Y:S01]  /*1f5e0*/  LOP3.LUT R60, R60, R61, RZ, 0x3c, !PT ;  /* 0x0000003d3c3c7212 */ /* 0x000fe200078e3cff */
[--C-:B------:R-:W-:Y:S01]  /*1f5f0*/  IMAD.X R61, RZ, RZ, R115.reuse, P6 ;  /* 0x000000ffff3d7224 */ /* 0x100fe200030e0673 */
[----:B------:R-:W-:Y:S01]  /*1f600*/  LOP3.LUT R64, R64, R65, RZ, 0x3c, !PT ;  /* 0x0000004140407212 */ /* 0x000fe200078e3cff */
[--C-:B------:R-:W-:Y:S01]  /*1f610*/  IMAD.X R65, RZ, RZ, R115.reuse, P5 ;  /* 0x000000ffff417224 */ /* 0x100fe200028e0673 */
[----:B------:R-:W-:Y:S02]  /*1f620*/  LOP3.LUT R68, R68, R69, RZ, 0x3c, !PT ;  /* 0x0000004544447212 */ /* 0x000fe400078e3cff */
[----:B------:R-:W-:Y:S01]  /*1f630*/  LOP3.LUT R72, R72, R73, RZ, 0x3c, !PT ;  /* 0x0000004948487212 */ /* 0x000fe200078e3cff */
[----:B------:R-:W-:Y:S01]  /*1f640*/  IMAD.X R73, RZ, RZ, R115, P3 ;  /* 0x000000ffff497224 */ /* 0x000fe200018e0673 */
[----:B------:R-:W-:Y:S01]  /*1f650*/  LOP3.LUT R4, R5, R114, RZ, 0x3c, !PT ;  /* 0x0000007205047212 */ /* 0x000fe200078e3cff */
[----:B------:R-:W5:Y:S01]  /*1f660*/  LD.E.128 R60, desc[UR4][R60.64] ;  /* 0x000000043c3c7980 */ /* 0x000f62000c101d00 */
[----:B------:R-:W-:-:S02]  /*1f670*/  IADD3.X R53, RZ, R115, RZ, P0, !PT ;  /* 0x00000073ff357210 */ /* 0x000fc400007fe4ff */
[-C--:B------:R-:W-:Y:S01]  /*1f680*/  IADD3.X R69, RZ, R115.reuse, RZ, P4, !PT ;  /* 0x00000073ff457210 */ /* 0x080fe200027fe4ff */
[----:B------:R-:W5:Y:S01]  /*1f690*/  LD.E.128 R64, desc[UR4][R64.64] ;  /* 0x0000000440407980 */ /* 0x000f62000c101d00 */
[----:B------:R-:W-:Y:S02]  /*1f6a0*/  MOV R5, R115 ;  /* 0x0000007300057202 */ /* 0x000fe40000000f00 */
[----:B------:R-:W-:Y:S01]  /*1f6b0*/  LOP3.LUT R76, R2, R3, RZ, 0x3c, !PT ;  /* 0x00000003024c7212 */ /* 0x000fe200078e3cff */
[----:B------:R-:W5:Y:S04]  /*1f6c0*/  LD.E.128 R52, desc[UR4][R52.64] ;  /* 0x0000000434347980 */ /* 0x000f68000c101d00 */
[----:B------:R-:W5:Y:S04]  /*1f6d0*/  LD.E.128 R4, desc[UR4][R4.64] ;  /* 0x0000000404047980 */ /* 0x000f68000c101d00 */
[----:B------:R-:W5:Y:S04]  /*1f6e0*/  LD.E.128 R68, desc[UR4][R68.64] ;  /* 0x0000000444447980 */ /* 0x000f68000c101d00 */
[----:B------:R-:W5:Y:S04]  /*1f6f0*/  LD.E.128 R72, desc[UR4][R72.64] ;  /* 0x0000000448487980 */ /* 0x000f68000c101d00 */
[----:B------:R-:W5:Y:S01]  /*1f700*/  LD.E.128 R76, desc[UR4][R76.64] ;  /* 0x000000044c4c7980 */ /* 0x000f62000c101d00 */
[----:B------:R-:W-:-:S02]  /*1f710*/  ULDC.64 UR4, c[0x0][0xaa0] ;  /* 0x0002a80000047ab9 */ /* 0x000fc40000000a00 */
[----:B------:R-:W-:Y:S01]  /*1f720*/  IMAD R58, R58, UR4, RZ ;  /* 0x000000043a3a7c24 */ /* 0x000fe2000f8e02ff */
[----:B------:R-:W-:Y:S01]  /*1f730*/  @!PT LDS RZ, [RZ] ;  /* 0x00000000fffff984 */ /* 0x000fe20000000800 */
[----:B------:R-:W-:Y:S01]  /*1f740*/  @!PT LDS RZ, [RZ] ;  /* 0x00000000fffff984 */ /* 0x000fe20000000800 */
[----:B------:R-:W-:Y:S01]  /*1f750*/  @!PT LDS RZ, [RZ] ;  /* 0x00000000fffff984 */ /* 0x000fe20000000800 */
[----:B------:R-:W-:Y:S01]  /*1f760*/  @!PT LDS RZ, [RZ] ;  /* 0x00000000fffff984 */ /* 0x000fe20000000800 */
[----:B------:R0:W-:Y:S06]  /*1f770*/  MEMBAR.ALL.CTA ;  /* 0x0000000000007992 */ /* 0x0001ec0000008000 */
[----:B0-----:R-:W0:Y:S01]  /*1f780*/  FENCE.VIEW.ASYNC.S ;  /* 0x00000000000073c6 */ /* 0x001e220000000000 */
[----:B------:R-:W-:-:S04]  /*1f790*/  IMAD.WIDE.U32 R2, R57, UR4, RZ ;  /* 0x0000000439027c25 */ /* 0x000fc8000f8e00ff */
[----:B------:R-:W-:Y:S01]  /*1f7a0*/  IMAD R21, R57, UR5, R58 ;  /* 0x0000000539157c24 */ /* 0x000fe2000f8e023a */
[----:B------:R-:W-:Y:S01]  /*1f7b0*/  ULDC.64 UR4, c[0x0][0xae8] ;  /* 0x0002ba0000047ab9 */ /* 0x000fe20000000a00 */
[----:B------:R-:W-:Y:S02]  /*1f7c0*/  IMAD R58, R122, 0x20, R224 ;  /* 0x000000207a3a7824 */ /* 0x000fe400078e02e0 */
[----:B------:R-:W-:-:S03]  /*1f7d0*/  IMAD.IADD R3, R3, 0x1, R21 ;  /* 0x0000000103037824 */ /* 0x000fc600078e0215 */
[----:B------:R-:W-:Y:S01]  /*1f7e0*/  LEA R58, R121, R58, 0x7 ;  /* 0x0000003a793a7211 */ /* 0x000fe200078e38ff */
[----:B------:R-:W-:Y:S01]  /*1f7f0*/  IMAD.WIDE.U32 R2, R223, UR4, R2 ;  /* 0x00000004df027c25 */ /* 0x000fe2000f8e0002 */
[----:B------:R-:W-:-:S03]  /*1f800*/  SHF.R.S32.HI R57, RZ, 0x1f, R56 ;  /* 0x0000001fff397819 */ /* 0x000fc60000011438 */
[----:B-1----:R-:W-:-:S04]  /*1f810*/  @P1 IMAD.HI.U32 R20, R58, R59, RZ ;  /* 0x0000003b3a141227 */ /* 0x002fc800078e00ff */
[----:B------:R-:W-:Y:S01]  /*1f820*/  IMAD R3, R223, UR5, R3 ;  /* 0x00000005df037c24 */ /* 0x000fe2000f8e0203 */
[----:B------:R-:W-:Y:S01]  /*1f830*/  ULDC.64 UR4, c[0x0][0xaf0] ;  /* 0x0002bc0000047ab9 */ /* 0x000fe20000000a00 */
[----:B------:R-:W-:Y:S01]  /*1f840*/  IMAD.MOV.U32 R21, RZ, RZ, R58 ;  /* 0x000000ffff157224 */ /* 0x000fe200078e003a */
[----:B---3--:R-:W-:Y:S01]  /*1f850*/  @P1 SHF.R.U32.HI R21, RZ, R81, R20 ;  /* 0x00000051ff151219 */ /* 0x008fe20000011614 */
[----:B------:R-:W-:Y:S02]  /*1f860*/  IMAD R57, R57, UR4, RZ ;  /* 0x0000000439397c24 */ /* 0x000fe4000f8e02ff */
[----:B------:R-:W-:Y:S01]  /*1f870*/  IMAD.WIDE.U32 R2, R56, UR4, R2 ;  /* 0x0000000438027c25 */ /* 0x000fe2000f8e0002 */
[----:B------:R-:W-:-:S03]  /*1f880*/  SHF.R.S32.HI R20, RZ, 0x1f, R21 ;  /* 0x0000001fff147819 */ /* 0x000fc60000011415 */
[----:B------:R-:W-:Y:S01]  /*1f890*/  IMAD R57, R56, UR5, R57 ;  /* 0x0000000538397c24 */ /* 0x000fe2000f8e0239 */
[----:B------:R-:W-:Y:S01]  /*1f8a0*/  ULDC.64 UR4, c[0x0][0xae0] ;  /* 0x0002b80000047ab9 */ /* 0x000fe20000000a00 */
[----:B------:R-:W-:Y:S02]  /*1f8b0*/  IMAD.MOV R56, RZ, RZ, -R21 ;  /* 0x000000ffff387224 */ /* 0x000fe400078e0a15 */
[----:B------:R-:W-:Y:S01]  /*1f8c0*/  IMAD R20, R20, UR4, RZ ;  /* 0x0000000414147c24 */ /* 0x000fe2000f8e02ff */
[----:B------:R-:W-:Y:S01]  /*1f8d0*/  IADD3 R3, R3, R57, RZ ;  /* 0x0000003903037210 */ /* 0x000fe20007ffe0ff */
[----:B------:R-:W-:Y:S02]  /*1f8e0*/  IMAD R119, R119, R56, R58 ;  /* 0x0000003877777224 */ /* 0x000fe400078e023a */
[C---:B------:R-:W-:Y:S02]  /*1f8f0*/  IMAD R57, R21.reuse, UR5, R20 ;  /* 0x0000000515397c24 */ /* 0x040fe4000f8e0214 */
[----:B------:R-:W-:Y:S01]  /*1f900*/  IMAD.WIDE.U32 R2, R21, UR4, R2 ;  /* 0x0000000415027c25 */ /* 0x000fe2000f8e0002 */
[----:B------:R-:W-:Y:S01]  /*1f910*/  SHF.R.S32.HI R20, RZ, 0x1f, R119 ;  /* 0x0000001fff147819 */ /* 0x000fe20000011477 */
[----:B------:R-:W-:-:S02]  /*1f920*/  ULDC.64 UR4, c[0x0][0xad8] ;  /* 0x0002b60000047ab9 */ /* 0x000fc40000000a00 */
[----:B------:R-:W-:Y:S02]  /*1f930*/  IMAD.IADD R3, R3, 0x1, R57 ;  /* 0x0000000103037824 */ /* 0x000fe400078e0239 */
[----:B------:R-:W-:Y:S02]  /*1f940*/  IMAD R20, R20, UR4, RZ ;  /* 0x0000000414147c24 */ /* 0x000fe4000f8e02ff */
[----:B------:R-:W-:Y:S01]  /*1f950*/  IMAD.WIDE.U32 R2, R119, UR4, R2 ;  /* 0x0000000477027c25 */ /* 0x000fe2000f8e0002 */
[----:B------:R-:W-:-:S03]  /*1f960*/  ISETP.GE.AND P2, PT, R80, R0, PT ;  /* 0x000000005000720c */ /* 0x000fc60003f46270 */
[----:B------:R-:W-:Y:S01]  /*1f970*/  IMAD R57, R119, UR5, R20 ;  /* 0x0000000577397c24 */ /* 0x000fe2000f8e0214 */
[----:B------:R-:W-:Y:S01]  /*1f980*/  ULDC.64 UR4, c[0x0][0xa80] ;  /* 0x0002a00000047ab9 */ /* 0x000fe20000000a00 */
[----:B------:R-:W-:Y:S01]  /*1f990*/  VIADD R20, R23, 0x38820 ;  /* 0x0003882017147836 */ /* 0x000fe20000000000 */
[----:B------:R-:W-:Y:S02]  /*1f9a0*/  LEA R81, P3, R2, UR4, 0x1 ;  /* 0x0000000402517c11 */ /* 0x000fe4000f8608ff */
[----:B------:R-:W-:Y:S02]  /*1f9b0*/  IADD3 R3, R3, R57, RZ ;  /* 0x0000003903037210 */ /* 0x000fe40007ffe0ff */
[----:B------:R-:W-:Y:S02]  /*1f9c0*/  IADD3 R21, R80, 0x20, RZ ;  /* 0x0000002050157810 */ /* 0x000fe40007ffe0ff */
[----:B------:R-:W-:Y:S02]  /*1f9d0*/  LEA.HI.X R82, R2, UR5, R3, 0x1, P3 ;  /* 0x0000000502527c11 */ /* 0x000fe400098f0c03 */
[----:B------:R-:W-:-:S02]  /*1f9e0*/  PRMT R20, RZ, 0x654, R20 ;  /* 0x00000654ff147816 */ /* 0x000fc40000000014 */
[-C--:B------:R-:W-:Y:S01]  /*1f9f0*/  ISETP.GE.AND P1, PT, R21, R0.reuse, PT ;  /* 0x000000001500720c */ /* 0x080fe20003f26270 */
[----:B------:R-:W-:Y:S01]  /*1fa00*/  VIADD R21, R80, 0x40 ;  /* 0x0000004050157836 */ /* 0x000fe20000000000 */
[----:B0-----:R0:W-:Y:S01]  /*1fa10*/  SYNCS.ARRIVE.TRANS64.RED.A1T0 RZ, [R20+URZ], RZ ;  /* 0x000000ff14ff79a7 */ /* 0x0011e2000810043f */
[----:B------:R0:W1:Y:S04]  /*1fa20*/  SHFL.IDX PT, R83, R81, RZ, 0x181f ;  /* 0x00181fff51537589 */ /* 0x00006800000e0000 */
[----:B------:R0:W2:Y:S01]  /*1fa30*/  SHFL.IDX PT, R59, R82, RZ, 0x181f ;  /* 0x00181fff523b7589 */ /* 0x0000a200000e0000 */
[----:B------:R-:W-:Y:S01]  /*1fa40*/  ISETP.GE.AND P0, PT, R21, R0, PT ;  /* 0x000000001500720c */ /* 0x000fe20003f06270 */
[----:B------:R-:W-:-:S12]  /*1fa50*/  @P2 BRA `(.L_x_662) ;  /* 0x0000000000482947 */ /* 0x000fd80003800000 */
[----:B------:R-:W-:Y:S01]  /*1fa60*/  ULDC UR4, c[0x0][0xac8] ;  /* 0x0002b20000047ab9 */ /* 0x000fe20000000800 */
[----:B------:R-:W-:Y:S01]  /*1fa70*/  ULDC.64 UR6, c[0x0][0x208] ;  /* 0x0000820000067ab9 */ /* 0x000fe20000000a00 */
[----:B------:R-:W-:Y:S02]  /*1fa80*/  ISETP.GE.AND P5, PT, R16, UR4, PT ;  /* 0x0000000410007c0c */ /* 0x000fe4000bfa6270 */
[----:B------:R-:W-:Y:S02]  /*1fa90*/  ISETP.GE.AND P4, PT, R214, UR4, PT ;  /* 0x00000004d6007c0c */ /* 0x000fe4000bf86270 */
[----:B------:R-:W-:Y:S02]  /*1faa0*/  ISETP.GE.AND P3, PT, R19, UR4, PT ;  /* 0x0000000413007c0c */ /* 0x000fe4000bf66270 */
[----:B------:R-:W-:-:S07]  /*1fab0*/  ISETP.GE.AND P2, PT, R22, UR4, PT ;  /* 0x0000000416007c0c */ /* 0x000fce000bf46270 */
[----:B-1----:R-:W-:-:S04]  /*1fac0*/  @!P5 LEA R2, P6, R16, R83, 0x1 ;  /* 0x000000531002d211 */ /* 0x002fc800078c08ff */
[----:B--2---:R-:W-:Y:S02]  /*1fad0*/  @!P5 LEA.HI.X R3, R16, R59, R17, 0x1, P6 ;  /* 0x0000003b1003d211 */ /* 0x004fe400030f0c11 */
[----:B0-----:R-:W-:-:S03]  /*1fae0*/  @!P4 LEA R20, P6, R212, R83, 0x1 ;  /* 0x00000053d414c211 */ /* 0x001fc600078c08ff */
        /* <DEDUP_REMOVED lines=9> */
.L_x_662:
[----:B------:R-:W-:Y:S05]  /*1fb80*/  BSYNC B1 ;  /* 0x0000000000017941 */ /* 0x000fea0003800000 */
.L_x_661:
[----:B---3--:R3:W4:Y:S01]  /*1fb90*/  SHFL.IDX PT, R21, R82, 0x1, 0x181f ;  /* 0x00381f0052157f89 */ /* 0x00872200000e0000 */
[----:B------:R-:W-:Y:S03]  /*1fba0*/  BSSY B1, `(.L_x_663) ;  /* 0x0000015000017945 */ /* 0x000fe60003800000 */
[----:B-----5:R3:W0:Y:S01]  /*1fbb0*/  SHFL.IDX PT, R7, R81, 0x1, 0x181f ;  /* 0x00381f0051077f89 */ /* 0x02062200000e0000 */
[----:B------:R-:W-:Y:S05]  /*1fbc0*/  @P1 BRA `(.L_x_664) ;  /* 0x0000000000481947 */ /* 0x000fea0003800000 */
[----:B------:R-:W-:Y:S01]  /*1fbd0*/  ULDC UR4, c[0x0][0xac8] ;  /* 0x0002b20000047ab9 */ /* 0x000fe20000000800 */
[----:B------:R-:W-:Y:S01]  /*1fbe0*/  ULDC.64 UR6, c[0x0][0x208] ;  /* 0x0000820000067ab9 */ /* 0x000fe20000000a00 */
[----:B------:R-:W-:Y:S02]  /*1fbf0*/  ISETP.GE.AND P4, PT, R16, UR4, PT ;  /* 0x0000000410007c0c */ /* 0x000fe4000bf86270 */
[----:B------:R-:W-:Y:S02]  /*1fc00*/  ISETP.GE.AND P3, PT, R214, UR4, PT ;  /* 0x00000004d6007c0c */ /* 0x000fe4000bf66270 */
[----:B------:R-:W-:Y:S02]  /*1fc10*/  ISETP.GE.AND P2, PT, R19, UR4, PT ;  /* 0x0000000413007c0c */ /* 0x000fe4000bf46270 */
[----:B------:R-:W-:-:S07]  /*1fc20*/  ISETP.GE.AND P1, PT, R22, UR4, PT ;  /* 0x0000000416007c0c */ /* 0x000fce000bf26270 */
[-C--:B0-----:R-:W-:Y:S02]  /*1fc30*/  @!P4 LEA R2, P6, R16, R7.reuse, 0x1 ;  /* 0x000000071002c211 */ /* 0x081fe400078c08ff */
[----:B------:R-:W-:Y:S02]  /*1fc40*/  @!P3 LEA R4, P5, R212, R7, 0x1 ;  /* 0x00000007d404b211 */ /* 0x000fe400078a08ff */
[----:B----4-:R-:W-:Y:S02]  /*1fc50*/  @!P4 LEA.HI.X R3, R16, R21, R17, 0x1, P6 ;  /* 0x000000151003c211 */ /* 0x010fe400030f0c11 */
        /* <DEDUP_REMOVED lines=9> */
.L_x_664:
[----:B------:R-:W-:Y:S05]  /*1fcf0*/  BSYNC B1 ;  /* 0x0000000000017941 */ /* 0x000fea0003800000 */
.L_x_663:
[----:B0-----:R0:W0:Y:S01]  /*1fd00*/  SHFL.IDX PT, R9, R82, 0x2, 0x181f ;  /* 0x00581f0052097f89 */ /* 0x00102200000e0000 */
[----:B------:R-:W-:Y:S03]  /*1fd10*/  BSSY B1, `(.L_x_665) ;  /* 0x0000015000017945 */ /* 0x000fe60003800000 */
[----:B------:R0:W0:Y:S01]  /*1fd20*/  SHFL.IDX PT, R5, R81, 0x2, 0x181f ;  /* 0x00581f0051057f89 */ /* 0x00002200000e0000 */
        /* <DEDUP_REMOVED lines=8> */
[-C--:B------:R-:W-:Y:S02]  /*1fdb0*/  @!P2 LEA R4, P5, R212, R5.reuse, 0x1 ;  /* 0x00000005d404a211 */ /* 0x080fe400078a08ff */
[C---:B------:R-:W-:Y:S02]  /*1fdc0*/  @!P1 LEA R6, P4, R19.reuse, R5, 0x1 ;  /* 0x0000000513069211 */ /* 0x040fe400078808ff */
[----:B------:R-:W-:Y:S02]  /*1fdd0*/  @!P3 LEA.HI.X R3, R16, R9, R17, 0x1, P6 ;  /* 0x000000091003b211 */ /* 0x000fe400030f0c11 */
[----:B------:R-:W-:Y:S02]  /*1fde0*/  @!P0 LEA R8, P6, R22, R5, 0x1 ;  /* 0x0000000516088211 */ /* 0x000fe400078c08ff */
[-C--:B------:R-:W-:Y:S01]  /*1fdf0*/  @!P2 LEA.HI.X R5, R212, R9.reuse, R215, 0x1, P5 ;  /* 0x00000009d405a211 */ /* 0x080fe200028f0cd7 */
[----:B------:R0:W-:Y:S01]  /*1fe00*/  @!P3 ST.E.128 desc[UR6][R2.64], R12 ;  /* 0x0000000c0200b985 */ /* 0x0001e2000c101d06 */
[----:B------:R-:W-:-:S02]  /*1fe10*/  @!P1 LEA.HI.X R7, R19, R9, R219, 0x1, P4 ;  /* 0x0000000913079211 */ /* 0x000fc400020f0cdb */
[----:B------:R-:W-:Y:S01]  /*1fe20*/  @!P0 LEA.HI.X R9, R22, R9, R218, 0x1, P6 ;  /* 0x0000000916098211 */ /* 0x000fe200030f0cda */
[----:B------:R0:W-:Y:S04]  /*1fe30*/  @!P2 ST.E.128 desc[UR6][R4.64], R36 ;  /* 0x000000240400a985 */ /* 0x0001e8000c101d06 */
[----:B------:R0:W-:Y:S04]  /*1fe40*/  @!P1 ST.E.128 desc[UR6][R6.64], R52 ;  /* 0x0000003406009985 */ /* 0x0001e8000c101d06 */
[----:B------:R0:W-:Y:S02]  /*1fe50*/  @!P0 ST.E.128 desc[UR6][R8.64], R72 ;  /* 0x0000004808008985 */ /* 0x0001e4000c101d06 */
.L_x_666:
[----:B------:R-:W-:Y:S05]  /*1fe60*/  BSYNC B1 ;  /* 0x0000000000017941 */ /* 0x000fea0003800000 */
.L_x_665:
[----:B0-----:R-:W-:Y:S01]  /*1fe70*/  VIADD R3, R80, 0x60 ;  /* 0x0000006050037836 */ /* 0x001fe20000000000 */
[----:B------:R0:W0:Y:S04]  /*1fe80*/  SHFL.IDX PT, R9, R82, 0x3, 0x181f ;  /* 0x00781f0052097f89 */ /* 0x00002800000e0000 */
[----:B------:R-:W-:Y:S01]  /*1fe90*/  ISETP.GE.AND P0, PT, R3, R0, PT ;  /* 0x000000000300720c */ /* 0x000fe20003f06270 */
[----:B---3--:R-:W3:-:S12]  /*1fea0*/  SHFL.IDX PT, R81, R81, 0x3, 0x181f ;  /* 0x00781f0051517f89 */ /* 0x008ed800000e0000 */
[----:B------:R-:W-:Y:S05]  /*1feb0*/  @P0 BRA `(.L_x_667) ;  /* 0x0000002400dc0947 */ /* 0x000fea0003800000 */
[----:B------:R-:W-:Y:S01]  /*1fec0*/  ULDC UR4, c[0x0][0xac8] ;  /* 0x0002b20000047ab9 */ /* 0x000fe20000000800 */
[----:B------:R-:W-:Y:S01]  /*1fed0*/  ULDC.64 UR6, c[0x0][0x208] ;  /* 0x0000820000067ab9 */ /* 0x000fe20000000a00 */
[----:B------:R-:W-:Y:S02]  /*1fee0*/  ISETP.GE.AND P3, PT, R16, UR4, PT ;  /* 0x0000000410007c0c */ /* 0x000fe4000bf66270 */
[----:B------:R-:W-:Y:S02]  /*1fef0*/  ISETP.GE.AND P4, PT, R214, UR4, PT ;  /* 0x00000004d6007c0c */ /* 0x000fe4000bf86270 */
[----:B------:R-:W-:-:S09]  /*1ff00*/  ISETP.GE.AND P5, PT, R19, UR4, PT ;  /* 0x0000000413007c0c */ /* 0x000fd2000bfa6270 */
[-C--:B---3--:R-:W-:Y:S02]  /*1ff10*/  @!P3 LEA R2, P0, R16, R81.reuse, 0x1 ;  /* 0x000000511002b211 */ /* 0x088fe400078008ff */
[----:B------:R-:W-:Y:S02]  /*1ff20*/  @!P4 LEA R4, P1, R212, R81, 0x1 ;  /* 0x00000051d404c211 */ /* 0x000fe400078208ff */
[----:B0-----:R-:W-:Y:S02]  /*1ff30*/  @!P3 LEA.HI.X R3, R16, R9, R17, 0x1, P0 ;  /* 0x000000091003b211 */ /* 0x001fe400000f0c11 */
[----:B------:R-:W-:Y:S02]  /*1ff40*/  ISETP.GE.AND P0, PT, R22, UR4, PT ;  /* 0x0000000416007c0c */ /* 0x000fe4000bf06270 */
[----:B------:R-:W-:Y:S01]  /*1ff50*/  @!P5 LEA R6, P2, R19, R81, 0x1 ;  /* 0x000000511306d211 */ /* 0x000fe200078408ff */
[----:B------:R0:W-:Y:S01]  /*1ff60*/  @!P3 ST.E.128 desc[UR6][R2.64], R24 ;  /* 0x000000180200b985 */ /* 0x0001e2000c101d06 */
[----:B------:R-:W-:-:S02]  /*1ff70*/  @!P4 LEA.HI.X R5, R212, R9, R215, 0x1, P1 ;  /* 0x00000009d405c211 */ /* 0x000fc400008f0cd7 */
[----:B------:R-:W-:-:S03]  /*1ff80*/  @!P5 LEA.HI.X R7, R19, R9, R219, 0x1, P2 ;  /* 0x000000091307d211 */ /* 0x000fc600010f0cdb */
[----:B------:R0:W-:Y:S04]  /*1ff90*/  @!P4 ST.E.128 desc[UR6][R4.64], R40 ;  /* 0x000000280400c985 */ /* 0x0001e8000c101d06 */
[----:B------:R0:W-:Y:S01]  /*1ffa0*/  @!P5 ST.E.128 desc[UR6][R6.64], R60 ;  /* 0x0000003c0600d985 */ /* 0x0001e2000c101d06 */
[----:B------:R-:W-:Y:S05]  /*1ffb0*/  @P0 BRA `(.L_x_667) ;  /* 0x00000024009c0947 */ /* 0x000fea0003800000 */
[----:B0-----:R-:W-:Y:S01]  /*1ffc0*/  LEA R2, P0, R22, R81, 0x1 ;  /* 0x0000005116027211 */ /* 0x001fe200078008ff */
[----:B------:R-:W-:-:S03]  /*1ffd0*/  ULDC.64 UR4, c[0x0][0x208] ;  /* 0x0000820000047ab9 */ /* 0x000fc60000000a00 */
[----:B------:R-:W-:-:S05]  /*1ffe0*/  LEA.HI.X R3, R22, R9, R218, 0x1, P0 ;  /* 0x0000000916037211 */ /* 0x000fca00000f0cda */
[----:B------:R0:W-:Y:S01]  /*1fff0*/  ST.E.128 desc[UR4][R2.64], R76 ;  /* 0x0000004c02007985 */ /* 0x0001e2000c101d04 */
[----:B------:R-:W-:Y:S05]  /*20000*/  BRA `(.L_x_667) ;  /* 0x0000002400887947 */ /* 0x000fea0003800000 */
.L_x_660:
[----:B0-----:R-:W0:Y:S01]  /*20010*/  @P1 LDC R61, c[0x0][0xbec] ;  /* 0x0002fb00ff3d1b82 */ /* 0x001e220000000800 */
[----:B------:R-:W-:Y:S01]  /*20020*/  IMAD.MOV.U32 R60, RZ, RZ, R116 ;  /* 0x000000ffff3c7224 */ /* 0x000fe200078e0074 */
[----:B------:R-:W-:Y:S01]  /*20030*/  ULDC.64 UR4, c[0x0][0xb08] ;  /* 0x0002c20000047ab9 */ /* 0x000fe20000000a00 */
[----:B------:R1:W5:Y:S04]  /*20040*/  LDL R211, [R1+0x10c] ;  /* 0x00010c0001d37983 */ /* 0x0003680000100800 */
[----:B------:R1:W5:Y:S01]  /*20050*/  LDL R210, [R1+0x198] ;  /* 0x0001980001d27983 */ /* 0x0003620000100800 */
[----:B------:R-:W2:Y:S03]  /*20060*/  @P1 LDC R59, c[0x0][0xbf0] ;  /* 0x0002fc00ff3b1b82 */ /* 0x000ea60000000800 */
[----:B------:R1:W5:Y:S04]  /*20070*/  LDL R209, [R1+0x108] ;  /* 0x0001080001d17983 */ /* 0x0003680000100800 */
[----:B------:R1:W5:Y:S04]  /*20080*/  LDL R208, [R1+0x194] ;  /* 0x0001940001d07983 */ /* 0x0003680000100800 */
[----:B------:R1:W5:Y:S04]  /*20090*/  LDL R207, [R1+0x104] ;  /* 0x0001040001cf7983 */ /* 0x0003680000100800 */
[----:B------:R1:W5:Y:S01]  /*200a0*/  LDL R206, [R1+0x190] ;  /* 0x0001900001ce7983 */ /* 0x0003620000100800 */
[----:B0-----:R-:W-:-:S03]  /*200b0*/  @P1 IMAD.HI.U32 R61, R116, R61, RZ ;  /* 0x0000003d743d1227 */ /* 0x001fc600078e00ff */
[----:B------:R1:W5:Y:S04]  /*200c0*/  LDL R205, [R1+0x100] ;  /* 0x0001000001cd7983 */ /* 0x0003680000100800 */
[----:B------:R1:W5:Y:S01]  /*200d0*/  LDL R204, [R1+0x18c] ;  /* 0x00018c0001cc7983 */ /* 0x0003620000100800 */
[----:B--2---:R-:W-:Y:S01]  /*200e0*/  @P1 SHF.R.U32.HI R60, RZ, R59, R61 ;  /* 0x0000003bff3c1219 */ /* 0x004fe2000001163d */
[----:B------:R-:W-:Y:S02]  /*200f0*/  IMAD R61, R58, UR4, RZ ;  /* 0x000000043a3d7c24 */ /* 0x000fe4000f8e02ff */
[C---:B------:R-:W-:Y:S01]  /*20100*/  IMAD.WIDE.U32 R58, R57.reuse, UR4, RZ ;  /* 0x00000004393a7c25 */ /* 0x040fe2000f8e00ff */
[----:B------:R1:W5:Y:S03]  /*20110*/  LDL R203, [R1+0xfc] ;  /* 0x0000fc0001cb7983 */ /* 0x0003660000100800 */
[----:B------:R-:W-:Y:S01]  /*20120*/  IMAD R61, R57, UR5, R61 ;  /* 0x00000005393d7c24 */ /* 0x000fe2000f8e023d */
[----:B------:R-:W-:Y:S01]  /*20130*/  ULDC.64 UR4, c[0x0][0xb38] ;  /* 0x0002ce0000047ab9 */ /* 0x000fe20000000a00 */
[----:B------:R-:W-:Y:S01]  /*20140*/  SHF.R.S32.HI R57, RZ, 0x1f, R56 ;  /* 0x0000001fff397819 */ /* 0x000fe20000011438 */
[----:B------:R1:W5:Y:S02]  /*20150*/  LDL R202, [R1+0x188] ;  /* 0x0001880001ca7983 */ /* 0x0003640000100800 */
[----:B------:R-:W-:-:S02]  /*20160*/  IADD3 R59, R59, R61, RZ ;  /* 0x0000003d3b3b7210 */ /* 0x000fc40007ffe0ff */
[----:B------:R1:W5:Y:S01]  /*20170*/  LDL R201, [R1+0xf8] ;  /* 0x0000f80001c97983 */ /* 0x0003620000100800 */
[----:B------:R-:W-:-:S03]  /*20180*/  IMAD.WIDE.U32 R58, R223, UR4, R58 ;  /* 0x00000004df3a7c25 */ /* 0x000fc6000f8e003a */
[----:B------:R1:W5:Y:S01]  /*20190*/  LDL R200, [R1+0x184] ;  /* 0x0001840001c87983 */ /* 0x0003620000100800 */
[----:B------:R-:W-:Y:S01]  /*201a0*/  IMAD R59, R223, UR5, R59 ;  /* 0x00000005df3b7c24 */ /* 0x000fe2000f8e023b */
[----:B------:R-:W-:Y:S02]  /*201b0*/  ULDC.64 UR4, c[0x0][0xb40] ;  /* 0x0002d00000047ab9 */ /* 0x000fe40000000a00 */
[----:B------:R1:W5:Y:S01]  /*201c0*/  LDL R223, [R1+0x19c] ;  /* 0x00019c0001df7983 */ /* 0x0003620000100800 */
[----:B------:R-:W-:Y:S02]  /*201d0*/  IMAD R57, R57, UR4, RZ ;  /* 0x0000000439397c24 */ /* 0x000fe4000f8e02ff */
[C---:B------:R-:W-:Y:S01]  /*201e0*/  IMAD.WIDE.U32 R58, R56.reuse, UR4, R58 ;  /* 0x00000004383a7c25 */ /* 0x040fe2000f8e003a */
[----:B------:R1:W5:Y:S03]  /*201f0*/  LDL R199, [R1+0xf4] ;  /* 0x0000f40001c77983 */ /* 0x0003660000100800 */
[----:B------:R-:W-:Y:S01]  /*20200*/  IMAD R57, R56, UR5, R57 ;  /* 0x0000000538397c24 */ /* 0x000fe2000f8e0239 */
[----:B------:R-:W-:Y:S01]  /*20210*/  ULDC.64 UR4, c[0x0][0xb48] ;  /* 0x0002d20000047ab9 */ /* 0x000fe20000000a00 */
[--C-:B------:R-:W-:Y:S01]  /*20220*/  IMAD.MOV R56, RZ, RZ, -R60.reuse ;  /* 0x000000ffff387224 */ /* 0x100fe200078e0a3c */
[----:B------:R1:W5:Y:S01]  /*20230*/  LDL R198, [R1+0x180] ;  /* 0x0001800001c67983 */ /* 0x0003620000100800 */
[----:B------:R-:W-:Y:S01]  /*20240*/  IMAD.IADD R59, R59, 0x1, R57 ;  /* 0x000000013b3b7824 */ /* 0x000fe200078e0239 */
[----:B------:R-:W-:Y:S01]  /*20250*/  SHF.R.S32.HI R57, RZ, 0x1f, R60 ;  /* 0x0000001fff397819 */ /* 0x000fe2000001143c */
[----:B------:R-:W-:Y:S01]  /*20260*/  IMAD R56, R119, R56, R116 ;  /* 0x0000003877387224 */ /* 0x000fe200078e0274 */
[----:B------:R1:W5:Y:S01]  /*20270*/  LDL R197, [R1+0xf0] ;  /* 0x0000f00001c57983 */ /* 0x0003620000100800 */
[----:B------:R-:W-:-:S03]  /*20280*/  IMAD.WIDE.U32 R58, R120, UR4, R58 ;  /* 0x00000004783a7c25 */ /* 0x000fc6000f8e003a */
[----:B------:R1:W5:Y:S01]  /*20290*/  LDL R196, [R1+0x17c] ;  /* 0x00017c0001c47983 */ /* 0x0003620000100800 */
[----:B------:R-:W-:Y:S01]  /*202a0*/  IMAD R59, R120, UR5, R59 ;  /* 0x00000005783b7c24 */ /* 0x000fe2000f8e023b */
[----:B------:R-:W-:Y:S02]  /*202b0*/  ULDC.64 UR4, c[0x0][0xb30] ;  /* 0x0002cc0000047ab9 */ /* 0x000fe40000000a00 */
[----:B------:R-:W-:Y:S01]  /*202c0*/  IMAD R57, R57, UR4, RZ ;  /* 0x0000000439397c24 */ /* 0x000fe2000f8e02ff */
[----:B------:R1:W5:Y:S01]  /*202d0*/  LDL R195, [R1+0xec] ;  /* 0x0000ec0001c37983 */ /* 0x0003620000100800 */
[----:B------:R-:W-:-:S03]  /*202e0*/  IMAD.WIDE.U32 R58, R60, UR4, R58 ;  /* 0x000000043c3a7c25 */ /* 0x000fc6000f8e003a */
[----:B------:R1:W5:Y:S01]  /*202f0*/  LDL R194, [R1+0x178] ;  /* 0x0001780001c27983 */ /* 0x0003620000100800 */
[----:B------:R-:W-:Y:S01]  /*20300*/  IMAD R57, R60, UR5, R57 ;  /* 0x000000053c397c24 */ /* 0x000fe2000f8e0239 */
[----:B------:R-:W-:Y:S01]  /*20310*/  SHF.R.S32.HI R60, RZ, 0x1f, R56 ;  /* 0x0000001fff3c7819 */ /* 0x000fe20000011438 */
[----:B------:R-:W-:Y:S01]  /*20320*/  ULDC.64 UR4, c[0x0][0xb28] ;  /* 0x0002ca0000047ab9 */ /* 0x000fe20000000a00 */
[----:B------:R1:W5:Y:S02]  /*20330*/  LDL R193, [R1+0xe8] ;  /* 0x0000e80001c17983 */ /* 0x0003640000100800 */
[----:B------:R-:W-:Y:S01]  /*20340*/  IADD3 R59, R59, R57, RZ ;  /* 0x000000393b3b7210 */ /* 0x000fe20007ffe0ff */
[----:B------:R-:W-:Y:S01]  /*20350*/  IMAD R60, R60, UR4, RZ ;  /* 0x000000043c3c7c24 */ /* 0x000fe2000f8e02ff */
[----:B------:R1:W5:Y:S03]  /*20360*/  LDL R192, [R1+0x174] ;  /* 0x0001740001c07983 */ /* 0x0003660000100800 */
[C---:B------:R-:W-:Y:S01]  /*20370*/  IMAD R60, R56.reuse, UR5, R60 ;  /* 0x00000005383c7c24 */ /* 0x040fe2000f8e023c */
[----:B------:R1:W5:Y:S01]  /*20380*/  LDL R191, [R1+0xe4] ;  /* 0x0000e40001bf7983 */ /* 0x0003620000100800 */
[----:B------:R-:W-:Y:S01]  /*20390*/  IMAD.WIDE.U32 R58, R56, UR4, R58 ;  /* 0x00000004383a7c25 */ /* 0x000fe2000f8e003a */
[----:B------:R-:W-:-:S02]  /*203a0*/  ULDC.64 UR4, c[0x0][0xb00] ;  /* 0x0002c00000047ab9 */ /* 0x000fc40000000a00 */
[----:B------:R1:W5:Y:S01]  /*203b0*/  LDL R190, [R1+0x170] ;  /* 0x0001700001be7983 */ /* 0x0003620000100800 */
[----:B------:R-:W-:Y:S01]  /*203c0*/  IMAD.IADD R61, R59, 0x1, R60 ;  /* 0x000000013b3d7824 */ /* 0x000fe200078e023c */
[C---:B------:R-:W-:Y:S02]  /*203d0*/  LEA R60, P0, R58.reuse, UR4, 0x2 ;  /* 0x000000043a3c7c11 */ /* 0x040fe4000f8010ff */
[----:B------:R1:W5:Y:S02]  /*203e0*/  LDL R189, [R1+0xe0] ;  /* 0x0000e00001bd7983 */ /* 0x0003640000100800 */
[----:B------:R-:W-:Y:S02]  /*203f0*/  LEA.HI.X R61, R58, UR5, R61, 0x2, P0 ;  /* 0x000000053a3d7c11 */ /* 0x000fe400080f143d */
[----:B------:R-:W-:Y:S01]  /*20400*/  ISETP.GE.AND P0, PT, R113, R0, PT ;  /* 0x000000007100720c */ /* 0x000fe20003f06270 */
[----:B------:R1:W5:Y:S04]  /*20410*/  LDL R188, [R1+0x16c] ;  /* 0x00016c0001bc7983 */ /* 0x0003680000100800 */
        /* <DEDUP_REMOVED lines=37> */
[----:B------:R1:W5:Y:S01]  /*20670*/  LDL R113, [R1+0x90] ;  /* 0x0000900001717983 */ /* 0x0003620000100800 */
[----:B------:R-:W-:-:S05]  /*20680*/  VIADD R56, R23, 0x38820 ;  /* 0x0003882017387836 */ /* 0x000fca0000000000 */
[----:B------:R-:W-:Y:S01]  /*20690*/  PRMT R56, RZ, 0x654, R56 ;  /* 0x00000654ff387816 */ /* 0x000fe20000000038 */
[----:B------:R1:W0:Y:S01]  /*206a0*/  SHFL.IDX PT, R57, R61, RZ, 0x1c1f ;  /* 0x001c1fff3d397589 */ /* 0x00022200000e0000 */
[----:B------:R-:W-:Y:S02]  /*206b0*/  BSSY B1, `(.L_x_668) ;  /* 0x0000085000017945 */ /* 0x000fe40003800000 */
[----:B------:R2:W-:Y:S02]  /*206c0*/  SYNCS.ARRIVE.TRANS64.RED.A1T0 RZ, [R56+URZ], RZ ;  /* 0x000000ff38ff79a7 */ /* 0x0005e4000810043f */
[----:B--2---:R1:W2:Y:S01]  /*206d0*/  SHFL.IDX PT, R56, R60, RZ, 0x1c1f ;  /* 0x001c1fff3c387589 */ /* 0x0042a200000e0000 */
[----:B------:R-:W-:Y:S05]  /*206e0*/  @P0 BRA `(.L_x_669) ;  /* 0x0000000800040947 */ /* 0x000fea0003800000 */
[----:B------:R-:W-:Y:S01]  /*206f0*/  ULDC UR4, c[0x0][0xac8] ;  /* 0x0002b20000047ab9 */ /* 0x000fe20000000800 */
[----:B------:R-:W-:Y:S01]  /*20700*/  ULDC.64 UR6, c[0x0][0x208] ;  /* 0x0000820000067ab9 */ /* 0x000fe20000000a00 */
[----:B-----5:R-:W-:Y:S02]  /*20710*/  ISETP.GE.AND P0, PT, R113, UR4, PT ;  /* 0x0000000471007c0c */ /* 0x020fe4000bf06270 */
[----:B------:R-:W-:Y:S02]  /*20720*/  ISETP.GE.AND P5, PT, R191, UR4, PT ;  /* 0x00000004bf007c0c */ /* 0x000fe4000bfa6270 */
[----:B------:R-:W-:Y:S02]  /*20730*/  ISETP.GE.AND P4, PT, R189, UR4, PT ;  /* 0x00000004bd007c0c */ /* 0x000fe4000bf86270 */
[----:B------:R-:W-:-:S07]  /*20740*/  ISETP.GE.AND P3, PT, R187, UR4, PT ;  /* 0x00000004bb007c0c */ /* 0x000fce000bf66270 */
[----:B0-2---:R-:W-:-:S05]  /*20750*/  @!P0 IMAD.WIDE R58, R113, 0x4, R56 ;  /* 0x00000004713a8825 */ /* 0x005fca00078e0238 */
[----:B------:R0:W-:Y:S01]  /*20760*/  @!P0 ST.E.64 desc[UR6][R58.64], R182 ;  /* 0x000000b63a008985 */ /* 0x0001e2000c101b06 */
[----:B------:R-:W-:-:S13]  /*20770*/  ISETP.GE.AND P0, PT, R211, UR4, PT ;  /* 0x00000004d3007c0c */ /* 0x000fda000bf06270 */
[----:B0-----:R-:W-:-:S04]  /*20780*/  @!P0 LEA R58, P1, R211, R56, 0x2 ;  /* 0x00000038d33a8211 */ /* 0x001fc800078210ff */
[----:B------:R-:W-:Y:S02]  /*20790*/  @!P0 LEA.HI.X R59, R211, R57, R223, 0x2, P1 ;  /* 0x00000039d33b8211 */ /* 0x000fe400008f14df */
[----:B------:R-:W-:-:S03]  /*207a0*/  ISETP.GE.AND P1, PT, R207, UR4, PT ;  /* 0x00000004cf007c0c */ /* 0x000fc6000bf26270 */
[----:B------:R0:W-:Y:S01]  /*207b0*/  @!P0 ST.E.64 desc[UR6][R58.64], R180 ;  /* 0x000000b43a008985 */ /* 0x0001e2000c101b06 */
[----:B------:R-:W-:-:S13]  /*207c0*/  ISETP.GE.AND P0, PT, R209, UR4, PT ;  /* 0x00000004d1007c0c */ /* 0x000fda000bf06270 */
[----:B0-----:R-:W-:-:S04]  /*207d0*/  @!P0 LEA R58, P2, R209, R56, 0x2 ;  /* 0x00000038d13a8211 */ /* 0x001fc800078410ff */
[----:B------:R-:W-:-:S05]  /*207e0*/  @!P0 LEA.HI.X R59, R209, R57, R210, 0x2, P2 ;  /* 0x00000039d13b8211 */ /* 0x000fca00010f14d2 */
[----:B------:R0:W-:Y:S01]  /*207f0*/  @!P0 ST.E.64 desc[UR6][R58.64], R178 ;  /* 0x000000b23a008985 */ /* 0x0001e2000c101b06 */
[----:B------:R-:W-:Y:S02]  /*20800*/  ISETP.GE.AND P0, PT, R205, UR4, PT ;  /* 0x00000004cd007c0c */ /* 0x000fe4000bf06270 */
        /* <DEDUP_REMOVED lines=25> */
[----:B------:R-:W-:Y:S02]  /*209a0*/  @!P1 LEA.HI.X R59, R195, R57, R196, 0x2, P2 ;  /* 0x00000039c33b9211 */ /* 0x000fe400010f14c4 */
[----:B------:R-:W-:-:S03]  /*209b0*/  @!P4 LEA R62, P2, R189, R56, 0x2 ;  /* 0x00000038bd3ec211 */ /* 0x000fc600078410ff */
[----:B------:R0:W-:Y:S01]  /*209c0*/  @!P1 ST.E.64 desc[UR6][R58.64], R164 ;  /* 0x000000a43a009985 */ /* 0x0001e2000c101b06 */
[----:B------:R-:W-:Y:S02]  /*209d0*/  @!P4 LEA.HI.X R63, R189, R57, R190, 0x2, P2 ;  /* 0x00000039bd3fc211 */ /* 0x000fe400010f14be */
[----:B------:R-:W-:Y:S02]  /*209e0*/  ISETP.GE.AND P2, PT, R149, UR4, PT ;  /* 0x0000000495007c0c */ /* 0x000fe4000bf46270 */
[----:B0-----:R-:W-:-:S04]  /*209f0*/  @!P0 LEA R58, P1, R193, R56, 0x2 ;  /* 0x00000038c13a8211 */ /* 0x001fc800078210ff */
[----:B------:R-:W-:Y:S02]  /*20a00*/  @!P0 LEA.HI.X R59, R193, R57, R194, 0x2, P1 ;  /* 0x00000039c13b8211 */ /* 0x000fe400008f14c2 */
[----:B------:R-:W-:-:S03]  /*20a10*/  ISETP.GE.AND P1, PT, R151, UR4, PT ;  /* 0x0000000497007c0c */ /* 0x000fc6000bf26270 */
[----:B------:R0:W-:Y:S01]  /*20a20*/  @!P0 ST.E.64 desc[UR6][R58.64], R162 ;  /* 0x000000a23a008985 */ /* 0x0001e2000c101b06 */
[----:B------:R-:W-:Y:S02]  /*20a30*/  ISETP.GE.AND P0, PT, R185, UR4, PT ;  /* 0x00000004b9007c0c */ /* 0x000fe4000bf06270 */
[----:B0-----:R-:W-:-:S04]  /*20a40*/  @!P5 LEA R58, P6, R191, R56, 0x2 ;  /* 0x00000038bf3ad211 */ /* 0x001fc800078c10ff */
[----:B------:R-:W-:Y:S02]  /*20a50*/  @!P5 LEA.HI.X R59, R191, R57, R192, 0x2, P6 ;  /* 0x00000039bf3bd211 */ /* 0x000fe400030f14c0 */
[----:B------:R-:W-:-:S03]  /*20a60*/  @!P3 LEA R114, P6, R187, R56, 0x2 ;  /* 0x00000038bb72b211 */ /* 0x000fc600078c10ff */
[----:B------:R0:W-:Y:S01]  /*20a70*/  @!P5 ST.E.64 desc[UR6][R58.64], R160 ;  /* 0x000000a03a00d985 */ /* 0x0001e2000c101b06 */
[----:B------:R-:W-:-:S03]  /*20a80*/  @!P3 LEA.HI.X R115, R187, R57, R188, 0x2, P6 ;  /* 0x00000039bb73b211 */ /* 0x000fc600030f14bc */
[----:B------:R2:W-:Y:S04]  /*20a90*/  @!P4 ST.E.64 desc[UR6][R62.64], R158 ;  /* 0x0000009e3e00c985 */ /* 0x0005e8000c101b06 */
[----:B------:R3:W-:Y:S01]  /*20aa0*/  @!P3 ST.E.64 desc[UR6][R114.64], R156 ;  /* 0x0000009c7200b985 */ /* 0x0007e2000c101b06 */
[----:B------:R-:W-:Y:S02]  /*20ab0*/  ISETP.GE.AND P3, PT, R147, UR4, PT ;  /* 0x0000000493007c0c */ /* 0x000fe4000bf66270 */
[----:B0-----:R-:W-:-:S04]  /*20ac0*/  @!P0 LEA R58, P4, R185, R56, 0x2 ;  /* 0x00000038b93a8211 */ /* 0x001fc800078810ff */
[-C--:B------:R-:W-:Y:S02]  /*20ad0*/  @!P0 LEA.HI.X R59, R185, R57.reuse, R186, 0x2, P4 ;  /* 0x00000039b93b8211 */ /* 0x080fe400020f14ba */
[----:B------:R-:W-:Y:S02]  /*20ae0*/  ISETP.GE.AND P4, PT, R145, UR4, PT ;  /* 0x0000000491007c0c */ /* 0x000fe4000bf86270 */
[-C--:B--2---:R-:W-:Y:S01]  /*20af0*/  @!P1 LEA R62, P5, R151, R56.reuse, 0x2 ;  /* 0x00000038973e9211 */ /* 0x084fe200078a10ff */
[----:B------:R0:W-:Y:S01]  /*20b00*/  @!P0 ST.E.64 desc[UR6][R58.64], R154 ;  /* 0x0000009a3a008985 */ /* 0x0001e2000c101b06 */
[----:B---3--:R-:W-:Y:S02]  /*20b10*/  @!P2 LEA R114, P6, R149, R56, 0x2 ;  /* 0x000000389572a211 */ /* 0x008fe400078c10ff */
[----:B------:R-:W-:Y:S02]  /*20b20*/  @!P1 LEA.HI.X R63, R151, R57, R184, 0x2, P5 ;  /* 0x00000039973f9211 */ /* 0x000fe400028f14b8 */
[----:B------:R-:W-:-:S02]  /*20b30*/  ISETP.GE.AND P5, PT, R143, UR4, PT ;  /* 0x000000048f007c0c */ /* 0x000fc4000bfa6270 */
[----:B------:R-:W-:Y:S01]  /*20b40*/  @!P2 LEA.HI.X R115, R149, R57, R150, 0x2, P6 ;  /* 0x000000399573a211 */ /* 0x000fe200030f1496 */
[----:B------:R-:W-:Y:S01]  /*20b50*/  @!P1 ST.E.64 desc[UR6][R62.64], R152 ;  /* 0x000000983e009985 */ /* 0x000fe2000c101b06 */
[----:B------:R-:W-:-:S03]  /*20b60*/  ISETP.GE.AND P1, PT, R139, UR4, PT ;  /* 0x000000048b007c0c */ /* 0x000fc6000bf26270 */
[----:B------:R2:W-:Y:S01]  /*20b70*/  @!P2 ST.E.64 desc[UR6][R114.64], R2 ;  /* 0x000000027200a985 */ /* 0x0005e2000c101b06 */
[----:B------:R-:W-:Y:S02]  /*20b80*/  ISETP.GE.AND P2, PT, R141, UR4, PT ;  /* 0x000000048d007c0c */ /* 0x000fe4000bf46270 */
[----:B0-----:R-:W-:-:S04]  /*20b90*/  @!P4 LEA R58, P0, R145, R56, 0x2 ;  /* 0x00000038913ac211 */ /* 0x001fc800078010ff */
[----:B------:R-:W-:Y:S02]  /*20ba0*/  @!P4 LEA.HI.X R59, R145, R57, R146, 0x2, P0 ;  /* 0x00000039913bc211 */ /* 0x000fe400000f1492 */
[----:B------:R-:W-:Y:S02]  /*20bb0*/  ISETP.GE.AND P0, PT, R137, UR4, PT ;  /* 0x0000000489007c0c */ /* 0x000fe4000bf06270 */
[----:B--2---:R-:W-:-:S04]  /*20bc0*/  @!P3 LEA R2, P6, R147, R56, 0x2 ;  /* 0x000000389302b211 */ /* 0x004fc800078c10ff */
[----:B------:R-:W-:Y:S02]  /*20bd0*/  @!P3 LEA.HI.X R3, R147, R57, R148, 0x2, P6 ;  /* 0x000000399303b211 */ /* 0x000fe400030f1494 */
[----:B------:R-:W-:-:S03]  /*20be0*/  @!P5 LEA R62, P6, R143, R56, 0x2 ;  /* 0x000000388f3ed211 */ /* 0x000fc600078c10ff */
[----:B------:R0:W-:Y:S01]  /*20bf0*/  @!P3 ST.E.64 desc[UR6][R2.64], R4 ;  /* 0x000000040200b985 */ /* 0x0001e2000c101b06 */
[----:B------:R-:W-:-:S03]  /*20c00*/  @!P5 LEA.HI.X R63, R143, R57, R144, 0x2, P6 ;  /* 0x000000398f3fd211 */ /* 0x000fc600030f1490 */
[----:B------:R2:W-:Y:S01]  /*20c10*/  @!P4 ST.E.64 desc[UR6][R58.64], R6 ;  /* 0x000000063a00c985 */ /* 0x0005e2000c101b06 */
[----:B------:R-:W-:-:S03]  /*20c20*/  ISETP.GE.AND P4, PT, R133, UR4, PT ;  /* 0x0000000485007c0c */ /* 0x000fc6000bf86270 */
[----:B------:R-:W-:Y:S01]  /*20c30*/  @!P5 ST.E.64 desc[UR6][R62.64], R8 ;  /* 0x000000083e00d985 */ /* 0x000fe2000c101b06 */
[----:B------:R-:W-:Y:S02]  /*20c40*/  ISETP.GE.AND P5, PT, R135, UR4, PT ;  /* 0x0000000487007c0c */ /* 0x000fe4000bfa6270 */
[-C--:B0-----:R-:W-:Y:S02]  /*20c50*/  @!P2 LEA R2, P6, R141, R56.reuse, 0x2 ;  /* 0x000000388d02a211 */ /* 0x081fe400078c10ff */
[-C--:B------:R-:W-:Y:S02]  /*20c60*/  @!P1 LEA R4, P3, R139, R56.reuse, 0x2 ;  /* 0x000000388b049211 */ /* 0x080fe400078610ff */
[-C--:B------:R-:W-:Y:S02]  /*20c70*/  @!P2 LEA.HI.X R3, R141, R57.reuse, R142, 0x2, P6 ;  /* 0x000000398d03a211 */ /* 0x080fe400030f148e */
[----:B--2---:R-:W-:Y:S02]  /*20c80*/  @!P0 LEA R6, P6, R137, R56, 0x2 ;  /* 0x0000003889068211 */ /* 0x004fe400078c10ff */
[----:B------:R-:W-:Y:S01]  /*20c90*/  @!P1 LEA.HI.X R5, R139, R57, R140, 0x2, P3 ;  /* 0x000000398b059211 */ /* 0x000fe200018f148c */
[----:B------:R0:W-:Y:S01]  /*20ca0*/  @!P2 ST.E.64 desc[UR6][R2.64], R10 ;  /* 0x0000000a0200a985 */ /* 0x0001e2000c101b06 */
[----:B------:R-:W-:-:S02]  /*20cb0*/  ISETP.GE.AND P3, PT, R128, UR4, PT ;  /* 0x0000000480007c0c */ /* 0x000fc4000bf66270 */
[----:B------:R-:W-:Y:S01]  /*20cc0*/  @!P0 LEA.HI.X R7, R137, R57, R138, 0x2, P6 ;  /* 0x0000003989078211 */ /* 0x000fe200030f148a */
[----:B------:R2:W-:Y:S04]  /*20cd0*/  @!P1 ST.E.64 desc[UR6][R4.64], R12 ;  /* 0x0000000c04009985 */ /* 0x0005e8000c101b06 */
[----:B------:R3:W-:Y:S01]  /*20ce0*/  @!P0 ST.E.64 desc[UR6][R6.64], R14 ;  /* 0x0000000e06008985 */ /* 0x0007e2000c101b06 */
[----:B------:R-:W-:Y:S02]  /*20cf0*/  ISETP.GE.AND P0, PT, R126, UR4, PT ;  /* 0x000000047e007c0c */ /* 0x000fe4000bf06270 */
[-C--:B0-----:R-:W-:Y:S02]  /*20d00*/  @!P5 LEA R2, P1, R135, R56.reuse, 0x2 ;  /* 0x000000388702d211 */ /* 0x081fe400078210ff */
[----:B--2---:R-:W-:-:S02]  /*20d10*/  @!P4 LEA R4, P2, R133, R56, 0x2 ;  /* 0x000000388504c211 */ /* 0x004fc400078410ff */
[-C--:B------:R-:W-:Y:S02]  /*20d20*/  @!P5 LEA.HI.X R3, R135, R57.reuse, R136, 0x2, P1 ;  /* 0x000000398703d211 */ /* 0x080fe400008f1488 */
[----:B---3--:R-:W-:Y:S02]  /*20d30*/  @!P3 LEA R6, P6, R128, R56, 0x2 ;  /* 0x000000388006b211 */ /* 0x008fe400078c10ff */
[----:B------:R-:W-:Y:S01]  /*20d40*/  ISETP.GE.AND P1, PT, R124, UR4, PT ;  /* 0x000000047c007c0c */ /* 0x000fe2000bf26270 */
[----:B------:R0:W-:Y:S01]  /*20d50*/  @!P5 ST.E.64 desc[UR6][R2.64], R20 ;  /* 0x000000140200d985 */ /* 0x0001e2000c101b06 */
[-C--:B------:R-:W-:Y:S02]  /*20d60*/  @!P4 LEA.HI.X R5, R133, R57.reuse, R134, 0x2, P2 ;  /* 0x000000398505c211 */ /* 0x080fe400010f1486 */
[----:B------:R-:W-:Y:S02]  /*20d70*/  @!P3 LEA.HI.X R7, R128, R57, R132, 0x2, P6 ;  /* 0x000000398007b211 */ /* 0x000fe400030f1484 */
[----:B------:R-:W-:Y:S01]  /*20d80*/  ISETP.GE.AND P2, PT, R118, UR4, PT ;  /* 0x0000000476007c0c */ /* 0x000fe2000bf46270 */
[----:B------:R2:W-:Y:S01]  /*20d90*/  @!P4 ST.E.64 desc[UR6][R4.64], R24 ;  /* 0x000000180400c985 */ /* 0x0005e2000c101b06 */
[----:B------:R-:W-:-:S03]  /*20da0*/  ISETP.GE.AND P4, PT, R122, UR4, PT ;  /* 0x000000047a007c0c */ /* 0x000fc6000bf86270 */
[----:B------:R3:W-:Y:S01]  /*20db0*/  @!P3 ST.E.64 desc[UR6][R6.64], R28 ;  /* 0x0000001c0600b985 */ /* 0x0007e2000c101b06 */
[----:B------:R-:W-:Y:S02]  /*20dc0*/  ISETP.GE.AND P3, PT, R120, UR4, PT ;  /* 0x0000000478007c0c */ /* 0x000fe4000bf66270 */
[----:B0-----:R-:W-:-:S04]  /*20dd0*/  @!P0 LEA R2, P5, R126, R56, 0x2 ;  /* 0x000000387e028211 */ /* 0x001fc800078a10ff */
[-C--:B------:R-:W-:Y:S02]  /*20de0*/  @!P0 LEA.HI.X R3, R126, R57.reuse, R127, 0x2, P5 ;  /* 0x000000397e038211 */ /* 0x080fe400028f147f */
[----:B------:R-:W-:Y:S02]  /*20df0*/  ISETP.GE.AND P5, PT, R116, UR4, PT ;  /* 0x0000000474007c0c */ /* 0x000fe4000bfa6270 */
[CC--:B--2---:R-:W-:Y:S01]  /*20e00*/  @!P1 LEA R4, P6, R124.reuse, R56.reuse, 0x2 ;  /* 0x000000387c049211 */ /* 0x0c4fe200078c10ff */
[----:B------:R0:W-:Y:S03]  /*20e10*/  @!P0 ST.E.64 desc[UR6][R2.64], R32 ;  /* 0x0000002002008985 */ /* 0x0001e6000c101b06 */
[----:B------:R-:W-:Y:S02]  /*20e20*/  @!P1 LEA.HI.X R5, R124, R57, R125, 0x2, P6 ;  /* 0x000000397c059211 */ /* 0x000fe400030f147d */
[----:B---3--:R-:W-:-:S03]  /*20e30*/  @!P3 LEA R6, P6, R120, R56, 0x2 ;  /* 0x000000387806b211 */ /* 0x008fc600078c10ff */
[----:B------:R2:W-:Y:S01]  /*20e40*/  @!P1 ST.E.64 desc[UR6][R4.64], R36 ;  /* 0x0000002404009985 */ /* 0x0005e2000c101b06 */
[----:B------:R-:W-:Y:S02]  /*20e50*/  @!P3 LEA.HI.X R7, R120, R57, R121, 0x2, P6 ;  /* 0x000000397807b211 */ /* 0x000fe400030f1479 */
[----:B0-----:R-:W-:-:S04]  /*20e60*/  @!P4 LEA R2, P0, R122, R56, 0x2 ;  /* 0x000000387a02c211 */ /* 0x001fc800078010ff */
[-C--:B------:R-:W-:Y:S02]  /*20e70*/  @!P4 LEA.HI.X R3, R122, R57.reuse, R123, 0x2, P0 ;  /* 0x000000397a03c211 */ /* 0x080fe400000f147b */
[-C--:B------:R-:W-:Y:S02]  /*20e80*/  @!P5 LEA R8, P0, R116, R56.reuse, 0x2 ;  /* 0x000000387408d211 */ /* 0x080fe400078010ff */
[----:B--2---:R-:W-:Y:S01]  /*20e90*/  @!P2 LEA R4, P1, R118, R56, 0x2 ;  /* 0x000000387604a211 */ /* 0x004fe200078210ff */
[----:B------:R3:W-:Y:S01]  /*20ea0*/  @!P4 ST.E.64 desc[UR6][R2.64], R40 ;  /* 0x000000280200c985 */ /* 0x0007e2000c101b06 */
[-C--:B------:R-:W-:Y:S02]  /*20eb0*/  @!P5 LEA.HI.X R9, R116, R57.reuse, R117, 0x2, P0 ;  /* 0x000000397409d211 */ /* 0x080fe400000f1475 */
[----:B------:R-:W-:Y:S01]  /*20ec0*/  @!P2 LEA.HI.X R5, R118, R57, R119, 0x2, P1 ;  /* 0x000000397605a211 */ /* 0x000fe200008f1477 */
[----:B------:R3:W-:Y:S04]  /*20ed0*/  @!P3 ST.E.64 desc[UR6][R6.64], R44 ;  /* 0x0000002c0600b985 */ /* 0x0007e8000c101b06 */
[----:B------:R3:W-:Y:S04]  /*20ee0*/  @!P2 ST.E.64 desc[UR6][R4.64], R48 ;  /* 0x000000300400a985 */ /* 0x0007e8000c101b06 */
[----:B------:R3:W-:Y:S02]  /*20ef0*/  @!P5 ST.E.64 desc[UR6][R8.64], R52 ;  /* 0x000000340800d985 */ /* 0x0007e4000c101b06 */
.L_x_669:
[----:B------:R-:W-:Y:S05]  /*20f00*/  BSYNC B1 ;  /* 0x0000000000017941 */ /* 0x000fea0003800000 */
.L_x_668:
[----:B------:R-:W-:Y:S01]  /*20f10*/  ISETP.GE.AND P0, PT, R112, R0, PT ;  /* 0x000000007000720c */ /* 0x000fe20003f06270 */
[----:B---3--:R3:W4:Y:S04]  /*20f20*/  SHFL.IDX PT, R3, R61, 0x1, 0x1c1f ;  /* 0x003c1f003d037f89 */ /* 0x00872800000e0000 */
[----:B------:R3:W0:Y:S08]  /*20f30*/  SHFL.IDX PT, R2, R60, 0x1, 0x1c1f ;  /* 0x003c1f003c027f89 */ /* 0x00063000000e0000 */
[----:B---3--:R-:W-:Y:S05]  /*20f40*/  @P0 BRA `(.L_x_667) ;  /* 0x0000001400b80947 */ /* 0x008fea0003800000 */
[----:B------:R-:W-:Y:S01]  /*20f50*/  ULDC UR4, c[0x0][0xac8] ;  /* 0x0002b20000047ab9 */ /* 0x000fe20000000800 */
[----:B------:R-:W-:Y:S01]  /*20f60*/  ULDC.64 UR6, c[0x0][0x208] ;  /* 0x0000820000067ab9 */ /* 0x000fe20000000a00 */
[----:B-----5:R-:W-:Y:S02]  /*20f70*/  ISETP.GE.AND P3, PT, R113, UR4, PT ;  /* 0x0000000471007c0c */ /* 0x020fe4000bf66270 */
[----:B------:R-:W-:Y:S02]  /*20f80*/  ISETP.GE.AND P2, PT, R211, UR4, PT ;  /* 0x00000004d3007c0c */ /* 0x000fe4000bf46270 */
[----:B------:R-:W-:Y:S02]  /*20f90*/  ISETP.GE.AND P1, PT, R209, UR4, PT ;  /* 0x00000004d1007c0c */ /* 0x000fe4000bf26270 */
[----:B------:R-:W-:Y:S02]  /*20fa0*/  ISETP.GE.AND P0, PT, R207, UR4, PT ;  /* 0x00000004cf007c0c */ /* 0x000fe4000bf06270 */
[----:B------:R-:W-:-:S05]  /*20fb0*/  ISETP.GE.AND P4, PT, R203, UR4, PT ;  /* 0x00000004cb007c0c */ /* 0x000fca000bf86270 */
[----:B0---4-:R-:W-:-:S04]  /*20fc0*/  @!P3 IMAD.WIDE R4, R113, 0x4, R2 ;  /* 0x000000047104b825 */ /* 0x011fc800078e0202 */
[-C--:B------:R-:W-:Y:S01]  /*20fd0*/  @!P1 LEA R6, P5, R209, R2.reuse, 0x2 ;  /* 0x00000002d1069211 */ /* 0x080fe200078a10ff */
[----:B------:R0:W-:Y:S01]  /*20fe0*/  @!P3 ST.E.64 desc[UR6][R4.64], R26 ;  /* 0x0000001a0400b985 */ /* 0x0001e2000c101b06 */
[----:B------:R-:W-:Y:S02]  /*20ff0*/  ISETP.GE.AND P3, PT, R205, UR4, PT ;  /* 0x00000004cd007c0c */ /* 0x000fe4000bf66270 */
[----:B------:R-:W-:Y:S02]  /*21000*/  @!P1 LEA.HI.X R7, R209, R3, R210, 0x2, P5 ;  /* 0x00000003d1079211 */ /* 0x000fe400028f14d2 */
        /* <DEDUP_REMOVED lines=9> */
[-C--:B0-----:R-:W-:Y:S02]  /*210a0*/  @!P3 LEA R4, P1, R205, R2.reuse, 0x2 ;  /* 0x00000002cd04b211 */ /* 0x081fe400078210ff */
[----:B---3--:R-:W-:Y:S02]  /*210b0*/  @!P4 LEA R6, P2, R203, R2, 0x2 ;  /* 0x00000002cb06c211 */ /* 0x008fe400078410ff */
[----:B------:R-:W-:-:S02]  /*210c0*/  @!P3 LEA.HI.X R5, R205, R3, R206, 0x2, P1 ;  /* 0x00000003cd05b211 */ /* 0x000fc400008f14ce */
[----:B------:R-:W-:Y:S02]  /*210d0*/  ISETP.GE.AND P1, PT, R197, UR4, PT ;  /* 0x00000004c5007c0c */ /* 0x000fe4000bf26270 */
[-C--:B------:R-:W-:Y:S01]  /*210e0*/  @!P4 LEA.HI.X R7, R203, R3.reuse, R204, 0x2, P2 ;  /* 0x00000003cb07c211 */ /* 0x080fe200010f14cc */
[----:B------:R0:W-:Y:S01]  /*210f0*/  @!P3 ST.E.64 desc[UR6][R4.64], R42 ;  /* 0x0000002a0400b985 */ /* 0x0001e2000c101b06 */
[----:B------:R-:W-:Y:S02]  /*21100*/  ISETP.GE.AND P2, PT, R195, UR4, PT ;  /* 0x00000004c3007c0c */ /* 0x000fe4000bf46270 */
[----:B----4-:R-:W-:Y:S01]  /*21110*/  @!P5 LEA R8, P6, R201, R2, 0x2 ;  /* 0x00000002c908d211 */ /* 0x010fe200078c10ff */
[----:B------:R3:W-:Y:S01]  /*21120*/  @!P4 ST.E.64 desc[UR6][R6.64], R46 ;  /* 0x0000002e0600c985 */ /* 0x0007e2000c101b06 */
[----:B------:R-:W-:Y:S02]  /*21130*/  ISETP.GE.AND P3, PT, R193, UR4, PT ;  /* 0x00000004c1007c0c */ /* 0x000fe4000bf66270 */
[----:B------:R-:W-:-:S02]  /*21140*/  @!P5 LEA.HI.X R9, R201, R3, R202, 0x2, P6 ;  /* 0x00000003c909d211 */ /* 0x000fc400030f14ca */
[----:B------:R-:W-:-:S03]  /*21150*/  ISETP.GE.AND P4, PT, R191, UR4, PT ;  /* 0x00000004bf007c0c */ /* 0x000fc6000bf86270 */
[----:B------:R4:W-:Y:S01]  /*21160*/  @!P5 ST.E.64 desc[UR6][R8.64], R50 ;  /* 0x000000320800d985 */ /* 0x0009e2000c101b06 */
[-C--:B0-----:R-:W-:Y:S02]  /*21170*/  @!P0 LEA R4, P6, R199, R2.reuse, 0x2 ;  /* 0x00000002c7048211 */ /* 0x081fe400078c10ff */
[-C--:B---3--:R-:W-:Y:S02]  /*21180*/  @!P1 LEA R6, P5, R197, R2.reuse, 0x2 ;  /* 0x00000002c5069211 */ /* 0x088fe400078a10ff */
[-C--:B------:R-:W-:Y:S02]  /*21190*/  @!P0 LEA.HI.X R5, R199, R3.reuse, R200, 0x2, P6 ;  /* 0x00000003c7058211 */ /* 0x080fe400030f14c8 */
[----:B------:R-:W-:Y:S02]  /*211a0*/  @!P1 LEA.HI.X R7, R197, R3, R198, 0x2, P5 ;  /* 0x00000003c5079211 */ /* 0x000fe400028f14c6 */
[----:B------:R-:W-:Y:S01]  /*211b0*/  ISETP.GE.AND P5, PT, R189, UR4, PT ;  /* 0x00000004bd007c0c */ /* 0x000fe2000bfa6270 */
[----:B------:R0:W-:Y:S01]  /*211c0*/  @!P0 ST.E.64 desc[UR6][R4.64], R54 ;  /* 0x0000003604008985 */ /* 0x0001e2000c101b06 */
[----:B----4-:R-:W-:-:S02]  /*211d0*/  @!P2 LEA R8, P6, R195, R2, 0x2 ;  /* 0x00000002c308a211 */ /* 0x010fc400078c10ff */
[----:B------:R-:W-:Y:S01]  /*211e0*/  ISETP.GE.AND P0, PT, R187, UR4, PT ;  /* 0x00000004bb007c0c */ /* 0x000fe2000bf06270 */
[----:B------:R3:W-:Y:S01]  /*211f0*/  @!P1 ST.E.64 desc[UR6][R6.64], R64 ;  /* 0x0000004006009985 */ /* 0x0007e2000c101b06 */
[----:B------:R-:W-:Y:S02]  /*21200*/  @!P2 LEA.HI.X R9, R195, R3, R196, 0x2, P6 ;  /* 0x00000003c309a211 */ /* 0x000fe400030f14c4 */
        /* <DEDUP_REMOVED lines=8> */
[----:B----4-:R-:W-:-:S03]  /*21290*/  @!P5 LEA R8, P6, R189, R2, 0x2 ;  /* 0x00000002bd08d211 */ /* 0x010fc600078c10ff */
[----:B------:R3:W-:Y:S01]  /*212a0*/  @!P4 ST.E.64 desc[UR6][R6.64], R70 ;  /* 0x000000460600c985 */ /* 0x0007e2000c101b06 */
[----:B------:R-:W-:-:S05]  /*212b0*/  @!P5 LEA.HI.X R9, R189, R3, R190, 0x2, P6 ;  /* 0x00000003bd09d211 */ /* 0x000fca00030f14be */
[----:B------:R4:W-:Y:S01]  /*212c0*/  @!P5 ST.E.64 desc[UR6][R8.64], R74 ;  /* 0x0000004a0800d985 */ /* 0x0009e2000c101b06 */
[----:B------:R-:W-:Y:S02]  /*212d0*/  ISETP.GE.AND P5, PT, R149, UR4, PT ;  /* 0x0000000495007c0c */ /* 0x000fe4000bfa6270 */
[----:B0-----:R-:W-:-:S04]  /*212e0*/  @!P0 LEA R4, P4, R187, R2, 0x2 ;  /* 0x00000002bb048211 */ /* 0x001fc800078810ff */
[-C--:B------:R-:W-:Y:S02]  /*212f0*/  @!P0 LEA.HI.X R5, R187, R3.reuse, R188, 0x2, P4 ;  /* 0x00000003bb058211 */ /* 0x080fe400020f14bc */
[----:B------:R-:W-:Y:S02]  /*21300*/  ISETP.GE.AND P4, PT, R147, UR4, PT ;  /* 0x0000000493007c0c */ /* 0x000fe4000bf86270 */
[-C--:B---3--:R-:W-:Y:S01]  /*21310*/  @!P1 LEA R6, P3, R185, R2.reuse, 0x2 ;  /* 0x00000002b9069211 */ /* 0x088fe200078610ff */
[----:B------:R0:W-:Y:S01]  /*21320*/  @!P0 ST.E.64 desc[UR6][R4.64], R72 ;  /* 0x0000004804008985 */ /* 0x0001e2000c101b06 */
[----:B----4-:R-:W-:Y:S02]  /*21330*/  @!P2 LEA R8, P6, R151, R2, 0x2 ;  /* 0x000000029708a211 */ /* 0x010fe400078c10ff */
[----:B------:R-:W-:Y:S02]  /*21340*/  @!P1 LEA.HI.X R7, R185, R3, R186, 0x2, P3 ;  /* 0x00000003b9079211 */ /* 0x000fe400018f14ba */
[----:B------:R-:W-:-:S02]  /*21350*/  ISETP.GE.AND P3, PT, R145, UR4, PT ;  /* 0x0000000491007c0c */ /* 0x000fc4000bf66270 */
[----:B------:R-:W-:Y:S01]  /*21360*/  @!P2 LEA.HI.X R9, R151, R3, R184, 0x2, P6 ;  /* 0x000000039709a211 */ /* 0x000fe200030f14b8 */
[----:B------:R3:W-:Y:S01]  /*21370*/  @!P1 ST.E.64 desc[UR6][R6.64], R76 ;  /* 0x0000004c06009985 */ /* 0x0007e2000c101b06 */
[----:B------:R-:W-:-:S03]  /*21380*/  ISETP.GE.AND P1, PT, R141, UR4, PT ;  /* 0x000000048d007c0c */ /* 0x000fc6000bf26270 */
[----:B------:R4:W-:Y:S01]  /*21390*/  @!P2 ST.E.64 desc[UR6][R8.64], R78 ;  /* 0x0000004e0800a985 */ /* 0x0009e2000c101b06 */
[----:B------:R-:W-:Y:S02]  /*213a0*/  ISETP.GE.AND P2, PT, R143, UR4, PT ;  /* 0x000000048f007c0c */ /* 0x000fe4000bf46270 */
[----:B0-----:R-:W-:-:S04]  /*213b0*/  @!P5 LEA R4, P6, R149, R2, 0x2 ;  /* 0x000000029504d211 */ /* 0x001fc800078c10ff */
[----:B------:R-:W-:Y:S02]  /*213c0*/  @!P5 LEA.HI.X R5, R149, R3, R150, 0x2, P6 ;  /* 0x000000039505d211 */ /* 0x000fe400030f1496 */
[----:B---3--:R-:W-:-:S03]  /*213d0*/  @!P4 LEA R6, P0, R147, R2, 0x2 ;  /* 0x000000029306c211 */ /* 0x008fc600078010ff */
[----:B------:R0:W-:Y:S01]  /*213e0*/  @!P5 ST.E.64 desc[UR6][R4.64], R80 ;  /* 0x000000500400d985 */ /* 0x0001e2000c101b06 */
[----:B------:R-:W-:Y:S02]  /*213f0*/  ISETP.GE.AND P5, PT, R137, UR4, PT ;  /* 0x0000000489007c0c */ /* 0x000fe4000bfa6270 */
[-C--:B------:R-:W-:Y:S02]  /*21400*/  @!P4 LEA.HI.X R7, R147, R3.reuse, R148, 0x2, P0 ;  /* 0x000000039307c211 */ /* 0x080fe400000f1494 */
[----:B------:R-:W-:Y:S02]  /*21410*/  ISETP.GE.AND P0, PT, R139, UR4, PT ;  /* 0x000000048b007c0c */ /* 0x000fe4000bf06270 */
[----:B----4-:R-:W-:Y:S01]  /*21420*/  @!P3 LEA R8, P6, R145, R2, 0x2 ;  /* 0x000000029108b211 */ /* 0x010fe200078c10ff */
[----:B------:R3:W-:Y:S01]  /*21430*/  @!P4 ST.E.64 desc[UR6][R6.64], R82 ;  /* 0x000000520600c985 */ /* 0x0007e2000c101b06 */
[----:B------:R-:W-:Y:S02]  /*21440*/  ISETP.GE.AND P4, PT, R135, UR4, PT ;  /* 0x0000000487007c0c */ /* 0x000fe4000bf86270 */
[----:B------:R-:W-:-:S02]  /*21450*/  @!P3 LEA.HI.X R9, R145, R3, R146, 0x2, P6 ;  /* 0x000000039109b211 */ /* 0x000fc400030f1492 */
[----:B0-----:R-:W-:-:S03]  /*21460*/  @!P2 LEA R4, P6, R143, R2, 0x2 ;  /* 0x000000028f04a211 */ /* 0x001fc600078c10ff */
[----:B------:R0:W-:Y:S01]  /*21470*/  @!P3 ST.E.64 desc[UR6][R8.64], R84 ;  /* 0x000000540800b985 */ /* 0x0001e2000c101b06 */
[----:B------:R-:W-:Y:S02]  /*21480*/  @!P2 LEA.HI.X R5, R143, R3, R144, 0x2, P6 ;  /* 0x000000038f05a211 */ /* 0x000fe400030f1490 */
[----:B---3--:R-:W-:-:S03]  /*21490*/  @!P1 LEA R6, P3, R141, R2, 0x2 ;  /* 0x000000028d069211 */ /* 0x008fc600078610ff */
[----:B------:R3:W-:Y:S01]  /*214a0*/  @!P2 ST.E.64 desc[UR6][R4.64], R86 ;  /* 0x000000560400a985 */ /* 0x0007e2000c101b06 */
[-C--:B------:R-:W-:Y:S02]  /*214b0*/  @!P1 LEA.HI.X R7, R141, R3.reuse, R142, 0x2, P3 ;  /* 0x000000038d079211 */ /* 0x080fe400018f148e */
[----:B------:R-:W-:Y:S02]  /*214c0*/  ISETP.GE.AND P3, PT, R133, UR4, PT ;  /* 0x0000000485007c0c */ /* 0x000fe4000bf66270 */
[CC--:B0-----:R-:W-:Y:S01]  /*214d0*/  @!P0 LEA R8, P6, R139.reuse, R2.reuse, 0x2 ;  /* 0x000000028b088211 */ /* 0x0c1fe200078c10ff */
[----:B------:R0:W-:Y:S03]  /*214e0*/  @!P1 ST.E.64 desc[UR6][R6.64], R88 ;  /* 0x0000005806009985 */ /* 0x0001e6000c101b06 */
[----:B------:R-:W-:Y:S02]  /*214f0*/  @!P0 LEA.HI.X R9, R139, R3, R140, 0x2, P6 ;  /* 0x000000038b098211 */ /* 0x000fe400030f148c */
[----:B---3--:R-:W-:-:S03]  /*21500*/  @!P5 LEA R4, P1, R137, R2, 0x2 ;  /* 0x000000028904d211 */ /* 0x008fc600078210ff */
[----:B------:R3:W-:Y:S01]  /*21510*/  @!P0 ST.E.64 desc[UR6][R8.64], R90 ;  /* 0x0000005a08008985 */ /* 0x0007e2000c101b06 */
[----:B------:R-:W-:Y:S02]  /*21520*/  ISETP.GE.AND P0, PT, R128, UR4, PT ;  /* 0x0000000480007c0c */ /* 0x000fe4000bf06270 */
[-C--:B------:R-:W-:Y:S02]  /*21530*/  @!P5 LEA.HI.X R5, R137, R3.reuse, R138, 0x2, P1 ;  /* 0x000000038905d211 */ /* 0x080fe400008f148a */
[----:B------:R-:W-:Y:S02]  /*21540*/  ISETP.GE.AND P1, PT, R126, UR4, PT ;  /* 0x000000047e007c0c */ /* 0x000fe4000bf26270 */
[C---:B0-----:R-:W-:Y:S01]  /*21550*/  @!P4 LEA R6, P2, R135.reuse, R2, 0x2 ;  /* 0x000000028706c211 */ /* 0x041fe200078410ff */
[----:B------:R0:W-:Y:S03]  /*21560*/  @!P5 ST.E.64 desc[UR6][R4.64], R92 ;  /* 0x0000005c0400d985 */ /* 0x0001e6000c101b06 */
[----:B------:R-:W-:-:S02]  /*21570*/  @!P4 LEA.HI.X R7, R135, R3, R136, 0x2, P2 ;  /* 0x000000038707c211 */ /* 0x000fc400010f1488 */
[----:B------:R-:W-:Y:S02]  /*21580*/  ISETP.GE.AND P2, PT, R120, UR4, PT ;  /* 0x0000000478007c0c */ /* 0x000fe4000bf46270 */
[CC--:B---3--:R-:W-:Y:S01]  /*21590*/  @!P3 LEA R8, P6, R133.reuse, R2.reuse, 0x2 ;  /* 0x000000028508b211 */ /* 0x0c8fe200078c10ff */
[----:B------:R3:W-:Y:S01]  /*215a0*/  @!P4 ST.E.64 desc[UR6][R6.64], R94 ;  /* 0x0000005e0600c985 */ /* 0x0007e2000c101b06 */
[----:B------:R-:W-:Y:S02]  /*215b0*/  ISETP.GE.AND P4, PT, R124, UR4, PT ;  /* 0x000000047c007c0c */ /* 0x000fe4000bf86270 */
[----:B------:R-:W-:Y:S02]  /*215c0*/  @!P3 LEA.HI.X R9, R133, R3, R134, 0x2, P6 ;  /* 0x000000038509b211 */ /* 0x000fe400030f1486 */
[----:B0-----:R-:W-:-:S03]  /*215d0*/  @!P1 LEA R4, P6, R126, R2, 0x2 ;  /* 0x000000027e049211 */ /* 0x001fc600078c10ff */
[----:B------:R0:W-:Y:S01]  /*215e0*/  @!P3 ST.E.64 desc[UR6][R8.64], R96 ;  /* 0x000000600800b985 */ /* 0x0001e2000c101b06 */
[----:B------:R-:W-:Y:S02]  /*215f0*/  ISETP.GE.AND P3, PT, R122, UR4, PT ;  /* 0x000000047a007c0c */ /* 0x000fe4000bf66270 */
[----:B------:R-:W-:Y:S02]  /*21600*/  @!P1 LEA.HI.X R5, R126, R3, R127, 0x2, P6 ;  /* 0x000000037e059211 */ /* 0x000fe400030f147f */
[----:B---3--:R-:W-:-:S04]  /*21610*/  @!P0 LEA R6, P5, R128, R2, 0x2 ;  /* 0x0000000280068211 */ /* 0x008fc800078a10ff */
[----:B------:R-:W-:Y:S02]  /*21620*/  @!P0 LEA.HI.X R7, R128, R3, R132, 0x2, P5 ;  /* 0x0000000380078211 */ /* 0x000fe400028f1484 */
[----:B------:R-:W-:-:S03]  /*21630*/  ISETP.GE.AND P5, PT, R118, UR4, PT ;  /* 0x0000000476007c0c */ /* 0x000fc6000bfa6270 */
[----:B------:R3:W-:Y:S04]  /*21640*/  @!P0 ST.E.64 desc[UR6][R6.64], R98 ;  /* 0x0000006206008985 */ /* 0x0007e8000c101b06 */
[----:B------:R4:W-:Y:S01]  /*21650*/  @!P1 ST.E.64 desc[UR6][R4.64], R100 ;  /* 0x0000006404009985 */ /* 0x0009e2000c101b06 */
[----:B0-----:R-:W-:-:S04]  /*21660*/  @!P2 LEA R8, P1, R120, R2, 0x2 ;  /* 0x000000027808a211 */ /* 0x001fc800078210ff */
[----:B------:R-:W-:Y:S02]  /*21670*/  @!P2 LEA.HI.X R9, R120, R3, R121, 0x2, P1 ;  /* 0x000000037809a211 */ /* 0x000fe400008f1479 */
[----:B---3--:R-:W-:-:S04]  /*21680*/  @!P4 LEA R6, P0, R124, R2, 0x2 ;  /* 0x000000027c06c211 */ /* 0x008fc800078010ff */
[-C--:B------:R-:W-:Y:S02]  /*21690*/  @!P4 LEA.HI.X R7, R124, R3.reuse, R125, 0x2, P0 ;  /* 0x000000037c07c211 */ /* 0x080fe400000f147d */
[-C--:B------:R-:W-:Y:S02]  /*216a0*/  @!P5 LEA R10, P0, R118, R2.reuse, 0x2 ;  /* 0x00000002760ad211 */ /* 0x080fe400078010ff */
[----:B----4-:R-:W-:Y:S01]  /*216b0*/  @!P3 LEA R4, P6, R122, R2, 0x2 ;  /* 0x000000027a04b211 */ /* 0x010fe200078c10ff */
[----:B------:R0:W-:Y:S01]  /*216c0*/  @!P4 ST.E.64 desc[UR6][R6.64], R102 ;  /* 0x000000660600c985 */ /* 0x0001e2000c101b06 */
[-C--:B------:R-:W-:Y:S02]  /*216d0*/  @!P5 LEA.HI.X R11, R118, R3.reuse, R119, 0x2, P0 ;  /* 0x00000003760bd211 */ /* 0x080fe400000f1477 */
[----:B------:R-:W-:Y:S02]  /*216e0*/  ISETP.GE.AND P0, PT, R116, UR4, PT ;  /* 0x0000000474007c0c */ /* 0x000fe4000bf06270 */
[----:B------:R-:W-:-:S05]  /*216f0*/  @!P3 LEA.HI.X R5, R122, R3, R123, 0x2, P6 ;  /* 0x000000037a05b211 */ /* 0x000fca00030f147b */
[----:B------:R0:W-:Y:S04]  /*21700*/  @!P3 ST.E.64 desc[UR6][R4.64], R104 ;  /* 0x000000680400b985 */ /* 0x0001e8000c101b06 */
[----:B------:R0:W-:Y:S04]  /*21710*/  @!P2 ST.E.64 desc[UR6][R8.64], R106 ;  /* 0x0000006a0800a985 */ /* 0x0001e8000c101b06 */
[----:B------:R0:W-:Y:S01]  /*21720*/  @!P5 ST.E.64 desc[UR6][R10.64], R108 ;  /* 0x0000006c0a00d985 */ /* 0x0001e2000c101b06 */
[----:B------:R-:W-:Y:S05]  /*21730*/  @P0 BRA `(.L_x_667) ;  /* 0x0000000c00bc0947 */ /* 0x000fea0003800000 */
[----:B------:R-:W-:Y:S01]  /*21740*/  LEA R2, P0, R116, R2, 0x2 ;  /* 0x0000000274027211 */ /* 0x000fe200078010ff */
[----:B------:R-:W-:-:S03]  /*21750*/  ULDC.64 UR4, c[0x0][0x208] ;  /* 0x0000820000047ab9 */ /* 0x000fc60000000a00 */
[----:B------:R-:W-:-:S05]  /*21760*/  LEA.HI.X R3, R116, R3, R117, 0x2, P0 ;  /* 0x0000000374037211 */ /* 0x000fca00000f1475 */
[----:B------:R3:W-:Y:S01]  /*21770*/  ST.E.64 desc[UR4][R2.64], R110 ;  /* 0x0000006e02007985 */ /* 0x0007e2000c101b04 */
[----:B------:R-:W-:Y:S05]  /*21780*/  BRA `(.L_x_667) ;  /* 0x0000000c00a87947 */ /* 0x000fea0003800000 */
.L_x_658:
[----:B------:R-:W2:Y:S01]  /*21790*/  LDL.LU R4, [R1+0x7c] ;  /* 0x00007c0001047983 */ /* 0x000ea20000300800 */
[----:B------:R-:W-:Y:S01]  /*217a0*/  ULDC.64 UR6, c[0x0][0xc08] ;  /* 0x0003020000067ab9 */ /* 0x000fe20000000a00 */
[----:B------:R-:W-:Y:S02]  /*217b0*/  ULDC.64 UR4, c[0x0][0xc00] ;  /* 0x0003000000047ab9 */ /* 0x000fe40000000a00 */
[----:B0-----:R-:W3:Y:S04]  /*217c0*/  LDL.LU R0, [R1+0x80] ;  /* 0x0000800001007983 */ /* 0x001ee80000300800 */
[----:B------:R-:W4:Y:S01]  /*217d0*/  LDL R8, [R1+0x74] ;  /* 0x0000740001087983 */ /* 0x000f220000100800 */
[----:B------:R-:W-:Y:S01]  /*217e0*/  ISETP.NE.U32.AND P1, PT, RZ, UR6, PT ;  /* 0x00000006ff007c0c */ /* 0x000fe2000bf25070 */
[----:B------:R-:W-:Y:S01]  /*217f0*/  ULDC.64 UR8, c[0x0][0x208] ;  /* 0x0000820000087ab9 */ /* 0x000fe20000000a00 */
[----:B------:R-:W-:-:S02]  /*21800*/  ISETP.NE.U32.AND P0, PT, RZ, UR4, PT ;  /* 0x00000004ff007c0c */ /* 0x000fc4000bf05070 */
[----:B------:R-:W-:Y:S01]  /*21810*/  ISETP.NE.AND.EX P1, PT, RZ, UR7, PT, P1 ;  /* 0x00000007ff007c0c */ /* 0x000fe2000bf25310 */
[----:B------:R-:W0:Y:S01]  /*21820*/  S2R R6, SR_TID.X ;  /* 0x0000000000067919 */ /* 0x000e220000002100 */
[----:B------:R-:W-:Y:S02]  /*21830*/  ISETP.NE.AND.EX P0, PT, RZ, UR5, PT, P0 ;  /* 0x00000005ff007c0c */ /* 0x000fe4000bf05300 */
[----:B------:R-:W-:Y:S01]  /*21840*/  MOV R15, RZ ;  /* 0x000000ff000f7202 */ /* 0x000fe20000000f00 */
[----:B0-----:R-:W-:-:S05]  /*21850*/  VIADD R7, R6, 0xffffff80 ;  /* 0xffffff8006077836 */ /* 0x001fca0000000000 */
[----:B------:R-:W-:Y:S02]  /*21860*/  ISETP.GT.AND P3, PT, R7, 0x7f, PT ;  /* 0x0000007f0700780c */ /* 0x000fe40003f64270 */
[----:B--2---:R-:W-:-:S04]  /*21870*/  IADD3 R2, P2, R4, UR4, RZ ;  /* 0x0000000404027c10 */ /* 0x004fc8000ff5e0ff */
[----:B---3--:R-:W-:Y:S02]  /*21880*/  IADD3.X R3, R0, UR5, RZ, P2, !PT ;  /* 0x0000000500037c10 */ /* 0x008fe400097fe4ff */
[----:B------:R-:W-:Y:S01]  /*21890*/  @P1 IADD3 R4, P2, R4, UR6, RZ ;  /* 0x0000000604041c10 */ /* 0x000fe2000ff5e0ff */
[----:B------:R-:W-:Y:S02]  /*218a0*/  ULDC UR4, c[0x0][0xa88] ;  /* 0x0002a20000047ab9 */ /* 0x000fe40000000800 */
[----:B------:R0:W5:Y:S01]  /*218b0*/  @P0 LDG.E R15, desc[UR8][R2.64] ;  /* 0x00000008020f0981 */ /* 0x000162000c1e1900 */
[----:B------:R-:W-:Y:S01]  /*218c0*/  @P1 IADD3.X R5, R0, UR7, RZ, P2, !PT ;  /* 0x0000000700051c10 */ /* 0x000fe200097fe4ff */
[----:B------:R-:W-:Y:S01]  /*218d0*/  IMAD.U32 R0, RZ, RZ, UR4 ;  /* 0x00000004ff007e24 */ /* 0x000fe2000f8e00ff */
[----:B----4-:R-:W-:-:S05]  /*218e0*/  ISETP.NE.AND P2, PT, R8, RZ, PT ;  /* 0x000000ff0800720c */ /* 0x010fca0003f45270 */
[----:B------:R0:W5:Y:S08]  /*218f0*/  @P1 LDG.E R0, desc[UR8][R4.64] ;  /* 0x0000000804001981 */ /* 0x000170000c1e1900 */
[----:B------:R-:W2:Y:S02]  /*21900*/  @!P2 LDC R8, c[0x0][0xad4] ;  /* 0x0002b500ff08ab82 */ /* 0x000ea40000000800 */
[----:B--2---:R0:W-:Y:S01]  /*21910*/  @!P2 STL [R1+0x74], R8 ;  /* 0x000074080100a387 */ /* 0x0041e20000100800 */
[----:B------:R-:W-:Y:S01]  /*21920*/  ISETP.GT.AND P2, PT, R8, 0x1, PT ;  /* 0x000000010800780c */ /* 0x000fe20003f44270 */
[----:B------:R-:W-:-:S12]  /*21930*/  @P1 BRA `(.L_x_670) ;  /* 0x0000000000141947 */ /* 0x000fd80003800000 */
[----:B------:R-:W-:Y:S05]  /*21940*/  @!P0 BRA `(.L_x_670) ;  /* 0x0000000000108947 */ /* 0x000fea0003800000 */
[----:B------:R-:W-:Y:S02]  /*21950*/  ULDC.64 UR4, c[0x0][0x208] ;  /* 0x0000820000047ab9 */ /* 0x000fe40000000a00 */
[----:B0-----:R-:W2:Y:S04]  /*21960*/  LDG.E R5, desc[UR4][R2.64] ;  /* 0x0000000402057981 */ /* 0x001ea8000c1e1900 */
[----:B-----5:R-:W2:Y:S02]  /*21970*/  LDG.E R0, desc[UR4][R2.64+0x4] ;  /* 0x0000040402007981 */ /* 0x020ea4000c1e1900 */
[----:B--2---:R-:W-:-:S07]  /*21980*/  IADD3 R0, -R5, R0, RZ ;  /* 0x0000000005007210 */ /* 0x004fce0007ffe1ff */
.L_x_670:
[----:B0-----:R-:W2:Y:S04]  /*21990*/  LDL.LU R3, [R1+0x78] ;  /* 0x0000780001037983 */ /* 0x001ea80000300800 */
[----:B------:R-:W3:Y:S01]  /*219a0*/  LDL.LU R2, [R1+0x110] ;  /* 0x0001100001027983 */ /* 0x000ee20000300800 */
[----:B------:R-:W-:Y:S01]  /*219b0*/  BSSY B1, `(.L_x_671) ;  /* 0x0000039000017945 */ /* 0x000fe20003800000 */
[----:B-----5:R-:W-:Y:S02]  /*219c0*/  SHF.R.S32.HI R24, RZ, 0x1f, R15 ;  /* 0x0000001fff187819 */ /* 0x020fe4000001140f */
[----:B--2---:R-:W-:Y:S02]  /*219d0*/  SEL R29, R3, RZ, !P0 ;  /* 0x000000ff031d7207 */ /* 0x004fe40004000000 */
[----:B---3--:R-:W-:Y:S01]  /*219e0*/  SEL R26, R2, RZ, !P0 ;  /* 0x000000ff021a7207 */ /* 0x008fe20004000000 */
[----:B------:R-:W-:Y:S06]  /*219f0*/  @P3 BRA `(.L_x_672) ;  /* 0x0000000000d03947 */ /* 0x000fec0003800000 */
[----:B------:R-:W2:Y:S01]  /*21a00*/  LDL R2, [R1+0x88] ;  /* 0x0000880001027983 */ /* 0x000ea20000100800 */
[----:B------:R-:W0:Y:S02]  /*21a10*/  LDC R31, c[0x0][0xbe8] ;  /* 0x0002fa00ff1f7b82 */ /* 0x000e240000000800 */
[----:B0-----:R-:W-:Y:S02]  /*21a20*/  IMAD R3, R0, R31, RZ ;  /* 0x0000001f00037224 */ /* 0x001fe400078e02ff */
[----:B--2---:R-:W-:-:S04]  /*21a30*/  IMAD R2, R2, 0x80, R6 ;  /* 0x0000008002027824 */ /* 0x004fc800078e0206 */
[----:B------:R-:W-:-:S05]  /*21a40*/  VIADD R28, R2, 0xffffff80 ;  /* 0xffffff80021c7836 */ /* 0x000fca0000000000 */
[----:B------:R-:W-:-:S13]  /*21a50*/  ISETP.GE.AND P0, PT, R28, R3, PT ;  /* 0x000000031c00720c */ /* 0x000fda0003f06270 */
[----:B------:R-:W-:Y:S05]  /*21a60*/  @P0 BRA `(.L_x_672) ;  /* 0x0000000000b40947 */ /* 0x000fea0003800000 */
[----:B------:R-:W2:Y:S01]  /*21a70*/  LDL.LU R30, [R1+0x8c] ;  /* 0x00008c00011e7983 */ /* 0x000ea20000300800 */
[----:B------:R-:W-:Y:S01]  /*21a80*/  ISETP.GT.AND P0, PT, R8, 0x1, PT ;  /* 0x000000010800780c */ /* 0x000fe20003f04270 */
[----:B------:R-:W-:Y:S01]  /*21a90*/  IMAD.MOV.U32 R21, RZ, RZ, R28 ;  /* 0x000000ffff157224 */ /* 0x000fe200078e001c */
[----:B------:R-:W-:Y:S01]  /*21aa0*/  MOV R20, 0x9b8 ;  /* 0x000009b800147802 */ /* 0x000fe20000000f00 */
[----:B------:R-:W0:Y:S01]  /*21ab0*/  LDC.64 R8, c[0x0][0xba8] ;  /* 0x0002ea00ff087b82 */ /* 0x000e220000000a00 */
[----:B------:R-:W-:Y:S01]  /*21ac0*/  ISETP.NE.AND P1, PT, R31, 0x1, PT ;  /* 0x000000011f00780c */ /* 0x000fe20003f25270 */
[----:B------:R-:W-:Y:S01]  /*21ad0*/  ULDC.64 UR4, c[0x0][0x208] ;  /* 0x0000820000047ab9 */ /* 0x000fe20000000a00 */
[----:B------:R-:W-:-:S05]  /*21ae0*/  SEL R20, R20, 0x978, P0 ;  /* 0x0000097814147807 */ /* 0x000fca0000000000 */
[----:B------:R-:W3:Y:S08]  /*21af0*/  LDC.64 R2, c[0x0][R20+0x220] ;  /* 0x0000880014027b82 */ /* 0x000ef00000000a00 */
[----:B------:R-:W4:Y:S08]  /*21b00*/  LDC.64 R10, c[0x0][R20+0x218] ;  /* 0x00008600140a7b82 */ /* 0x000f300000000a00 */
[----:B------:R-:W5:Y:S08]  /*21b10*/  LDC.64 R4, c[0x0][R20+0x228] ;  /* 0x00008a0014047b82 */ /* 0x000f700000000a00 */
[----:B------:R-:W1:Y:S08]  /*21b20*/  @P1 LDC R13, c[0x0][0xbec] ;  /* 0x0002fb00ff0d1b82 */ /* 0x000e700000000800 */
[----:B------:R-:W5:Y:S08]  /*21b30*/  LDC.64 R6, c[0x0][R20+0x210] ;  /* 0x0000840014067b82 */ /* 0x000f700000000a00 */
[----:B------:R-:W5:Y:S01]  /*21b40*/  @P1 LDC R27, c[0x0][0xbf0] ;  /* 0x0002fc00ff1b1b82 */ /* 0x000f620000000800 */
[----:B-1----:R-:W-:-:S07]  /*21b50*/  @P1 IMAD.HI.U32 R14, R28, R13, RZ ;  /* 0x0000000d1c0e1227 */ /* 0x002fce00078e00ff */
[----:B0-----:R-:W0:Y:S01]  /*21b60*/  @!P0 LDC R8, c[0x0][0xb50] ;  /* 0x0002d400ff088b82 */ /* 0x001e220000000800 */
[-C--:B---3--:R-:W-:Y:S02]  /*21b70*/  IMAD R3, R3, R29.reuse, RZ ;  /* 0x0000001d03037224 */ /* 0x088fe400078e02ff */
[----:B------:R-:W-:-:S05]  /*21b80*/  IMAD.WIDE.U32 R12, R2, R29, RZ ;  /* 0x0000001d020c7225 */ /* 0x000fca00078e00ff */
[----:B------:R-:W1:Y:S01]  /*21b90*/  @!P0 LDC R9, c[0x0][0xb54] ;  /* 0x0002d500ff098b82 */ /* 0x000e620000000800 */
[-C--:B----4-:R-:W-:Y:S02]  /*21ba0*/  IMAD R25, R11, R223.reuse, RZ ;  /* 0x000000df0b197224 */ /* 0x090fe400078e02ff */
[----:B------:R-:W-:Y:S01]  /*21bb0*/  IMAD.WIDE.U32 R10, R10, R223, RZ ;  /* 0x000000df0a0a7225 */ /* 0x000fe200078e00ff */
[----:B-----5:R-:W-:-:S03]  /*21bc0*/  @P1 SHF.R.U32.HI R21, RZ, R27, R14 ;  /* 0x0000001bff151219 */ /* 0x020fc6000001160e */
[----:B------:R-:W-:Y:S01]  /*21bd0*/  IMAD R27, R2, R26, R3 ;  /* 0x0000001a021b7224 */ /* 0x000fe200078e0203 */
[----:B------:R-:W-:Y:S01]  /*21be0*/  IADD3 R10, P1, P3, R12, R10, R15 ;  /* 0x0000000a0c0a7210 */ /* 0x000fe20007b3e00f */
[----:B------:R-:W-:Y:S01]  /*21bf0*/  IMAD.IADD R25, R11, 0x1, R25 ;  /* 0x000000010b197824 */ /* 0x000fe200078e0219 */
[----:B------:R-:W-:Y:S01]  /*21c00*/  IADD3 R2, -R21, RZ, RZ ;  /* 0x000000ff15027210 */ /* 0x000fe20007ffe1ff */
[----:B------:R-:W-:Y:S01]  /*21c10*/  IMAD.IADD R27, R13, 0x1, R27 ;  /* 0x000000010d1b7824 */ /* 0x000fe200078e021b */
[----:B--2---:R-:W-:-:S05]  /*21c20*/  SEL R3, R30, RZ, P0 ;  /* 0x000000ff1e037207 */ /* 0x004fca0000000000 */
[-C--:B------:R-:W-:Y:S02]  /*21c30*/  IMAD R11, R5, R3.reuse, RZ ;  /* 0x00000003050b7224 */ /* 0x080fe400078e02ff */
[----:B------:R-:W-:-:S04]  /*21c40*/  IMAD.WIDE.U32 R4, R4, R3, RZ ;  /* 0x0000000304047225 */ /* 0x000fc800078e00ff */
[----:B------:R-:W-:Y:S01]  /*21c50*/  IMAD R3, R31, R2, R28 ;  /* 0x000000021f037224 */ /* 0x000fe200078e021c */
[----:B------:R-:W-:Y:S01]  /*21c60*/  IADD3.X R2, R27, R25, R24, P1, P3 ;  /* 0x000000191b027210 */ /* 0x000fe20000fe6418 */
[----:B------:R-:W-:Y:S01]  /*21c70*/  IMAD.IADD R11, R5, 0x1, R11 ;  /* 0x00000001050b7824 */ /* 0x000fe200078e020b */
[----:B------:R-:W-:Y:S02]  /*21c80*/  IADD3 R4, P0, P1, R21, R10, R4 ;  /* 0x0000000a15047210 */ /* 0x000fe4000791e004 */
[----:B------:R-:W-:-:S04]  /*21c90*/  SHF.R.S32.HI R21, RZ, 0x1f, R21 ;  /* 0x0000001fff157819 */ /* 0x000fc80000011415 */
[----:B------:R-:W-:Y:S01]  /*21ca0*/  IADD3.X R5, R21, R2, R11, P0, P1 ;  /* 0x0000000215057210 */ /* 0x000fe200007e240b */
[-C--:B------:R-:W-:Y:S01]  /*21cb0*/  IMAD R2, R7, R3.reuse, RZ ;  /* 0x0000000307027224 */ /* 0x080fe200078e02ff */
[----:B------:R-:W-:Y:S01]  /*21cc0*/  SHF.R.S32.HI R11, RZ, 0x1f, R3 ;  /* 0x0000001fff0b7819 */ /* 0x000fe20000011403 */
[----:B------:R-:W-:-:S04]  /*21cd0*/  IMAD.WIDE.U32 R4, R6, R3, R4 ;  /* 0x0000000306047225 */ /* 0x000fc800078e0004 */
[----:B------:R-:W-:Y:S01]  /*21ce0*/  IMAD R11, R6, R11, R2 ;  /* 0x0000000b060b7224 */ /* 0x000fe200078e0202 */
[----:B0-----:R-:W-:Y:S01]  /*21cf0*/  LEA R8, P0, R4, R8, 0x2 ;  /* 0x0000000804087211 */ /* 0x001fe200078010ff */
[----:B------:R-:W-:-:S03]  /*21d00*/  IMAD.MOV.U32 R3, RZ, RZ, -0x800000 ;  /* 0xff800000ff037424 */ /* 0x000fc600078e00ff */
[----:B------:R-:W-:-:S04]  /*21d10*/  IADD3 R2, R5, R11, RZ ;  /* 0x0000000b05027210 */ /* 0x000fc80007ffe0ff */
[----:B-1----:R-:W-:-:S05]  /*21d20*/  LEA.HI.X R9, R4, R9, R2, 0x2, P0 ;  /* 0x0000000904097211 */ /* 0x002fca00000f1402 */
[----:B------:R0:W-:Y:S02]  /*21d30*/  STG.E desc[UR4][R8.64], R3 ;  /* 0x0000000308007986 */ /* 0x0001e4000c101904 */
.L_x_672:
[----:B------:R-:W-:Y:S05]  /*21d40*/  BSYNC B1 ;  /* 0x0000000000017941 */ /* 0x000fea0003800000 */
.L_x_671:
[----:B------:R-:W-:Y:S05]  /*21d50*/  @P2 BRA `(.L_x_667) ;  /* 0x0000000800342947 */ /* 0x000fea0003800000 */
[----:B------:R-:W0:Y:S01]  /*21d60*/  LDL.LU R2, [R1+0x88] ;  /* 0x0000880001027983 */ /* 0x000e220000300800 */
[----:B------:R-:W2:Y:S01]  /*21d70*/  LDC R11, c[0x0][0xbe8] ;  /* 0x0002fa00ff0b7b82 */ /* 0x000ea20000000800 */
[----:B------:R-:W-:Y:S01]  /*21d80*/  ULDC.64 UR4, c[0x0][0xaa0] ;  /* 0x0002a80000047ab9 */ /* 0x000fe20000000a00 */
[----:B------:R-:W-:Y:S01]  /*21d90*/  ULDC.64 UR6, c[0x0][0xaf0] ;  /* 0x0002bc0000067ab9 */ /* 0x000fe20000000a00 */
[----:B------:R-:W3:Y:S01]  /*21da0*/  LDL R4, [R1+0x70] ;  /* 0x0000700001047983 */ /* 0x000ee20000100800 */
[----:B------:R-:W-:Y:S01]  /*21db0*/  BSSY B1, `(.L_x_673) ;  /* 0x0000042000017945 */ /* 0x000fe20003800000 */
[----:B--2---:R-:W-:-:S13]  /*21dc0*/  ISETP.NE.AND P0, PT, R11, 0x1, PT ;  /* 0x000000010b00780c */ /* 0x004fda0003f05270 */
[----:B------:R-:W2:Y:S08]  /*21dd0*/  @P0 LDC R6, c[0x0][0xbec] ;  /* 0x0002fb00ff060b82 */ /* 0x000eb00000000800 */
[----:B------:R-:W4:Y:S01]  /*21de0*/  @P0 LDC R7, c[0x0][0xbf0] ;  /* 0x0002fc00ff070b82 */ /* 0x000f220000000800 */
[----:B0-----:R-:W-:Y:S02]  /*21df0*/  IMAD.MOV.U32 R8, RZ, RZ, R2 ;  /* 0x000000ffff087224 */ /* 0x001fe400078e0002 */
[----:B------:R-:W-:Y:S01]  /*21e00*/  IMAD R2, R24, UR4, RZ ;  /* 0x0000000418027c24 */ /* 0x000fe2000f8e02ff */
[----:B---3--:R-:W-:Y:S01]  /*21e10*/  LEA R4, R4, R224, 0x5 ;  /* 0x000000e004047211 */ /* 0x008fe200078e28ff */
[----:B------:R-:W-:-:S02]  /*21e20*/  IMAD R12, R8, 0x80, R224 ;  /* 0x00000080080c7824 */ /* 0x000fc400078e02e0 */
[C---:B------:R-:W-:Y:S02]  /*21e30*/  IMAD R5, R15.reuse, UR5, R2 ;  /* 0x000000050f057c24 */ /* 0x040fe4000f8e0202 */
[----:B------:R-:W-:Y:S01]  /*21e40*/  IMAD.WIDE.U32 R2, R15, UR4, RZ ;  /* 0x000000040f027c25 */ /* 0x000fe2000f8e00ff */
[----:B------:R-:W-:-:S03]  /*21e50*/  ULDC.64 UR4, c[0x0][0xae8] ;  /* 0x0002ba0000047ab9 */ /* 0x000fc60000000a00 */
[----:B------:R-:W-:Y:S02]  /*21e60*/  IMAD R9, R8, 0x80, R4 ;  /* 0x0000008008097824 */ /* 0x000fe400078e0204 */
[----:B------:R-:W-:Y:S02]  /*21e70*/  IMAD.IADD R3, R3, 0x1, R5 ;  /* 0x0000000103037824 */ /* 0x000fe400078e0205 */
[----:B--2---:R-:W-:Y:S01]  /*21e80*/  @P0 IMAD.HI.U32 R4, R9, R6, RZ ;  /* 0x0000000609040227 */ /* 0x004fe200078e00ff */
[----:B------:R-:W-:-:S03]  /*21e90*/  MOV R5, R9 ;  /* 0x0000000900057202 */ /* 0x000fc60000000f00 */
[----:B------:R-:W-:Y:S01]  /*21ea0*/  IMAD.WIDE.U32 R2, R223, UR4, R2 ;  /* 0x00000004df027c25 */ /* 0x000fe2000f8e0002 */
[----:B----4-:R-:W-:-:S03]  /*21eb0*/  @P0 SHF.R.U32.HI R5, RZ, R7, R4 ;  /* 0x00000007ff050219 */ /* 0x010fc60000011604 */
[----:B------:R-:W-:Y:S01]  /*21ec0*/  IMAD R6, R26, UR6, RZ ;  /* 0x000000061a067c24 */ /* 0x000fe2000f8e02ff */
[----:B------:R-:W-:Y:S01]  /*21ed0*/  SHF.R.S32.HI R4, RZ, 0x1f, R5 ;  /* 0x0000001fff047819 */ /* 0x000fe20000011405 */
[----:B------:R-:W-:Y:S01]  /*21ee0*/  IMAD R3, R223, UR5, R3 ;  /* 0x00000005df037c24 */ /* 0x000fe2000f8e0203 */
[----:B------:R-:W-:Y:S01]  /*21ef0*/  ULDC.64 UR4, c[0x0][0xae0] ;  /* 0x0002b80000047ab9 */ /* 0x000fe20000000a00 */
[C---:B------:R-:W-:Y:S02]  /*21f00*/  IMAD R7, R29.reuse, UR7, R6 ;  /* 0x000000071d077c24 */ /* 0x040fe4000f8e0206 */
[----:B------:R-:W-:-:S04]  /*21f10*/  IMAD.WIDE.U32 R2, R29, UR6, R2 ;  /* 0x000000061d027c25 */ /* 0x000fc8000f8e0002 */
[----:B------:R-:W-:Y:S02]  /*21f20*/  IMAD.MOV R6, RZ, RZ, -R5 ;  /* 0x000000ffff067224 */ /* 0x000fe400078e0a05 */
[----:B------:R-:W-:Y:S02]  /*21f30*/  IMAD.IADD R3, R3, 0x1, R7 ;  /* 0x0000000103037824 */ /* 0x000fe400078e0207 */
[----:B------:R-:W-:Y:S02]  /*21f40*/  IMAD R4, R4, UR4, RZ ;  /* 0x0000000404047c24 */ /* 0x000fe4000f8e02ff */
[----:B------:R-:W-:Y:S02]  /*21f50*/  IMAD R7, R11, R6, R9 ;  /* 0x000000060b077224 */ /* 0x000fe400078e0209 */
[C---:B------:R-:W-:Y:S02]  /*21f60*/  IMAD R9, R5.reuse, UR5, R4 ;  /* 0x0000000505097c24 */ /* 0x040fe4000f8e0204 */
[----:B------:R-:W-:Y:S01]  /*21f70*/  IMAD.WIDE.U32 R2, R5, UR4, R2 ;  /* 0x0000000405027c25 */ /* 0x000fe2000f8e0002 */
[----:B------:R-:W-:Y:S01]  /*21f80*/  SHF.R.S32.HI R4, RZ, 0x1f, R7 ;  /* 0x0000001fff047819 */ /* 0x000fe20000011407 */
[----:B------:R-:W-:-:S02]  /*21f90*/  ULDC.64 UR4, c[0x0][0xad8] ;  /* 0x0002b60000047ab9 */ /* 0x000fc40000000a00 */
[----:B------:R-:W-:Y:S01]  /*21fa0*/  IMAD R15, R0, R11, RZ ;  /* 0x0000000b000f7224 */ /* 0x000fe200078e02ff */
[----:B------:R-:W-:Y:S01]  /*21fb0*/  IADD3 R3, R3, R9, RZ ;  /* 0x0000000903037210 */ /* 0x000fe20007ffe0ff */
[----:B------:R-:W-:Y:S02]  /*21fc0*/  IMAD R4, R4, UR4, RZ ;  /* 0x0000000404047c24 */ /* 0x000fe4000f8e02ff */
[C---:B------:R-:W-:Y:S01]  /*21fd0*/  VIADD R0, R12.reuse, 0x20 ;  /* 0x000000200c007836 */ /* 0x040fe20000000000 */
[-C--:B------:R-:W-:Y:S01]  /*21fe0*/  ISETP.GE.AND P2, PT, R12, R15.reuse, PT ;  /* 0x0000000f0c00720c */ /* 0x080fe20003f46270 */
[C---:B------:R-:W-:Y:S02]  /*21ff0*/  IMAD R5, R7.reuse, UR5, R4 ;  /* 0x0000000507057c24 */ /* 0x040fe4000f8e0204 */
[----:B------:R-:W-:Y:S01]  /*22000*/  IMAD.WIDE.U32 R2, R7, UR4, R2 ;  /* 0x0000000407027c25 */ /* 0x000fe2000f8e0002 */
[----:B------:R-:W-:Y:S01]  /*22010*/  ULDC.64 UR4, c[0x0][0xa80] ;  /* 0x0002a00000047ab9 */ /* 0x000fe20000000a00 */
[----:B------:R-:W-:-:S02]  /*22020*/  ISETP.GE.AND P1, PT, R0, R15, PT ;  /* 0x0000000f0000720c */ /* 0x000fc40003f26270 */
[----:B------:R-:W-:Y:S01]  /*22030*/  IMAD.IADD R3, R3, 0x1, R5 ;  /* 0x0000000103037824 */ /* 0x000fe200078e0205 */
[----:B------:R-:W-:Y:S02]  /*22040*/  LEA R10, P3, R2, UR4, 0x1 ;  /* 0x00000004020a7c11 */ /* 0x000fe4000f8608ff */
[----:B------:R-:W-:Y:S02]  /*22050*/  IADD3 R0, R12, 0x40, RZ ;  /* 0x000000400c007810 */ /* 0x000fe40007ffe0ff */
[----:B------:R-:W-:Y:S01]  /*22060*/  LEA.HI.X R11, R2, UR5, R3, 0x1, P3 ;  /* 0x00000005020b7c11 */ /* 0x000fe200098f0c03 */
[----:B------:R0:W2:Y:S01]  /*22070*/  SHFL.IDX PT, R13, R10, RZ, 0x181f ;  /* 0x00181fff0a0d7589 */ /* 0x0000a200000e0000 */
[----:B------:R-:W-:-:S03]  /*22080*/  ISETP.GE.AND P0, PT, R0, R15, PT ;  /* 0x0000000f0000720c */ /* 0x000fc60003f06270 */
[----:B------:R0:W3:Y:S01]  /*22090*/  SHFL.IDX PT, R9, R11, RZ, 0x181f ;  /* 0x00181fff0b097589 */ /* 0x0000e200000e0000 */
[----:B------:R-:W-:Y:S09]  /*220a0*/  @P2 BRA `(.L_x_674) ;  /* 0x0000000000482947 */ /* 0x000ff20003800000 */
[----:B------:R-:W-:Y:S01]  /*220b0*/  ULDC UR4, c[0x0][0xac8] ;  /* 0x0002b20000047ab9 */ /* 0x000fe20000000800 */
[----:B------:R-:W-:Y:S01]  /*220c0*/  ULDC.64 UR6, c[0x0][0x208] ;  /* 0x0000820000067ab9 */ /* 0x000fe20000000a00 */
[----:B------:R-:W-:Y:S02]  /*220d0*/  ISETP.GE.AND P5, PT, R16, UR4, PT ;  /* 0x0000000410007c0c */ /* 0x000fe4000bfa6270 */
[----:B------:R-:W-:Y:S02]  /*220e0*/  ISETP.GE.AND P4, PT, R214, UR4, PT ;  /* 0x00000004d6007c0c */ /* 0x000fe4000bf86270 */
[----:B------:R-:W-:Y:S02]  /*220f0*/  ISETP.GE.AND P3, PT, R19, UR4, PT ;  /* 0x0000000413007c0c */ /* 0x000fe4000bf66270 */
[----:B------:R-:W-:-:S07]  /*22100*/  ISETP.GE.AND P2, PT, R22, UR4, PT ;  /* 0x0000000416007c0c */ /* 0x000fce000bf46270 */
[----:B--2---:R-:W-:-:S04]  /*22110*/  @!P5 LEA R2, P6, R16, R13, 0x1 ;  /* 0x0000000d1002d211 */ /* 0x004fc800078c08ff */
[----:B---3--:R-:W-:Y:S02]  /*22120*/  @!P5 LEA.HI.X R3, R16, R9, R17, 0x1, P6 ;  /* 0x000000091003d211 */ /* 0x008fe400030f0c11 */
        /* <DEDUP_REMOVED lines=10> */
.L_x_674:
[----:B------:R-:W-:Y:S05]  /*221d0*/  BSYNC B1 ;  /* 0x0000000000017941 */ /* 0x000fea0003800000 */
.L_x_673:
[----:B---34-:R3:W4:Y:S01]  /*221e0*/  SHFL.IDX PT, R9, R11, 0x1, 0x181f ;  /* 0x00381f000b097f89 */ /* 0x01872200000e0000 */
        /* <DEDUP_REMOVED lines=21> */
.L_x_676:
[----:B------:R-:W-:Y:S05]  /*22340*/  BSYNC B1 ;  /* 0x0000000000017941 */ /* 0x000fea0003800000 */
.L_x_675:
[----:B0---4-:R0:W4:Y:S01]  /*22350*/  SHFL.IDX PT, R9, R11, 0x2, 0x181f ;  /* 0x00581f000b097f89 */ /* 0x01112200000e0000 */
        /* <DEDUP_REMOVED lines=12> */
[----:B----4-:R-:W-:Y:S02]  /*22420*/  @!P3 LEA.HI.X R3, R16, R9, R17, 0x1, P6 ;  /* 0x000000091003b211 */ /* 0x010fe400030f0c11 */
        /* <DEDUP_REMOVED lines=8> */
.L_x_678:
[----:B------:R-:W-:Y:S05]  /*224b0*/  BSYNC B1 ;  /* 0x0000000000017941 */ /* 0x000fea0003800000 */
.L_x_677:
[----:B------:R-:W-:Y:S01]  /*224c0*/  VIADD R0, R12, 0x60 ;  /* 0x000000600c007836 */ /* 0x000fe20000000000 */
[----:B0--3--:R-:W0:Y:S04]  /*224d0*/  SHFL.IDX PT, R11, R11, 0x3, 0x181f ;  /* 0x00781f000b0b7f89 */ /* 0x009e2800000e0000 */
[----:B------:R-:W-:Y:S01]  /*224e0*/  ISETP.GE.AND P0, PT, R0, R15, PT ;  /* 0x0000000f0000720c */ /* 0x000fe20003f06270 */
[----:B----4-:R3:W4:-:S12]  /*224f0*/  SHFL.IDX PT, R9, R10, 0x3, 0x181f ;  /* 0x00781f000a097f89 */ /* 0x01071800000e0000 */
[----:B---3--:R-:W-:Y:S05]  /*22500*/  @P0 BRA `(.L_x_667) ;  /* 0x0000000000480947 */ /* 0x008fea0003800000 */
[----:B------:R-:W-:Y:S01]  /*22510*/  ULDC UR4, c[0x0][0xac8] ;  /* 0x0002b20000047ab9 */ /* 0x000fe20000000800 */
[----:B------:R-:W-:Y:S01]  /*22520*/  ULDC.64 UR6, c[0x0][0x208] ;  /* 0x0000820000067ab9 */ /* 0x000fe20000000a00 */
[----:B------:R-:W-:Y:S02]  /*22530*/  ISETP.GE.AND P3, PT, R16, UR4, PT ;  /* 0x0000000410007c0c */ /* 0x000fe4000bf66270 */
[----:B------:R-:W-:Y:S02]  /*22540*/  ISETP.GE.AND P2, PT, R214, UR4, PT ;  /* 0x00000004d6007c0c */ /* 0x000fe4000bf46270 */
[----:B------:R-:W-:Y:S02]  /*22550*/  ISETP.GE.AND P1, PT, R19, UR4, PT ;  /* 0x0000000413007c0c */ /* 0x000fe4000bf26270 */
[----:B------:R-:W-:-:S07]  /*22560*/  ISETP.GE.AND P0, PT, R22, UR4, PT ;  /* 0x0000000416007c0c */ /* 0x000fce000bf06270 */
[-C--:B----4-:R-:W-:Y:S02]  /*22570*/  @!P3 LEA R2, P6, R16, R9.reuse, 0x1 ;  /* 0x000000091002b211 */ /* 0x090fe400078c08ff */
[-C--:B------:R-:W-:Y:S02]  /*22580*/  @!P2 LEA R4, P5, R212, R9.reuse, 0x1 ;  /* 0x00000009d404a211 */ /* 0x080fe400078a08ff */
[C---:B------:R-:W-:Y:S02]  /*22590*/  @!P1 LEA R6, P4, R19.reuse, R9, 0x1 ;  /* 0x0000000913069211 */ /* 0x040fe400078808ff */
        /* <DEDUP_REMOVED lines=9> */
.L_x_667:
[----:B------:R-:W-:Y:S05]  /*22630*/  BSYNC B0 ;  /* 0x0000000000007941 */ /* 0x000fea0003800000 */
.L_x_657:
[----:B------:R-:W-:Y:S02]  /*22640*/  ULDC UR4, c[0x0][0xc3c] ;  /* 0x00030f0000047ab9 */ /* 0x000fe40000000800 */
[----:B-1----:R-:W-:-:S13]  /*22650*/  ISETP.GE.AND P0, PT, R131, UR4, PT ;  /* 0x0000000483007c0c */ /* 0x002fda000bf06270 */
[----:B------:R-:W-:Y:S05]  /*22660*/  @!P0 BRA `(.L_x_679) ;  /* 0xfffffdf400408947 */ /* 0x000fea000383ffff */
[----:B------:R-:W-:Y:S05]  /*22670*/  BRA `(.L_x_434) ;  /* 0x0000007800807947 */ /* 0x000fea0003800000 */
.L_x_432:
[----:B------:R-:W-:-:S08]  /*22680*/  NOP ;  /* 0x0000000000007918 */ /* 0x000fd00000000000 */
[----:B------:R-:W0:-:S00]  /*22690*/  USETMAXREG.DEALLOC.CTAPOOL 0x28 ;  /* 0x00000028000079c8 */ /* 0x000e0000080e0500 */
[----:B0-----:R-:W-:Y:S02]  /*226a0*/  LOP3.LUT R2, R2, 0x3, RZ, 0xc0, !PT ;  /* 0x0000000302027812 */ /* 0x001fe400078ec0ff */
[----:B------:R-:W-:Y:S02]  /*226b0*/  LOP3.LUT R18, R18, 0xffffffbf, RZ, 0xc0, !PT ;  /* 0xffffffbf12127812 */ /* 0x000fe400078ec0ff */
[----:B------:R-:W-:Y:S02]  /*226c0*/  MOV R6, RZ ;  /* 0x000000ff00067202 */ /* 0x000fe40000000f00 */
        /* <DEDUP_REMOVED lines=11> */
.L_x_680:
[----:B------:R-:W-:Y:S01]  /*22780*/  LOP3.LUT R7, R0, 0x1f, RZ, 0xc0, !PT ;  /* 0x0000001f00077812 */ /* 0x000fe200078ec0ff */
[----:B------:R-:W-:Y:S01]  /*22790*/  ULDC UR4, c[0x0][0xc3c] ;  /* 0x00030f0000047ab9 */ /* 0x000fe20000000800 */
[----:B------:R-:W-:Y:S01]  /*227a0*/  IMAD.MOV.U32 R9, RZ, RZ, RZ ;  /* 0x000000ffff097224 */ /* 0x000fe200078e00ff */
[----:B------:R-:W-:Y:S01]  /*227b0*/  ULDC.64 UR6, c[0x0][0x208] ;  /* 0x0000820000067ab9 */ /* 0x000fe20000000a00 */
[----:B------:R-:W-:Y:S01]  /*227c0*/  ISETP.NE.AND P0, PT, R7, 0x1f, PT ;  /* 0x0000001f0700780c */ /* 0x000fe20003f05270 */
[----:B------:R-:W-:-:S03]  /*227d0*/  ULDC UR5, c[0x0][0xc38] ;  /* 0x00030e0000057ab9 */ /* 0x000fc60000000800 */
[----:B------:R-:W-:-:S13]  /*227e0*/  ISETP.GE.OR P1, PT, R7, UR4, !P0 ;  /* 0x0000000407007c0c */ /* 0x000fda000c726670 */
[----:B------:R-:W0:Y:S08]  /*227f0*/  @!P1 LDC.64 R4, c[0x0][0xc80] ;  /* 0x00032000ff049b82 */ /* 0x000e300000000a00 */
[----:B------:R-:W1:Y:S01]  /*22800*/  @!P1 LDC.64 R2, c[0x0][0xc78] ;  /* 0x00031e00ff029b82 */ /* 0x000e620000000a00 */
[----:B0-----:R-:W-:-:S05]  /*22810*/  @!P1 IMAD.WIDE.U32 R4, R7, 0x4, R4 ;  /* 0x0000000407049825 */ /* 0x001fca00078e0004 */
[----:B------:R-:W2:Y:S01]  /*22820*/  @!P1 LDG.E R6, desc[UR6][R4.64] ;  /* 0x0000000604069981 */ /* 0x000ea2000c1e1900 */
[----:B-1----:R-:W-:-:S05]  /*22830*/  @!P1 IMAD.WIDE.U32 R2, R7, 0x4, R2 ;  /* 0x0000000407029825 */ /* 0x002fca00078e0002 */
[----:B------:R-:W2:Y:S01]  /*22840*/  @!P1 LDG.E R9, desc[UR6][R2.64] ;  /* 0x0000000602099981 */ /* 0x000ea2000c1e1900 */
[C---:B------:R-:W-:Y:S02]  /*22850*/  ISETP.NE.AND P1, PT, R7.reuse, RZ, PT ;  /* 0x000000ff0700720c */ /* 0x040fe40003f25270 */
[C---:B------:R-:W-:Y:S02]  /*22860*/  ISETP.GE.U32.AND P2, PT, R7.reuse, 0x2, PT ;  /* 0x000000020700780c */ /* 0x040fe40003f46070 */
[C---:B------:R-:W-:Y:S02]  /*22870*/  ISETP.GE.U32.AND P3, PT, R7.reuse, 0x4, PT ;  /* 0x000000040700780c */ /* 0x040fe40003f66070 */
[C---:B------:R-:W-:Y:S02]  /*22880*/  ISETP.GE.U32.AND P4, PT, R7.reuse, 0x8, PT ;  /* 0x000000080700780c */ /* 0x040fe40003f86070 */
[----:B------:R-:W-:Y:S01]  /*22890*/  ISETP.GE.U32.AND P5, PT, R7, 0x10, PT ;  /* 0x000000100700780c */ /* 0x000fe20003fa6070 */
[----:B------:R-:W0:Y:S01]  /*228a0*/  S2UR UR6, SR_CTAID.X ;  /* 0x00000000000679c3 */ /* 0x000e220000002500 */
[----:B------:R-:W-:Y:S01]  /*228b0*/  UMOV UR4, URZ ;  /* 0x0000003f00047c82 */ /* 0x000fe20008000000 */
[----:B--2---:R-:W-:-:S05]  /*228c0*/  IMAD R8, R6, R9, RZ ;  /* 0x0000000906087224 */ /* 0x004fca00078e02ff */
[----:B------:R-:W1:Y:S02]  /*228d0*/  SHFL.UP PT, R10, R8, 0x1, RZ ;  /* 0x04200000080a7989 */ /* 0x000e6400000e00ff */
[----:B-1----:R-:W-:-:S05]  /*228e0*/  SEL R11, R10, RZ, P1 ;  /* 0x000000ff0a0b7207 */ /* 0x002fca0000800000 */
[----:B------:R-:W-:-:S05]  /*228f0*/  IMAD.IADD R11, R8, 0x1, R11 ;  /* 0x00000001080b7824 */ /* 0x000fca00078e020b */
[----:B------:R-:W1:Y:S02]  /*22900*/  SHFL.UP PT, R10, R11, 0x2, RZ ;  /* 0x044000000b0a7989 */ /* 0x000e6400000e00ff */
[----:B-1----:R-:W-:-:S04]  /*22910*/  SEL R10, R10, RZ, P2 ;  /* 0x000000ff0a0a7207 */ /* 0x002fc80001000000 */
[----:B------:R-:W-:-:S05]  /*22920*/  IADD3 R10, R11, R10, RZ ;  /* 0x0000000a0b0a7210 */ /* 0x000fca0007ffe0ff */
[----:B------:R-:W1:Y:S02]  /*22930*/  SHFL.UP PT, R4, R10, 0x4, RZ ;  /* 0x048000000a047989 */ /* 0x000e6400000e00ff */
[----:B-1----:R-:W-:-:S05]  /*22940*/  SEL R3, R4, RZ, P3 ;  /* 0x000000ff04037207 */ /* 0x002fca0001800000 */
[----:B------:R-:W-:-:S05]  /*22950*/  IMAD.IADD R3, R10, 0x1, R3 ;  /* 0x000000010a037824 */ /* 0x000fca00078e0203 */
[----:B------:R-:W1:Y:S02]  /*22960*/  SHFL.UP PT, R2, R3, 0x8, RZ ;  /* 0x0500000003027989 */ /* 0x000e6400000e00ff */
[----:B-1----:R-:W-:-:S05]  /*22970*/  SEL R2, R2, RZ, P4 ;  /* 0x000000ff02027207 */ /* 0x002fca0002000000 */
[----:B------:R-:W-:-:S05]  /*22980*/  IMAD.IADD R2, R3, 0x1, R2 ;  /* 0x0000000103027824 */ /* 0x000fca00078e0202 */
[----:B------:R-:W1:Y:S02]  /*22990*/  SHFL.UP PT, R4, R2, 0x10, RZ ;  /* 0x0600000002047989 */ /* 0x000e6400000e00ff */
[----:B-1----:R-:W-:-:S04]  /*229a0*/  SEL R5, R4, RZ, P5 ;  /* 0x000000ff04057207 */ /* 0x002fc80002800000 */
[----:B------:R-:W-:-:S05]  /*229b0*/  IADD3 R5, R2, R5, RZ ;  /* 0x0000000502057210 */ /* 0x000fca0007ffe0ff */
        /* <DEDUP_REMOVED lines=8> */
.L_x_684:
[----:B------:R-:W0:Y:S01]  /*22a40*/  LDC R2, c[0x0][0xc3c] ;  /* 0x00030f00ff027b82 */ /* 0x000e220000000800 */
[----:B------:R-:W-:Y:S01]  /*22a50*/  UIADD3 UR4, UR4, 0x1f, URZ ;  /* 0x0000001f04047890 */ /* 0x000fe2000fffe03f */
[----:B------:R-:W-:Y:S02]  /*22a60*/  ULDC UR7, c[0x0][0xc3c] ;  /* 0x00030f0000077ab9 */ /* 0x000fe40000000800 */
[----:B------:R-:W-:-:S03]  /*22a70*/  MOV R27, UR7 ;  /* 0x00000007001b7c02 */ /* 0x000fc60008000f00 */
[----:B0-----:R-:W-:-:S13]  /*22a80*/  ISETP.LE.AND P6, PT, R2, UR4, PT ;  /* 0x0000000402007c0c */ /* 0x001fda000bfc3270 */
[----:B------:R-:W-:Y:S05]  /*22a90*/  @P6 BRA `(.L_x_683) ;  /* 0x0000000400b06947 */ /* 0x000fea0003800000 */
[----:B------:R-:W-:Y:S01]  /*22aa0*/  VIADD R9, R7, UR4 ;  /* 0x0000000407097c36 */ /* 0x000fe20008000000 */
[----:B------:R-:W-:Y:S01]  /*22ab0*/  ULDC.64 UR8, c[0x0][0x208] ;  /* 0x0000820000087ab9 */ /* 0x000fe20000000a00 */
[----:B------:R-:W-:-:S03]  /*22ac0*/  IMAD.MOV.U32 R6, RZ, RZ, RZ ;  /* 0x000000ffff067224 */ /* 0x000fc600078e00ff */
[----:B------:R-:W-:-:S13]  /*22ad0*/  ISETP.GE.OR P6, PT, R9, R2, !P0 ;  /* 0x000000020900720c */ /* 0x000fda00047c6670 */
[----:B------:R-:W0:Y:S08]  /*22ae0*/  @!P6 LDC.64 R4, c[0x0][0xc80] ;  /* 0x00032000ff04eb82 */ /* 0x000e300000000a00 */
[----:B------:R-:W1:Y:S01]  /*22af0*/  @!P6 LDC.64 R2, c[0x0][0xc78] ;  /* 0x00031e00ff02eb82 */ /* 0x000e620000000a00 */
[----:B0-----:R-:W-:-:S05]  /*22b00*/  @!P6 IMAD.WIDE R4, R9, 0x4, R4 ;  /* 0x000000040904e825 */ /* 0x001fca00078e0204 */
[----:B------:R-:W2:Y:S01]  /*22b10*/  @!P6 LDG.E R6, desc[UR8][R4.64] ;  /* 0x000000080406e981 */ /* 0x000ea2000c1e1900 */
[----:B-1----:R-:W-:Y:S01]  /*22b20*/  @!P6 IMAD.WIDE R2, R9, 0x4, R2 ;  /* 0x000000040902e825 */ /* 0x002fe200078e0202 */
[----:B------:R-:W-:-:S06]  /*22b30*/  MOV R9, RZ ;  /* 0x000000ff00097202 */ /* 0x000fcc0000000f00 */
        /* <DEDUP_REMOVED lines=9> */
[----:B0-----:R-:W-:-:S04]  /*22bd0*/  SEL R12, R12, RZ, P3 ;  /* 0x000000ff0c0c7207 */ /* 0x001fc80001800000 */
[----:B------:R-:W-:-:S05]  /*22be0*/  IADD3 R12, R11, R12, RZ ;  /* 0x0000000c0b0c7210 */ /* 0x000fca0007ffe0ff */
[----:B------:R-:W0:Y:S02]  /*22bf0*/  SHFL.UP PT, R2, R12, 0x8, RZ ;  /* 0x050000000c027989 */ /* 0x000e2400000e00ff */
[----:B0-----:R-:W-:-:S05]  /*22c00*/  SEL R3, R2, RZ, P4 ;  /* 0x000000ff02037207 */ /* 0x001fca0002000000 */
[----:B------:R-:W-:-:S05]  /*22c10*/  IMAD.IADD R3, R12, 0x1, R3 ;  /* 0x000000010c037824 */ /* 0x000fca00078e0203 */
[----:B------:R-:W0:Y:S02]  /*22c20*/  SHFL.UP PT, R2, R3, 0x10, RZ ;  /* 0x0600000003027989 */ /* 0x000e2400000e00ff */
[----:B0-----:R-:W-:-:S05]  /*22c30*/  SEL R2, R2, RZ, P5 ;  /* 0x000000ff02027207 */ /* 0x001fca0002800000 */
[----:B------:R-:W-:-:S05]  /*22c40*/  IMAD.IADD R5, R3, 0x1, R2 ;  /* 0x0000000103057824 */ /* 0x000fca00078e0202 */
[----:B------:R-:W0:Y:S02]  /*22c50*/  SHFL.IDX PT, R2, R5, 0x1f, 0x1f ;  /* 0x03e01f0005027f89 */ /* 0x000e2400000e0000 */
[----:B0-----:R-:W-:-:S05]  /*22c60*/  IMAD R3, R2, UR5, RZ ;  /* 0x0000000502037c24 */ /* 0x001fca000f8e02ff */
[----:B------:R-:W-:-:S04]  /*22c70*/  IADD3 R8, R3, R8, RZ ;  /* 0x0000000803087210 */ /* 0x000fc80007ffe0ff */
[----:B------:R-:W-:-:S13]  /*22c80*/  ISETP.GT.AND P6, PT, R8, UR6, PT ;  /* 0x0000000608007c0c */ /* 0x000fda000bfc4270 */
[----:B------:R-:W-:Y:S05]  /*22c90*/  @!P6 BRA `(.L_x_684) ;  /* 0xfffffffc0068e947 */ /* 0x000fea000383ffff */
.L_x_682:
        /* <DEDUP_REMOVED lines=14> */
[----:B0-----:R-:W-:Y:S01]  /*22d80*/  IADD3 R12, RZ, -R3, RZ ;  /* 0x80000003ff0c7210 */ /* 0x001fe20007ffe0ff */
[----:B-12---:R-:W-:Y:S06]  /*22d90*/  @!P0 BRA `(.L_x_685) ;  /* 0x0000000000088947 */ /* 0x006fec0003800000 */
[----:B------:R-:W-:-:S06]  /*22da0*/  VIADD R24, R27, 0xffffffff ;  /* 0xffffffff1b187836 */ /* 0x000fcc0000000000 */
[----:B------:R0:W1:Y:S02]  /*22db0*/  SHFL.IDX PT, R24, R5, R24, 0x1f ;  /* 0x00001f1805187589 */ /* 0x00006400000e0000 */
.L_x_685:
[----:B-1----:R-:W-:Y:S01]  /*22dc0*/  IMAD R24, R24, UR5, R11 ;  /* 0x0000000518187c24 */ /* 0x002fe2000f8e020b */
[----:B------:R-:W-:Y:S01]  /*22dd0*/  MOV R11, R12 ;  /* 0x0000000c000b7202 */ /* 0x000fe20000000f00 */
[----:B------:R-:W-:Y:S01]  /*22de0*/  IMAD.MOV.U32 R2, RZ, RZ, RZ ;  /* 0x000000ffff027224 */ /* 0x000fe200078e00ff */
[----:B------:R-:W-:Y:S01]  /*22df0*/  IABS R12, R6 ;  /* 0x00000006000c7213 */ /* 0x000fe20000000000 */
[----:B------:R-:W-:Y:S01]  /*22e00*/  VIADD R27, R27, UR4 ;  /* 0x000000041b1b7c36 */ /* 0x000fe20008000000 */
[----:B------:R-:W-:Y:S01]  /*22e10*/  IADD3 R25, -R24, UR6, RZ ;  /* 0x0000000618197c10 */ /* 0x000fe2000fffe1ff */
[----:B------:R-:W-:Y:S01]  /*22e20*/  IMAD R11, R11, R4, RZ ;  /* 0x000000040b0b7224 */ /* 0x000fe200078e02ff */
[----:B0-----:R-:W-:Y:S01]  /*22e30*/  IABS R5, R9 ;  /* 0x0000000900057213 */ /* 0x001fe20000000000 */
[----:B------:R-:W-:Y:S01]  /*22e40*/  IMAD.MOV R12, RZ, RZ, -R12 ;  /* 0x000000ffff0c7224 */ /* 0x000fe200078e0a0c */
[----:B------:R-:W-:Y:S01]  /*22e50*/  IABS R10, R25 ;  /* 0x00000019000a7213 */ /* 0x000fe20000000000 */
[----:B------:R-:W-:Y:S01]  /*22e60*/  IMAD.HI.U32 R2, R3, R11, R2 ;  /* 0x0000000b03027227 */ /* 0x000fe200078e0002 */
[----:B------:R-:W0:Y:S02]  /*22e70*/  I2F.RP R8, R5 ;  /* 0x0000000500087306 */ /* 0x000e240000209400 */
[----:B------:R-:W-:Y:S01]  /*22e80*/  MOV R3, R10 ;  /* 0x0000000a00037202 */ /* 0x000fe20000000f00 */
[----:B------:R-:W-:-:S04]  /*22e90*/  IMAD.MOV.U32 R10, RZ, RZ, R12 ;  /* 0x000000ffff0a7224 */ /* 0x000fc800078e000c */
[----:B------:R-:W-:-:S04]  /*22ea0*/  IMAD.HI.U32 R2, R2, R3, RZ ;  /* 0x0000000302027227 */ /* 0x000fc800078e00ff */
[----:B------:R-:W-:Y:S01]  /*22eb0*/  IMAD R3, R2, R10, R3 ;  /* 0x0000000a02037224 */ /* 0x000fe200078e0203 */
[----:B0-----:R-:W0:Y:S04]  /*22ec0*/  MUFU.RCP R8, R8 ;  /* 0x0000000800087308 */ /* 0x001e280000001000 */
[----:B------:R-:W-:-:S13]  /*22ed0*/  ISETP.GT.U32.AND P1, PT, R4, R3, PT ;  /* 0x000000030400720c */ /* 0x000fda0003f24070 */
[----:B------:R-:W-:Y:S02]  /*22ee0*/  @!P1 IMAD.IADD R3, R3, 0x1, -R4 ;  /* 0x0000000103039824 */ /* 0x000fe400078e0a04 */
[----:B------:R-:W-:Y:S01]  /*22ef0*/  @!P1 VIADD R2, R2, 0x1 ;  /* 0x0000000102029836 */ /* 0x000fe20000000000 */
[----:B0-----:R-:W-:Y:S02]  /*22f00*/  IADD3 R10, R8, 0xffffffe, RZ ;  /* 0x0ffffffe080a7810 */ /* 0x001fe40007ffe0ff */
[----:B------:R-:W-:Y:S02]  /*22f10*/  ISETP.GE.U32.AND P0, PT, R3, R4, PT ;  /* 0x000000040300720c */ /* 0x000fe40003f06070 */
[----:B------:R-:W-:Y:S01]  /*22f20*/  LOP3.LUT R4, R25, R6, RZ, 0x3c, !PT ;  /* 0x0000000619047212 */ /* 0x000fe200078e3cff */
[----:B------:R0:W1:Y:S01]  /*22f30*/  F2I.FTZ.U32.TRUNC.NTZ R3, R10 ;  /* 0x0000000a00037305 */ /* 0x000062000021f000 */
[----:B------:R-:W-:Y:S02]  /*22f40*/  ISETP.NE.AND P1, PT, R6, RZ, PT ;  /* 0x000000ff0600720c */ /* 0x000fe40003f25270 */
[----:B------:R-:W-:-:S02]  /*22f50*/  ISETP.GE.AND P2, PT, R4, RZ, PT ;  /* 0x000000ff0400720c */ /* 0x000fc40003f46270 */
[----:B0-----:R-:W-:-:S05]  /*22f60*/  IABS R10, R9 ;  /* 0x00000009000a7213 */ /* 0x001fca0000000000 */
[----:B------:R-:W-:Y:S01]  /*22f70*/  @P0 VIADD R2, R2, 0x1 ;  /* 0x0000000102020836 */ /* 0x000fe20000000000 */
[----:B------:R-:W-:-:S04]  /*22f80*/  IADD3 R10, RZ, -R10, RZ ;  /* 0x8000000aff0a7210 */ /* 0x000fc80007ffe0ff */
[----:B------:R-:W-:Y:S01]  /*22f90*/  MOV R8, R2 ;  /* 0x0000000200087202 */ /* 0x000fe20000000f00 */
[----:B-1----:R-:W-:-:S04]  /*22fa0*/  IMAD.MOV R2, RZ, RZ, -R3 ;  /* 0x000000ffff027224 */ /* 0x002fc800078e0a03 */
[----:B------:R-:W-:Y:S01]  /*22fb0*/  @!P2 IMAD.MOV R8, RZ, RZ, -R8 ;  /* 0x000000ffff08a224 */ /* 0x000fe200078e0a08 */
[----:B------:R-:W-:Y:S01]  /*22fc0*/  @!P1 LOP3.LUT R8, RZ, R6, RZ, 0x33, !PT ;  /* 0x00000006ff089212 */ /* 0x000fe200078e33ff */
[----:B------:R-:W-:Y:S02]  /*22fd0*/  IMAD R11, R2, R5, RZ ;  /* 0x00000005020b7224 */ /* 0x000fe400078e02ff */
[----:B------:R-:W-:Y:S01]  /*22fe0*/  IMAD.MOV.U32 R2, RZ, RZ, RZ ;  /* 0x000000ffff027224 */ /* 0x000fe200078e00ff */
[-C--:B------:R-:W-:Y:S01]  /*22ff0*/  IABS R4, R8.reuse ;  /* 0x0000000800047213 */ /* 0x080fe20000000000 */
[----:B------:R-:W-:Y:S02]  /*23000*/  IMAD R6, R6, R8, RZ ;  /* 0x0000000806067224 */ /* 0x000fe400078e02ff */
[----:B------:R-:W-:-:S04]  /*23010*/  IMAD.HI.U32 R2, R3, R11, R2 ;  /* 0x0000000b03027227 */ /* 0x000fc800078e0002 */
[----:B------:R-:W-:Y:S01]  /*23020*/  IMAD.MOV.U32 R3, RZ, RZ, R4 ;  /* 0x000000ffff037224 */ /* 0x000fe200078e0004 */
[----:B------:R-:W-:Y:S01]  /*23030*/  MOV R4, R10 ;  /* 0x0000000a00047202 */ /* 0x000fe20000000f00 */
[----:B------:R-:W-:Y:S02]  /*23040*/  IMAD.IADD R25, R25, 0x1, -R6 ;  /* 0x0000000119197824 */ /* 0x000fe400078e0a06 */
[----:B------:R-:W-:-:S04]  /*23050*/  IMAD.HI.U32 R2, R2, R3, RZ ;  /* 0x0000000302027227 */ /* 0x000fc800078e00ff */
[----:B------:R-:W-:Y:S01]  /*23060*/  IMAD R4, R2, R4, R3 ;  /* 0x0000000402047224 */ /* 0x000fe200078e0203 */
[----:B------:R-:W-:-:S04]  /*23070*/  LOP3.LUT R3, R8, R9, RZ, 0x3c, !PT ;  /* 0x0000000908037212 */ /* 0x000fc800078e3cff */
[----:B------:R-:W-:Y:S02]  /*23080*/  ISETP.GT.U32.AND P1, PT, R5, R4, PT ;  /* 0x000000040500720c */ /* 0x000fe40003f24070 */
[----:B------:R-:W-:-:S11]  /*23090*/  ISETP.GE.AND P2, PT, R3, RZ, PT ;  /* 0x000000ff0300720c */ /* 0x000fd60003f46270 */
[----:B------:R-:W-:Y:S02]  /*230a0*/  @!P1 IMAD.IADD R4, R4, 0x1, -R5 ;  /* 0x0000000104049824 */ /* 0x000fe400078e0a05 */
[----:B------:R-:W-:Y:S01]  /*230b0*/  @!P1 VIADD R2, R2, 0x1 ;  /* 0x0000000102029836 */ /* 0x000fe20000000000 */
[----:B------:R-:W-:Y:S02]  /*230c0*/  ISETP.NE.AND P1, PT, R9, RZ, PT ;  /* 0x000000ff0900720c */ /* 0x000fe40003f25270 */
[----:B------:R-:W-:-:S13]  /*230d0*/  ISETP.GE.U32.AND P0, PT, R4, R5, PT ;  /* 0x000000050400720c */ /* 0x000fda0003f06070 */
[----:B------:R-:W-:-:S05]  /*230e0*/  @P0 IADD3 R2, R2, 0x1, RZ ;  /* 0x0000000102020810 */ /* 0x000fca0007ffe0ff */
[----:B------:R-:W-:Y:S01]  /*230f0*/  @!P2 IMAD.MOV R2, RZ, RZ, -R2 ;  /* 0x000000ffff02a224 */ /* 0x000fe200078e0a02 */
[----:B------:R-:W-:-:S05]  /*23100*/  @!P1 LOP3.LUT R2, RZ, R9, RZ, 0x33, !PT ;  /* 0x00000009ff029212 */ /* 0x000fca00078e33ff */
[----:B------:R-:W-:-:S04]  /*23110*/  IMAD.MOV R26, RZ, RZ, -R2 ;  /* 0x000000ffff1a7224 */ /* 0x000fc800078e0a02 */
[C---:B------:R-:W-:Y:S01]  /*23120*/  IMAD R26, R9.reuse, R26, R8 ;  /* 0x0000001a091a7224 */ /* 0x040fe200078e0208 */
[----:B------:R-:W-:-:S04]  /*23130*/  LEA R9, R9, R2, 0x18 ;  /* 0x0000000209097211 */ /* 0x000fc800078ec0ff */
[----:B------:R-:W-:Y:S01]  /*23140*/  LEA R26, R26, R9, 0x10 ;  /* 0x000000091a1a7211 */ /* 0x000fe200078e80ff */
[----:B------:R-:W-:Y:S06]  /*23150*/  BRA `(.L_x_686) ;  /* 0x00000000000c7947 */ /* 0x000fec0003800000 */
.L_x_683:
[----:B------:R-:W-:Y:S01]  /*23160*/  IMAD.MOV.U32 R25, RZ, RZ, RZ ;  /* 0x000000ffff197224 */ /* 0x000fe200078e00ff */
[----:B------:R-:W-:Y:S01]  /*23170*/  MOV R26, RZ ;  /* 0x000000ff001a7202 */ /* 0x000fe20000000f00 */
[----:B------:R-:W-:-:S07]  /*23180*/  IMAD.U32 R24, RZ, RZ, UR6 ;  /* 0x00000006ff187e24 */ /* 0x000fce000f8e00ff */
.L_x_686:
[----:B------:R-:W-:-:S13]  /*23190*/  ISETP.NE.AND P0, PT, R7, RZ, PT ;  /* 0x000000ff0700720c */ /* 0x000fda0003f05270 */
[----:B------:R-:W0:Y:S01]  /*231a0*/  @!P0 S2R R3, SR_CgaCtaId ;  /* 0x0000000000038919 */ /* 0x000e220000008800 */
[----:B------:R-:W-:-:S04]  /*231b0*/  @!P0 MOV R2, 0x400 ;  /* 0x0000040000028802 */ /* 0x000fc80000000f00 */
[----:B0-----:R-:W-:-:S05]  /*231c0*/  @!P0 LEA R2, R3, R2, 0x18 ;  /* 0x0000000203028211 */ /* 0x001fca00078ec0ff */
[----:B------:R1:W-:Y:S01]  /*231d0*/  @!P0 STS.128 [R2+0x388d0], R24 ;  /* 0x0388d01802008388 */ /* 0x0003e20000000c00 */
[----:B------:R-:W-:Y:S06]  /*231e0*/  BAR.ARV 0x5, 0x180 ;  /* 0x0146000000007b1d */ /* 0x000fec0000002000 */
.L_x_681:
[----:B------:R2:W-:Y:S01]  /*231f0*/  STL [R1+0x2c], RZ ;  /* 0x00002cff01007387 */ /* 0x0005e20000100800 */
[----:B------:R-:W-:Y:S01]  /*23200*/  ULDC UR4, c[0x0][0xc3c] ;  /* 0x00030f0000047ab9 */ /* 0x000fe20000000800 */
[----:B------:R-:W-:Y:S01]  /*23210*/  IMAD.MOV.U32 R29, RZ, RZ, 0x1 ;  /* 0x00000001ff1d7424 */ /* 0x000fe200078e00ff */
[----:B0-----:R-:W-:Y:S01]  /*23220*/  ISETP.GE.AND P0, PT, R27, UR4, PT ;  /* 0x000000041b007c0c */ /* 0x001fe2000bf06270 */
[----:B------:R-:W-:-:S12]  /*23230*/  IMAD.MOV.U32 R23, RZ, RZ, RZ ;  /* 0x000000ffff177224 */ /* 0x000fd800078e00ff */
[----:B--2---:R-:W-:Y:S05]  /*23240*/  @P0 BRA `(.L_x_687) ;  /* 0x0000006800b00947 */ /* 0x004fea0003800000 */
[----:B------:R-:W0:Y:S01]  /*23250*/  S2UR UR5, SR_CgaCtaId ;  /* 0x00000000000579c3 */ /* 0x000e220000008800 */
[----:B------:R2:W-:Y:S01]  /*23260*/  STL [R1+0x2c], RZ ;  /* 0x00002cff01007387 */ /* 0x0005e20000100800 */
[C---:B------:R-:W-:Y:S01]  /*23270*/  SHF.L.U32 R34, R0.reuse, 0x3, RZ ;  /* 0x0000000300227819 */ /* 0x040fe200000006ff */
[----:B------:R-:W-:Y:S01]  /*23280*/  UMOV UR4, 0x400 ;  /* 0x0000040000047882 */ /* 0x000fe20000000000 */
[----:B------:R-:W-:Y:S01]  /*23290*/  LOP3.LUT R4, R0, 0x7f, RZ, 0xc0, !PT ;  /* 0x0000007f00047812 */ /* 0x000fe200078ec0ff */
[----:B------:R-:W-:Y:S01]  /*232a0*/  BSSY B8, `(.L_x_687) ;  /* 0x00006a6000087945 */ /* 0x000fe20003800000 */
[C---:B------:R-:W-:Y:S01]  /*232b0*/  LOP3.LUT R3, R34.reuse, 0x1f8, RZ, 0xc0, !PT ;  /* 0x000001f822037812 */ /* 0x040fe200078ec0ff */
[----:B------:R-:W-:Y:S01]  /*232c0*/  IMAD.MOV.U32 R28, RZ, RZ, RZ ;  /* 0x000000ffff1c7224 */ /* 0x000fe200078e00ff */
[----:B------:R-:W-:Y:S01]  /*232d0*/  LOP3.LUT R34, R34, 0x38, RZ, 0xc0, !PT ;  /* 0x0000003822227812 */ /* 0x000fe200078ec0ff */
[----:B------:R-:W-:Y:S01]  /*232e0*/  IMAD.SHL.U32 R33, R4, 0x8, RZ ;  /* 0x0000000804217824 */ /* 0x000fe200078e00ff */
[----:B-1----:R-:W-:Y:S01]  /*232f0*/  LOP3.LUT R2, R3, 0x38, R0, 0x78, !PT ;  /* 0x0000003803027812 */ /* 0x002fe200078e7800 */
[----:B------:R-:W-:Y:S01]  /*23300*/  IMAD.SHL.U32 R0, R0, 0x10, RZ ;  /* 0x0000001000007824 */ /* 0x000fe200078e00ff */
[----:B------:R-:W-:Y:S01]  /*23310*/  MOV R30, 0x1 ;  /* 0x00000001001e7802 */ /* 0x000fe20000000f00 */
[----:B------:R-:W-:Y:S01]  /*23320*/  IMAD.MOV.U32 R23, RZ, RZ, RZ ;  /* 0x000000ffff177224 */ /* 0x000fe200078e00ff */
[----:B------:R-:W-:Y:S01]  /*23330*/  LOP3.LUT R33, R2, 0x200, R33, 0xf8, !PT ;  /* 0x0000020002217812 */ /* 0x000fe200078ef821 */
[----:B------:R-:W-:Y:S01]  /*23340*/  ULDC.64 UR38, c[0x0][0x198] ;  /* 0x0000660000267ab9 */ /* 0x000fe20000000a00 */
[----:B------:R-:W-:Y:S01]  /*23350*/  SHF.R.U32.HI R2, RZ, 0x3, R4 ;  /* 0x00000003ff027819 */ /* 0x000fe20000011604 */
[----:B------:R-:W-:Y:S01]  /*23360*/  ULOP3.LUT UR37, UR60, 0x2, URZ, 0xfc, !UPT ;  /* 0x000000023c257892 */ /* 0x000fe2000f8efc3f */
[----:B------:R-:W-:Y:S01]  /*23370*/  MOV R29, 0x1 ;  /* 0x00000001001d7802 */ /* 0x000fe20000000f00 */
[----:B------:R-:W-:Y:S01]  /*23380*/  ULDC UR36, c[0x0][0xc] ;  /* 0x0000030000247ab9 */ /* 0x000fe20000000800 */
[----:B------:R-:W-:-:S02]  /*23390*/  LOP3.LUT R0, R2, 0x70, R0, 0xf8, !PT ;  /* 0x0000007002007812 */ /* 0x000fc400078ef800 */
[C---:B------:R-:W-:Y:S01]  /*233a0*/  LOP3.LUT R2, R34.reuse, 0x40, RZ, 0xfc, !PT ;  /* 0x0000004022027812 */ /* 0x040fe200078efcff */
[----:B0-----:R-:W-:Y:S01]  /*233b0*/  ULEA UR4, UR5, UR4, 0x18 ;  /* 0x0000000405047291 */ /* 0x001fe2000f8ec03f */
[C---:B------:R-:W-:Y:S02]  /*233c0*/  LOP3.LUT R0, R34.reuse, 0x80, RZ, 0xfc, !PT ;  /* 0x0000008022007812 */ /* 0x040fe400078efcff */
[----:B------:R-:W-:-:S03]  /*233d0*/  LOP3.LUT R37, R34, 0xc0, RZ, 0xfc, !PT ;  /* 0x000000c022257812 */ /* 0x000fc600078efcff */
[----:B------:R-:W-:-:S04]  /*233e0*/  IMAD.U32 R16, RZ, RZ, UR4 ;  /* 0x00000004ff107e24 */ /* 0x000fc8000f8e00ff */
[----:B--2---:R-:W-:-:S07]  /*233f0*/  IMAD R36, R33, 0x2, R16 ;  /* 0x0000000221247824 */ /* 0x004fce00078e0210 */
.L_x_798:
[----:B0-----:R-:W0:Y:S01]  /*23400*/  LDC.64 R2, c[0x0][0xc88] ;  /* 0x00032200ff027b82 */ /* 0x001e220000000a00 */
[----:B------:R-:W-:Y:S01]  /*23410*/  ULDC.64 UR4, c[0x0][0x208] ;  /* 0x0000820000047ab9 */ /* 0x000fe20000000a00 */
[----:B0-----:R-:W-:-:S05]  /*23420*/  IMAD.WIDE R2, R27, 0x4, R2 ;  /* 0x000000041b027825 */ /* 0x001fca00078e0202 */
[----:B--2---:R-:W2:Y:S01]  /*23430*/  LDG.E R31, desc[UR4][R2.64] ;  /* 0x00000004021f7981 */ /* 0x004ea2000c1e1900 */
[----:B------:R-:W-:Y:S05]  /*23440*/  YIELD ;  /* 0x0000000000007946 */ /* 0x000fea0003800000 */
[----:B------:R-:W-:Y:S01]  /*23450*/  ULDC.64 UR4, c[0x0][0xa28] ;  /* 0x00028a0000047ab9 */ /* 0x000fe20000000a00 */
[----:B------:R-:W-:Y:S01]  /*23460*/  ULDC.64 UR8, c[0x0][0xa18] ;  /* 0x0002860000087ab9 */ /* 0x000fe20000000a00 */
[----:B------:R-:W-:Y:S01]  /*23470*/  ISETP.NE.U32.AND P0, PT, RZ, UR4, PT ;  /* 0x00000004ff007c0c */ /* 0x000fe2000bf05070 */
[----:B------:R-:W-:Y:S01]  /*23480*/  ULDC.64 UR10, c[0x0][0x208] ;  /* 0x00008200000a7ab9 */ /* 0x000fe20000000a00 */
[----:B------:R-:W-:Y:S01]  /*23490*/  MOV R11, RZ ;  /* 0x000000ff000b7202 */ /* 0x000fe20000000f00 */
[----:B------:R-:W-:Y:S01]  /*234a0*/  ULDC.64 UR6, c[0x0][0xa10] ;  /* 0x0002840000067ab9 */ /* 0x000fe20000000a00 */
[----:B------:R-:W-:-:S02]  /*234b0*/  ISETP.NE.AND.EX P0, PT, RZ, UR5, PT, P0 ;  /* 0x00000005ff007c0c */ /* 0x000fc4000bf05300 */
[----:B--2---:R-:W-:-:S11]  /*234c0*/  SHF.R.S32.HI R0, RZ, 0x1f, R31 ;  /* 0x0000001fff007819 */ /* 0x004fd6000001141f */
[C---:B------:R-:W-:Y:S01]  /*234d0*/  @P0 LEA R2, P1, R31.reuse, UR4, 0x2 ;  /* 0x000000041f020c11 */ /* 0x040fe2000f8210ff */
[C---:B------:R-:W-:Y:S01]  /*234e0*/  IMAD.SHL.U32 R17, R31.reuse, 0x4, RZ ;  /* 0x000000041f117824 */ /* 0x040fe200078e00ff */
[C-C-:B------:R-:W-:Y:S01]  /*234f0*/  SHF.L.U64.HI R19, R31.reuse, 0x2, R0.reuse ;  /* 0x000000021f137819 */ /* 0x140fe20000010200 */
[----:B------:R0:W-:Y:S01]  /*23500*/  STL [R1+0x20], R0 ;  /* 0x0000200001007387 */ /* 0x0001e20000100800 */
[----:B------:R-:W-:Y:S01]  /*23510*/  @P0 LEA.HI.X R3, R31, UR5, R0, 0x2, P1 ;  /* 0x000000051f030c11 */ /* 0x000fe200088f1400 */
[----:B------:R-:W-:Y:S01]  /*23520*/  ULDC.64 UR4, c[0x0][0xa00] ;  /* 0x0002800000047ab9 */ /* 0x000fe20000000a00 */
[----:B------:R-:W-:-:S03]  /*23530*/  ISETP.NE.U32.AND P1, PT, RZ, UR8, PT ;  /* 0x00000008ff007c0c */ /* 0x000fc6000bf25070 */
[----:B------:R1:W2:Y:S01]  /*23540*/  @P0 LDG.E R11, desc[UR10][R2.64] ;  /* 0x0000000a020b0981 */ /* 0x0002a2000c1e1900 */
[----:B------:R-:W-:Y:S01]  /*23550*/  ISETP.NE.AND.EX P1, PT, RZ, UR9, PT, P1 ;  /* 0x00000009ff007c0c */ /* 0x000fe2000bf25310 */
[----:B------:R-:W-:Y:S01]  /*23560*/  IMAD.MOV.U32 R35, RZ, RZ, RZ ;  /* 0x000000ffff237224 */ /* 0x000fe200078e00ff */
[----:B------:R-:W-:Y:S02]  /*23570*/  ISETP.NE.U32.AND P0, PT, RZ, UR4, PT ;  /* 0x00000004ff007c0c */ /* 0x000fe4000bf05070 */
[----:B------:R-:W-:Y:S02]  /*23580*/  ISETP.NE.U32.AND P2, PT, RZ, UR6, PT ;  /* 0x00000006ff007c0c */ /* 0x000fe4000bf45070 */
[----:B------:R-:W-:Y:S02]  /*23590*/  ISETP.NE.AND.EX P0, PT, RZ, UR5, PT, P0 ;  /* 0x00000005ff007c0c */ /* 0x000fe4000bf05300 */
[----:B------:R-:W-:Y:S02]  /*235a0*/  ISETP.NE.AND.EX P2, PT, RZ, UR7, PT, P2 ;  /* 0x00000007ff007c0c */ /* 0x000fe4000bf45320 */
[C---:B-1----:R-:W-:Y:S01]  /*235b0*/  IADD3 R2, P3, R17.reuse, UR4, RZ ;  /* 0x0000000411027c10 */ /* 0x042fe2000ff7e0ff */
[----:B------:R-:W-:Y:S01]  /*235c0*/  ULDC UR4, c[0x0][0x288] ;  /* 0x0000a20000047ab9 */ /* 0x000fe20000000800 */
[----:B------:R-:W-:-:S02]  /*235d0*/  IADD3 R4, P4, R17, UR6, RZ ;  /* 0x0000000611047c10 */ /* 0x000fc4000ff9e0ff */
[----:B------:R-:W-:Y:S02]  /*235e0*/  IADD3.X R3, R19, UR5, RZ, P3, !PT ;  /* 0x0000000513037c10 */ /* 0x000fe40009ffe4ff */
[----:B------:R-:W-:Y:S01]  /*235f0*/  @P1 IADD3 R6, P3, R17, UR8, RZ ;  /* 0x0000000811061c10 */ /* 0x000fe2000ff7e0ff */
[----:B------:R-:W-:Y:S01]  /*23600*/  IMAD.U32 R8, RZ, RZ, UR4 ;  /* 0x00000004ff087e24 */ /* 0x000fe2000f8e00ff */
[----:B------:R-:W-:Y:S01]  /*23610*/  ULDC.64 UR4, c[0x0][0x418] ;  /* 0x0001060000047ab9 */ /* 0x000fe20000000a00 */
[----:B0-----:R-:W-:Y:S01]  /*23620*/  MOV R0, RZ ;  /* 0x000000ff00007202 */ /* 0x001fe20000000f00 */
[----:B------:R-:W5:Y:S01]  /*23630*/  @P0 LDG.E R35, desc[UR10][R2.64] ;  /* 0x0000000a02230981 */ /* 0x000f62000c1e1900 */
[C---:B------:R-:W-:Y:S02]  /*23640*/  @P1 IADD3.X R7, R19.reuse, UR9, RZ, P3, !PT ;  /* 0x0000000913071c10 */ /* 0x040fe40009ffe4ff */
[----:B------:R-:W-:-:S03]  /*23650*/  IADD3.X R5, R19, UR7, RZ, P4, !PT ;  /* 0x0000000713057c10 */ /* 0x000fc6000a7fe4ff */
[----:B------:R0:W3:Y:S01]  /*23660*/  @P1 LDG.E R8, desc[UR10][R6.64] ;  /* 0x0000000a06081981 */ /* 0x0000e2000c1e1900 */
[----:B------:R-:W-:-:S03]  /*23670*/  UISETP.NE.U32.AND UP0, UPT, UR4, URZ, UPT ;  /* 0x0000003f0400728c */ /* 0x000fc6000bf05070 */
[----:B------:R-:W-:Y:S01]  /*23680*/  ULDC UR4, c[0x0][0x424] ;  /* 0x0001090000047ab9 */ /* 0x000fe20000000800 */
[----:B------:R-:W-:Y:S01]  /*23690*/  UISETP.NE.AND.EX UP0, UPT, UR5, URZ, UPT, UP0 ;  /* 0x0000003f0500728c */ /* 0x000fe2000bf05300 */
[----:B------:R1:W5:Y:S02]  /*236a0*/  @P2 LDG.E R0, desc[UR10][R4.64] ;  /* 0x0000000a04002981 */ /* 0x000364000c1e1900 */
[----:B------:R-:W-:Y:S01]  /*236b0*/  ULDC UR5, c[0x0][0x2f0] ;  /* 0x0000bc0000057ab9 */ /* 0x000fe20000000800 */
[----:B------:R-:W-:-:S04]  /*236c0*/  USEL UR4, UR4, 0x1, UP0 ;  /* 0x0000000104047887 */ /* 0x000fc80008000000 */
[----:B------:R-:W-:-:S03]  /*236d0*/  UIMAD UR4, UR4, UR5, URZ ;  /* 0x00000005040472a4 */ /* 0x000fc6000f8e023f */
[----:B------:R-:W-:Y:S02]  /*236e0*/  ULDC UR5, c[0x0][0x348] ;  /* 0x0000d20000057ab9 */ /* 0x000fe40000000800 */
[----:B0-----:R-:W-:Y:S01]  /*236f0*/  IMAD.U32 R6, RZ, RZ, UR5 ;  /* 0x00000005ff067e24 */ /* 0x001fe2000f8e00ff */
[----:B------:R-:W-:Y:S01]  /*23700*/  MOV R9, UR4 ;  /* 0x0000000400097c02 */ /* 0x000fe20008000f00 */
[----:B--2---:R1:W-:Y:S04]  /*23710*/  STL [R1+0x10], R11 ;  /* 0x0000100b01007387 */ /* 0x0043e80000100800 */
[----:B---3--:R1:W-:Y:S01]  /*23720*/  STL [R1+0x28], R8 ;  /* 0x0000280801007387 */ /* 0x0083e20000100800 */
[----:B------:R-:W-:Y:S05]  /*23730*/  @P1 BRA `(.L_x_688) ;  /* 0x0000000000181947 */ /* 0x000fea0003800000 */
[----:B------:R-:W-:Y:S05]  /*23740*/  @!P0 BRA `(.L_x_688) ;  /* 0x0000000000148947 */ /* 0x000fea0003800000 */
[----:B------:R-:W-:Y:S02]  /*23750*/  ULDC.64 UR4, c[0x0][0x208] ;  /* 0x0000820000047ab9 */ /* 0x000fe40000000a00 */
[----:B-1----:R-:W2:Y:S04]  /*23760*/  LDG.E R8, desc[UR4][R2.64] ;  /* 0x0000000402087981 */ /* 0x002ea8000c1e1900 */
[----:B------:R-:W2:Y:S02]  /*23770*/  LDG.E R7, desc[UR4][R2.64+0x4] ;  /* 0x0000040402077981 */ /* 0x000ea4000c1e1900 */
[----:B--2---:R-:W-:-:S05]  /*23780*/  IMAD.IADD R2, R7, 0x1, -R8 ;  /* 0x0000000107027824 */ /* 0x004fca00078e0a08 */
[----:B------:R0:W-:Y:S02]  /*23790*/  STL [R1+0x28], R2 ;  /* 0x0000280201007387 */ /* 0x0001e40000100800 */
.L_x_688:
[----:B------:R-:W-:Y:S01]  /*237a0*/  ULDC.64 UR4, c[0x0][0xa20] ;  /* 0x0002880000047ab9 */ /* 0x000fe20000000a00 */
[C---:B0-----:R-:W-:Y:S01]  /*237b0*/  LOP3.LUT R2, R26.reuse, 0xff000000, RZ, 0xc0, !PT ;  /* 0xff0000001a027812 */ /* 0x041fe200078ec0ff */
[----:B------:R-:W-:Y:S01]  /*237c0*/  IMAD.MOV.U32 R32, RZ, RZ, R31 ;  /* 0x000000ffff207224 */ /* 0x000fe200078e001f */
[----:B------:R-:W-:Y:S02]  /*237d0*/  ISETP.NE.U32.AND P0, PT, RZ, UR4, PT ;  /* 0x00000004ff007c0c */ /* 0x000fe4000bf05070 */
[----:B------:R-:W-:Y:S02]  /*237e0*/  SHF.R.U32.HI R3, RZ, 0x8, R2 ;  /* 0x00000008ff037819 */ /* 0x000fe40000011602 */
[----:B------:R-:W-:Y:S02]  /*237f0*/  ISETP.NE.AND.EX P0, PT, RZ, UR5, PT, P0 ;  /* 0x00000005ff007c0c */ /* 0x000fe4000bf05300 */
[C---:B-1----:R-:W-:Y:S02]  /*23800*/  LOP3.LUT R8, R26.reuse, 0xff0000, RZ, 0xc0, !PT ;  /* 0x00ff00001a087812 */ /* 0x042fe400078ec0ff */
[----:B------:R-:W-:-:S02]  /*23810*/  LOP3.LUT R26, R26, 0xffff, RZ, 0xc0, !PT ;  /* 0x0000ffff1a1a7812 */ /* 0x000fc400078ec0ff */
[----:B------:R-:W-:-:S07]  /*23820*/  LEA.HI R8, R8, R3, RZ, 0x10 ;  /* 0x0000000308087211 */ /* 0x000fce00078f80ff */
[----:B------:R-:W-:Y:S05]  /*23830*/  @!P0 BRA `(.L_x_689) ;  /* 0x0000000000148947 */ /* 0x000fea0003800000 */
[----:B------:R-:W-:Y:S01]  /*23840*/  IADD3 R2, P0, R17, UR4, RZ ;  /* 0x0000000411027c10 */ /* 0x000fe2000ff1e0ff */
[----:B------:R-:W-:-:S03]  /*23850*/  ULDC.64 UR6, c[0x0][0x208] ;  /* 0x0000820000067ab9 */ /* 0x000fc60000000a00 */
[----:B------:R-:W-:-:S05]  /*23860*/  IADD3.X R3, R19, UR5, RZ, P0, !PT ;  /* 0x0000000513037c10 */ /* 0x000fca00087fe4ff */
[----:B------:R0:W5:Y:S01]  /*23870*/  LDG.E R9, desc[UR6][R2.64] ;  /* 0x0000000602097981 */ /* 0x000162000c1e1900 */
[----:B------:R-:W-:Y:S05]  /*23880*/  BRA `(.L_x_690) ;  /* 0x0000000000287947 */ /* 0x000fea0003800000 */
.L_x_689:
[----:B------:R-:W-:Y:S02]  /*23890*/  ULDC.64 UR4, c[0x0][0xa08] ;  /* 0x0002820000047ab9 */ /* 0x000fe40000000a00 */
[----:B------:R-:W-:-:S04]  /*238a0*/  ISETP.NE.U32.AND P0, PT, RZ, UR4, PT ;  /* 0x00000004ff007c0c */ /* 0x000fc8000bf05070 */
[----:B------:R-:W-:-:S13]  /*238b0*/  ISETP.NE.AND.EX P0, PT, RZ, UR5, PT, P0 ;  /* 0x00000005ff007c0c */ /* 0x000fda000bf05300 */
[----:B------:R-:W-:Y:S05]  /*238c0*/  @!P0 BRA `(.L_x_690) ;  /* 0x0000000000188947 */ /* 0x000fea0003800000 */
[----:B------:R-:W0:Y:S01]  /*238d0*/  LDC.64 R2, c[0x0][0xa08] ;  /* 0x00028200ff027b82 */ /* 0x000e220000000a00 */
[----:B------:R-:W-:Y:S01]  /*238e0*/  ULDC.64 UR4, c[0x0][0x208] ;  /* 0x0000820000047ab9 */ /* 0x000fe20000000a00 */
[----:B0-----:R-:W-:-:S05]  /*238f0*/  IMAD.WIDE R2, R32, 0x4, R2 ;  /* 0x0000000420027825 */ /* 0x001fca00078e0202 */
[----:B------:R-:W2:Y:S04]  /*23900*/  LDG.E R9, desc[UR4][R2.64] ;  /* 0x0000000402097981 */ /* 0x000ea8000c1e1900 */
[----:B------:R-:W2:Y:S02]  /*23910*/  LDG.E R10, desc[UR4][R2.64+0x4] ;  /* 0x00000404020a7981 */ /* 0x000ea4000c1e1900 */
[----:B--2---:R-:W-:-:S07]  /*23920*/  IADD3 R9, -R9, R10, RZ ;  /* 0x0000000a09097210 */ /* 0x004fce0007ffe1ff */
.L_x_690:
[----:B------:R-:W-:Y:S02]  /*23930*/  ULDC.64 UR4, c[0x0][0x208] ;  /* 0x0000820000047ab9 */ /* 0x000fe40000000a00 */
[----:B0-----:R-:W2:Y:S04]  /*23940*/  @P2 LDG.E R2, desc[UR4][R4.64] ;  /* 0x0000000404022981 */ /* 0x001ea8000c1e1900 */
[----:B------:R0:W2:Y:S01]  /*23950*/  @P2 LDG.E R3, desc[UR4][R4.64+0x4] ;  /* 0x0000040404032981 */ /* 0x0000a2000c1e1900 */
[----:B-----5:R-:W-:Y:S01]  /*23960*/  IMAD.IADD R9, R9, 0x1, -R11 ;  /* 0x0000000109097824 */ /* 0x020fe200078e0a0b */
[----:B------:R-:W-:Y:S01]  /*23970*/  BSSY B0, `(.L_x_691) ;  /* 0x000002a000007945 */ /* 0x000fe20003800000 */
[----:B------:R-:W-:Y:S02]  /*23980*/  LOP3.LUT R7, R8, 0xff, RZ, 0xc0, !PT ;  /* 0x000000ff08077812 */ /* 0x000fe400078ec0ff */
[----:B0-----:R-:W-:Y:S01]  /*23990*/  SHF.R.U32.HI R5, RZ, 0x10, R8 ;  /* 0x00000010ff057819 */ /* 0x001fe20000011608 */
[----:B--2---:R-:W-:-:S05]  /*239a0*/  @P2 IMAD.IADD R6, R3, 0x1, -R2 ;  /* 0x0000000103062824 */ /* 0x004fca00078e0a02 */
[----:B------:R-:W-:-:S04]  /*239b0*/  IADD3 R3, R9, R6, RZ ;  /* 0x0000000609037210 */ /* 0x000fc80007ffe0ff */
[C---:B------:R-:W-:Y:S01]  /*239c0*/  ISETP.GE.AND P1, PT, R3.reuse, 0x1, PT ;  /* 0x000000010300780c */ /* 0x040fe20003f26270 */
[----:B------:R-:W-:Y:S01]  /*239d0*/  VIADD R2, R3, 0x4f ;  /* 0x0000004f03027836 */ /* 0x000fe20000000000 */
[----:B------:R0:W-:Y:S03]  /*239e0*/  STL [R1+0x8], R3 ;  /* 0x0000080301007387 */ /* 0x0001e60000100800 */
[----:B------:R-:W-:-:S05]  /*239f0*/  IMAD.HI R2, R2, 0x66666667, RZ ;  /* 0x6666666702027827 */ /* 0x000fca00078e02ff */
[----:B0-----:R-:W-:-:S04]  /*23a00*/  SHF.R.U32.HI R3, RZ, 0x1f, R2 ;  /* 0x0000001fff037819 */ /* 0x001fc80000011602 */
[----:B------:R-:W-:Y:S01]  /*23a10*/  LEA.HI.SX32 R4, R2, R3, 0x1b ;  /* 0x0000000302047211 */ /* 0x000fe200078fdaff */
[----:B------:R-:W-:Y:S01]  /*23a20*/  IMAD.MOV.U32 R3, RZ, RZ, RZ ;  /* 0x000000ffff037224 */ /* 0x000fe200078e00ff */
[----:B------:R-:W-:Y:S06]  /*23a30*/  @!P1 BRA `(.L_x_692) ;  /* 0x0000000000749947 */ /* 0x000fec0003800000 */
[----:B------:R-:W-:Y:S01]  /*23a40*/  ISETP.NE.AND P0, PT, R5, RZ, PT ;  /* 0x000000ff0500720c */ /* 0x000fe20003f05270 */
[----:B------:R-:W-:-:S03]  /*23a50*/  ULDC UR4, c[0x0][0x9f0] ;  /* 0x00027c0000047ab9 */ /* 0x000fc60000000800 */
[----:B------:R-:W-:-:S04]  /*23a60*/  SEL R8, R5, UR4, P0 ;  /* 0x0000000405087c07 */ /* 0x000fc80008000000 */
[----:B------:R-:W-:Y:S02]  /*23a70*/  IABS R10, R8 ;  /* 0x00000008000a7213 */ /* 0x000fe40000000000 */
[----:B------:R-:W-:Y:S02]  /*23a80*/  IADD3 R11, R8, -0x1, R4 ;  /* 0xffffffff080b7810 */ /* 0x000fe40007ffe004 */
[----:B------:R-:W0:Y:S08]  /*23a90*/  I2F.RP R2, R10 ;  /* 0x0000000a00027306 */ /* 0x000e300000209400 */
[----:B0-----:R-:W0:Y:S02]  /*23aa0*/  MUFU.RCP R2, R2 ;  /* 0x0000000200027308 */ /* 0x001e240000001000 */
[----:B0-----:R-:W-:-:S06]  /*23ab0*/  IADD3 R2, R2, 0xffffffe, RZ ;  /* 0x0ffffffe02027810 */ /* 0x001fcc0007ffe0ff */
[----:B------:R0:W1:Y:S02]  /*23ac0*/  F2I.FTZ.U32.TRUNC.NTZ R3, R2 ;  /* 0x0000000200037305 */ /* 0x000064000021f000 */
[----:B0-----:R-:W-:-:S04]  /*23ad0*/  LOP3.LUT R2, R11, R8, RZ, 0x3c, !PT ;  /* 0x000000080b027212 */ /* 0x001fc800078e3cff */
[----:B------:R-:W-:Y:S01]  /*23ae0*/  ISETP.GE.AND P4, PT, R2, RZ, PT ;  /* 0x000000ff0200720c */ /* 0x000fe20003f86270 */
[----:B-1----:R-:W-:-:S04]  /*23af0*/  IMAD.MOV R2, RZ, RZ, -R3 ;  /* 0x000000ffff027224 */ /* 0x002fc800078e0a03 */
[----:B------:R-:W-:Y:S02]  /*23b00*/  IMAD R12, R2, R10, RZ ;  /* 0x0000000a020c7224 */ /* 0x000fe400078e02ff */
[----:B------:R-:W-:-:S04]  /*23b10*/  IMAD.MOV.U32 R2, RZ, RZ, RZ ;  /* 0x000000ffff027224 */ /* 0x000fc800078e00ff */
[----:B------:R-:W-:Y:S01]  /*23b20*/  IMAD.HI.U32 R2, R3, R12, R2 ;  /* 0x0000000c03027227 */ /* 0x000fe200078e0002 */
[----:B------:R-:W-:Y:S02]  /*23b30*/  IABS R3, R11 ;  /* 0x0000000b00037213 */ /* 0x000fe40000000000 */
[----:B------:R-:W-:-:S03]  /*23b40*/  IABS R11, R8 ;  /* 0x00000008000b7213 */ /* 0x000fc60000000000 */
[----:B------:R-:W-:Y:S01]  /*23b50*/  IMAD.HI.U32 R2, R2, R3, RZ ;  /* 0x0000000302027227 */ /* 0x000fe200078e00ff */
[----:B------:R-:W-:-:S05]  /*23b60*/  IADD3 R11, RZ, -R11, RZ ;  /* 0x8000000bff0b7210 */ /* 0x000fca0007ffe0ff */
        /* <DEDUP_REMOVED lines=8> */
[----:B------:R-:W-:-:S05]  /*23bf0*/  @!P3 LOP3.LUT R2, RZ, R8, RZ, 0x33, !PT ;  /* 0x00000008ff02b212 */ /* 0x000fca00078e33ff */
[----:B------:R-:W-:-:S07]  /*23c00*/  IMAD.MOV.U32 R3, RZ, RZ, R2 ;  /* 0x000000ffff037224 */ /* 0x000fce00078e0002 */
.L_x_692:
[----:B------:R-:W-:Y:S05]  /*23c10*/  BSYNC B0 ;  /* 0x0000000000007941 */ /* 0x000fea0003800000 */
.L_x_691:
[-C--:B------:R-:W-:Y:S01]  /*23c20*/  IMAD R2, R7, R3.reuse, RZ ;  /* 0x0000000307027224 */ /* 0x080fe200078e02ff */
[----:B------:R-:W-:Y:S04]  /*23c30*/  BSSY B0, `(.L_x_693) ;  /* 0x0000191000007945 */ /* 0x000fe80003800000 */
[C---:B------:R-:W-:Y:S01]  /*23c40*/  VIADDMNMX R3, R2.reuse, R3, R4, PT ;  /* 0x0000000302037246 */ /* 0x040fe20003800104 */
[----:B------:R-:W-:-:S04]  /*23c50*/  IMAD R2, R2, 0x50, -R9 ;  /* 0x0000005002027824 */ /* 0x000fc800078e0a09 */
[----:B------:R-:W-:Y:S01]  /*23c60*/  IMAD R3, R3, 0x50, -R9 ;  /* 0x0000005003037824 */ /* 0x000fe200078e0a09 */
[----:B------:R-:W-:-:S04]  /*23c70*/  VIMNMX R2, RZ, R2, !PT ;  /* 0x00000002ff027248 */ /* 0x000fc80007fe0100 */
[----:B------:R-:W-:-:S04]  /*23c80*/  VIMNMX R3, R3, R6, PT ;  /* 0x0000000603037248 */ /* 0x000fc80003fe0100 */
[----:B------:R-:W-:-:S13]  /*23c90*/  ISETP.GT.AND P0, PT, R3, R2, PT ;  /* 0x000000020300720c */ /* 0x000fda0003f04270 */
[----:B------:R-:W-:Y:S01]  /*23ca0*/  @P0 IADD3 R8, R3, 0x4f, RZ ;  /* 0x0000004f03080810 */ /* 0x000fe20007ffe0ff */
[----:B------:R-:W-:-:S04]  /*23cb0*/  IMAD.WIDE.U32 R2, R2, -0x33333333, RZ ;  /* 0xcccccccd02027825 */ /* 0x000fc800078e00ff */
[----:B------:R-:W-:Y:S01]  /*23cc0*/  @P0 IMAD.HI R8, R8, 0x66666667, RZ ;  /* 0x6666666708080827 */ /* 0x000fe200078e02ff */
[----:B------:R-:W-:-:S04]  /*23cd0*/  SHF.R.U32.HI R6, RZ, 0x6, R3 ;  /* 0x00000006ff067819 */ /* 0x000fc80000011603 */
[----:B------:R-:W-:Y:S01]  /*23ce0*/  @P0 SHF.R.U32.HI R2, RZ, 0x1f, R8 ;  /* 0x0000001fff020819 */ /* 0x000fe20000011608 */
[----:B------:R-:W-:-:S03]  /*23cf0*/  IMAD.MOV.U32 R3, RZ, RZ, R6 ;  /* 0x000000ffff037224 */ /* 0x000fc600078e0006 */
[----:B------:R-:W-:Y:S02]  /*23d00*/  @P0 LEA.HI.SX32 R3, R8, R2, 0x1b ;  /* 0x0000000208030211 */ /* 0x000fe400078fdaff */
[----:B------:R-:W-:Y:S02]  /*23d10*/  PLOP3.LUT P0, PT, PT, PT, PT, 0x80, 0x0 ;  /* 0x000000000000781c */ /* 0x000fe40003f0f070 */
[----:B------:R-:W-:-:S13]  /*23d20*/  ISETP.GT.AND P3, PT, R3, R6, PT ;  /* 0x000000060300720c */ /* 0x000fda0003f64270 */
[----:B------:R-:W-:Y:S05]  /*23d30*/  @!P3 BRA `(.L_x_694) ;  /* 0x000000180000b947 */ /* 0x000fea0003800000 */
[----:B------:R-:W-:Y:S01]  /*23d40*/  UMOV UR4, 0xffffffff ;  /* 0xffffffff00047882 */ /* 0x000fe20000000000 */
[----:B------:R-:W-:Y:S02]  /*23d50*/  SEL R2, R32, RZ, !P2 ;  /* 0x000000ff20027207 */ /* 0x000fe40005000000 */
[----:B------:R-:W-:Y:S05]  /*23d60*/  BRA.DIV UR4, `(.L_x_695) ;  /* 0x0000007604287947 */ /* 0x000fea000b800000 */
[----:B------:R-:W0:Y:S02]  /*23d70*/  S2R R8, SR_TID.X ;  /* 0x0000000000087919 */ /* 0x000e240000002100 */
[----:B0-----:R-:W-:-:S04]  /*23d80*/  SHF.R.U32.HI R8, RZ, 0x5, R8 ;  /* 0x00000005ff087819 */ /* 0x001fc80000011608 */
[----:B------:R-:W-:-:S05]  /*23d90*/  LOP3.LUT R8, R8, 0x3, RZ, 0xc0, !PT ;  /* 0x0000000308087812 */ /* 0x000fca00078ec0ff */
[----:B------:R0:W1:Y:S02]  /*23da0*/  SHFL.IDX PT, R14, R8, RZ, 0x1f ;  /* 0x00001fff080e7589 */ /* 0x00006400000e0000 */
.L_x_866:
[----:B-1----:R-:W-:Y:S02]  /*23db0*/  ISETP.NE.AND P0, PT, R14, RZ, PT ;  /* 0x000000ff0e00720c */ /* 0x002fe40003f05270 */
[----:B------:R-:W-:-:S11]  /*23dc0*/  PLOP3.LUT P6, PT, PT, PT, PT, 0x8, 0x0 ;  /* 0x000000000000781c */ /* 0x000fd60003fce170 */
[----:B------:R-:W-:Y:S05]  /*23dd0*/  @P0 BRA `(.L_x_696) ;  /* 0x00000000000c0947 */ /* 0x000fea0003800000 */
[----:B------:R-:W-:-:S03]  /*23de0*/  UMOV UR4, 0xffffffff ;  /* 0xffffffff00047882 */ /* 0x000fc60000000000 */
[----:B------:R-:W-:Y:S05]  /*23df0*/  BRA.DIV UR4, `(.L_x_697) ;  /* 0x0000007604387947 */ /* 0x000fea000b800000 */
[----:B------:R-:W-:-:S13]  /*23e00*/  ELECT P6, URZ, PT ;  /* 0x00000000003f782f */ /* 0x000fda00038c0000 */
.L_x_696:
[----:B0-----:R-:W2:Y:S01]  /*23e10*/  LDL R8, [R1+0x2c] ;  /* 0x00002c0001087983 */ /* 0x001ea20000100800 */
[----:B------:R-:W-:Y:S01]  /*23e20*/  BSSY B1, `(.L_x_698) ;  /* 0x0000008000017945 */ /* 0x000fe20003800000 */
[----:B--2---:R-:W-:-:S05]  /*23e30*/  VIADD R8, R8, 0x1 ;  /* 0x0000000108087836 */ /* 0x004fca0000000000 */
[----:B------:R-:W-:-:S04]  /*23e40*/  LEA.HI R9, R8, R8, RZ, 0x1 ;  /* 0x0000000808097211 */ /* 0x000fc800078f08ff */
[----:B------:R-:W-:-:S04]  /*23e50*/  LOP3.LUT R9, R9, 0xfffffffe, RZ, 0xc0, !PT ;  /* 0xfffffffe09097812 */ /* 0x000fc800078ec0ff */
[----:B------:R-:W-:-:S04]  /*23e60*/  IADD3 R8, R8, -R9, RZ ;  /* 0x8000000908087210 */ /* 0x000fc80007ffe0ff */
[----:B------:R-:W-:-:S04]  /*23e70*/  SHF.L.U32 R8, R8, 0x1f, RZ ;  /* 0x0000001f08087819 */ /* 0x000fc800000006ff */
[----:B------:R-:W0:Y:S02]  /*23e80*/  SYNCS.PHASECHK.TRANS64.TRYWAIT P0, [R16+URZ+0x38820], R8 ;  /* 0x03882008100075a7 */ /* 0x000e24000800017f */
[----:B0-----:R-:W-:Y:S05]  /*23e90*/  @!P0 BRA `(.L_x_699) ;  /* 0x0000007400308947 */ /* 0x001fea0003800000 */
.L_x_869:
[----:B------:R-:W-:Y:S05]  /*23ea0*/  BSYNC B1 ;  /* 0x0000000000017941 */ /* 0x000fea0003800000 */
.L_x_698:
[----:B------:R-:W-:Y:S04]  /*23eb0*/  BSSY B1, `(.L_x_700) ;  /* 0x00000ab000017945 */ /* 0x000fe80003800000 */
[----:B------:R-:W-:Y:S05]  /*23ec0*/  @!P6 BRA `(.L_x_701) ;  /* 0x0000000800a4e947 */ /* 0x000fea0003800000 */
[----:B------:R-:W-:Y:S01]  /*23ed0*/  IMAD R12, R28, 0x8, R16 ;  /* 0x000000081c0c7824 */ /* 0x000fe200078e0210 */
[----:B------:R-:W-:Y:S01]  /*23ee0*/  SHF.L.U32 R11, R30, 0x1f, RZ ;  /* 0x0000001f1e0b7819 */ /* 0x000fe200000006ff */
[----:B------:R-:W1:Y:S01]  /*23ef0*/  S2R R9, SR_TID.X ;  /* 0x0000000000097919 */ /* 0x000e620000002100 */
[----:B------:R-:W-:Y:S02]  /*23f00*/  BSSY B2, `(.L_x_702) ;  /* 0x0000005000027945 */ /* 0x000fe40003800000 */
[----:B------:R-:W2:Y:S01]  /*23f10*/  SYNCS.PHASECHK.TRANS64.TRYWAIT P0, [R12+URZ+0x388a0], R11 ;  /* 0x0388a00b0c0075a7 */ /* 0x000ea2000800017f */
[----:B-1----:R-:W-:-:S04]  /*23f20*/  LOP3.LUT R9, R9, 0x7f, RZ, 0xc0, !PT ;  /* 0x0000007f09097812 */ /* 0x002fc800078ec0ff */
[----:B------:R-:W-:Y:S01]  /*23f30*/  ISETP.NE.AND P2, PT, R9, RZ, PT ;  /* 0x000000ff0900720c */ /* 0x000fe20003f45270 */
[----:B--2---:R-:W-:-:S12]  /*23f40*/  @!P0 BRA `(.L_x_703) ;  /* 0x0000007400188947 */ /* 0x004fd80003800000 */
.L_x_870:
[----:B------:R-:W-:Y:S05]  /*23f50*/  BSYNC B2 ;  /* 0x0000000000027941 */ /* 0x000fea0003800000 */
.L_x_702:
[----:B------:R-:W-:Y:S04]  /*23f60*/  BSSY B2, `(.L_x_704) ;  /* 0x0000009000027945 */ /* 0x000fe80003800000 */
[----:B------:R-:W-:Y:S05]  /*23f70*/  @P2 BRA `(.L_x_705) ;  /* 0x00000000001c2947 */ /* 0x000fea0003800000 */
[----:B------:R-:W2:Y:S01]  /*23f80*/  S2R R9, SR_TID.X ;  /* 0x0000000000097919 */ /* 0x000ea20000002100 */
[----:B0-----:R-:W-:-:S04]  /*23f90*/  IMAD.MOV.U32 R8, RZ, RZ, 0xa000 ;  /* 0x0000a000ff087424 */ /* 0x001fc800078e00ff */
[----:B------:R3:W-:Y:S01]  /*23fa0*/  SYNCS.ARRIVE.TRANS64 RZ, [R12+URZ+0x38890], R8 ;  /* 0x038890080cff79a7 */ /* 0x0007e2000800003f */
[----:B--2---:R-:W-:-:S04]  /*23fb0*/  LOP3.LUT R9, R9, 0x1f, RZ, 0xc0, !PT ;  /* 0x0000001f09097812 */ /* 0x004fc800078ec0ff */
[----:B------:R-:W-:-:S13]  /*23fc0*/  ISETP.NE.AND P0, PT, R9, RZ, PT ;  /* 0x000000ff0900720c */ /* 0x000fda0003f05270 */
[----:B---3--:R-:W-:Y:S05]  /*23fd0*/  @!P0 BRA `(.L_x_705) ;  /* 0x0000000000048947 */ /* 0x008fea0003800000 */
[----:B------:R-:W-:Y:S01]  /*23fe0*/  BPT.TRAP 0x1 ;  /* 0x000000040000795c */ /* 0x000fe20000300000 */
.L_x_705:
[----:B------:R-:W-:Y:S05]  /*23ff0*/  BSYNC B2 ;  /* 0x0000000000027941 */ /* 0x000fea0003800000 */
.L_x_704:
[----:B0-----:R-:W-:Y:S01]  /*24000*/  MOV R8, RZ ;  /* 0x000000ff00087202 */ /* 0x001fe20000000f00 */
[----:B------:R-:W-:Y:S01]  /*24010*/  IMAD R10, R28, 0xa000, R16 ;  /* 0x0000a0001c0a7824 */ /* 0x000fe200078e0210 */
[----:B------:R-:W-:Y:S01]  /*24020*/  UIADD3 UR4, UP0, UR38, 0x570, URZ ;  /* 0x0000057026047890 */ /* 0x000fe2000ff1e03f */
[----:B------:R-:W-:Y:S01]  /*24030*/  IMAD R9, R3, 0x50, R0 ;  /* 0x0000005003097824 */ /* 0x000fe200078e0200 */
[----:B------:R-:W-:Y:S01]  /*24040*/  R2UR UR10, R8 ;  /* 0x00000000080a72ca */ /* 0x000fe200000e0000 */
[----:B------:R-:W-:Y:S01]  /*24050*/  VIADD R8, R12, 0x38890 ;  /* 0x000388900c087836 */ /* 0x000fe20000000000 */
[----:B------:R-:W-:Y:S01]  /*24060*/  PLOP3.LUT P0, PT, PT, PT, PT, 0x80, 0x0 ;  /* 0x000000000000781c */ /* 0x000fe20003f0f070 */
[----:B------:R-:W-:Y:S01]  /*24070*/  VIADD R9, R9, 0xffffffb0 ;  /* 0xffffffb009097836 */ /* 0x000fe20000000000 */
[----:B------:R-:W-:Y:S01]  /*24080*/  IADD3 R13, R10, 0x24400, RZ ;  /* 0x000244000a0d7810 */ /* 0x000fe20007ffe0ff */
[----:B------:R-:W-:Y:S01]  /*24090*/  UIADD3.X UR5, URZ, UR39, URZ, UP0, !UPT ;  /* 0x000000273f057290 */ /* 0x000fe200087fe43f */
[----:B------:R-:W-:Y:S01]  /*240a0*/  UMOV UR6, 0x0 ;  /* 0x0000000000067882 */ /* 0x000fe20000000000 */
[----:B------:R-:W-:-:S10]  /*240b0*/  UMOV UR7, 0x12f00000 ;  /* 0x12f0000000077882 */ /* 0x000fd40000000000 */
.L_x_706:
[----:B------:R-:W-:-:S13]  /*240c0*/  @P0 ELECT P3, URZ, PT ;  /* 0x00000000003f082f */ /* 0x000fda0003860000 */
[----:B------:R-:W-:Y:S02]  /*240d0*/  @P3 R2UR UR13, R2 ;  /* 0x00000000020d32ca */ /* 0x000fe400000e0000 */
[----:B------:R-:W-:Y:S02]  /*240e0*/  @P3 R2UR UR12, R26 ;  /* 0x000000001a0c32ca */ /* 0x000fe400000e0000 */
[----:B------:R-:W-:Y:S02]  /*240f0*/  @P3 R2UR UR11, R9 ;  /* 0x00000000090b32ca */ /* 0x000fe400000e0000 */
[----:B------:R-:W-:Y:S02]  /*24100*/  @P3 R2UR UR9, R8 ;  /* 0x00000000080932ca */ /* 0x000fe400000e0000 */
[----:B------:R-:W-:Y:S02]  /*24110*/  @P3 R2UR UR8, R13 ;  /* 0x000000000d0832ca */ /* 0x000fe400000e0000 */
[----:B------:R-:W-:-:S02]  /*24120*/  @P3 PLOP3.LUT P0, PT, P3, PT, PT, 0x8, 0x0 ;  /* 0x000000000000381c */ /* 0x000fc40001f0e170 */
[----:B------:R-:W-:-:S09]  /*24130*/  PLOP3.LUT P3, PT, PT, PT, PT, 0x8, 0x0 ;  /* 0x000000000000781c */ /* 0x000fd20003f6e170 */
[----:B------:R0:W-:Y:S02]  /*24140*/  UTMALDG.4D [UR8], [UR4], desc[UR6] ;  /* 0x00000608040075b4 */ /* 0x0001e40008019000 */
[----:B0-----:R-:W-:Y:S05]  /*24150*/  @P0 BRA.U.ANY `(.L_x_706) ;  /* 0xfffffffd00d80947 */ /* 0x001fea000393ffff */
[----:B------:R-:W-:Y:S01]  /*24160*/  IMAD.MOV.U32 R22, RZ, RZ, 0x40 ;  /* 0x00000040ff167424 */ /* 0x000fe200078e00ff */
[----:B------:R-:W-:Y:S01]  /*24170*/  PLOP3.LUT P0, PT, PT, PT, PT, 0x80, 0x0 ;  /* 0x000000000000781c */ /* 0x000fe20003f0f070 */
[----:B------:R-:W-:Y:S01]  /*24180*/  VIADD R13, R10, 0x26c00 ;  /* 0x00026c000a0d7836 */ /* 0x000fe20000000000 */
[----:B------:R-:W-:Y:S01]  /*24190*/  UMOV UR6, 0x0 ;  /* 0x0000000000067882 */ /* 0x000fe20000000000 */
[----:B------:R-:W-:Y:S01]  /*241a0*/  UMOV UR7, 0x12f00000 ;  /* 0x12f0000000077882 */ /* 0x000fe20000000000 */
[----:B------:R-:W-:-:S15]  /*241b0*/  R2UR UR10, R22 ;  /* 0x00000000160a72ca */ /* 0x000fde00000e0000 */
.L_x_707:
        /* <DEDUP_REMOVED lines=10> */
[----:B------:R-:W-:Y:S01]  /*24260*/  MOV R21, 0x80 ;  /* 0x0000008000157802 */ /* 0x000fe20000000f00 */
[----:B------:R-:W-:Y:S01]  /*24270*/  VIADD R13, R10, 0x29400 ;  /* 0x000294000a0d7836 */ /* 0x000fe20000000000 */
[----:B------:R-:W-:Y:S01]  /*24280*/  PLOP3.LUT P0, PT, PT, PT, PT, 0x80, 0x0 ;  /* 0x000000000000781c */ /* 0x000fe20003f0f070 */
[----:B------:R-:W-:Y:S01]  /*24290*/  UMOV UR6, 0x0 ;  /* 0x0000000000067882 */ /* 0x000fe20000000000 */
[----:B------:R-:W-:Y:S01]  /*242a0*/  R2UR UR10, R21 ;  /* 0x00000000150a72ca */ /* 0x000fe200000e0000 */
[----:B------:R-:W-:-:S14]  /*242b0*/  UMOV UR7, 0x12f00000 ;  /* 0x12f0000000077882 */ /* 0x000fdc0000000000 */
.L_x_708:
        /* <DEDUP_REMOVED lines=12> */
[----:B------:R-:W-:Y:S01]  /*24380*/  UMOV UR6, 0x0 ;  /* 0x0000000000067882 */ /* 0x000fe20000000000 */
[----:B------:R-:W-:Y:S01]  /*24390*/  IADD3 R13, R10, 0x2bc00, RZ ;  /* 0x0002bc000a0d7810 */ /* 0x000fe20007ffe0ff */
[----:B------:R-:W-:Y:S01]  /*243a0*/  UMOV UR7, 0x12f00000 ;  /* 0x12f0000000077882 */ /* 0x000fe20000000000 */
[----:B------:R-:W-:-:S15]  /*243b0*/  R2UR UR10, R20 ;  /* 0x00000000140a72ca */ /* 0x000fde00000e0000 */
.L_x_709:
        /* <DEDUP_REMOVED lines=10> */
[----:B------:R-:W0:Y:S01]  /*24460*/  SYNCS.PHASECHK.TRANS64.TRYWAIT P0, [R12+URZ+0x388c0], R11 ;  /* 0x0388c00b0c0075a7 */ /* 0x000e22000800017f */
[----:B------:R-:W-:Y:S04]  /*24470*/  BSSY B2, `(.L_x_710) ;  /* 0x0000002000027945 */ /* 0x000fe80003800000 */
[----:B0-----:R-:W-:Y:S05]  /*24480*/  @!P0 BRA `(.L_x_711) ;  /* 0x0000006c00dc8947 */ /* 0x001fea0003800000 */
.L_x_871:
[----:B------:R-:W-:Y:S05]  /*24490*/  BSYNC B2 ;  /* 0x0000000000027941 */ /* 0x000fea0003800000 */
.L_x_710:
[----:B------:R-:W-:Y:S01]  /*244a0*/  BSSY B2, `(.L_x_712) ;  /* 0x000000b000027945 */ /* 0x000fe20003800000 */
[----:B------:R-:W-:Y:S02]  /*244b0*/  IMAD.MOV.U32 R14, RZ, RZ, 0x0 ;  /* 0x00000000ff0e7424 */ /* 0x000fe400078e00ff */
[----:B------:R-:W-:Y:S01]  /*244c0*/  IMAD.MOV.U32 R15, RZ, RZ, 0x12f00000 ;  /* 0x12f00000ff0f7424 */ /* 0x000fe200078e00ff */
[----:B------:R-:W-:Y:S06]  /*244d0*/  @P2 BRA `(.L_x_713) ;  /* 0x00000000001c2947 */ /* 0x000fec0003800000 */
[----:B------:R-:W2:Y:S01]  /*244e0*/  S2R R13, SR_TID.X ;  /* 0x00000000000d7919 */ /* 0x000ea20000002100 */
[----:B------:R-:W-:-:S04]  /*244f0*/  MOV R8, 0xa000 ;  /* 0x0000a00000087802 */ /* 0x000fc80000000f00 */
[----:B------:R3:W-:Y:S01]  /*24500*/  SYNCS.ARRIVE.TRANS64 RZ, [R12+URZ+0x388b0], R8 ;  /* 0x0388b0080cff79a7 */ /* 0x0007e2000800003f */
[----:B--2---:R-:W-:-:S04]  /*24510*/  LOP3.LUT R13, R13, 0x1f, RZ, 0xc0, !PT ;  /* 0x0000001f0d0d7812 */ /* 0x004fc800078ec0ff */
[----:B------:R-:W-:-:S13]  /*24520*/  ISETP.NE.AND P0, PT, R13, RZ, PT ;  /* 0x000000ff0d00720c */ /* 0x000fda0003f05270 */
[----:B---3--:R-:W-:Y:S05]  /*24530*/  @!P0 BRA `(.L_x_713) ;  /* 0x0000000000048947 */ /* 0x008fea0003800000 */
[----:B------:R-:W-:Y:S01]  /*24540*/  BPT.TRAP 0x1 ;  /* 0x000000040000795c */ /* 0x000fe20000300000 */
.L_x_713:
[----:B------:R-:W-:Y:S05]  /*24550*/  BSYNC B2 ;  /* 0x0000000000027941 */ /* 0x000fea0003800000 */
.L_x_712:
[----:B------:R-:W-:Y:S01]  /*24560*/  R2UR UR6, R14 ;  /* 0x000000000e0672ca */ /* 0x000fe200000e0000 */
[----:B------:R-:W-:Y:S01]  /*24570*/  IMAD.MOV.U32 R8, RZ, RZ, RZ ;  /* 0x000000ffff087224 */ /* 0x000fe200078e00ff */
[----:B------:R-:W-:Y:S01]  /*24580*/  R2UR UR7, R15 ;  /* 0x000000000f0772ca */ /* 0x000fe200000e0000 */
[----:B------:R-:W-:Y:S01]  /*24590*/  UIADD3 UR4, UP0, UR38, 0x670, URZ ;  /* 0x0000067026047890 */ /* 0x000fe2000ff1e03f */
[----:B------:R-:W-:Y:S01]  /*245a0*/  PLOP3.LUT P0, PT, PT, PT, PT, 0x80, 0x0 ;  /* 0x000000000000781c */ /* 0x000fe20003f0f070 */
[----:B01----:R-:W-:Y:S01]  /*245b0*/  VIADD R12, R12, 0x388b0 ;  /* 0x000388b00c0c7836 */ /* 0x003fe20000000000 */
[----:B------:R-:W-:Y:S01]  /*245c0*/  R2UR UR10, R8 ;  /* 0x00000000080a72ca */ /* 0x000fe200000e0000 */
[----:B------:R-:W-:Y:S01]  /*245d0*/  UIADD3.X UR5, URZ, UR39, URZ, UP0, !UPT ;  /* 0x000000273f057290 */ /* 0x000fe200087fe43f */
[----:B------:R-:W-:-:S13]  /*245e0*/  IADD3 R8, R10, 0x400, RZ ;  /* 0x000004000a087810 */ /* 0x000fda0007ffe0ff */
.L_x_714:
        /* <DEDUP_REMOVED lines=10> */
[----:B------:R-:W-:Y:S01]  /*24690*/  R2UR UR10, R22 ;  /* 0x00000000160a72ca */ /* 0x000fe200000e0000 */
[----:B------:R-:W-:Y:S01]  /*246a0*/  VIADD R8, R10, 0x2c00 ;  /* 0x00002c000a087836 */ /* 0x000fe20000000000 */
[----:B------:R-:W-:Y:S02]  /*246b0*/  R2UR UR6, R14 ;  /* 0x000000000e0672ca */ /* 0x000fe400000e0000 */
[----:B------:R-:W-:Y:S02]  /*246c0*/  R2UR UR7, R15 ;  /* 0x000000000f0772ca */ /* 0x000fe400000e0000 */
[----:B------:R-:W-:-:S13]  /*246d0*/  PLOP3.LUT P0, PT, PT, PT, PT, 0x80, 0x0 ;  /* 0x000000000000781c */ /* 0x000fda0003f0f070 */
.L_x_715:
        /* <DEDUP_REMOVED lines=15> */
.L_x_716:
        /* <DEDUP_REMOVED lines=10> */
[----:B------:R-:W-:Y:S02]  /*24870*/  R2UR UR10, R20 ;  /* 0x00000000140a72ca */ /* 0x000fe400000e0000 */
[----:B------:R-:W-:Y:S02]  /*24880*/  R2UR UR6, R14 ;  /* 0x000000000e0672ca */ /* 0x000fe400000e0000 */
[----:B------:R-:W-:Y:S02]  /*24890*/  R2UR UR7, R15 ;  /* 0x000000000f0772ca */ /* 0x000fe400000e0000 */
[----:B------:R-:W-:Y:S02]  /*248a0*/  PLOP3.LUT P0, PT, PT, PT, PT, 0x80, 0x0 ;  /* 0x000000000000781c */ /* 0x000fe40003f0f070 */
[----:B------:R-:W-:-:S11]  /*248b0*/  IADD3 R10, R10, 0x7c00, RZ ;  /* 0x00007c000a0a7810 */ /* 0x000fd60007ffe0ff */
.L_x_717:
        /* <DEDUP_REMOVED lines=9> */
[----:B-1----:R-:W-:Y:S05]  /*24950*/  @P0 BRA.U.ANY `(.L_x_717) ;  /* 0xfffffffd00d80947 */ /* 0x002fea000393ffff */
.L_x_701:
[----:B------:R-:W-:Y:S05]  /*24960*/  BSYNC B1 ;  /* 0x0000000000017941 */ /* 0x000fea0003800000 */
.L_x_700:
[----:B------:R-:W-:Y:S01]  /*24970*/  VIADD R12, R3, 0xfffffffe ;  /* 0xfffffffe030c7836 */ /* 0x000fe20000000000 */
[----:B------:R-:W-:Y:S01]  /*24980*/  PLOP3.LUT P0, PT, PT, PT, PT, 0x8, 0x0 ;  /* 0x000000000000781c */ /* 0x000fe20003f0e170 */
[----:B------:R-:W-:-:S03]  /*24990*/  VIADD R28, R28, 0x1 ;  /* 0x000000011c1c7836 */ /* 0x000fc60000000000 */
[----:B------:R-:W-:Y:S02]  /*249a0*/  ISETP.GE.AND P3, PT, R12, R6, PT ;  /* 0x000000060c00720c */ /* 0x000fe40003f66270 */
[----:B------:R-:W-:-:S04]  /*249b0*/  ISETP.NE.AND P2, PT, R28, 0x2, PT ;  /* 0x000000021c00780c */ /* 0x000fc80003f45270 */
[----:B------:R-:W-:Y:S02]  /*249c0*/  SEL R3, RZ, 0x1, P2 ;  /* 0x00000001ff037807 */ /* 0x000fe40001000000 */
[----:B------:R-:W-:Y:S02]  /*249d0*/  SEL R28, R28, RZ, P2 ;  /* 0x000000ff1c1c7207 */ /* 0x000fe40001000000 */
[----:B------:R-:W-:-:S03]  /*249e0*/  LOP3.LUT R30, R30, R3, RZ, 0x3c, !PT ;  /* 0x000000031e1e7212 */ /* 0x000fc600078e3cff */
[----:B------:R-:W-:Y:S05]  /*249f0*/  @!P3 BRA `(.L_x_694) ;  /* 0x0000000800d0b947 */ /* 0x000fea0003800000 */
.L_x_736:
[----:B------:R-:W-:Y:S05]  /*24a00*/  YIELD ;  /* 0x0000000000007946 */ /* 0x000fea0003800000 */
[----:B------:R-:W-:Y:S04]  /*24a10*/  BSSY B1, `(.L_x_718) ;  /* 0x00000aa000017945 */ /* 0x000fe80003800000 */
[----:B------:R-:W-:Y:S05]  /*24a20*/  @!P6 BRA `(.L_x_719) ;  /* 0x0000000800a0e947 */ /* 0x000fea0003800000 */
[----:B------:R-:W-:Y:S01]  /*24a30*/  LEA R11, R28, R16, 0x3 ;  /* 0x000000101c0b7211 */ /* 0x000fe200078e18ff */
[----:B------:R-:W1:Y:S01]  /*24a40*/  S2R R3, SR_TID.X ;  /* 0x0000000000037919 */ /* 0x000e620000002100 */
[----:B------:R-:W-:Y:S01]  /*24a50*/  SHF.L.U32 R10, R30, 0x1f, RZ ;  /* 0x0000001f1e0a7819 */ /* 0x000fe200000006ff */
[----:B------:R-:W-:Y:S03]  /*24a60*/  BSSY B2, `(.L_x_720) ;  /* 0x0000005000027945 */ /* 0x000fe60003800000 */
[----:B------:R-:W2:Y:S01]  /*24a70*/  SYNCS.PHASECHK.TRANS64.TRYWAIT P2, [R11+URZ+0x388a0], R10 ;  /* 0x0388a00a0b0075a7 */ /* 0x000ea2000804017f */
[----:B-1----:R-:W-:-:S04]  /*24a80*/  LOP3.LUT R3, R3, 0x7f, RZ, 0xc0, !PT ;  /* 0x0000007f03037812 */ /* 0x002fc800078ec0ff */
[----:B------:R-:W-:Y:S01]  /*24a90*/  ISETP.NE.AND P3, PT, R3, RZ, PT ;  /* 0x000000ff0300720c */ /* 0x000fe20003f65270 */
[----:B--2---:R-:W-:-:S12]  /*24aa0*/  @!P2 BRA `(.L_x_721) ;  /* 0x000000680068a947 */ /* 0x004fd80003800000 */
.L_x_872:
[----:B------:R-:W-:Y:S05]  /*24ab0*/  BSYNC B2 ;  /* 0x0000000000027941 */ /* 0x000fea0003800000 */
.L_x_720:
[----:B------:R-:W-:Y:S04]  /*24ac0*/  BSSY B2, `(.L_x_722) ;  /* 0x0000009000027945 */ /* 0x000fe80003800000 */
[----:B------:R-:W-:Y:S05]  /*24ad0*/  @P3 BRA `(.L_x_723) ;  /* 0x00000000001c3947 */ /* 0x000fea0003800000 */
[----:B0-----:R-:W0:Y:S01]  /*24ae0*/  S2R R8, SR_TID.X ;  /* 0x0000000000087919 */ /* 0x001e220000002100 */
[----:B------:R-:W-:-:S04]  /*24af0*/  IMAD.MOV.U32 R3, RZ, RZ, 0xa000 ;  /* 0x0000a000ff037424 */ /* 0x000fc800078e00ff */
[----:B------:R2:W-:Y:S01]  /*24b00*/  SYNCS.ARRIVE.TRANS64 RZ, [R11+URZ+0x38890], R3 ;  /* 0x038890030bff79a7 */ /* 0x0005e2000800003f */
[----:B0-----:R-:W-:-:S04]  /*24b10*/  LOP3.LUT R8, R8, 0x1f, RZ, 0xc0, !PT ;  /* 0x0000001f08087812 */ /* 0x001fc800078ec0ff */
[----:B------:R-:W-:-:S13]  /*24b20*/  ISETP.NE.AND P2, PT, R8, RZ, PT ;  /* 0x000000ff0800720c */ /* 0x000fda0003f45270 */
[----:B--2---:R-:W-:Y:S05]  /*24b30*/  @!P2 BRA `(.L_x_723) ;  /* 0x000000000004a947 */ /* 0x004fea0003800000 */
[----:B------:R-:W-:Y:S01]  /*24b40*/  BPT.TRAP 0x1 ;  /* 0x000000040000795c */ /* 0x000fe20000300000 */
.L_x_723:
[----:B------:R-:W-:Y:S05]  /*24b50*/  BSYNC B2 ;  /* 0x0000000000027941 */ /* 0x000fea0003800000 */
.L_x_722:
[----:B------:R-:W-:Y:S01]  /*24b60*/  IMAD.MOV.U32 R20, RZ, RZ, RZ ;  /* 0x000000ffff147224 */ /* 0x000fe200078e00ff */
[----:B------:R-:W-:Y:S01]  /*24b70*/  UIADD3 UR4, UP0, UR38, 0x570, URZ ;  /* 0x0000057026047890 */ /* 0x000fe2000ff1e03f */
[----:B------:R-:W-:Y:S01]  /*24b80*/  IMAD R9, R28, 0xa000, R16 ;  /* 0x0000a0001c097824 */ /* 0x000fe200078e0210 */
[----:B------:R-:W-:Y:S01]  /*24b90*/  PLOP3.LUT P2, PT, PT, PT, PT, 0x80, 0x0 ;  /* 0x000000000000781c */ /* 0x000fe20003f4f070 */
[----:B0-----:R-:W-:Y:S01]  /*24ba0*/  IMAD R8, R12, 0x50, R0 ;  /* 0x000000500c087824 */ /* 0x001fe200078e0200 */
[----:B------:R-:W-:Y:S01]  /*24bb0*/  R2UR UR10, R20 ;  /* 0x00000000140a72ca */ /* 0x000fe200000e0000 */
[----:B------:R-:W-:Y:S01]  /*24bc0*/  VIADD R13, R9, 0x24400 ;  /* 0x00024400090d7836 */ /* 0x000fe20000000000 */
[----:B------:R-:W-:Y:S01]  /*24bd0*/  IADD3 R3, R11, 0x38890, RZ ;  /* 0x000388900b037810 */ /* 0x000fe20007ffe0ff */
[----:B------:R-:W-:Y:S01]  /*24be0*/  UIADD3.X UR5, URZ, UR39, URZ, UP0, !UPT ;  /* 0x000000273f057290 */ /* 0x000fe200087fe43f */
[----:B------:R-:W-:Y:S01]  /*24bf0*/  UMOV UR6, 0x0 ;  /* 0x0000000000067882 */ /* 0x000fe20000000000 */
[----:B------:R-:W-:-:S10]  /*24c00*/  UMOV UR7, 0x12f00000 ;  /* 0x12f0000000077882 */ /* 0x000fd40000000000 */
.L_x_724:
        /* <DEDUP_REMOVED lines=13> */
[----:B------:R-:W-:Y:S02]  /*24ce0*/  UMOV UR7, 0x12f00000 ;  /* 0x12f0000000077882 */ /* 0x000fe40000000000 */
[----:B------:R-:W-:Y:S02]  /*24cf0*/  R2UR UR10, R13 ;  /* 0x000000000d0a72ca */ /* 0x000fe400000e0000 */
[----:B------:R-:W-:-:S13]  /*24d00*/  IADD3 R13, R9, 0x26c00, RZ ;  /* 0x00026c00090d7810 */ /* 0x000fda0007ffe0ff */
.L_x_725:
        /* <DEDUP_REMOVED lines=16> */
.L_x_726:
        /* <DEDUP_REMOVED lines=16> */
.L_x_727:
        /* <DEDUP_REMOVED lines=13> */
.L_x_873:
[----:B------:R-:W-:Y:S05]  /*24fe0*/  BSYNC B2 ;  /* 0x0000000000027941 */ /* 0x000fea0003800000 */
.L_x_728:
[----:B------:R-:W-:Y:S01]  /*24ff0*/  BSSY B2, `(.L_x_730) ;  /* 0x000000b000027945 */ /* 0x000fe20003800000 */
[----:B------:R-:W-:Y:S01]  /*25000*/  IMAD.MOV.U32 R14, RZ, RZ, 0x0 ;  /* 0x00000000ff0e7424 */ /* 0x000fe200078e00ff */
[----:B------:R-:W-:Y:S02]  /*25010*/  MOV R15, 0x12f00000 ;  /* 0x12f00000000f7802 */ /* 0x000fe40000000f00 */
[----:B------:R-:W-:Y:S05]  /*25020*/  @P3 BRA `(.L_x_731) ;  /* 0x00000000001c3947 */ /* 0x000fea0003800000 */
[----:B------:R-:W2:Y:S01]  /*25030*/  S2R R13, SR_TID.X ;  /* 0x00000000000d7919 */ /* 0x000ea20000002100 */
[----:B------:R-:W-:-:S04]  /*25040*/  IMAD.MOV.U32 R3, RZ, RZ, 0xa000 ;  /* 0x0000a000ff037424 */ /* 0x000fc800078e00ff */
[----:B------:R3:W-:Y:S01]  /*25050*/  SYNCS.ARRIVE.TRANS64 RZ, [R11+URZ+0x388b0], R3 ;  /* 0x0388b0030bff79a7 */ /* 0x0007e2000800003f */
[----:B--2---:R-:W-:-:S04]  /*25060*/  LOP3.LUT R13, R13, 0x1f, RZ, 0xc0, !PT ;  /* 0x0000001f0d0d7812 */ /* 0x004fc800078ec0ff */
[----:B------:R-:W-:-:S13]  /*25070*/  ISETP.NE.AND P2, PT, R13, RZ, PT ;  /* 0x000000ff0d00720c */ /* 0x000fda0003f45270 */
[----:B---3--:R-:W-:Y:S05]  /*25080*/  @!P2 BRA `(.L_x_731) ;  /* 0x000000000004a947 */ /* 0x008fea0003800000 */
[----:B------:R-:W-:Y:S01]  /*25090*/  BPT.TRAP 0x1 ;  /* 0x000000040000795c */ /* 0x000fe20000300000 */
.L_x_731:
[----:B------:R-:W-:Y:S05]  /*250a0*/  BSYNC B2 ;  /* 0x0000000000027941 */ /* 0x000fea0003800000 */
.L_x_730:
[----:B------:R-:W-:Y:S01]  /*250b0*/  R2UR UR10, R20 ;  /* 0x00000000140a72ca */ /* 0x000fe200000e0000 */
[----:B------:R-:W-:Y:S01]  /*250c0*/  UIADD3 UR4, UP0, UR38, 0x670, URZ ;  /* 0x0000067026047890 */ /* 0x000fe2000ff1e03f */
[----:B------:R-:W-:Y:S01]  /*250d0*/  R2UR UR6, R14 ;  /* 0x000000000e0672ca */ /* 0x000fe200000e0000 */
[----:B01----:R-:W-:Y:S01]  /*250e0*/  VIADD R11, R11, 0x388b0 ;  /* 0x000388b00b0b7836 */ /* 0x003fe20000000000 */
[----:B------:R-:W-:Y:S01]  /*250f0*/  R2UR UR7, R15 ;  /* 0x000000000f0772ca */ /* 0x000fe200000e0000 */
[----:B------:R-:W-:Y:S01]  /*25100*/  UIADD3.X UR5, URZ, UR39, URZ, UP0, !UPT ;  /* 0x000000273f057290 */ /* 0x000fe200087fe43f */
[----:B------:R-:W-:Y:S02]  /*25110*/  PLOP3.LUT P2, PT, PT, PT, PT, 0x80, 0x0 ;  /* 0x000000000000781c */ /* 0x000fe40003f4f070 */
[----:B------:R-:W-:-:S11]  /*25120*/  IADD3 R3, R9, 0x400, RZ ;  /* 0x0000040009037810 */ /* 0x000fd60007ffe0ff */
.L_x_732:
        /* <DEDUP_REMOVED lines=11> */
[----:B------:R-:W-:Y:S01]  /*251e0*/  R2UR UR6, R14 ;  /* 0x000000000e0672ca */ /* 0x000fe200000e0000 */
[----:B------:R-:W-:Y:S01]  /*251f0*/  VIADD R3, R9, 0x2c00 ;  /* 0x00002c0009037836 */ /* 0x000fe20000000000 */
[----:B------:R-:W-:Y:S02]  /*25200*/  R2UR UR7, R15 ;  /* 0x000000000f0772ca */ /* 0x000fe400000e0000 */
[----:B------:R-:W-:Y:S02]  /*25210*/  R2UR UR10, R10 ;  /* 0x000000000a0a72ca */ /* 0x000fe400000e0000 */
[----:B------:R-:W-:-:S13]  /*25220*/  PLOP3.LUT P2, PT, PT, PT, PT, 0x80, 0x0 ;  /* 0x000000000000781c */ /* 0x000fda0003f4f070 */
.L_x_733:
        /* <DEDUP_REMOVED lines=15> */
.L_x_734:
        /* <DEDUP_REMOVED lines=15> */
.L_x_735:
        /* <DEDUP_REMOVED lines=10> */
.L_x_719:
[----:B------:R-:W-:Y:S05]  /*254b0*/  BSYNC B1 ;  /* 0x0000000000017941 */ /* 0x000fea0003800000 */
.L_x_718:
[----:B------:R-:W-:Y:S01]  /*254c0*/  ISETP.GT.AND P3, PT, R12, R6, PT ;  /* 0x000000060c00720c */ /* 0x000fe20003f64270 */
[----:B------:R-:W-:Y:S01]  /*254d0*/  VIADD R28, R28, 0x1 ;  /* 0x000000011c1c7836 */ /* 0x000fe20000000000 */
[----:B------:R-:W-:-:S04]  /*254e0*/  IADD3 R12, R12, -0x1, RZ ;  /* 0xffffffff0c0c7810 */ /* 0x000fc80007ffe0ff */
[----:B------:R-:W-:-:S04]  /*254f0*/  ISETP.NE.AND P2, PT, R28, 0x2, PT ;  /* 0x000000021c00780c */ /* 0x000fc80003f45270 */
[----:B------:R-:W-:Y:S02]  /*25500*/  SEL R3, RZ, 0x1, P2 ;  /* 0x00000001ff037807 */ /* 0x000fe40001000000 */
[----:B------:R-:W-:Y:S02]  /*25510*/  SEL R28, R28, RZ, P2 ;  /* 0x000000ff1c1c7207 */ /* 0x000fe40001000000 */
[----:B------:R-:W-:Y:S01]  /*25520*/  LOP3.LUT R30, R30, R3, RZ, 0x3c, !PT ;  /* 0x000000031e1e7212 */ /* 0x000fe200078e3cff */
[----:B------:R-:W-:Y:S06]  /*25530*/  @P3 BRA `(.L_x_736) ;  /* 0xfffffff400303947 */ /* 0x000fec000383ffff */
.L_x_694:
[----:B------:R-:W-:Y:S05]  /*25540*/  BSYNC B0 ;  /* 0x0000000000007941 */ /* 0x000fea0003800000 */
.L_x_693:
[----:B------:R-:W-:Y:S05]  /*25550*/  @!P0 WARPSYNC.ALL ;  /* 0x0000000000008948 */ /* 0x000fea0003800000 */
[----:B------:R-:W-:Y:S01]  /*25560*/  @!P0 BAR.SYNC.DEFER_BLOCKING 0xc, 0x180 ;  /* 0x0306000000008b1d */ /* 0x000fe20000010000 */
[----:B------:R-:W-:-:S05]  /*25570*/  IMAD.MOV.U32 R0, RZ, RZ, RZ ;  /* 0x000000ffff007224 */ /* 0x000fca00078e00ff */
[----:B------:R-:W-:Y:S04]  /*25580*/  BSSY B0, `(.L_x_737) ;  /* 0x000001e000007945 */ /* 0x000fe80003800000 */
[----:B------:R-:W-:Y:S05]  /*25590*/  @!P1 BRA `(.L_x_738) ;  /* 0x0000000000709947 */ /* 0x000fea0003800000 */
[----:B------:R-:W-:-:S13]  /*255a0*/  ISETP.NE.AND P0, PT, R5, RZ, PT ;  /* 0x000000ff0500720c */ /* 0x000fda0003f05270 */
[----:B------:R-:W1:Y:S02]  /*255b0*/  @!P0 LDC R5, c[0x0][0x9f0] ;  /* 0x00027c00ff058b82 */ /* 0x000e640000000800 */
[-C--:B-1----:R-:W-:Y:S02]  /*255c0*/  IABS R0, R5.reuse ;  /* 0x0000000500007213 */ /* 0x082fe40000000000 */
[----:B0-----:R-:W-:Y:S02]  /*255d0*/  IABS R8, R5 ;  /* 0x0000000500087213 */ /* 0x001fe40000000000 */
[----:B------:R-:W0:Y:S03]  /*255e0*/  I2F.RP R9, R0 ;  /* 0x0000000000097306 */ /* 0x000e260000209400 */
[----:B------:R-:W-:-:S05]  /*255f0*/  IMAD.MOV R8, RZ, RZ, -R8 ;  /* 0x000000ffff087224 */ /* 0x000fca00078e0a08 */
[----:B0-----:R-:W0:Y:S02]  /*25600*/  MUFU.RCP R9, R9 ;  /* 0x0000000900097308 */ /* 0x001e240000001000 */
[----:B0-----:R-:W-:-:S06]  /*25610*/  VIADD R10, R9, 0xffffffe ;  /* 0x0ffffffe090a7836 */ /* 0x001fcc0000000000 */
[----:B------:R-:W0:Y:S02]  /*25620*/  F2I.FTZ.U32.TRUNC.NTZ R3, R10 ;  /* 0x0000000a00037305 */ /* 0x000e24000021f000 */
[----:B0-----:R-:W-:-:S05]  /*25630*/  IADD3 R2, RZ, -R3, RZ ;  /* 0x80000003ff027210 */ /* 0x001fca0007ffe0ff */
[----:B------:R-:W-:Y:S02]  /*25640*/  IMAD R6, R2, R0, RZ ;  /* 0x0000000002067224 */ /* 0x000fe400078e02ff */
[----:B------:R-:W-:-:S04]  /*25650*/  IMAD.MOV.U32 R2, RZ, RZ, RZ ;  /* 0x000000ffff027224 */ /* 0x000fc800078e00ff */
[----:B------:R-:W-:Y:S01]  /*25660*/  IMAD.HI.U32 R6, R3, R6, R2 ;  /* 0x0000000603067227 */ /* 0x000fe200078e0002 */
[----:B------:R-:W-:-:S04]  /*25670*/  IADD3 R3, R4, -0x1, R5 ;  /* 0xffffffff04037810 */ /* 0x000fc80007ffe005 */
[----:B------:R-:W-:Y:S02]  /*25680*/  IABS R2, R3 ;  /* 0x0000000300027213 */ /* 0x000fe40000000000 */
[----:B------:R-:W-:-:S03]  /*25690*/  LOP3.LUT R3, R3, R5, RZ, 0x3c, !PT ;  /* 0x0000000503037212 */ /* 0x000fc600078e3cff */
[----:B------:R-:W-:Y:S01]  /*256a0*/  IMAD.HI.U32 R6, R6, R2, RZ ;  /* 0x0000000206067227 */ /* 0x000fe200078e00ff */
[----:B------:R-:W-:-:S03]  /*256b0*/  ISETP.GE.AND P2, PT, R3, RZ, PT ;  /* 0x000000ff0300720c */ /* 0x000fc60003f46270 */
[----:B------:R-:W-:-:S05]  /*256c0*/  IMAD R2, R6, R8, R2 ;  /* 0x0000000806027224 */ /* 0x000fca00078e0202 */
[----:B------:R-:W-:-:S13]  /*256d0*/  ISETP.GT.U32.AND P1, PT, R0, R2, PT ;  /* 0x000000020000720c */ /* 0x000fda0003f24070 */
[-C--:B------:R-:W-:Y:S01]  /*256e0*/  @!P1 IADD3 R2, R2, -R0.reuse, RZ ;  /* 0x8000000002029210 */ /* 0x080fe20007ffe0ff */
[----:B------:R-:W-:Y:S01]  /*256f0*/  @!P1 VIADD R6, R6, 0x1 ;  /* 0x0000000106069836 */ /* 0x000fe20000000000 */
[----:B------:R-:W-:Y:S02]  /*25700*/  ISETP.NE.AND P1, PT, R5, RZ, PT ;  /* 0x000000ff0500720c */ /* 0x000fe40003f25270 */
[----:B------:R-:W-:-:S13]  /*25710*/  ISETP.GE.U32.AND P0, PT, R2, R0, PT ;  /* 0x000000000200720c */ /* 0x000fda0003f06070 */
[----:B------:R-:W-:-:S05]  /*25720*/  @P0 VIADD R6, R6, 0x1 ;  /* 0x0000000106060836 */ /* 0x000fca0000000000 */
[----:B------:R-:W-:-:S05]  /*25730*/  MOV R0, R6 ;  /* 0x0000000600007202 */ /* 0x000fca0000000f00 */
[----:B------:R-:W-:Y:S01]  /*25740*/  @!P2 IMAD.MOV R0, RZ, RZ, -R0 ;  /* 0x000000ffff00a224 */ /* 0x000fe200078e0a00 */
[----:B------:R-:W-:-:S07]  /*25750*/  @!P1 LOP3.LUT R0, RZ, R5, RZ, 0x33, !PT ;  /* 0x00000005ff009212 */ /* 0x000fce00078e33ff */
.L_x_738:
[----:B------:R-:W-:Y:S05]  /*25760*/  BSYNC B0 ;  /* 0x0000000000007941 */ /* 0x000fea0003800000 */
.L_x_737:
[-C--:B------:R-:W-:Y:S01]  /*25770*/  IMAD R3, R7, R0.reuse, RZ ;  /* 0x0000000007037224 */ /* 0x080fe200078e02ff */
[----:B------:R-:W-:Y:S04]  /*25780*/  BSSY B7, `(.L_x_739) ;  /* 0x0000393000077945 */ /* 0x000fe80003800000 */
[----:B------:R-:W-:Y:S01]  /*25790*/  VIADDMNMX R2, R3, R0, R4, PT ;  /* 0x0000000003027246 */ /* 0x000fe20003800104 */
[----:B------:R1:W-:Y:S03]  /*257a0*/  STL [R1+0xc], R3 ;  /* 0x00000c0301007387 */ /* 0x0003e60000100800 */
[----:B------:R-:W-:Y:S01]  /*257b0*/  ISETP.GT.AND P0, PT, R2, R3, PT ;  /* 0x000000030200720c */ /* 0x000fe20003f04270 */
[----:B------:R1:W-:-:S12]  /*257c0*/  STL [R1+0x1c], R2 ;  /* 0x00001c0201007387 */ /* 0x0003d80000100800 */
[----:B-1----:R-:W-:Y:S05]  /*257d0*/  @P0 BRA `(.L_x_740) ;  /* 0x0000000000480947 */ /* 0x002fea0003800000 */
[----:B------:R-:W1:Y:S02]  /*257e0*/  S2R R2, SR_TID.X ;  /* 0x0000000000027919 */ /* 0x000e640000002100 */
[----:B-1----:R-:W-:-:S04]  /*257f0*/  LOP3.LUT R2, R2, 0x7f, RZ, 0xc0, !PT ;  /* 0x0000007f02027812 */ /* 0x002fc800078ec0ff */
[----:B------:R-:W-:-:S13]  /*25800*/  ISETP.NE.AND P0, PT, R2, RZ, PT ;  /* 0x000000ff0200720c */ /* 0x000fda0003f05270 */
[----:B------:R-:W-:Y:S05]  /*25810*/  @P0 BRA `(.L_x_741) ;  /* 0x0000003800240947 */ /* 0x000fea0003800000 */
[----:B------:R-:W1:Y:S01]  /*25820*/  S2R R5, SR_LANEID ;  /* 0x0000000000057919 */ /* 0x000e620000000000 */
[----:B------:R-:W-:Y:S01]  /*25830*/  VOTEU.ANY UR4, UPT, PT ;  /* 0x0000000000047886 */ /* 0x000fe200038e0100 */
[----:B------:R-:W2:Y:S01]  /*25840*/  LDC.64 R2, c[0x0][0xc60] ;  /* 0x00031800ff027b82 */ /* 0x000ea20000000a00 */
[----:B------:R-:W1:Y:S01]  /*25850*/  FLO.U32 R0, UR4 ;  /* 0x0000000400007d00 */ /* 0x000e6200080e0000 */
[----:B------:R-:W-:Y:S01]  /*25860*/  ULDC.64 UR6, c[0x0][0x208] ;  /* 0x0000820000067ab9 */ /* 0x000fe20000000a00 */
[----:B-1----:R-:W-:-:S06]  /*25870*/  ISETP.EQ.U32.AND P0, PT, R0, R5, PT ;  /* 0x000000050000720c */ /* 0x002fcc0003f02070 */
[----:B------:R-:W2:Y:S07]  /*25880*/  POPC R5, UR4 ;  /* 0x0000000400057d09 */ /* 0x000eae0008000000 */
[----:B--2---:R-:W2:Y:S01]  /*25890*/  @P0 ATOMG.E.ADD.STRONG.GPU PT, R3, desc[UR6][R2.64], R5 ;  /* 0x00000005020309a8 */ /* 0x004ea200081ee1c6 */
[----:B------:R-:W1:Y:S02]  /*258a0*/  S2R R4, SR_LTMASK ;  /* 0x0000000000047919 */ /* 0x000e640000003900 */
[----:B-1----:R-:W-:-:S04]  /*258b0*/  LOP3.LUT R4, R4, UR4, RZ, 0xc0, !PT ;  /* 0x0000000404047c12 */ /* 0x002fc8000f8ec0ff */
[----:B------:R-:W1:Y:S01]  /*258c0*/  POPC R7, R4 ;  /* 0x0000000400077309 */ /* 0x000e620000000000 */
[----:B--2---:R-:W1:Y:S02]  /*258d0*/  SHFL.IDX PT, R0, R3, R0, 0x1f ;  /* 0x00001f0003007589 */ /* 0x004e6400000e0000 */
[----:B-1----:R-:W-:Y:S01]  /*258e0*/  IADD3 R24, R0, UR36, R7 ;  /* 0x0000002400187c10 */ /* 0x002fe2000fffe007 */
[----:B------:R-:W-:Y:S06]  /*258f0*/  BRA `(.L_x_741) ;  /* 0x0000003400ec7947 */ /* 0x000fec0003800000 */
.L_x_740:
        /* <DEDUP_REMOVED lines=8> */
[----:B------:R-:W-:Y:S01]  /*25980*/  MOV R4, UR6 ;  /* 0x0000000600047c02 */ /* 0x000fe20008000f00 */
[----:B------:R-:W-:Y:S01]  /*25990*/  IMAD.U32 R5, RZ, RZ, UR7 ;  /* 0x00000007ff057e24 */ /* 0x000fe2000f8e00ff */
[----:B------:R-:W1:Y:S01]  /*259a0*/  LDC.64 R2, c[0x4][R2] ;  /* 0x0100000002027b82 */ /* 0x000e620000000a00 */
[----:B------:R-:W-:Y:S01]  /*259b0*/  IMAD.U32 R6, RZ, RZ, UR8 ;  /* 0x00000008ff067e24 */ /* 0x000fe2000f8e00ff */
[----:B------:R-:W-:Y:S01]  /*259c0*/  MOV R7, UR9 ;  /* 0x0000000900077c02 */ /* 0x000fe20008000f00 */
[----:B------:R-:W-:Y:S01]  /*259d0*/  IMAD.U32 R10, RZ, RZ, UR4 ;  /* 0x00000004ff0a7e24 */ /* 0x000fe2000f8e00ff */
[----:B0-----:R-:W-:Y:S01]  /*259e0*/  MOV R8, 0x70 ;  /* 0x0000007000087802 */ /* 0x001fe20000000f00 */
[----:B------:R-:W-:-:S02]  /*259f0*/  IMAD.U32 R11, RZ, RZ, UR5 ;  /* 0x00000005ff0b7e24 */ /* 0x000fc4000f8e00ff */
[----:B------:R-:W-:Y:S02]  /*25a00*/  IMAD.MOV.U32 R12, RZ, RZ, 0x1 ;  /* 0x00000001ff0c7424 */ /* 0x000fe400078e00ff */
[----:B------:R-:W-:-:S07]  /*25a10*/  IMAD.MOV.U32 R13, RZ, RZ, RZ ;  /* 0x000000ffff0d7224 */ /* 0x000fce00078e00ff */
[----:B------:R-:W-:-:S07]  /*25a20*/  LEPC R20, `(.L_x_743) ;  /* 0x000000001014794e */ /* 0x000fce0000000000 */
[----:B-1----:R-:W-:Y:S05]  /*25a30*/  CALL.ABS.NOINC R2 ;  /* 0x0000000002007343 */ /* 0x002fea0003c00000 */
.L_x_743:
[----:B------:R-:W-:Y:S05]  /*25a40*/  BSYNC B6 ;  /* 0x0000000000067941 */ /* 0x000fea0003800000 */
.L_x_742:
[----:B------:R-:W-:Y:S01]  /*25a50*/  IADD3 R0, R16, 0x400, RZ ;  /* 0x0000040010007810 */ /* 0x000fe20007ffe0ff */
[----:B------:R-:W-:Y:S03]  /*25a60*/  BSSY B6, `(.L_x_744) ;  /* 0x0000022000067945 */ /* 0x000fe60003800000 */
[----:B------:R-:W-:-:S13]  /*25a70*/  LOP3.LUT P0, RZ, R0, 0x3ff, RZ, 0xc0, !PT ;  /* 0x000003ff00ff7812 */ /* 0x000fda000780c0ff */
[----:B------:R-:W-:Y:S05]  /*25a80*/  @!P0 BRA `(.L_x_745) ;  /* 0x00000000007c8947 */ /* 0x000fea0003800000 */
[----:B------:R-:W-:Y:S01]  /*25a90*/  MOV R22, 0x0 ;  /* 0x0000000000167802 */ /* 0x000fe20000000f00 */
[----:B------:R-:W-:Y:S01]  /*25aa0*/  ULDC.64 UR6, c[0x4][0xa8] ;  /* 0x01002a0000067ab9 */ /* 0x000fe20000000a00 */
[----:B------:R-:W-:Y:S01]  /*25ab0*/  ULDC.64 UR8, c[0x4][0xb0] ;  /* 0x01002c0000087ab9 */ /* 0x000fe20000000a00 */
[----:B------:R-:W-:Y:S01]  /*25ac0*/  ULDC.64 UR4, c[0x4][0x10] ;  /* 0x0100040000047ab9 */ /* 0x000fe20000000a00 */
[----:B------:R1:W2:Y:S01]  /*25ad0*/  LDC.64 R2, c[0x4][R22] ;  /* 0x0100000016027b82 */ /* 0x0002a20000000a00 */
[----:B------:R-:W-:Y:S01]  /*25ae0*/  IMAD.U32 R4, RZ, RZ, UR6 ;  /* 0x00000006ff047e24 */ /* 0x000fe2000f8e00ff */
[----:B------:R-:W-:Y:S01]  /*25af0*/  MOV R6, UR8 ;  /* 0x0000000800067c02 */ /* 0x000fe20008000f00 */
[----:B------:R-:W-:Y:S01]  /*25b00*/  IMAD.U32 R5, RZ, RZ, UR7 ;  /* 0x00000007ff057e24 */ /* 0x000fe2000f8e00ff */
[----:B------:R-:W-:Y:S01]  /*25b10*/  MOV R11, UR5 ;  /* 0x00000005000b7c02 */ /* 0x000fe20008000f00 */
[----:B------:R-:W-:Y:S01]  /*25b20*/  IMAD.U32 R7, RZ, RZ, UR9 ;  /* 0x00000009ff077e24 */ /* 0x000fe2000f8e00ff */
[----:B------:R-:W-:Y:S01]  /*25b30*/  MOV R13, RZ ;  /* 0x000000ff000d7202 */ /* 0x000fe20000000f00 */
[----:B------:R-:W-:-:S02]  /*25b40*/  IMAD.U32 R10, RZ, RZ, UR4 ;  /* 0x00000004ff0a7e24 */ /* 0x000fc4000f8e00ff */
[----:B0-----:R-:W-:Y:S02]  /*25b50*/  IMAD.MOV.U32 R8, RZ, RZ, 0x70 ;  /* 0x00000070ff087424 */ /* 0x001fe400078e00ff */
[----:B-1----:R-:W-:-:S07]  /*25b60*/  IMAD.MOV.U32 R12, RZ, RZ, 0x1 ;  /* 0x00000001ff0c7424 */ /* 0x002fce00078e00ff */
[----:B------:R-:W-:-:S07]  /*25b70*/  LEPC R20, `(.L_x_746) ;  /* 0x000000001014794e */ /* 0x000fce0000000000 */
[----:B--2---:R-:W-:Y:S05]  /*25b80*/  CALL.ABS.NOINC R2 ;  /* 0x0000000002007343 */ /* 0x004fea0003c00000 */
.L_x_746:
[----:B------:R0:W1:Y:S01]  /*25b90*/  LDC.64 R2, c[0x4][R22] ;  /* 0x0100000016027b82 */ /* 0x0000620000000a00 */
[----:B------:R-:W-:Y:S01]  /*25ba0*/  ULDC.64 UR4, c[0x4][0xa8] ;  /* 0x01002a0000047ab9 */ /* 0x000fe20000000a00 */
[----:B------:R-:W-:Y:S01]  /*25bb0*/  ULDC.64 UR6, c[0x4][0xb0] ;  /* 0x01002c0000067ab9 */ /* 0x000fe20000000a00 */
[----:B------:R-:W-:Y:S01]  /*25bc0*/  ULDC.64 UR8, c[0x4][0x18] ;  /* 0x0100060000087ab9 */ /* 0x000fe20000000a00 */
[----:B------:R-:W-:Y:S01]  /*25bd0*/  IMAD.U32 R4, RZ, RZ, UR4 ;  /* 0x00000004ff047e24 */ /* 0x000fe2000f8e00ff */
[----:B------:R-:W-:Y:S01]  /*25be0*/  MOV R6, UR6 ;  /* 0x0000000600067c02 */ /* 0x000fe20008000f00 */
[----:B------:R-:W-:Y:S01]  /*25bf0*/  IMAD.U32 R5, RZ, RZ, UR5 ;  /* 0x00000005ff057e24 */ /* 0x000fe2000f8e00ff */
[----:B------:R-:W-:Y:S01]  /*25c00*/  MOV R11, UR9 ;  /* 0x00000009000b7c02 */ /* 0x000fe20008000f00 */
[----:B------:R-:W-:Y:S01]  /*25c10*/  IMAD.U32 R7, RZ, RZ, UR7 ;  /* 0x00000007ff077e24 */ /* 0x000fe2000f8e00ff */
[----:B------:R-:W-:Y:S01]  /*25c20*/  MOV R13, RZ ;  /* 0x000000ff000d7202 */ /* 0x000fe20000000f00 */
[----:B------:R-:W-:-:S02]  /*25c30*/  IMAD.U32 R10, RZ, RZ, UR8 ;  /* 0x00000008ff0a7e24 */ /* 0x000fc4000f8e00ff */
[----:B------:R-:W-:Y:S02]  /*25c40*/  IMAD.MOV.U32 R8, RZ, RZ, 0x70 ;  /* 0x00000070ff087424 */ /* 0x000fe400078e00ff */
[----:B0-----:R-:W-:-:S07]  /*25c50*/  IMAD.MOV.U32 R12, RZ, RZ, 0x1 ;  /* 0x00000001ff0c7424 */ /* 0x001fce00078e00ff */
[----:B------:R-:W-:-:S07]  /*25c60*/  LEPC R20, `(.L_x_745) ;  /* 0x000000001014794e */ /* 0x000fce0000000000 */
[----:B-1----:R-:W-:Y:S05]  /*25c70*/  CALL.ABS.NOINC R2 ;  /* 0x0000000002007343 */ /* 0x002fea0003c00000 */
.L_x_745:
[----:B------:R-:W-:Y:S05]  /*25c80*/  BSYNC B6 ;  /* 0x0000000000067941 */ /* 0x000fea0003800000 */
.L_x_744:
[----:B------:R-:W2:Y:S01]  /*25c90*/  LDL R22, [R1+0x1c] ;  /* 0x00001c0001167983 */ /* 0x000ea20000100800 */
[----:B------:R-:W-:-:S03]  /*25ca0*/  ULDC.64 UR4, c[0x0][0x9f8] ;  /* 0x00027e0000047ab9 */ /* 0x000fc60000000a00 */
[----:B------:R-:W3:Y:S01]  /*25cb0*/  LDL R7, [R1+0x8] ;  /* 0x0000080001077983 */ /* 0x000ee20000100800 */
[----:B------:R-:W-:-:S03]  /*25cc0*/  ISETP.NE.U32.AND P0, PT, RZ, UR4, PT ;  /* 0x00000004ff007c0c */ /* 0x000fc6000bf05070 */
[----:B------:R-:W4:Y:S01]  /*25cd0*/  LDL R21, [R1+0x10] ;  /* 0x0000100001157983 */ /* 0x000f220000100800 */
[----:B------:R-:W-:Y:S01]  /*25ce0*/  ISETP.NE.AND.EX P0, PT, RZ, UR5, PT, P0 ;  /* 0x00000005ff007c0c */ /* 0x000fe2000bf05300 */
[----:B------:R-:W-:Y:S01]  /*25cf0*/  ULDC.64 UR6, c[0x0][0x208] ;  /* 0x0000820000067ab9 */ /* 0x000fe20000000a00 */
[----:B------:R-:W1:Y:S01]  /*25d00*/  LDC R0, c[0x0][0x430] ;  /* 0x00010c00ff007b82 */ /* 0x000e620000000800 */
[----:B------:R-:W0:Y:S10]  /*25d10*/  S2R R20, SR_TID.X ;  /* 0x0000000000147919 */ /* 0x000e340000002100 */
[----:B------:R-:W-:Y:S01]  /*25d20*/  @P0 IADD3 R2, P1, R17, UR4, RZ ;  /* 0x0000000411020c10 */ /* 0x000fe2000ff3e0ff */
[----:B------:R-:W-:-:S03]  /*25d30*/  ULDC UR4, c[0x0][0x2f4] ;  /* 0x0000bd0000047ab9 */ /* 0x000fc60000000800 */
[----:B------:R-:W-:-:S05]  /*25d40*/  @P0 IADD3.X R3, R19, UR5, RZ, P1, !PT ;  /* 0x0000000513030c10 */ /* 0x000fca0008ffe4ff */
[----:B------:R4:W4:Y:S01]  /*25d50*/  @P0 LDG.E R32, desc[UR6][R2.64] ;  /* 0x0000000602200981 */ /* 0x000922000c1e1900 */
[----:B0-----:R-:W-:-:S04]  /*25d60*/  LOP3.LUT R20, R20, 0x7f, RZ, 0xc0, !PT ;  /* 0x0000007f14147812 */ /* 0x001fc800078ec0ff */
[----:B------:R-:W-:Y:S02]  /*25d70*/  SHF.R.U32.HI R4, RZ, 0x3, R20 ;  /* 0x00000003ff047819 */ /* 0x000fe40000011614 */
[----:B------:R-:W0:Y:S01]  /*25d80*/  S2R R20, SR_TID.X ;  /* 0x0000000000147919 */ /* 0x000e220000002100 */
[----:B-1----:R-:W-:-:S13]  /*25d90*/  ISETP.NE.AND P1, PT, R0, 0x1, PT ;  /* 0x000000010000780c */ /* 0x002fda0003f25270 */
[----:B------:R-:W1:Y:S01]  /*25da0*/  @P1 LDC R6, c[0x0][0x438] ;  /* 0x00010e00ff061b82 */ /* 0x000e620000000800 */
[----:B0-----:R-:W-:-:S05]  /*25db0*/  IMAD.SHL.U32 R20, R20, 0x10, RZ ;  /* 0x0000001014147824 */ /* 0x001fca00078e00ff */
[----:B------:R-:W-:Y:S02]  /*25dc0*/  LOP3.LUT R20, R4, 0x70, R20, 0xf8, !PT ;  /* 0x0000007004147812 */ /* 0x000fe400078ef814 */
[----:B------:R-:W0:Y:S01]  /*25dd0*/  @P1 LDC R4, c[0x0][0x434] ;  /* 0x00010d00ff041b82 */ /* 0x000e220000000800 */
[----:B------:R-:W-:Y:S02]  /*25de0*/  LOP3.LUT R18, R18, 0xfffffffe, RZ, 0xc0, !PT ;  /* 0xfffffffe12127812 */ /* 0x000fe400078ec0ff */
[----:B------:R-:W-:-:S04]  /*25df0*/  LOP3.LUT R9, R34, 0x40, RZ, 0xfc, !PT ;  /* 0x0000004022097812 */ /* 0x000fc800078efcff */
[----:B------:R-:W-:Y:S01]  /*25e00*/  ISETP.GE.AND P3, PT, R9, UR4, PT ;  /* 0x0000000409007c0c */ /* 0x000fe2000bf66270 */
[----:B------:R-:W-:Y:S01]  /*25e10*/  UMOV UR5, 0xffffffff ;  /* 0xffffffff00057882 */ /* 0x000fe20000000000 */
[----:B--2---:R-:W-:-:S04]  /*25e20*/  VIADD R22, R22, 0xffffffff ;  /* 0xffffffff16167836 */ /* 0x004fc80000000000 */
[----:B------:R-:W-:-:S05]  /*25e30*/  IMAD R5, R22, 0x50, R20 ;  /* 0x0000005016057824 */ /* 0x000fca00078e0214 */
[----:B---3--:R-:W-:-:S04]  /*25e40*/  ISETP.GE.AND P0, PT, R5, R7, PT ;  /* 0x000000070500720c */ /* 0x008fc80003f06270 */
[----:B------:R-:W-:Y:S02]  /*25e50*/  ISETP.GT.U32.OR P0, PT, R20, 0x4f, P0 ;  /* 0x0000004f1400780c */ /* 0x000fe40000704470 */
[----:B----4-:R-:W-:-:S11]  /*25e60*/  IADD3 R5, R5, R21, RZ ;  /* 0x0000001505057210 */ /* 0x010fd60007ffe0ff */
[----:B------:R-:W2:Y:S01]  /*25e70*/  @!P0 LDC.64 R2, c[0x0][0x428] ;  /* 0x00010a00ff028b82 */ /* 0x000ea20000000a00 */
[----:B0-----:R-:W-:-:S04]  /*25e80*/  @P1 IMAD.HI.U32 R7, R5, R4, RZ ;  /* 0x0000000405071227 */ /* 0x001fc800078e00ff */
[----:B------:R-:W-:Y:S01]  /*25e90*/  IMAD.MOV.U32 R4, RZ, RZ, R5 ;  /* 0x000000ffff047224 */ /* 0x000fe200078e0005 */
[----:B-1----:R-:W-:Y:S02]  /*25ea0*/  @P1 SHF.R.U32.HI R4, RZ, R6, R7 ;  /* 0x00000006ff041219 */ /* 0x002fe40000011607 */
[----:B------:R-:W-:-:S03]  /*25eb0*/  SHF.R.S32.HI R8, RZ, 0x1f, R32 ;  /* 0x0000001fff087819 */ /* 0x000fc60000011420 */
[----:B------:R-:W-:-:S04]  /*25ec0*/  IMAD.MOV R6, RZ, RZ, -R4 ;  /* 0x000000ffff067224 */ /* 0x000fc800078e0a04 */
[----:B------:R-:W-:Y:S01]  /*25ed0*/  IMAD R0, R0, R6, R5 ;  /* 0x0000000600007224 */ /* 0x000fe200078e0205 */
[--C-:B------:R-:W-:Y:S01]  /*25ee0*/  @!P0 SHF.R.S32.HI R5, RZ, 0x1f, R4.reuse ;  /* 0x0000001fff058819 */ /* 0x100fe20000011404 */
[-C--:B--2---:R-:W-:Y:S02]  /*25ef0*/  @!P0 IMAD R6, R8, R2.reuse, RZ ;  /* 0x0000000208068224 */ /* 0x084fe400078e02ff */
[----:B------:R-:W-:-:S04]  /*25f00*/  @!P0 IMAD.WIDE.U32 R4, R32, R2, R4 ;  /* 0x0000000220048225 */ /* 0x000fc800078e0004 */
[----:B------:R-:W-:Y:S02]  /*25f10*/  @!P0 IMAD R6, R32, R3, R6 ;  /* 0x0000000320068224 */ /* 0x000fe400078e0206 */
[----:B------:R-:W0:Y:S03]  /*25f20*/  @!P0 LDC.64 R2, c[0x0][0x418] ;  /* 0x00010600ff028b82 */ /* 0x000e260000000a00 */
[----:B------:R-:W-:Y:S01]  /*25f30*/  @!P0 IADD3 R6, R5, R6, RZ ;  /* 0x0000000605068210 */ /* 0x000fe20007ffe0ff */
[----:B------:R-:W-:Y:S01]  /*25f40*/  IMAD.U32 R7, RZ, RZ, UR37 ;  /* 0x00000025ff077e24 */ /* 0x000fe2000f8e00ff */
[----:B0-----:R-:W-:-:S04]  /*25f50*/  @!P0 LEA R2, P1, R4, R2, 0x2 ;  /* 0x0000000204028211 */ /* 0x001fc800078210ff */
[----:B------:R-:W-:Y:S01]  /*25f60*/  @!P0 LEA.HI.X R3, R4, R3, R6, 0x2, P1 ;  /* 0x0000000304038211 */ /* 0x000fe200008f1406 */
[----:B------:R-:W-:-:S06]  /*25f70*/  IMAD.MOV.U32 R4, RZ, RZ, RZ ;  /* 0x000000ffff047224 */ /* 0x000fcc00078e00ff */
[----:B------:R0:W5:Y:S01]  /*25f80*/  @!P0 LDG.E R4, desc[UR6][R2.64] ;  /* 0x0000000602048981 */ /* 0x000162000c1e1900 */
[----:B------:R-:W-:Y:S02]  /*25f90*/  ISETP.GT.U32.AND P0, PT, R20, 0x4f, PT ;  /* 0x0000004f1400780c */ /* 0x000fe40003f04070 */
[----:B------:R-:W-:-:S11]  /*25fa0*/  ISETP.NE.AND P2, PT, R7, 0x3, PT ;  /* 0x000000030700780c */ /* 0x000fd60003f45270 */
[----:B------:R-:W-:Y:S02]  /*25fb0*/  @P0 LOP3.LUT R18, R18, 0x1, RZ, 0xfc, !PT ;  /* 0x0000000112120812 */ /* 0x000fe400078efcff */
[----:B------:R-:W-:Y:S02]  /*25fc0*/  ISETP.GE.AND P0, PT, R34, UR4, PT ;  /* 0x0000000422007c0c */ /* 0x000fe4000bf06270 */
[----:B------:R-:W-:-:S04]  /*25fd0*/  LOP3.LUT R18, R18, 0xffffffdf, RZ, 0xc0, !PT ;  /* 0xffffffdf12127812 */ /* 0x000fc800078ec0ff */
[----:B------:R-:W-:-:S04]  /*25fe0*/  @P2 LOP3.LUT R18, R18, 0x20, RZ, 0xfc, !PT ;  /* 0x0000002012122812 */ /* 0x000fc800078efcff */
[----:B------:R-:W-:Y:S01]  /*25ff0*/  LOP3.LUT R18, R18, 0xffffffef, RZ, 0xc0, !PT ;  /* 0xffffffef12127812 */ /* 0x000fe200078ec0ff */
[----:B------:R1:W-:Y:S03]  /*26000*/  STL [R1+0x14], R8 ;  /* 0x0000140801007387 */ /* 0x0003e60000100800 */
[----:B------:R-:W-:-:S04]  /*26010*/  @P0 LOP3.LUT R18, R18, 0x10, RZ, 0xfc, !PT ;  /* 0x0000001012120812 */ /* 0x000fc800078efcff */
[----:B------:R-:W-:Y:S02]  /*26020*/  LOP3.LUT R18, R18, 0xfffffff7, RZ, 0xc0, !PT ;  /* 0xfffffff712127812 */ /* 0x000fe400078ec0ff */
[----:B-1----:R-:W-:Y:S02]  /*26030*/  LOP3.LUT R8, R34, 0x80, RZ, 0xfc, !PT ;  /* 0x0000008022087812 */ /* 0x002fe400078efcff */
[----:B------:R-:W-:Y:S02]  /*26040*/  @P3 LOP3.LUT R18, R18, 0x8, RZ, 0xfc, !PT ;  /* 0x0000000812123812 */ /* 0x000fe400078efcff */
[----:B------:R-:W-:Y:S02]  /*26050*/  ISETP.GE.AND P1, PT, R8, UR4, PT ;  /* 0x0000000408007c0c */ /* 0x000fe4000bf26270 */
[----:B------:R-:W-:Y:S02]  /*26060*/  ISETP.GE.AND P0, PT, R37, UR4, PT ;  /* 0x0000000425007c0c */ /* 0x000fe4000bf06270 */
[----:B------:R-:W-:-:S04]  /*26070*/  LOP3.LUT R18, R18, 0xfffffffd, RZ, 0xc0, !PT ;  /* 0xfffffffd12127812 */ /* 0x000fc800078ec0ff */
[----:B------:R-:W-:-:S05]  /*26080*/  LOP3.LUT R18, R18, 0xfffffffb, RZ, 0xc0, !PT ;  /* 0xfffffffb12127812 */ /* 0x000fca00078ec0ff */
[----:B------:R-:W-:-:S04]  /*26090*/  @P1 LOP3.LUT R18, R18, 0x4, RZ, 0xfc, !PT ;  /* 0x0000000412121812 */ /* 0x000fc800078efcff */
[----:B------:R-:W-:Y:S01]  /*260a0*/  @P0 LOP3.LUT R18, R18, 0x2, RZ, 0xfc, !PT ;  /* 0x0000000212120812 */ /* 0x000fe200078efcff */
[----:B0-----:R-:W-:Y:S06]  /*260b0*/  BRA.DIV UR5, `(.L_x_747) ;  /* 0x00000056050c7947 */ /* 0x001fec000b800000 */
.L_x_876:
[----:B------:R-:W-:Y:S05]  /*260c0*/  @!P2 BRA `(.L_x_748) ;  /* 0x000000000004a947 */ /* 0x000fea0003800000 */
[----:B------:R-:W-:Y:S01]  /*260d0*/  BPT.TRAP 0x1 ;  /* 0x000000040000795c */ /* 0x000fe20000300000 */
.L_x_748:
        /* <DEDUP_REMOVED lines=8> */
[----:B------:R-:W-:-:S04]  /*26160*/  ULDC.64 UR4, c[0x0][0x338] ;  /* 0x0000ce0000047ab9 */ /* 0x000fc80000000a00 */
[----:B------:R-:W-:Y:S01]  /*26170*/  IADD3 R3, R3, R5, RZ ;  /* 0x0000000503037210 */ /* 0x000fe20007ffe0ff */
[----:B------:R-:W-:-:S04]  /*26180*/  IMAD R5, R7, UR4, RZ ;  /* 0x0000000407057c24 */ /* 0x000fc8000f8e02ff */
[C---:B------:R-:W-:Y:S02]  /*26190*/  IMAD R5, R4.reuse, UR5, R5 ;  /* 0x0000000504057c24 */ /* 0x040fe4000f8e0205 */
[----:B------:R-:W-:Y:S01]  /*261a0*/  IMAD.WIDE.U32 R2, R4, UR4, R2 ;  /* 0x0000000404027c25 */ /* 0x000fe2000f8e0002 */
        /* <DEDUP_REMOVED lines=10> */
.L_x_877:
[----:B------:R-:W-:Y:S05]  /*26250*/  BSYNC B0 ;  /* 0x0000000000007941 */ /* 0x000fea0003800000 */
.L_x_749:
[----:B------:R-:W2:Y:S01]  /*26260*/  LDL R9, [R1+0x8] ;  /* 0x0000080001097983 */ /* 0x000ea20000100800 */
        /* <DEDUP_REMOVED lines=8> */
[----:B------:R-:W-:Y:S02]  /*262f0*/  IADD3 R3, R3, R6, RZ ;  /* 0x0000000603037210 */ /* 0x000fe40007ffe0ff */
        /* <DEDUP_REMOVED lines=8> */
[----:B------:R-:W-:Y:S02]  /*26380*/  LEA R0, P0, R2, UR6, 0x1 ;  /* 0x0000000602007c11 */ /* 0x000fe4000f8008ff */
[----:B-1----:R-:W-:Y:S02]  /*26390*/  LOP3.LUT R8, R8, 0x7f, RZ, 0xc0, !PT ;  /* 0x0000007f08087812 */ /* 0x002fe400078ec0ff */
[----:B------:R-:W-:Y:S02]  /*263a0*/  LEA.HI.X R6, R2, UR7, R6, 0x1, P0 ;  /* 0x0000000702067c11 */ /* 0x000fe400080f0c06 */
[----:B------:R-:W-:Y:S01]  /*263b0*/  SHF.R.U32.HI R8, RZ, 0x3, R8 ;  /* 0x00000003ff087819 */ /* 0x000fe20000011608 */
[----:B--2---:R-:W-:-:S04]  /*263c0*/  IMAD R4, R22, -0x50, R9 ;  /* 0xffffffb016047824 */ /* 0x004fc800078e0209 */
[----:B------:R-:W-:-:S05]  /*263d0*/  IMAD.IADD R4, R4, 0x1, -R8 ;  /* 0x0000000104047824 */ /* 0x000fca00078e0a08 */
[----:B------:R-:W-:Y:S01]  /*263e0*/  ISETP.GE.AND P0, PT, R4, 0x1, PT ;  /* 0x000000010400780c */ /* 0x000fe20003f06270 */
[----:B------:R-:W-:-:S12]  /*263f0*/  BRA.DIV UR4, `(.L_x_751) ;  /* 0x0000005204847947 */ /* 0x000fd8000b800000 */
[----:B------:R-:W0:Y:S01]  /*26400*/  SHFL.IDX PT, R3, R0, RZ, 0x181f ;  /* 0x00181fff00037589 */ /* 0x000e2200000e0000 */
[C---:B------:R-:W-:Y:S01]  /*26410*/  LOP3.LUT P5, RZ, R18.reuse, 0x10, RZ, 0xc0, !PT ;  /* 0x0000001012ff7812 */ /* 0x040fe200078ac0ff */
[----:B------:R-:W-:Y:S01]  /*26420*/  @P0 IMAD R9, R7, 0x2, R16 ;  /* 0x0000000207090824 */ /* 0x000fe200078e0210 */
[C---:B------:R-:W-:Y:S01]  /*26430*/  LOP3.LUT P4, RZ, R18.reuse, 0x8, RZ, 0xc0, !PT ;  /* 0x0000000812ff7812 */ /* 0x040fe2000788c0ff */
[----:B------:R-:W1:Y:S01]  /*26440*/  SHFL.IDX PT, R2, R6, RZ, 0x181f ;  /* 0x00181fff06027589 */ /* 0x000e6200000e0000 */
[C---:B------:R-:W-:Y:S01]  /*26450*/  LOP3.LUT P3, RZ, R18.reuse, 0x4, RZ, 0xc0, !PT ;  /* 0x0000000412ff7812 */ /* 0x040fe2000786c0ff */
[----:B------:R-:W-:Y:S01]  /*26460*/  ULDC.64 UR4, c[0x0][0x208] ;  /* 0x0000820000047ab9 */ /* 0x000fe20000000a00 */
[----:B------:R-:W-:Y:S01]  /*26470*/  LOP3.LUT P2, RZ, R18, 0x2, RZ, 0xc0, !PT ;  /* 0x0000000212ff7812 */ /* 0x000fe2000784c0ff */
[----:B------:R-:W-:Y:S01]  /*26480*/  SHFL.IDX PT, R8, R6, 0x1, 0x181f ;  /* 0x00381f0006087f89 */ /* 0x000fe200000e0000 */
[----:B0-----:R-:W-:-:S04]  /*26490*/  @P0 LEA R3, P1, R34, R3, 0x1 ;  /* 0x0000000322030211 */ /* 0x001fc800078208ff */
[----:B-1----:R-:W-:Y:S02]  /*264a0*/  @P0 IADD3.X R2, RZ, R2, RZ, P1, !PT ;  /* 0x00000002ff020210 */ /* 0x002fe40000ffe4ff */
[----:B------:R-:W-:Y:S02]  /*264b0*/  ISETP.GE.AND P1, PT, R4, 0x11, PT ;  /* 0x000000110400780c */ /* 0x000fe40003f26270 */
[----:B------:R-:W-:-:S04]  /*264c0*/  @P0 LOP3.LUT R3, R3, R2, RZ, 0x3c, !PT ;  /* 0x0000000203030212 */ /* 0x000fc800078e3cff */
[----:B------:R-:W-:-:S04]  /*264d0*/  @P0 LOP3.LUT R2, R3, R2, RZ, 0x3c, !PT ;  /* 0x0000000203020212 */ /* 0x000fc800078e3cff */
[----:B------:R-:W-:-:S03]  /*264e0*/  @P0 LOP3.LUT R3, R3, R2, RZ, 0x3c, !PT ;  /* 0x0000000203030212 */ /* 0x000fc600078e3cff */
[----:B------:R-:W-:Y:S02]  /*264f0*/  @P1 LEA R21, R7, R16, 0x1 ;  /* 0x0000001007151211 */ /* 0x000fe400078e08ff */
[----:B------:R-:W-:Y:S04]  /*26500*/  @P0 LDGSTS.E.BYPASS.LTC128B.128 [R9+0x24400], desc[UR4][R2.64], !P5 ;  /* 0x2440000002090fae */ /* 0x000fe8000e901d44 */
[----:B------:R-:W-:Y:S04]  /*26510*/  @P0 LDGSTS.E.BYPASS.LTC128B.128 [R9+0x26c00], desc[UR4][R2.64+0x80], !P4 ;  /* 0x26c0008002090fae */ /* 0x000fe8000e101d44 */
[----:B------:R-:W-:Y:S04]  /*26520*/  @P0 LDGSTS.E.BYPASS.LTC128B.128 [R9+0x29400], desc[UR4][R2.64+0x100], !P3 ;  /* 0x2940010002090fae */ /* 0x000fe8000d901d44 */
[----:B------:R0:W-:Y:S04]  /*26530*/  @P0 LDGSTS.E.BYPASS.LTC128B.128 [R9+0x2bc00], desc[UR4][R2.64+0x180], !P2 ;  /* 0x2bc0018002090fae */ /* 0x0001e8000d101d44 */
[----:B0-----:R-:W0:Y:S02]  /*26540*/  SHFL.IDX PT, R2, R0, 0x1, 0x181f ;  /* 0x00381f0000027f89 */ /* 0x001e2400000e0000 */
        /* <DEDUP_REMOVED lines=21> */
[----:B0-----:R-:W-:-:S04]  /*266a0*/  @P1 LEA R2, P0, R34, R2, 0x1 ;  /* 0x0000000222021211 */ /* 0x001fc800078008ff */
[----:B------:R-:W-:Y:S02]  /*266b0*/  @P1 IADD3.X R3, RZ, R8, RZ, P0, !PT ;  /* 0x00000008ff031210 */ /* 0x000fe400007fe4ff */
[----:B------:R0:W2:Y:S04]  /*266c0*/  SHFL.IDX PT, R8, R6, 0x4, 0x181f ;  /* 0x00981f0006087f89 */ /* 0x0000a800000e0000 */
[----:B------:R0:W-:Y:S04]  /*266d0*/  @P1 LDGSTS.E.BYPASS.LTC128B.128 [R21+0x25c00], desc[UR4][R2.64], !P5 ;  /* 0x25c0000002151fae */ /* 0x0001e8000e901d44 */
[----:B------:R0:W-:Y:S04]  /*266e0*/  @P1 LDGSTS.E.BYPASS.LTC128B.128 [R21+0x28400], desc[UR4][R2.64+0x80], !P4 ;  /* 0x2840008002151fae */ /* 0x0001e8000e101d44 */
[----:B------:R0:W-:Y:S04]  /*266f0*/  @P1 LDGSTS.E.BYPASS.LTC128B.128 [R21+0x2ac00], desc[UR4][R2.64+0x100], !P3 ;  /* 0x2ac0010002151fae */ /* 0x0001e8000d901d44 */
[----:B-1----:R0:W-:Y:S02]  /*26700*/  @P1 LDGSTS.E.BYPASS.LTC128B.128 [R21+0x2d400], desc[UR4][R2.64+0x180], !P2 ;  /* 0x2d40018002151fae */ /* 0x0021e4000d101d44 */
.L_x_889:
[----:B------:R-:W-:Y:S01]  /*26710*/  ISETP.GE.AND P0, PT, R4, 0x41, PT ;  /* 0x000000410400780c */ /* 0x000fe20003f06270 */
[----:B------:R-:W-:-:S12]  /*26720*/  BSSY B0, `(.L_x_752) ;  /* 0x0000011000007945 */ /* 0x000fd80003800000 */
[----:B------:R-:W-:Y:S05]  /*26730*/  @!P0 BRA `(.L_x_753) ;  /* 0x00000000003c8947 */ /* 0x000fea0003800000 */
[C---:B------:R-:W-:Y:S01]  /*26740*/  LOP3.LUT P4, RZ, R18.reuse, 0x10, RZ, 0xc0, !PT ;  /* 0x0000001012ff7812 */ /* 0x040fe2000788c0ff */
[----:B------:R-:W-:Y:S01]  /*26750*/  ULDC.64 UR4, c[0x0][0x208] ;  /* 0x0000820000047ab9 */ /* 0x000fe20000000a00 */
[C---:B------:R-:W-:Y:S02]  /*26760*/  LOP3.LUT P3, RZ, R18.reuse, 0x8, RZ, 0xc0, !PT ;  /* 0x0000000812ff7812 */ /* 0x040fe4000786c0ff */
[C---:B------:R-:W-:Y:S02]  /*26770*/  LOP3.LUT P2, RZ, R18.reuse, 0x4, RZ, 0xc0, !PT ;  /* 0x0000000412ff7812 */ /* 0x040fe4000784c0ff */
[----:B------:R-:W-:Y:S02]  /*26780*/  LOP3.LUT P1, RZ, R18, 0x2, RZ, 0xc0, !PT ;  /* 0x0000000212ff7812 */ /* 0x000fe4000782c0ff */
[----:B0-----:R-:W-:Y:S02]  /*26790*/  LEA R2, P0, R34, R0, 0x1 ;  /* 0x0000000022027211 */ /* 0x001fe400078008ff */
[----:B------:R-:W-:-:S03]  /*267a0*/  LEA R7, R7, R16, 0x1 ;  /* 0x0000001007077211 */ /* 0x000fc600078e08ff */
        /* <DEDUP_REMOVED lines=8> */
.L_x_753:
[----:B------:R-:W-:Y:S05]  /*26830*/  BSYNC B0 ;  /* 0x0000000000007941 */ /* 0x000fea0003800000 */
.L_x_752:
[----:B------:R-:W-:Y:S01]  /*26840*/  NOP ;  /* 0x0000000000007918 */ /* 0x000fe20000000000 */
[----:B------:R-:W-:-:S13]  /*26850*/  PLOP3.LUT P0, PT, PT, PT, PT, 0x80, 0x0 ;  /* 0x000000000000781c */ /* 0x000fda0003f0f070 */
.L_x_754:
[----:B------:R-:W-:Y:S02]  /*26860*/  PLOP3.LUT P1, PT, P1, P0, PT, 0xa2, 0x0 ;  /* 0x000000000000781c */ /* 0x000fe40000f21472 */
[----:B------:R-:W-:-:S08]  /*26870*/  @P0 R2UR P1, UR4, R5 ;  /* 0x00000000050402ca */ /* 0x000fd00000020000 */
[----:B------:R-:W-:-:S05]  /*26880*/  @P0 PLOP3.LUT P0, PT, P1, PT, PT, 0x80, 0x0 ;  /* 0x000000000000081c */ /* 0x000fca0000f0f070 */
[----:B------:R-:W-:Y:S01]  /*26890*/  @!P1 SYNCS.ARRIVE.TRANS64.RED.A0T1 RZ, [UR4+0x38830], RZ ;  /* 0x038830ffffff99a7 */ /* 0x000fe20008200404 */
[----:B------:R-:W-:Y:S07]  /*268a0*/  @!P1 ARRIVES.LDGSTSBAR.64.TRANSCNT [UR4+0x38830] ;  /* 0x03883000ff0099b0 */ /* 0x000fee0008000a84 */
[----:B------:R-:W-:Y:S05]  /*268b0*/  @P0 BRA.U.ANY `(.L_x_754) ;  /* 0xfffffffd00e80947 */ /* 0x000fea000393ffff */
[----:B------:R-:W-:Y:S01]  /*268c0*/  NOP ;  /* 0x0000000000007918 */ /* 0x000fe20000000000 */
[----:B------:R-:W-:-:S05]  /*268d0*/  IMAD.U32 R0, RZ, RZ, UR37 ;  /* 0x00000025ff007e24 */ /* 0x000fca000f8e00ff */
[----:B------:R-:W-:-:S13]  /*268e0*/  ISETP.NE.AND P2, PT, R0, 0x3, PT ;  /* 0x000000030000780c */ /* 0x000fda0003f45270 */
[----:B------:R-:W-:Y:S05]  /*268f0*/  @!P2 BRA `(.L_x_755) ;  /* 0x000000000004a947 */ /* 0x000fea0003800000 */
[----:B------:R-:W-:Y:S01]  /*26900*/  BPT.TRAP 0x1 ;  /* 0x000000040000795c */ /* 0x000fe20000300000 */
.L_x_755:
[----:B------:R3:W5:Y:S01]  /*26910*/  LDL.LU R0, [R1+0x20] ;  /* 0x0000200001007983 */ /* 0x0007620000300800 */
[----:B------:R3:W-:Y:S02]  /*26920*/  SYNCS.ARRIVE.TRANS64.A1T0 RZ, [R5+URZ+0x38830], RZ ;  /* 0x038830ff05ff79a7 */ /* 0x0007e4000810003f */
[----:B------:R-:W-:Y:S05]  /*26930*/  WARPSYNC.ALL ;  /* 0x0000000000007948 */ /* 0x000fea0003800000 */
[----:B------:R-:W-:Y:S01]  /*26940*/  ULDC.64 UR4, c[0x0][0xa00] ;  /* 0x0002800000047ab9 */ /* 0x000fe20000000a00 */
[----:B------:R-:W-:Y:S01]  /*26950*/  BSSY B6, `(.L_x_756) ;  /* 0x0000021000067945 */ /* 0x000fe20003800000 */
[----:B------:R-:W-:Y:S01]  /*26960*/  BAR.SYNC.DEFER_BLOCKING 0x8, 0x180 ;  /* 0x0206000000007b1d */ /* 0x000fe20000010000 */
[----:B------:R-:W-:-:S04]  /*26970*/  ISETP.NE.U32.AND P0, PT, RZ, UR4, PT ;  /* 0x00000004ff007c0c */ /* 0x000fc8000bf05070 */
[----:B------:R-:W-:Y:S01]  /*26980*/  ISETP.NE.AND.EX P0, PT, RZ, UR5, PT, P0 ;  /* 0x00000005ff007c0c */ /* 0x000fe2000bf05300 */
[----:B------:R-:W-:Y:S02]  /*26990*/  ULDC.64 UR4, c[0x0][0x298] ;  /* 0x0000a60000047ab9 */ /* 0x000fe40000000a00 */
[----:B---3--:R-:W-:Y:S01]  /*269a0*/  IMAD.WIDE.U32 R4, R35, UR4, RZ ;  /* 0x0000000423047c25 */ /* 0x008fe2000f8e00ff */
[----:B------:R-:W-:Y:S02]  /*269b0*/  SEL R31, R31, RZ, !P0 ;  /* 0x000000ff1f1f7207 */ /* 0x000fe40004000000 */
[----:B01---5:R-:W-:Y:S02]  /*269c0*/  SEL R2, R0, RZ, !P0 ;  /* 0x000000ff00027207 */ /* 0x023fe40004000000 */
[----:B------:R-:W-:-:S03]  /*269d0*/  SHF.R.S32.HI R0, RZ, 0x1f, R35 ;  /* 0x0000001fff007819 */ /* 0x000fc60000011423 */
[----:B------:R0:W-:Y:S02]  /*269e0*/  STL [R1+0x30], R2 ;  /* 0x0000300201007387 */ /* 0x0001e40000100800 */
[----:B------:R-:W-:Y:S02]  /*269f0*/  IMAD R0, R0, UR4, RZ ;  /* 0x0000000400007c24 */ /* 0x000fe4000f8e02ff */
[----:B------:R1:W-:Y:S02]  /*26a00*/  STL.64 [R1+0x20], R4 ;  /* 0x0000200401007387 */ /* 0x0003e40000100a00 */
[----:B------:R-:W-:Y:S02]  /*26a10*/  IMAD R0, R35, UR5, R0 ;  /* 0x0000000523007c24 */ /* 0x000fe4000f8e0200 */
[----:B0-----:R-:W-:-:S03]  /*26a20*/  VIADD R2, R16, 0x14400 ;  /* 0x0001440010027836 */ /* 0x001fc60000000000 */
[----:B------:R-:W-:Y:S02]  /*26a30*/  IADD3 R35, R5, R0, RZ ;  /* 0x0000000005237210 */ /* 0x000fe40007ffe0ff */
[----:B------:R-:W-:-:S13]  /*26a40*/  LOP3.LUT P0, RZ, R2, 0x3ff, RZ, 0xc0, !PT ;  /* 0x000003ff02ff7812 */ /* 0x000fda000780c0ff */
[----:B-1----:R-:W-:Y:S05]  /*26a50*/  @!P0 BRA `(.L_x_757) ;  /* 0x0000000000408947 */ /* 0x002fea0003800000 */
[----:B------:R-:W-:Y:S01]  /*26a60*/  MOV R2, 0x0 ;  /* 0x0000000000027802 */ /* 0x000fe20000000f00 */
[----:B------:R-:W-:Y:S01]  /*26a70*/  ULDC.64 UR4, c[0x4][0xa8] ;  /* 0x01002a0000047ab9 */ /* 0x000fe20000000a00 */
[----:B------:R-:W-:Y:S01]  /*26a80*/  ULDC.64 UR6, c[0x4][0xb0] ;  /* 0x01002c0000067ab9 */ /* 0x000fe20000000a00 */
[----:B------:R-:W-:Y:S01]  /*26a90*/  ULDC.64 UR8, c[0x4][0x20] ;  /* 0x0100080000087ab9 */ /* 0x000fe20000000a00 */
[----:B------:R-:W-:Y:S01]  /*26aa0*/  IMAD.U32 R4, RZ, RZ, UR4 ;  /* 0x00000004ff047e24 */ /* 0x000fe2000f8e00ff */
[----:B------:R-:W-:Y:S01]  /*26ab0*/  MOV R6, UR6 ;  /* 0x0000000600067c02 */ /* 0x000fe20008000f00 */
[----:B------:R-:W0:Y:S01]  /*26ac0*/  LDC.64 R2, c[0x4][R2] ;  /* 0x0100000002027b82 */ /* 0x000e220000000a00 */
[----:B------:R-:W-:Y:S01]  /*26ad0*/  IMAD.U32 R5, RZ, RZ, UR5 ;  /* 0x00000005ff057e24 */ /* 0x000fe2000f8e00ff */
[----:B------:R-:W-:Y:S01]  /*26ae0*/  MOV R11, UR9 ;  /* 0x00000009000b7c02 */ /* 0x000fe20008000f00 */
[----:B------:R-:W-:Y:S01]  /*26af0*/  IMAD.U32 R7, RZ, RZ, UR7 ;  /* 0x00000007ff077e24 */ /* 0x000fe2000f8e00ff */
[----:B------:R-:W-:Y:S01]  /*26b00*/  MOV R13, RZ ;  /* 0x000000ff000d7202 */ /* 0x000fe20000000f00 */
[----:B------:R-:W-:-:S02]  /*26b10*/  IMAD.U32 R10, RZ, RZ, UR8 ;  /* 0x00000008ff0a7e24 */ /* 0x000fc4000f8e00ff */
[----:B--2---:R-:W-:Y:S02]  /*26b20*/  IMAD.MOV.U32 R8, RZ, RZ, 0x70 ;  /* 0x00000070ff087424 */ /* 0x004fe400078e00ff */
[----:B------:R-:W-:-:S07]  /*26b30*/  IMAD.MOV.U32 R12, RZ, RZ, 0x1 ;  /* 0x00000001ff0c7424 */ /* 0x000fce00078e00ff */
[----:B------:R-:W-:-:S07]  /*26b40*/  LEPC R20, `(.L_x_757) ;  /* 0x000000001014794e */ /* 0x000fce0000000000 */
[----:B0-----:R-:W-:Y:S05]  /*26b50*/  CALL.ABS.NOINC R2 ;  /* 0x0000000002007343 */ /* 0x001fea0003c00000 */
.L_x_757:
[----:B------:R-:W-:Y:S05]  /*26b60*/  BSYNC B6 ;  /* 0x0000000000067941 */ /* 0x000fea0003800000 */
.L_x_756:
[----:B------:R-:W3:Y:S01]  /*26b70*/  LDL.LU R20, [R1+0x30] ;  /* 0x0000300001147983 */ /* 0x000ee20000300800 */
[----:B------:R-:W-:Y:S01]  /*26b80*/  ULDC.64 UR4, c[0x0][0x2d8] ;  /* 0x0000b60000047ab9 */ /* 0x000fe20000000a00 */
[----:B--2---:R-:W0:Y:S02]  /*26b90*/  LDC R8, c[0x0][0x448] ;  /* 0x00011200ff087b82 */ /* 0x004e240000000800 */
[----:B------:R-:W2:Y:S04]  /*26ba0*/  LDL.LU.64 R2, [R1+0x20] ;  /* 0x0000200001027983 */ /* 0x000ea80000300a00 */
[----:B------:R1:W5:Y:S01]  /*26bb0*/  LDL R10, [R1+0x28] ;  /* 0x00002800010a7983 */ /* 0x0003620000100800 */
[----:B0-----:R-:W-:-:S13]  /*26bc0*/  ISETP.NE.AND P0, PT, R8, 0x1, PT ;  /* 0x000000010800780c */ /* 0x001fda0003f05270 */
[----:B------:R-:W0:Y:S08]  /*26bd0*/  @P0 LDC R5, c[0x0][0x44c] ;  /* 0x00011300ff050b82 */ /* 0x000e300000000800 */
[----:B------:R-:W4:Y:S01]  /*26be0*/  @P0 LDC R4, c[0x0][0x450] ;  /* 0x00011400ff040b82 */ /* 0x000f220000000800 */
[C---:B------:R-:W-:Y:S02]  /*26bf0*/  LOP3.LUT R11, R34.reuse, 0x40, RZ, 0xfc, !PT ;  /* 0x00000040220b7812 */ /* 0x040fe400078efcff */
[----:B------:R-:W-:Y:S01]  /*26c00*/  LOP3.LUT R9, R34, 0x80, RZ, 0xfc, !PT ;  /* 0x0000008022097812 */ /* 0x000fe200078efcff */
[----:B--2---:R-:W-:-:S02]  /*26c10*/  IMAD.MOV.U32 R3, RZ, RZ, R35 ;  /* 0x000000ffff037224 */ /* 0x004fc400078e0023 */
[----:B------:R-:W-:-:S04]  /*26c20*/  IMAD.WIDE.U32 R2, R26, UR4, R2 ;  /* 0x000000041a027c25 */ /* 0x000fc8000f8e0002 */
[----:B------:R-:W-:Y:S01]  /*26c30*/  IMAD R3, R26, UR5, R3 ;  /* 0x000000051a037c24 */ /* 0x000fe2000f8e0203 */
[----:B------:R-:W-:Y:S02]  /*26c40*/  ULDC.64 UR4, c[0x0][0x2e0] ;  /* 0x0000b80000047ab9 */ /* 0x000fe40000000a00 */
[----:B---3--:R-:W-:Y:S02]  /*26c50*/  IMAD R0, R20, UR4, RZ ;  /* 0x0000000414007c24 */ /* 0x008fe4000f8e02ff */
        /* <DEDUP_REMOVED lines=9> */
[----:B--2---:R-:W-:-:S04]  /*26cf0*/  SHF.L.U32 R20, R20, 0x4, RZ ;  /* 0x0000000414147819 */ /* 0x004fc800000006ff */
[----:B------:R-:W-:-:S04]  /*26d00*/  LOP3.LUT R20, R21, 0x70, R20, 0xf8, !PT ;  /* 0x0000007015147812 */ /* 0x000fc800078ef814 */
[----:B------:R-:W-:-:S05]  /*26d10*/  LOP3.LUT R6, R20, R0, RZ, 0xfc, !PT ;  /* 0x0000000014067212 */ /* 0x000fca00078efcff */
[----:B0-----:R-:W-:-:S04]  /*26d20*/  @P0 IMAD.HI.U32 R7, R6, R5, RZ ;  /* 0x0000000506070227 */ /* 0x001fc800078e00ff */
[----:B------:R-:W-:Y:S01]  /*26d30*/  IMAD.MOV.U32 R5, RZ, RZ, R6 ;  /* 0x000000ffff057224 */ /* 0x000fe200078e0006 */
[----:B----4-:R-:W-:-:S04]  /*26d40*/  @P0 SHF.R.U32.HI R5, RZ, R4, R7 ;  /* 0x00000004ff050219 */ /* 0x010fc80000011607 */
[C---:B------:R-:W-:Y:S01]  /*26d50*/  IADD3 R4, -R5.reuse, RZ, RZ ;  /* 0x000000ff05047210 */ /* 0x040fe20007ffe1ff */
[----:B------:R-:W0:Y:S04]  /*26d60*/  S2R R20, SR_TID.X ;  /* 0x0000000000147919 */ /* 0x000e280000002100 */
        /* <DEDUP_REMOVED lines=25> */
[----:B-----5:R-:W-:Y:S01]  /*26f00*/  IMAD R6, R10, R8, RZ ;  /* 0x000000080a067224 */ /* 0x020fe200078e02ff */
[----:B------:R-:W-:Y:S01]  /*26f10*/  IADD3 R0, R9, R0, RZ ;  /* 0x0000000009007210 */ /* 0x000fe20007ffe0ff */
[----:B------:R-:W-:Y:S01]  /*26f20*/  ULDC.64 UR4, c[0x0][0x208] ;  /* 0x0000820000047ab9 */ /* 0x000fe20000000a00 */
[----:B------:R-:W1:Y:S02]  /*26f30*/  SHFL.IDX PT, R2, R4, RZ, 0x181f ;  /* 0x00181fff04027589 */ /* 0x000e6400000e0000 */
[----:B------:R-:W-:Y:S02]  /*26f40*/  ISETP.GE.AND P1, PT, R0, R6, PT ;  /* 0x000000060000720c */ /* 0x000fe40003f26270 */
[----:B------:R-:W-:Y:S11]  /*26f50*/  SHFL.IDX PT, R14, R5, 0x7, 0x181f ;  /* 0x00f81f00050e7f89 */ /* 0x000ff600000e0000 */
[----:B0-----:R-:W-:-:S05]  /*26f60*/  @!P1 LEA R7, P5, R34, R3, 0x1 ;  /* 0x0000000322079211 */ /* 0x001fca00078a08ff */
[----:B-1----:R-:W-:Y:S02]  /*26f70*/  @!P1 IMAD.X R3, RZ, RZ, R2, P5 ;  /* 0x000000ffff039224 */ /* 0x002fe400028e0602 */
[----:B------:R-:W-:Y:S01]  /*26f80*/  @!P1 IMAD.MOV.U32 R2, RZ, RZ, R7 ;  /* 0x000000ffff029224 */ /* 0x000fe200078e0007 */
[----:B------:R-:W-:-:S04]  /*26f90*/  IADD3 R7, R0, 0x10, RZ ;  /* 0x0000001000077810 */ /* 0x000fc80007ffe0ff */
[----:B------:R-:W-:Y:S04]  /*26fa0*/  @!P1 LDGSTS.E.BYPASS.LTC128B.128 [R36+0x14400], desc[UR4][R2.64], !P4 ;  /* 0x1440000002249fae */ /* 0x000fe8000e101d44 */
[----:B------:R-:W-:Y:S04]  /*26fb0*/  @!P1 LDGSTS.E.BYPASS.LTC128B.128 [R36+0x18400], desc[UR4][R2.64+0x80], !P3 ;  /* 0x1840008002249fae */ /* 0x000fe8000d901d44 */
[----:B------:R-:W-:Y:S04]  /*26fc0*/  @!P1 LDGSTS.E.BYPASS.LTC128B.128 [R36+0x1c400], desc[UR4][R2.64+0x100], !P2 ;  /* 0x1c40010002249fae */ /* 0x000fe8000d101d44 */
[----:B------:R0:W-:Y:S01]  /*26fd0*/  @!P1 LDGSTS.E.BYPASS.LTC128B.128 [R36+0x20400], desc[UR4][R2.64+0x180], !P0 ;  /* 0x2040018002249fae */ /* 0x0001e2000c101d44 */
[----:B------:R-:W-:-:S03]  /*26fe0*/  ISETP.GE.AND P1, PT, R7, R6, PT ;  /* 0x000000060700720c */ /* 0x000fc60003f26270 */
[----:B0-----:R-:W0:Y:S04]  /*26ff0*/  SHFL.IDX PT, R3, R5, 0x1, 0x181f ;  /* 0x00381f0005037f89 */ /* 0x001e2800000e0000 */
[----:B------:R-:W1:Y:S06]  /*27000*/  SHFL.IDX PT, R2, R4, 0x1, 0x181f ;  /* 0x00381f0004027f89 */ /* 0x000e6c00000e0000 */
[----:B0-----:R-:W-:-:S05]  /*27010*/  @!P1 LEA R7, P5, R34, R3, 0x1 ;  /* 0x0000000322079211 */ /* 0x001fca00078a08ff */
[----:B-1----:R-:W-:Y:S02]  /*27020*/  @!P1 IMAD.X R8, RZ, RZ, R2, P5 ;  /* 0x000000ffff089224 */ /* 0x002fe400028e0602 */
[----:B------:R-:W-:Y:S02]  /*27030*/  @!P1 IMAD.MOV.U32 R2, RZ, RZ, R7 ;  /* 0x000000ffff029224 */ /* 0x000fe400078e0007 */
[----:B------:R-:W-:Y:S01]  /*27040*/  VIADD R7, R0, 0x20 ;  /* 0x0000002000077836 */ /* 0x000fe20000000000 */
[----:B------:R-:W-:-:S05]  /*27050*/  @!P1 MOV R3, R8 ;  /* 0x0000000800039202 */ /* 0x000fca0000000f00 */
        /* <DEDUP_REMOVED lines=8> */
[----:B-1----:R-:W-:Y:S01]  /*270e0*/  @!P1 IMAD.X R8, RZ, RZ, R2, P5 ;  /* 0x000000ffff089224 */ /* 0x002fe200028e0602 */
[----:B------:R-:W-:Y:S01]  /*270f0*/  @!P1 MOV R2, R7 ;  /* 0x0000000700029202 */ /* 0x000fe20000000f00 */
[----:B------:R-:W-:Y:S02]  /*27100*/  VIADD R7, R0, 0x30 ;  /* 0x0000003000077836 */ /* 0x000fe40000000000 */
[----:B------:R-:W-:-:S05]  /*27110*/  @!P1 IMAD.MOV.U32 R3, RZ, RZ, R8 ;  /* 0x000000ffff039224 */ /* 0x000fca00078e0008 */
[----:B------:R-:W-:Y:S04]  /*27120*/  @!P1 LDGSTS.E.BYPASS.LTC128B.128 [R36+0x15400], desc[UR4][R2.64], !P4 ;  /* 0x1540000002249fae */ /* 0x000fe8000e101d44 */
[----:B------:R-:W-:Y:S04]  /*27130*/  @!P1 LDGSTS.E.BYPASS.LTC128B.128 [R36+0x19400], desc[UR4][R2.64+0x80], !P3 ;  /* 0x1940008002249fae */ /* 0x000fe8000d901d44 */
[----:B------:R-:W-:Y:S04]  /*27140*/  @!P1 LDGSTS.E.BYPASS.LTC128B.128 [R36+0x1d400], desc[UR4][R2.64+0x100], !P2 ;  /* 0x1d40010002249fae */ /* 0x000fe8000d101d44 */
[----:B------:R0:W-:Y:S01]  /*27150*/  @!P1 LDGSTS.E.BYPASS.LTC128B.128 [R36+0x21400], desc[UR4][R2.64+0x180], !P0 ;  /* 0x2140018002249fae */ /* 0x0001e2000c101d44 */
[----:B------:R-:W-:-:S03]  /*27160*/  ISETP.GE.AND P1, PT, R7, R6, PT ;  /* 0x000000060700720c */ /* 0x000fc60003f26270 */
[----:B0-----:R-:W0:Y:S04]  /*27170*/  SHFL.IDX PT, R3, R5, 0x3, 0x181f ;  /* 0x00781f0005037f89 */ /* 0x001e2800000e0000 */
[----:B------:R-:W1:Y:S06]  /*27180*/  SHFL.IDX PT, R2, R4, 0x3, 0x181f ;  /* 0x00781f0004027f89 */ /* 0x000e6c00000e0000 */
[----:B0-----:R-:W-:-:S04]  /*27190*/  @!P1 LEA R7, P5, R34, R3, 0x1 ;  /* 0x0000000322079211 */ /* 0x001fc800078a08ff */
[----:B-1----:R-:W-:Y:S01]  /*271a0*/  @!P1 IADD3.X R8, RZ, R2, RZ, P5, !PT ;  /* 0x00000002ff089210 */ /* 0x002fe20002ffe4ff */
[----:B------:R-:W-:Y:S01]  /*271b0*/  @!P1 IMAD.MOV.U32 R2, RZ, RZ, R7 ;  /* 0x000000ffff029224 */ /* 0x000fe200078e0007 */
[----:B------:R-:W-:-:S03]  /*271c0*/  IADD3 R7, R0, 0x40, RZ ;  /* 0x0000004000077810 */ /* 0x000fc60007ffe0ff */
        /* <DEDUP_REMOVED lines=34> */
[----:B------:R-:W-:Y:S02]  /*273f0*/  @!P1 IMAD.MOV.U32 R2, RZ, RZ, R7 ;  /* 0x000000ffff029224 */ /* 0x000fe400078e0007 */
[----:B------:R0:W1:Y:S02]  /*27400*/  SHFL.IDX PT, R7, R4, 0x7, 0x181f ;  /* 0x00f81f0004077f89 */ /* 0x00006400000e0000 */
[----:B------:R-:W-:-:S05]  /*27410*/  @!P1 IMAD.MOV.U32 R3, RZ, RZ, R8 ;  /* 0x000000ffff039224 */ /* 0x000fca00078e0008 */
[----:B------:R0:W-:Y:S04]  /*27420*/  @!P1 LDGSTS.E.BYPASS.LTC128B.128 [R36+0x17400], desc[UR4][R2.64], !P4 ;  /* 0x1740000002249fae */ /* 0x0001e8000e101d44 */
[----:B------:R0:W-:Y:S04]  /*27430*/  @!P1 LDGSTS.E.BYPASS.LTC128B.128 [R36+0x1b400], desc[UR4][R2.64+0x80], !P3 ;  /* 0x1b40008002249fae */ /* 0x0001e8000d901d44 */
[----:B------:R0:W-:Y:S04]  /*27440*/  @!P1 LDGSTS.E.BYPASS.LTC128B.128 [R36+0x1f400], desc[UR4][R2.64+0x100], !P2 ;  /* 0x1f40010002249fae */ /* 0x0001e8000d101d44 */
[----:B------:R0:W-:Y:S02]  /*27450*/  @!P1 LDGSTS.E.BYPASS.LTC128B.128 [R36+0x23400], desc[UR4][R2.64+0x180], !P0 ;  /* 0x2340018002249fae */ /* 0x0001e4000c101d44 */
.L_x_906:
[----:B0-----:R-:W-:Y:S01]  /*27460*/  IADD3 R3, R0, 0x70, RZ ;  /* 0x0000007000037810 */ /* 0x001fe20007ffe0ff */
[----:B------:R-:W-:Y:S03]  /*27470*/  BSSY B0, `(.L_x_759) ;  /* 0x000000d000007945 */ /* 0x000fe60003800000 */
[----:B------:R-:W-:-:S13]  /*27480*/  ISETP.GE.AND P1, PT, R3, R6, PT ;  /* 0x000000060300720c */ /* 0x000fda0003f26270 */
[----:B------:R-:W-:Y:S05]  /*27490*/  @P1 BRA `(.L_x_760) ;  /* 0x0000000000281947 */ /* 0x000fea0003800000 */
[----:B------:R-:W-:Y:S01]  /*274a0*/  LEA R2, P1, R34, R14, 0x1 ;  /* 0x0000000e22027211 */ /* 0x000fe200078208ff */
[----:B------:R-:W-:-:S04]  /*274b0*/  ULDC.64 UR4, c[0x0][0x208] ;  /* 0x0000820000047ab9 */ /* 0x000fc80000000a00 */
[----:B-1----:R-:W-:-:S05]  /*274c0*/  IMAD.X R3, RZ, RZ, R7, P1 ;  /* 0x000000ffff037224 */ /* 0x002fca00008e0607 */
[----:B------:R-:W-:Y:S01]  /*274d0*/  @!PT LDS RZ, [RZ] ;  /* 0x00000000fffff984 */ /* 0x000fe20000000800 */
[----:B------:R-:W-:Y:S01]  /*274e0*/  @!PT LDS RZ, [RZ] ;  /* 0x00000000fffff984 */ /* 0x000fe20000000800 */
[----:B------:R-:W-:Y:S01]  /*274f0*/  @!PT LDS RZ, [RZ] ;  /* 0x00000000fffff984 */ /* 0x000fe20000000800 */
[----:B------:R0:W-:Y:S04]  /*27500*/  LDGSTS.E.BYPASS.LTC128B.128 [R36+0x17c00], desc[UR4][R2.64], !P4 ;  /* 0x17c0000002247fae */ /* 0x0001e8000e101d44 */
[----:B------:R0:W-:Y:S04]  /*27510*/  LDGSTS.E.BYPASS.LTC128B.128 [R36+0x1bc00], desc[UR4][R2.64+0x80], !P3 ;  /* 0x1bc0008002247fae */ /* 0x0001e8000d901d44 */
[----:B------:R0:W-:Y:S04]  /*27520*/  LDGSTS.E.BYPASS.LTC128B.128 [R36+0x1fc00], desc[UR4][R2.64+0x100], !P2 ;  /* 0x1fc0010002247fae */ /* 0x0001e8000d101d44 */
[----:B------:R0:W-:Y:S02]  /*27530*/  LDGSTS.E.BYPASS.LTC128B.128 [R36+0x23c00], desc[UR4][R2.64+0x180], !P0 ;  /* 0x23c0018002247fae */ /* 0x0001e4000c101d44 */
.L_x_760:
[----:B------:R-:W-:Y:S05]  /*27540*/  BSYNC B0 ;  /* 0x0000000000007941 */ /* 0x000fea0003800000 */
.L_x_759:
[----:B------:R-:W-:Y:S01]  /*27550*/  NOP ;  /* 0x0000000000007918 */ /* 0x000fe20000000000 */
[----:B------:R-:W-:-:S13]  /*27560*/  PLOP3.LUT P0, PT, PT, PT, PT, 0x80, 0x0 ;  /* 0x000000000000781c */ /* 0x000fda0003f0f070 */
.L_x_761:
[----:B------:R-:W-:Y:S02]  /*27570*/  PLOP3.LUT P1, PT, P1, P0, PT, 0xa2, 0x0 ;  /* 0x000000000000781c */ /* 0x000fe40000f21472 */
[----:B------:R-:W-:-:S08]  /*27580*/  @P0 R2UR P1, UR4, R16 ;  /* 0x00000000100402ca */ /* 0x000fd00000020000 */
[----:B------:R-:W-:-:S05]  /*27590*/  @P0 PLOP3.LUT P0, PT, P1, PT, PT, 0x80, 0x0 ;  /* 0x000000000000081c */ /* 0x000fca0000f0f070 */
[----:B------:R-:W-:Y:S01]  /*275a0*/  @!P1 SYNCS.ARRIVE.TRANS64.RED.A0T1 RZ, [UR4+0x38800], RZ ;  /* 0x038800ffffff99a7 */ /* 0x000fe20008200404 */
[----:B------:R-:W-:Y:S07]  /*275b0*/  @!P1 ARRIVES.LDGSTSBAR.64.TRANSCNT [UR4+0x38800] ;  /* 0x03880000ff0099b0 */ /* 0x000fee0008000a84 */
[----:B------:R-:W-:Y:S05]  /*275c0*/  @P0 BRA.U.ANY `(.L_x_761) ;  /* 0xfffffffd00e80947 */ /* 0x000fea000393ffff */
[----:B0-----:R-:W2:Y:S04]  /*275d0*/  LDL.LU R3, [R1+0x2c] ;  /* 0x00002c0001037983 */ /* 0x001ea80000300800 */
[----:B------:R-:W3:Y:S01]  /*275e0*/  LDL.LU R2, [R1+0x1c] ;  /* 0x00001c0001027983 */ /* 0x000ee20000300800 */
[----:B--2---:R-:W-:-:S05]  /*275f0*/  VIADD R3, R3, 0x1 ;  /* 0x0000000103037836 */ /* 0x004fca0000000000 */
[----:B------:R-:W-:Y:S01]  /*27600*/  LEA.HI R0, R3, R3, RZ, 0x1 ;  /* 0x0000000303007211 */ /* 0x000fe200078f08ff */
[----:B------:R0:W-:Y:S03]  /*27610*/  STL [R1+0x2c], R3 ;  /* 0x00002c0301007387 */ /* 0x0001e60000100800 */
[----:B------:R-:W-:-:S04]  /*27620*/  LOP3.LUT R0, R0, 0xfffffffe, RZ, 0xc0, !PT ;  /* 0xfffffffe00007812 */ /* 0x000fc800078ec0ff */
[----:B0-----:R-:W-:Y:S01]  /*27630*/  IADD3 R3, R3, -R0, RZ ;  /* 0x8000000003037210 */ /* 0x001fe20007ffe0ff */
[----:B---3--:R-:W-:-:S03]  /*27640*/  VIADD R0, R2, 0xfffffffe ;  /* 0xfffffffe02007836 */ /* 0x008fc60000000000 */
[----:B------:R-:W-:Y:S01]  /*27650*/  SHF.L.U32 R3, R3, 0x1f, RZ ;  /* 0x0000001f03037819 */ /* 0x000fe200000006ff */
[----:B------:R-:W-:Y:S01]  /*27660*/  NOP ;  /* 0x0000000000007918 */ /* 0x000fe20000000000 */
[----:B------:R0:W-:Y:S01]  /*27670*/  SYNCS.ARRIVE.TRANS64.A1T0 RZ, [R16+URZ+0x38800], RZ ;  /* 0x038800ff10ff79a7 */ /* 0x0001e2000810003f */
[----:B------:R-:W-:Y:S01]  /*27680*/  BSSY B0, `(.L_x_762) ;  /* 0x0000003000007945 */ /* 0x000fe20003800000 */
[----:B------:R-:W2:Y:S03]  /*27690*/  SYNCS.PHASECHK.TRANS64.TRYWAIT P0, [R16+URZ+0x38820], R3 ;  /* 0x03882003100075a7 */ /* 0x000ea6000800017f */
[----:B0-2---:R-:W-:Y:S05]  /*276a0*/  @!P0 BRA `(.L_x_763) ;  /* 0x00000050009c8947 */ /* 0x005fea0003800000 */
.L_x_907:
[----:B------:R-:W-:Y:S05]  /*276b0*/  BSYNC B0 ;  /* 0x0000000000007941 */ /* 0x000fea0003800000 */
.L_x_762:
[----:B------:R-:W2:Y:S01]  /*276c0*/  LDL R2, [R1+0xc] ;  /* 0x00000c0001027983 */ /* 0x000ea20000100800 */
[----:B------:R-:W-:Y:S01]  /*276d0*/  BSSY B0, `(.L_x_764) ;  /* 0x000011a000007945 */ /* 0x000fe20003800000 */
[----:B--2---:R-:W-:-:S13]  /*276e0*/  ISETP.GE.AND P0, PT, R0, R2, PT ;  /* 0x000000020000720c */ /* 0x004fda0003f06270 */
[----:B------:R-:W-:Y:S05]  /*276f0*/  @!P0 BRA `(.L_x_765) ;  /* 0x00000010005c8947 */ /* 0x000fea0003800000 */
[C---:B------:R-:W-:Y:S01]  /*27700*/  LOP3.LUT R4, R34.reuse, 0x40, RZ, 0xfc, !PT ;  /* 0x0000004022047812 */ /* 0x040fe200078efcff */
[----:B------:R-:W-:Y:S01]  /*27710*/  ULDC UR4, c[0x0][0x2f4] ;  /* 0x0000bd0000047ab9 */ /* 0x000fe20000000800 */
[C---:B------:R-:W-:Y:S01]  /*27720*/  LOP3.LUT R2, R34.reuse, 0x80, RZ, 0xfc, !PT ;  /* 0x0000008022027812 */ /* 0x040fe200078efcff */
[----:B-1----:R-:W-:Y:S01]  /*27730*/  IMAD.MOV.U32 R7, RZ, RZ, R23 ;  /* 0x000000ffff077224 */ /* 0x002fe200078e0017 */
[----:B------:R-:W-:Y:S01]  /*27740*/  MOV R20, R29 ;  /* 0x0000001d00147202 */ /* 0x000fe20000000f00 */
[----:B------:R-:W-:Y:S01]  /*27750*/  IMAD.MOV.U32 R31, RZ, RZ, R22 ;  /* 0x000000ffff1f7224 */ /* 0x000fe200078e0016 */
[----:B------:R-:W-:Y:S02]  /*27760*/  ISETP.GE.AND P4, PT, R34, UR4, PT ;  /* 0x0000000422007c0c */ /* 0x000fe4000bf86270 */
[----:B------:R-:W-:Y:S02]  /*27770*/  ISETP.GE.AND P3, PT, R4, UR4, PT ;  /* 0x0000000404007c0c */ /* 0x000fe4000bf66270 */
[----:B------:R-:W-:-:S02]  /*27780*/  ISETP.GE.AND P2, PT, R2, UR4, PT ;  /* 0x0000000402007c0c */ /* 0x000fc4000bf46270 */
[----:B------:R-:W-:-:S13]  /*27790*/  ISETP.GE.AND P1, PT, R37, UR4, PT ;  /* 0x0000000425007c0c */ /* 0x000fda000bf26270 */
.L_x_778:
[----:B------:R-:W2:Y:S01]  /*277a0*/  LDL R5, [R1+0x10] ;  /* 0x0000100001057983 */ /* 0x000ea20000100800 */
[----:B------:R-:W1:Y:S03]  /*277b0*/  LDC R11, c[0x0][0x430] ;  /* 0x00010c00ff0b7b82 */ /* 0x000e660000000800 */
[----:B------:R-:W3:Y:S01]  /*277c0*/  LDL R8, [R1+0x14] ;  /* 0x0000140001087983 */ /* 0x000ee20000100800 */
[----:B------:R-:W4:Y:S01]  /*277d0*/  S2R R2, SR_TID.X ;  /* 0x0000000000027919 */ /* 0x000f220000002100 */
[----:B------:R-:W4:Y:S01]  /*277e0*/  S2R R4, SR_TID.X ;  /* 0x0000000000047919 */ /* 0x000f220000002100 */
[----:B-1----:R-:W-:-:S13]  /*277f0*/  ISETP.NE.AND P0, PT, R11, 0x1, PT ;  /* 0x000000010b00780c */ /* 0x002fda0003f05270 */
[----:B0-----:R-:W0:Y:S01]  /*27800*/  @P0 LDC R3, c[0x0][0x434] ;  /* 0x00010d00ff030b82 */ /* 0x001e220000000800 */
[----:B----4-:R-:W-:Y:S01]  /*27810*/  LOP3.LUT R2, R2, 0x7f, RZ, 0xc0, !PT ;  /* 0x0000007f02027812 */ /* 0x010fe200078ec0ff */
[----:B------:R-:W-:-:S03]  /*27820*/  IMAD.SHL.U32 R4, R4, 0x10, RZ ;  /* 0x0000001004047824 */ /* 0x000fc600078e00ff */
[----:B------:R-:W-:-:S04]  /*27830*/  SHF.R.U32.HI R2, RZ, 0x3, R2 ;  /* 0x00000003ff027819 */ /* 0x000fc80000011602 */
[----:B------:R-:W-:Y:S02]  /*27840*/  LOP3.LUT R4, R2, 0x70, R4, 0xf8, !PT ;  /* 0x0000007002047812 */ /* 0x000fe400078ef804 */
[----:B------:R-:W1:Y:S02]  /*27850*/  @P0 LDC R2, c[0x0][0x438] ;  /* 0x00010e00ff020b82 */ /* 0x000e640000000800 */
[----:B------:R-:W-:Y:S01]  /*27860*/  ISETP.GT.U32.AND P5, PT, R4, 0x4f, PT ;  /* 0x0000004f0400780c */ /* 0x000fe20003fa4070 */
[----:B------:R-:W-:Y:S01]  /*27870*/  ULDC.64 UR4, c[0x0][0x208] ;  /* 0x0000820000047ab9 */ /* 0x000fe20000000a00 */
[----:B------:R-:W-:Y:S01]  /*27880*/  MOV R12, UR37 ;  /* 0x00000025000c7c02 */ /* 0x000fe20008000f00 */
[----:B------:R-:W-:Y:S02]  /*27890*/  VIADD R23, R7, 0x1 ;  /* 0x0000000107177836 */ /* 0x000fe40000000000 */
[----:B------:R-:W-:Y:S02]  /*278a0*/  IMAD.MOV.U32 R22, RZ, RZ, R0 ;  /* 0x000000ffff167224 */ /* 0x000fe400078e0000 */
[----:B--2---:R-:W-:-:S05]  /*278b0*/  IMAD R6, R0, 0x50, R5 ;  /* 0x0000005000067824 */ /* 0x004fca00078e0205 */
[----:B------:R-:W-:Y:S02]  /*278c0*/  IADD3 R6, R4, R6, RZ ;  /* 0x0000000604067210 */ /* 0x000fe40007ffe0ff */
[----:B------:R-:W2:Y:S03]  /*278d0*/  @!P5 LDC.64 R4, c[0x0][0x428] ;  /* 0x00010a00ff04db82 */ /* 0x000ea60000000a00 */
[----:B0-----:R-:W-:-:S04]  /*278e0*/  @P0 IMAD.HI.U32 R3, R6, R3, RZ ;  /* 0x0000000306030227 */ /* 0x001fc800078e00ff */
[----:B------:R-:W-:Y:S01]  /*278f0*/  IMAD.MOV.U32 R10, RZ, RZ, R6 ;  /* 0x000000ffff0a7224 */ /* 0x000fe200078e0006 */
[----:B-1----:R-:W-:-:S04]  /*27900*/  @P0 SHF.R.U32.HI R10, RZ, R2, R3 ;  /* 0x00000002ff0a0219 */ /* 0x002fc80000011603 */
[--C-:B------:R-:W-:Y:S01]  /*27910*/  @!P5 SHF.R.S32.HI R3, RZ, 0x1f, R10.reuse ;  /* 0x0000001fff03d819 */ /* 0x100fe2000001140a */
[----:B------:R-:W-:-:S04]  /*27920*/  @!P5 IMAD.MOV.U32 R2, RZ, RZ, R10 ;  /* 0x000000ffff02d224 */ /* 0x000fc800078e000a */
[----:B--2---:R-:W-:-:S04]  /*27930*/  @!P5 IMAD.WIDE.U32 R2, R32, R4, R2 ;  /* 0x000000042002d225 */ /* 0x004fc800078e0002 */
[----:B---3--:R-:W-:Y:S02]  /*27940*/  @!P5 IMAD R4, R8, R4, RZ ;  /* 0x000000040804d224 */ /* 0x008fe400078e02ff */
[----:B------:R-:W0:Y:S02]  /*27950*/  @!P5 LDC.64 R8, c[0x0][0x418] ;  /* 0x00010600ff08db82 */ /* 0x000e240000000a00 */
[----:B------:R-:W-:Y:S02]  /*27960*/  @!P5 IMAD R5, R32, R5, R4 ;  /* 0x000000052005d224 */ /* 0x000fe400078e0204 */
[----:B------:R-:W-:-:S03]  /*27970*/  IMAD.MOV.U32 R4, RZ, RZ, RZ ;  /* 0x000000ffff047224 */ /* 0x000fc600078e00ff */
[----:B------:R-:W-:Y:S02]  /*27980*/  @!P5 IADD3 R3, R5, R3, RZ ;  /* 0x000000030503d210 */ /* 0x000fe40007ffe0ff */
[----:B0-----:R-:W-:-:S04]  /*27990*/  @!P5 LEA R8, P0, R2, R8, 0x2 ;  /* 0x000000080208d211 */ /* 0x001fc800078010ff */
[----:B------:R-:W-:-:S05]  /*279a0*/  @!P5 LEA.HI.X R9, R2, R9, R3, 0x2, P0 ;  /* 0x000000090209d211 */ /* 0x000fca00000f1403 */
[----:B------:R0:W5:Y:S01]  /*279b0*/  @!P5 LDG.E R4, desc[UR4][R8.64] ;  /* 0x000000040804d981 */ /* 0x000162000c1e1900 */
[----:B------:R-:W-:Y:S02]  /*279c0*/  ISETP.NE.AND P5, PT, R12, 0x3, PT ;  /* 0x000000030c00780c */ /* 0x000fe40003fa5270 */
[----:B------:R-:W-:Y:S01]  /*279d0*/  ISETP.NE.AND P0, PT, R23, 0x2, PT ;  /* 0x000000021700780c */ /* 0x000fe20003f05270 */
[----:B------:R-:W-:Y:S01]  /*279e0*/  IMAD.MOV R5, RZ, RZ, -R10 ;  /* 0x000000ffff057224 */ /* 0x000fe200078e0a0a */
[----:B------:R-:W-:Y:S05]  /*279f0*/  YIELD ;  /* 0x0000000000007946 */ /* 0x000fea0003800000 */
[----:B------:R-:W-:Y:S01]  /*27a00*/  SEL R29, RZ, 0x1, P0 ;  /* 0x00000001ff1d7807 */ /* 0x000fe20000000000 */
[----:B------:R-:W-:Y:S01]  /*27a10*/  IMAD R5, R11, R5, R6 ;  /* 0x000000050b057224 */ /* 0x000fe200078e0206 */
[----:B------:R-:W-:-:S02]  /*27a20*/  SEL R23, R23, RZ, P0 ;  /* 0x000000ff17177207 */ /* 0x000fc40000000000 */
[----:B------:R-:W-:Y:S01]  /*27a30*/  LOP3.LUT R29, R20, R29, RZ, 0x3c, !PT ;  /* 0x0000001d141d7212 */ /* 0x000fe200078e3cff */
[----:B0-----:R-:W-:Y:S06]  /*27a40*/  @!P5 BRA `(.L_x_766) ;  /* 0x000000000004d947 */ /* 0x001fec0003800000 */
[----:B------:R-:W-:Y:S01]  /*27a50*/  BPT.TRAP 0x1 ;  /* 0x000000040000795c */ /* 0x000fe20000300000 */
.L_x_766:
[----:B------:R-:W-:Y:S01]  /*27a60*/  LEA R6, R23, R16, 0x3 ;  /* 0x0000001017067211 */ /* 0x000fe200078e18ff */
[----:B------:R-:W-:Y:S01]  /*27a70*/  BSSY B1, `(.L_x_767) ;  /* 0x0000004000017945 */ /* 0x000fe20003800000 */
[----:B------:R-:W-:-:S04]  /*27a80*/  SHF.L.U32 R3, R29, 0x1f, RZ ;  /* 0x0000001f1d037819 */ /* 0x000fc800000006ff */
[----:B------:R-:W0:Y:S02]  /*27a90*/  SYNCS.PHASECHK.TRANS64.TRYWAIT P0, [R6+URZ+0x38840], R3 ;  /* 0x03884003060075a7 */ /* 0x000e24000800017f */
[----:B0-----:R-:W-:Y:S05]  /*27aa0*/  @!P0 BRA `(.L_x_768) ;  /* 0x0000004c00b08947 */ /* 0x001fea0003800000 */
.L_x_908:
[----:B------:R-:W-:Y:S05]  /*27ab0*/  BSYNC B1 ;  /* 0x0000000000017941 */ /* 0x000fea0003800000 */
.L_x_767:
        /* <DEDUP_REMOVED lines=24> */
[----:B------:R-:W-:Y:S01]  /*27c40*/  IMAD R9, R9, 0x2, R16 ;  /* 0x0000000209097824 */ /* 0x000fe200078e0210 */
[----:B------:R-:W-:Y:S01]  /*27c50*/  SHF.L.U32 R0, R34, 0x1, RZ ;  /* 0x0000000122007819 */ /* 0x000fe200000006ff */
[----:B------:R-:W1:Y:S01]  /*27c60*/  SHFL.IDX PT, R3, R10, RZ, 0x181f ;  /* 0x00181fff0a037589 */ /* 0x000e6200000e0000 */
[----:B------:R-:W-:Y:S01]  /*27c70*/  @P2 LOP3.LUT R18, R18, 0x100, RZ, 0xfc, !PT ;  /* 0x0000010012122812 */ /* 0x000fe200078efcff */
[----:B------:R-:W-:Y:S02]  /*27c80*/  ULDC.64 UR4, c[0x0][0x208] ;  /* 0x0000820000047ab9 */ /* 0x000fe40000000a00 */
        /* <DEDUP_REMOVED lines=13> */
[----:B0-----:R-:W-:-:S04]  /*27d60*/  IADD3 R2, P0, R2, R0, RZ ;  /* 0x0000000002027210 */ /* 0x001fc80007f1e0ff */
[----:B------:R-:W-:Y:S02]  /*27d70*/  IADD3.X R3, RZ, R35, RZ, P0, !PT ;  /* 0x00000023ff037210 */ /* 0x000fe400007fe4ff */
        /* <DEDUP_REMOVED lines=24> */
.L_x_920:
[----:B------:R-:W-:Y:S01]  /*27f00*/  LOP3.LUT R18, R18, 0xffffff7f, RZ, 0xc0, !PT ;  /* 0xffffff7f12127812 */ /* 0x000fe200078ec0ff */
[----:B------:R-:W-:Y:S01]  /*27f10*/  ULDC.64 UR4, c[0x0][0x208] ;  /* 0x0000820000047ab9 */ /* 0x000fe20000000a00 */
[----:B--2---:R-:W-:Y:S02]  /*27f20*/  IADD3 R2, P0, R2, R0, RZ ;  /* 0x0000000002027210 */ /* 0x004fe40007f1e0ff */
[----:B------:R-:W-:Y:S02]  /*27f30*/  @P1 LOP3.LUT R18, R18, 0x80, RZ, 0xfc, !PT ;  /* 0x0000008012121812 */ /* 0x000fe400078efcff */
[----:B------:R-:W-:Y:S02]  /*27f40*/  IADD3.X R3, RZ, R35, RZ, P0, !PT ;  /* 0x00000023ff037210 */ /* 0x000fe400007fe4ff */
[C---:B------:R-:W-:Y:S02]  /*27f50*/  LOP3.LUT P1, RZ, R18.reuse, 0x10, RZ, 0xc0, !PT ;  /* 0x0000001012ff7812 */ /* 0x040fe4000782c0ff */
[----:B------:R-:W-:-:S02]  /*27f60*/  LOP3.LUT P0, RZ, R18, 0x8, RZ, 0xc0, !PT ;  /* 0x0000000812ff7812 */ /* 0x000fc4000780c0ff */
        /* <DEDUP_REMOVED lines=11> */
.L_x_770:
[----:B------:R-:W-:Y:S02]  /*28020*/  PLOP3.LUT P5, PT, P5, P0, PT, 0xa2, 0x0 ;  /* 0x000000000000781c */ /* 0x000fe40002fa1472 */
[----:B------:R-:W-:-:S08]  /*28030*/  @P0 R2UR P5, UR4, R6 ;  /* 0x00000000060402ca */ /* 0x000fd000000a0000 */
[----:B------:R-:W-:-:S05]  /*28040*/  @P0 PLOP3.LUT P0, PT, P5, PT, PT, 0x80, 0x0 ;  /* 0x000000000000081c */ /* 0x000fca0002f0f070 */
[----:B------:R-:W-:Y:S01]  /*28050*/  @!P5 SYNCS.ARRIVE.TRANS64.RED.A0T1 RZ, [UR4+0x38830], RZ ;  /* 0x038830ffffffd9a7 */ /* 0x000fe20008200404 */
[----:B------:R-:W-:Y:S07]  /*28060*/  @!P5 ARRIVES.LDGSTSBAR.64.TRANSCNT [UR4+0x38830] ;  /* 0x03883000ff00d9b0 */ /* 0x000fee0008000a84 */
[----:B------:R-:W-:Y:S05]  /*28070*/  @P0 BRA.U.ANY `(.L_x_770) ;  /* 0xfffffffd00e80947 */ /* 0x000fea000393ffff */
[----:B------:R-:W-:Y:S01]  /*28080*/  NOP ;  /* 0x0000000000007918 */ /* 0x000fe20000000000 */
[----:B-1----:R-:W-:-:S05]  /*28090*/  IMAD.U32 R2, RZ, RZ, UR37 ;  /* 0x00000025ff027e24 */ /* 0x002fca000f8e00ff */
[----:B------:R-:W-:-:S13]  /*280a0*/  ISETP.NE.AND P6, PT, R2, 0x3, PT ;  /* 0x000000030200780c */ /* 0x000fda0003fc5270 */
[----:B------:R-:W-:Y:S05]  /*280b0*/  @!P6 BRA `(.L_x_771) ;  /* 0x000000000004e947 */ /* 0x000fea0003800000 */
[----:B------:R-:W-:Y:S01]  /*280c0*/  BPT.TRAP 0x1 ;  /* 0x000000040000795c */ /* 0x000fe20000300000 */
.L_x_771:
[----:B------:R1:W-:Y:S01]  /*280d0*/  SYNCS.ARRIVE.TRANS64.A1T0 RZ, [R6+URZ+0x38830], RZ ;  /* 0x038830ff06ff79a7 */ /* 0x0003e2000810003f */
[----:B------:R-:W-:Y:S05]  /*280e0*/  @!P6 BRA `(.L_x_772) ;  /* 0x000000000004e947 */ /* 0x000fea0003800000 */
[----:B------:R-:W-:Y:S01]  /*280f0*/  BPT.TRAP 0x1 ;  /* 0x000000040000795c */ /* 0x000fe20000300000 */
.L_x_772:
[----:B------:R-:W-:Y:S01]  /*28100*/  SHF.L.U32 R2, R20, 0x1f, RZ ;  /* 0x0000001f14027819 */ /* 0x000fe200000006ff */
[----:B-1----:R-:W-:Y:S01]  /*28110*/  IMAD R6, R7, 0x8, R16 ;  /* 0x0000000807067824 */ /* 0x002fe200078e0210 */
[----:B------:R-:W-:Y:S03]  /*28120*/  BSSY B1, `(.L_x_773) ;  /* 0x0000003000017945 */ /* 0x000fe60003800000 */
[----:B------:R-:W1:Y:S02]  /*28130*/  SYNCS.PHASECHK.TRANS64.TRYWAIT P0, [R6+URZ+0x38860], R2 ;  /* 0x03886002060075a7 */ /* 0x000e64000800017f */
[----:B-1----:R-:W-:Y:S05]  /*28140*/  @!P0 BRA `(.L_x_774) ;  /* 0x0000004c00f08947 */ /* 0x002fea0003800000 */
.L_x_921:
[----:B------:R-:W-:Y:S05]  /*28150*/  BSYNC B1 ;  /* 0x0000000000017941 */ /* 0x000fea0003800000 */
.L_x_773:
[----:B0-----:R-:W2:Y:S01]  /*28160*/  LDL R8, [R1+0x8] ;  /* 0x0000080001087983 */ /* 0x001ea20000100800 */
[----:B------:R-:W0:Y:S01]  /*28170*/  S2R R3, SR_TID.X ;  /* 0x0000000000037919 */ /* 0x000e220000002100 */
[----:B------:R-:W-:Y:S01]  /*28180*/  UMOV UR4, 0xffffffff ;  /* 0xffffffff00047882 */ /* 0x000fe20000000000 */
[----:B------:R-:W-:Y:S01]  /*28190*/  IMAD R7, R7, 0x5000, R33 ;  /* 0x0000500007077824 */ /* 0x000fe200078e0221 */
[----:B0-----:R-:W-:-:S04]  /*281a0*/  LOP3.LUT R3, R3, 0x7f, RZ, 0xc0, !PT ;  /* 0x0000007f03037812 */ /* 0x001fc800078ec0ff */
[----:B------:R-:W-:Y:S01]  /*281b0*/  SHF.R.U32.HI R3, RZ, 0x3, R3 ;  /* 0x00000003ff037819 */ /* 0x000fe20000011603 */
[----:B--2---:R-:W-:-:S05]  /*281c0*/  IMAD R8, R31, -0x50, R8 ;  /* 0xffffffb01f087824 */ /* 0x004fca00078e0208 */
[----:B------:R-:W-:Y:S01]  /*281d0*/  IADD3 R8, -R3, R8, RZ ;  /* 0x0000000803087210 */ /* 0x000fe20007ffe1ff */
[----:B------:R-:W-:Y:S06]  /*281e0*/  BRA.DIV UR4, `(.L_x_775) ;  /* 0x0000004e04dc7947 */ /* 0x000fec000b800000 */
[----:B-1----:R-:W0:Y:S01]  /*281f0*/  SHFL.IDX PT, R2, R17, RZ, 0x181f ;  /* 0x00181fff11027589 */ /* 0x002e2200000e0000 */
[----:B------:R-:W-:Y:S01]  /*28200*/  IMAD R7, R7, 0x2, R16 ;  /* 0x0000000207077824 */ /* 0x000fe200078e0210 */
[----:B------:R-:W-:Y:S02]  /*28210*/  ULDC.64 UR4, c[0x0][0x208] ;  /* 0x0000820000047ab9 */ /* 0x000fe40000000a00 */
[----:B------:R-:W1:Y:S01]  /*28220*/  SHFL.IDX PT, R3, R19, RZ, 0x181f ;  /* 0x00181fff13037589 */ /* 0x000e6200000e0000 */
[----:B0-----:R-:W-:-:S05]  /*28230*/  IADD3 R2, P0, R2, R0, RZ ;  /* 0x0000000002027210 */ /* 0x001fca0007f1e0ff */
[----:B-1----:R-:W-:Y:S01]  /*28240*/  IMAD.X R3, RZ, RZ, R3, P0 ;  /* 0x000000ffff037224 */ /* 0x002fe200000e0603 */
[----:B------:R-:W-:-:S13]  /*28250*/  ISETP.LT.OR P0, PT, R8, 0x1, P4 ;  /* 0x000000010800780c */ /* 0x000fda0002701670 */
[----:B------:R-:W-:Y:S01]  /*28260*/  @!PT LDS RZ, [RZ] ;  /* 0x00000000fffff984 */ /* 0x000fe20000000800 */
        /* <DEDUP_REMOVED lines=9> */
[----:B0-----:R-:W-:-:S04]  /*28300*/  IADD3 R2, P0, R2, R0, RZ ;  /* 0x0000000002027210 */ /* 0x001fc80007f1e0ff */
[----:B-1----:R-:W-:Y:S02]  /*28310*/  IADD3.X R3, RZ, R3, RZ, P0, !PT ;  /* 0x00000003ff037210 */ /* 0x002fe400007fe4ff */
        /* <DEDUP_REMOVED lines=33> */
[----:B0-2---:R0:W1:Y:S02]  /*28530*/  SHFL.IDX PT, R2, R17, 0x4, 0x181f ;  /* 0x00981f0011027f89 */ /* 0x00506400000e0000 */
.L_x_933:
[----:B-1----:R-:W-:Y:S01]  /*28540*/  IADD3 R2, P0, R2, R0, RZ ;  /* 0x0000000002027210 */ /* 0x002fe20007f1e0ff */
[----:B------:R-:W-:Y:S01]  /*28550*/  ULDC.64 UR4, c[0x0][0x208] ;  /* 0x0000820000047ab9 */ /* 0x000fe20000000a00 */
[----:B------:R-:W-:Y:S02]  /*28560*/  ULDC.64 UR6, c[0x0][0x318] ;  /* 0x0000c60000067ab9 */ /* 0x000fe40000000a00 */
[----:B------:R-:W-:Y:S02]  /*28570*/  IADD3.X R3, RZ, R19, RZ, P0, !PT ;  /* 0x00000013ff037210 */ /* 0x000fe400007fe4ff */
        /* <DEDUP_REMOVED lines=11> */
[----:B------:R-:W-:Y:S02]  /*28630*/  ULDC.64 UR4, c[0x0][0x328] ;  /* 0x0000ca0000047ab9 */ /* 0x000fe40000000a00 */
[----:B------:R-:W-:-:S04]  /*28640*/  IMAD R0, R21, UR4, RZ ;  /* 0x0000000415007c24 */ /* 0x000fc8000f8e02ff */
[C---:B------:R-:W-:Y:S01]  /*28650*/  IMAD R9, R5.reuse, UR5, R0 ;  /* 0x0000000505097c24 */ /* 0x040fe2000f8e0200 */
[----:B------:R-:W-:Y:S01]  /*28660*/  NOP ;  /* 0x0000000000007918 */ /* 0x000fe20000000000 */
[----:B-1----:R-:W-:Y:S01]  /*28670*/  IMAD.WIDE.U32 R2, R5, UR4, RZ ;  /* 0x0000000405027c25 */ /* 0x002fe2000f8e00ff */
        /* <DEDUP_REMOVED lines=9> */
[----:B0-----:R-:W-:-:S04]  /*28710*/  LEA R17, P0, R2, UR6, 0x1 ;  /* 0x0000000602117c11 */ /* 0x001fc8000f8008ff */
[----:B------:R-:W-:Y:S02]  /*28720*/  LEA.HI.X R19, R2, UR7, R3, 0x1, P0 ;  /* 0x0000000702137c11 */ /* 0x000fe400080f0c03 */
[----:B------:R-:W-:-:S13]  /*28730*/  PLOP3.LUT P0, PT, PT, PT, PT, 0x80, 0x0 ;  /* 0x000000000000781c */ /* 0x000fda0003f0f070 */
.L_x_776:
[----:B------:R-:W-:Y:S02]  /*28740*/  PLOP3.LUT P5, PT, P5, P0, PT, 0xa2, 0x0 ;  /* 0x000000000000781c */ /* 0x000fe40002fa1472 */
[----:B------:R-:W-:-:S08]  /*28750*/  @P0 R2UR P5, UR4, R6 ;  /* 0x00000000060402ca */ /* 0x000fd000000a0000 */
[----:B------:R-:W-:-:S05]  /*28760*/  @P0 PLOP3.LUT P0, PT, P5, PT, PT, 0x80, 0x0 ;  /* 0x000000000000081c */ /* 0x000fca0002f0f070 */
[----:B------:R-:W-:Y:S01]  /*28770*/  @!P5 SYNCS.ARRIVE.TRANS64.RED.A0T1 RZ, [UR4+0x38850], RZ ;  /* 0x038850ffffffd9a7 */ /* 0x000fe20008200404 */
[----:B------:R-:W-:Y:S07]  /*28780*/  @!P5 ARRIVES.LDGSTSBAR.64.TRANSCNT [UR4+0x38850] ;  /* 0x03885000ff00d9b0 */ /* 0x000fee0008000a84 */
[----:B------:R-:W-:Y:S05]  /*28790*/  @P0 BRA.U.ANY `(.L_x_776) ;  /* 0xfffffffd00e80947 */ /* 0x000fea000393ffff */
[----:B------:R-:W-:Y:S01]  /*287a0*/  NOP ;  /* 0x0000000000007918 */ /* 0x000fe20000000000 */
[----:B------:R-:W-:-:S04]  /*287b0*/  MOV R0, UR37 ;  /* 0x0000002500007c02 */ /* 0x000fc80008000f00 */
[----:B------:R-:W-:-:S13]  /*287c0*/  ISETP.NE.AND P6, PT, R0, 0x3, PT ;  /* 0x000000030000780c */ /* 0x000fda0003fc5270 */
[----:B------:R-:W-:Y:S05]  /*287d0*/  @!P6 BRA `(.L_x_777) ;  /* 0x000000000004e947 */ /* 0x000fea0003800000 */
[----:B------:R-:W-:Y:S01]  /*287e0*/  BPT.TRAP 0x1 ;  /* 0x000000040000795c */ /* 0x000fe20000300000 */
.L_x_777:
[----:B------:R-:W2:Y:S01]  /*287f0*/  LDL R2, [R1+0xc] ;  /* 0x00000c0001027983 */ /* 0x000ea20000100800 */
[----:B------:R3:W-:Y:S01]  /*28800*/  SYNCS.ARRIVE.TRANS64.A1T0 RZ, [R6+URZ+0x38850], RZ ;  /* 0x038850ff06ff79a7 */ /* 0x0007e2000810003f */
[C---:B------:R-:W-:Y:S01]  /*28810*/  VIADD R0, R22.reuse, 0xffffffff ;  /* 0xffffffff16007836 */ /* 0x040fe20000000000 */
[----:B------:R-:W-:Y:S01]  /*28820*/  MOV R20, R29 ;  /* 0x0000001d00147202 */ /* 0x000fe20000000f00 */
[----:B------:R-:W-:Y:S02]  /*28830*/  IMAD.MOV.U32 R7, RZ, RZ, R23 ;  /* 0x000000ffff077224 */ /* 0x000fe400078e0017 */
[----:B------:R-:W-:Y:S01]  /*28840*/  IMAD.MOV.U32 R31, RZ, RZ, R22 ;  /* 0x000000ffff1f7224 */ /* 0x000fe200078e0016 */
[----:B--2---:R-:W-:-:S13]  /*28850*/  ISETP.GT.AND P0, PT, R22, R2, PT ;  /* 0x000000021600720c */ /* 0x004fda0003f04270 */
[----:B---3--:R-:W-:Y:S05]  /*28860*/  @P0 BRA `(.L_x_778) ;  /* 0xffffffec00cc0947 */ /* 0x008fea000383ffff */
.L_x_765:
[----:B------:R-:W-:Y:S05]  /*28870*/  BSYNC B0 ;  /* 0x0000000000007941 */ /* 0x000fea0003800000 */
.L_x_764:
[----:B------:R-:W2:Y:S01]  /*28880*/  S2R R2, SR_TID.X ;  /* 0x0000000000027919 */ /* 0x000ea20000002100 */
[----:B------:R-:W-:Y:S01]  /*28890*/  BSSY B0, `(.L_x_779) ;  /* 0x0000011000007945 */ /* 0x000fe20003800000 */
[----:B--2---:R-:W-:-:S04]  /*288a0*/  LOP3.LUT R2, R2, 0x7f, RZ, 0xc0, !PT ;  /* 0x0000007f02027812 */ /* 0x004fc800078ec0ff */
[----:B------:R-:W-:-:S13]  /*288b0*/  ISETP.NE.AND P0, PT, R2, RZ, PT ;  /* 0x000000ff0200720c */ /* 0x000fda0003f05270 */
[----:B------:R-:W-:Y:S05]  /*288c0*/  @P0 BRA `(.L_x_780) ;  /* 0x0000000000340947 */ /* 0x000fea0003800000 */
[----:B------:R-:W2:Y:S01]  /*288d0*/  S2R R5, SR_LANEID ;  /* 0x0000000000057919 */ /* 0x000ea20000000000 */
[----:B------:R-:W-:Y:S01]  /*288e0*/  VOTEU.ANY UR4, UPT, PT ;  /* 0x0000000000047886 */ /* 0x000fe200038e0100 */
[----:B0-----:R-:W0:Y:S01]  /*288f0*/  LDC.64 R2, c[0x0][0xc60] ;  /* 0x00031800ff027b82 */ /* 0x001e220000000a00 */
[----:B------:R-:W2:Y:S01]  /*28900*/  FLO.U32 R0, UR4 ;  /* 0x0000000400007d00 */ /* 0x000ea200080e0000 */
[----:B------:R-:W-:Y:S01]  /*28910*/  ULDC.64 UR6, c[0x0][0x208] ;  /* 0x0000820000067ab9 */ /* 0x000fe20000000a00 */
[----:B--2---:R-:W-:-:S06]  /*28920*/  ISETP.EQ.U32.AND P0, PT, R0, R5, PT ;  /* 0x000000050000720c */ /* 0x004fcc0003f02070 */
[----:B------:R-:W0:Y:S07]  /*28930*/  POPC R5, UR4 ;  /* 0x0000000400057d09 */ /* 0x000e2e0008000000 */
[----:B0-----:R-:W2:Y:S01]  /*28940*/  @P0 ATOMG.E.ADD.STRONG.GPU PT, R3, desc[UR6][R2.64], R5 ;  /* 0x00000005020309a8 */ /* 0x001ea200081ee1c6 */
[----:B------:R-:W0:Y:S02]  /*28950*/  S2R R4, SR_LTMASK ;  /* 0x0000000000047919 */ /* 0x000e240000003900 */
[----:B0-----:R-:W-:-:S04]  /*28960*/  LOP3.LUT R4, R4, UR4, RZ, 0xc0, !PT ;  /* 0x0000000404047c12 */ /* 0x001fc8000f8ec0ff */
[----:B-1----:R-:W0:Y:S01]  /*28970*/  POPC R7, R4 ;  /* 0x0000000400077309 */ /* 0x002e220000000000 */
[----:B--2---:R-:W0:Y:S02]  /*28980*/  SHFL.IDX PT, R0, R3, R0, 0x1f ;  /* 0x00001f0003007589 */ /* 0x004e2400000e0000 */
[----:B0-----:R-:W-:-:S07]  /*28990*/  IADD3 R24, R0, UR36, R7 ;  /* 0x0000002400187c10 */ /* 0x001fce000fffe007 */
.L_x_780:
[----:B------:R-:W-:Y:S05]  /*289a0*/  BSYNC B0 ;  /* 0x0000000000007941 */ /* 0x000fea0003800000 */
.L_x_779:
[----:B------:R-:W-:-:S05]  /*289b0*/  IMAD.U32 R0, RZ, RZ, UR37 ;  /* 0x00000025ff007e24 */ /* 0x000fca000f8e00ff */
[----:B------:R-:W-:-:S13]  /*289c0*/  ISETP.NE.AND P0, PT, R0, 0x3, PT ;  /* 0x000000030000780c */ /* 0x000fda0003f05270 */
[----:B------:R-:W-:Y:S05]  /*289d0*/  @!P0 BRA `(.L_x_781) ;  /* 0x0000000000048947 */ /* 0x000fea0003800000 */
[----:B------:R-:W-:Y:S01]  /*289e0*/  BPT.TRAP 0x1 ;  /* 0x000000040000795c */ /* 0x000fe20000300000 */
.L_x_781:
[----:B------:R-:W2:Y:S01]  /*289f0*/  LDL.LU R0, [R1+0x8] ;  /* 0x0000080001007983 */ /* 0x000ea20000300800 */
[----:B------:R-:W-:Y:S01]  /*28a00*/  LEA R4, R23, R16, 0x3 ;  /* 0x0000001017047211 */ /* 0x000fe200078e18ff */
[----:B------:R-:W-:Y:S01]  /*28a10*/  BSSY B0, `(.L_x_782) ;  /* 0x0000005000007945 */ /* 0x000fe20003800000 */
[----:B0-----:R-:W-:-:S04]  /*28a20*/  SHF.L.U32 R3, R29, 0x1f, RZ ;  /* 0x0000001f1d037819 */ /* 0x001fc800000006ff */
[----:B------:R-:W0:Y:S01]  /*28a30*/  SYNCS.PHASECHK.TRANS64.TRYWAIT P0, [R4+URZ+0x38860], R3 ;  /* 0x03886003040075a7 */ /* 0x000e22000800017f */
[----:B--2---:R-:W-:Y:S01]  /*28a40*/  IMAD R5, R22, -0x50, R0 ;  /* 0xffffffb016057824 */ /* 0x004fe200078e0200 */
[----:B0-----:R-:W-:Y:S06]  /*28a50*/  @!P0 BRA `(.L_x_783) ;  /* 0x0000004c00a08947 */ /* 0x001fec0003800000 */
.L_x_934:
[----:B------:R-:W-:Y:S05]  /*28a60*/  BSYNC B0 ;  /* 0x0000000000007941 */ /* 0x000fea0003800000 */
.L_x_782:
[----:B------:R-:W2:Y:S01]  /*28a70*/  S2R R0, SR_TID.X ;  /* 0x0000000000007919 */ /* 0x000ea20000002100 */
[----:B------:R-:W-:Y:S01]  /*28a80*/  UMOV UR4, 0xffffffff ;  /* 0xffffffff00047882 */ /* 0x000fe20000000000 */
[----:B-1----:R-:W-:Y:S01]  /*28a90*/  IMAD R7, R23, 0x5000, R33 ;  /* 0x0000500017077824 */ /* 0x002fe200078e0221 */
[----:B--2---:R-:W-:-:S04]  /*28aa0*/  LOP3.LUT R0, R0, 0x7f, RZ, 0xc0, !PT ;  /* 0x0000007f00007812 */ /* 0x004fc800078ec0ff */
[----:B------:R-:W-:-:S05]  /*28ab0*/  SHF.R.U32.HI R0, RZ, 0x3, R0 ;  /* 0x00000003ff007819 */ /* 0x000fca0000011600 */
[----:B------:R-:W-:Y:S01]  /*28ac0*/  IMAD.IADD R5, R5, 0x1, -R0 ;  /* 0x0000000105057824 */ /* 0x000fe200078e0a00 */
[----:B------:R-:W-:Y:S06]  /*28ad0*/  BRA.DIV UR4, `(.L_x_784) ;  /* 0x0000004e04947947 */ /* 0x000fec000b800000 */
[----:B------:R-:W1:Y:S01]  /*28ae0*/  SHFL.IDX PT, R14, R17, RZ, 0x181f ;  /* 0x00181fff110e7589 */ /* 0x000e6200000e0000 */
[----:B------:R-:W-:Y:S01]  /*28af0*/  ULDC UR4, c[0x0][0x2f4] ;  /* 0x0000bd0000047ab9 */ /* 0x000fe20000000800 */
[C---:B------:R-:W-:Y:S01]  /*28b00*/  IMAD.SHL.U32 R8, R34.reuse, 0x2, RZ ;  /* 0x0000000222087824 */ /* 0x040fe200078e00ff */
[C---:B------:R-:W-:Y:S01]  /*28b10*/  ISETP.GE.AND P3, PT, R34.reuse, UR4, PT ;  /* 0x0000000422007c0c */ /* 0x040fe2000bf66270 */
[----:B0-----:R-:W0:Y:S01]  /*28b20*/  SHFL.IDX PT, R3, R19, RZ, 0x181f ;  /* 0x00181fff13037589 */ /* 0x001e2200000e0000 */
[----:B------:R-:W-:Y:S01]  /*28b30*/  LOP3.LUT R2, R34, 0x40, RZ, 0xfc, !PT ;  /* 0x0000004022027812 */ /* 0x000fe200078efcff */
[----:B------:R-:W-:Y:S01]  /*28b40*/  ULDC.64 UR6, c[0x0][0x208] ;  /* 0x0000820000067ab9 */ /* 0x000fe20000000a00 */
[----:B------:R-:W-:Y:S02]  /*28b50*/  ISETP.LT.OR P4, PT, R5, 0x1, P3 ;  /* 0x000000010500780c */ /* 0x000fe40001f81670 */
[----:B------:R-:W-:Y:S02]  /*28b60*/  ISETP.GE.AND P2, PT, R2, UR4, PT ;  /* 0x0000000402007c0c */ /* 0x000fe4000bf46270 */
[----:B------:R-:W-:-:S02]  /*28b70*/  LOP3.LUT R2, R34, 0x80, RZ, 0xfc, !PT ;  /* 0x0000008022027812 */ /* 0x000fc400078efcff */
[----:B------:R-:W-:Y:S02]  /*28b80*/  LEA R0, R7, R16, 0x1 ;  /* 0x0000001007007211 */ /* 0x000fe400078e08ff */
[----:B------:R-:W-:Y:S02]  /*28b90*/  ISETP.GE.AND P1, PT, R2, UR4, PT ;  /* 0x0000000402007c0c */ /* 0x000fe4000bf26270 */
[----:B-1----:R-:W-:Y:S02]  /*28ba0*/  IADD3 R6, P0, R14, R8, RZ ;  /* 0x000000080e067210 */ /* 0x002fe40007f1e0ff */
[----:B------:R-:W1:Y:S03]  /*28bb0*/  SHFL.IDX PT, R14, R17, 0x1, 0x181f ;  /* 0x00381f00110e7f89 */ /* 0x000e6600000e0000 */
[----:B0-----:R-:W-:Y:S01]  /*28bc0*/  IMAD.X R7, RZ, RZ, R3, P0 ;  /* 0x000000ffff077224 */ /* 0x001fe200000e0603 */
[C---:B------:R-:W-:Y:S01]  /*28bd0*/  ISETP.LT.OR P0, PT, R5.reuse, 0x1, P2 ;  /* 0x000000010500780c */ /* 0x040fe20001701670 */
[----:B------:R-:W0:Y:S04]  /*28be0*/  SHFL.IDX PT, R3, R19, 0x1, 0x181f ;  /* 0x00381f0013037f89 */ /* 0x000e2800000e0000 */
[----:B------:R-:W-:Y:S01]  /*28bf0*/  LDGSTS.E.BYPASS.LTC128B.128 [R0+0x400], desc[UR6][R6.64], !P4 ;  /* 0x0040000006007fae */ /* 0x000fe2000e101d46 */
[----:B------:R-:W-:-:S07]  /*28c00*/  ISETP.LT.OR P4, PT, R5, 0x1, P1 ;  /* 0x000000010500780c */ /* 0x000fce0000f81670 */
[----:B------:R-:W-:Y:S01]  /*28c10*/  LDGSTS.E.BYPASS.LTC128B.128 [R0+0x2c00], desc[UR6][R6.64+0x80], !P0 ;  /* 0x02c0008006007fae */ /* 0x000fe2000c101d46 */
[----:B------:R-:W-:-:S05]  /*28c20*/  ISETP.GE.AND P0, PT, R37, UR4, PT ;  /* 0x0000000425007c0c */ /* 0x000fca000bf06270 */
[----:B------:R-:W-:Y:S01]  /*28c30*/  LDGSTS.E.BYPASS.LTC128B.128 [R0+0x5400], desc[UR6][R6.64+0x100], !P4 ;  /* 0x0540010006007fae */ /* 0x000fe2000e101d46 */
[----:B------:R-:W-:-:S13]  /*28c40*/  ISETP.LT.OR P4, PT, R5, 0x1, P0 ;  /* 0x000000010500780c */ /* 0x000fda0000781670 */
[----:B------:R2:W-:Y:S01]  /*28c50*/  LDGSTS.E.BYPASS.LTC128B.128 [R0+0x7c00], desc[UR6][R6.64+0x180], !P4 ;  /* 0x07c0018006007fae */ /* 0x0005e2000e101d46 */
[----:B-1----:R-:W-:-:S03]  /*28c60*/  IADD3 R2, P4, R14, R8, RZ ;  /* 0x000000080e027210 */ /* 0x002fc60007f9e0ff */
[----:B------:R-:W1:Y:S02]  /*28c70*/  SHFL.IDX PT, R14, R17, 0x2, 0x181f ;  /* 0x00581f00110e7f89 */ /* 0x000e6400000e0000 */
[----:B0-----:R-:W-:Y:S01]  /*28c80*/  IMAD.X R3, RZ, RZ, R3, P4 ;  /* 0x000000ffff037224 */ /* 0x001fe200020e0603 */
[----:B------:R-:W-:Y:S01]  /*28c90*/  ISETP.LT.OR P4, PT, R5, 0x11, P3 ;  /* 0x000000110500780c */ /* 0x000fe20001f81670 */
[----:B--2---:R-:W0:-:S12]  /*28ca0*/  SHFL.IDX PT, R7, R19, 0x2, 0x181f ;  /* 0x00581f0013077f89 */ /* 0x004e1800000e0000 */
[----:B------:R-:W-:Y:S01]  /*28cb0*/  LDGSTS.E.BYPASS.LTC128B.128 [R0+0xc00], desc[UR6][R2.64], !P4 ;  /* 0x00c0000002007fae */ /* 0x000fe2000e101d46 */
[----:B------:R-:W-:-:S13]  /*28cc0*/  ISETP.LT.OR P4, PT, R5, 0x11, P2 ;  /* 0x000000110500780c */ /* 0x000fda0001781670 */
[----:B------:R-:W-:Y:S01]  /*28cd0*/  LDGSTS.E.BYPASS.LTC128B.128 [R0+0x3400], desc[UR6][R2.64+0x80], !P4 ;  /* 0x0340008002007fae */ /* 0x000fe2000e101d46 */
[----:B------:R-:W-:-:S13]  /*28ce0*/  ISETP.LT.OR P4, PT, R5, 0x11, P1 ;  /* 0x000000110500780c */ /* 0x000fda0000f81670 */
[----:B------:R-:W-:Y:S01]  /*28cf0*/  LDGSTS.E.BYPASS.LTC128B.128 [R0+0x5c00], desc[UR6][R2.64+0x100], !P4 ;  /* 0x05c0010002007fae */ /* 0x000fe2000e101d46 */
[----:B------:R-:W-:-:S13]  /*28d00*/  ISETP.LT.OR P4, PT, R5, 0x11, P0 ;  /* 0x000000110500780c */ /* 0x000fda0000781670 */
[----:B------:R2:W-:Y:S01]  /*28d10*/  LDGSTS.E.BYPASS.LTC128B.128 [R0+0x8400], desc[UR6][R2.64+0x180], !P4 ;  /* 0x0840018002007fae */ /* 0x0005e2000e101d46 */
[----:B-1----:R-:W-:-:S03]  /*28d20*/  IADD3 R6, P4, R14, R8, RZ ;  /* 0x000000080e067210 */ /* 0x002fc60007f9e0ff */
[----:B------:R-:W1:Y:S01]  /*28d30*/  SHFL.IDX PT, R14, R17, 0x3, 0x181f ;  /* 0x00781f00110e7f89 */ /* 0x000e6200000e0000 */
[----:B0-----:R-:W-:Y:S02]  /*28d40*/  IADD3.X R7, RZ, R7, RZ, P4, !PT ;  /* 0x00000007ff077210 */ /* 0x001fe400027fe4ff */
[C---:B------:R-:W-:Y:S01]  /*28d50*/  ISETP.LT.OR P4, PT, R5.reuse, 0x21, P3 ;  /* 0x000000210500780c */ /* 0x040fe20001f81670 */
[----:B--2---:R-:W0:Y:S04]  /*28d60*/  SHFL.IDX PT, R3, R19, 0x3, 0x181f ;  /* 0x00781f0013037f89 */ /* 0x004e2800000e0000 */
[----:B------:R-:W2:Y:S08]  /*28d70*/  SHFL.IDX PT, R19, R19, 0x4, 0x181f ;  /* 0x00981f0013137f89 */ /* 0x000eb000000e0000 */
[----:B------:R3:W-:Y:S01]  /*28d80*/  LDGSTS.E.BYPASS.LTC128B.128 [R0+0x1400], desc[UR6][R6.64], !P4 ;  /* 0x0140000006007fae */ /* 0x0007e2000e101d46 */
[----:B------:R-:W-:-:S13]  /*28d90*/  ISETP.LT.OR P4, PT, R5, 0x21, P2 ;  /* 0x000000210500780c */ /* 0x000fda0001781670 */
[----:B------:R3:W-:Y:S01]  /*28da0*/  LDGSTS.E.BYPASS.LTC128B.128 [R0+0x3c00], desc[UR6][R6.64+0x80], !P4 ;  /* 0x03c0008006007fae */ /* 0x0007e2000e101d46 */
[----:B------:R-:W-:-:S13]  /*28db0*/  ISETP.LT.OR P4, PT, R5, 0x21, P1 ;  /* 0x000000210500780c */ /* 0x000fda0000f81670 */
[----:B------:R3:W-:Y:S01]  /*28dc0*/  LDGSTS.E.BYPASS.LTC128B.128 [R0+0x6400], desc[UR6][R6.64+0x100], !P4 ;  /* 0x0640010006007fae */ /* 0x0007e2000e101d46 */
[----:B------:R-:W-:-:S13]  /*28dd0*/  ISETP.LT.OR P4, PT, R5, 0x21, P0 ;  /* 0x000000210500780c */ /* 0x000fda0000781670 */
[----:B------:R3:W-:Y:S01]  /*28de0*/  LDGSTS.E.BYPASS.LTC128B.128 [R0+0x8c00], desc[UR6][R6.64+0x180], !P4 ;  /* 0x08c0018006007fae */ /* 0x0007e2000e101d46 */
[----:B-1----:R-:W-:-:S03]  /*28df0*/  IADD3 R2, P4, R14, R8, RZ ;  /* 0x000000080e027210 */ /* 0x002fc60007f9e0ff */
[----:B------:R3:W1:Y:S02]  /*28e00*/  SHFL.IDX PT, R14, R17, 0x4, 0x181f ;  /* 0x00981f00110e7f89 */ /* 0x00066400000e0000 */
[----:B0-----:R-:W-:Y:S01]  /*28e10*/  IMAD.X R3, RZ, RZ, R3, P4 ;  /* 0x000000ffff037224 */ /* 0x001fe200020e0603 */
[----:B------:R-:W-:-:S13]  /*28e20*/  ISETP.LT.OR P4, PT, R5, 0x31, P3 ;  /* 0x000000310500780c */ /* 0x000fda0001f81670 */
[----:B------:R3:W-:Y:S01]  /*28e30*/  LDGSTS.E.BYPASS.LTC128B.128 [R0+0x1c00], desc[UR6][R2.64], !P4 ;  /* 0x01c0000002007fae */ /* 0x0007e2000e101d46 */
[----:B------:R-:W-:-:S13]  /*28e40*/  ISETP.LT.OR P4, PT, R5, 0x31, P2 ;  /* 0x000000310500780c */ /* 0x000fda0001781670 */
[----:B------:R3:W-:Y:S01]  /*28e50*/  LDGSTS.E.BYPASS.LTC128B.128 [R0+0x4400], desc[UR6][R2.64+0x80], !P4 ;  /* 0x0440008002007fae */ /* 0x0007e2000e101d46 */
[----:B------:R-:W-:-:S13]  /*28e60*/  ISETP.LT.OR P4, PT, R5, 0x31, P1 ;  /* 0x000000310500780c */ /* 0x000fda0000f81670 */
[----:B------:R3:W-:Y:S01]  /*28e70*/  LDGSTS.E.BYPASS.LTC128B.128 [R0+0x6c00], desc[UR6][R2.64+0x100], !P4 ;  /* 0x06c0010002007fae */ /* 0x0007e2000e101d46 */
[----:B------:R-:W-:-:S13]  /*28e80*/  ISETP.LT.OR P4, PT, R5, 0x31, P0 ;  /* 0x000000310500780c */ /* 0x000fda0000781670 */
[----:B-12---:R3:W-:Y:S02]  /*28e90*/  LDGSTS.E.BYPASS.LTC128B.128 [R0+0x9400], desc[UR6][R2.64+0x180], !P4 ;  /* 0x0940018002007fae */ /* 0x0067e4000e101d46 */
.L_x_946:
[C---:B------:R-:W-:Y:S01]  /*28ea0*/  ISETP.LT.OR P3, PT, R5.reuse, 0x41, P3 ;  /* 0x000000410500780c */ /* 0x040fe20001f61670 */
[----:B------:R-:W-:Y:S01]  /*28eb0*/  ULDC.64 UR4, c[0x0][0x208] ;  /* 0x0000820000047ab9 */ /* 0x000fe20000000a00 */
[C---:B------:R-:W-:Y:S02]  /*28ec0*/  ISETP.LT.OR P2, PT, R5.reuse, 0x41, P2 ;  /* 0x000000410500780c */ /* 0x040fe40001741670 */
[C---:B------:R-:W-:Y:S02]  /*28ed0*/  ISETP.LT.OR P1, PT, R5.reuse, 0x41, P1 ;  /* 0x000000410500780c */ /* 0x040fe40000f21670 */
[----:B---3--:R-:W-:Y:S02]  /*28ee0*/  IADD3 R2, P4, R14, R8, RZ ;  /* 0x000000080e027210 */ /* 0x008fe40007f9e0ff */
        /* <DEDUP_REMOVED lines=11> */
.L_x_785:
[----:B------:R-:W-:Y:S02]  /*28fa0*/  PLOP3.LUT P1, PT, P1, P0, PT, 0xa2, 0x0 ;  /* 0x000000000000781c */ /* 0x000fe40000f21472 */
[----:B------:R-:W-:-:S08]  /*28fb0*/  @P0 R2UR P1, UR4, R4 ;  /* 0x00000000040402ca */ /* 0x000fd00000020000 */
[----:B------:R-:W-:-:S05]  /*28fc0*/  @P0 PLOP3.LUT P0, PT, P1, PT, PT, 0x80, 0x0 ;  /* 0x000000000000081c */ /* 0x000fca0000f0f070 */
[----:B------:R-:W-:Y:S01]  /*28fd0*/  @!P1 SYNCS.ARRIVE.TRANS64.RED.A0T1 RZ, [UR4+0x38850], RZ ;  /* 0x038850ffffff99a7 */ /* 0x000fe20008200404 */
[----:B------:R-:W-:Y:S07]  /*28fe0*/  @!P1 ARRIVES.LDGSTSBAR.64.TRANSCNT [UR4+0x38850] ;  /* 0x03885000ff0099b0 */ /* 0x000fee0008000a84 */
[----:B------:R-:W-:Y:S05]  /*28ff0*/  @P0 BRA.U.ANY `(.L_x_785) ;  /* 0xfffffffd00e80947 */ /* 0x000fea000393ffff */
[----:B------:R-:W-:Y:S01]  /*29000*/  NOP ;  /* 0x0000000000007918 */ /* 0x000fe20000000000 */
[----:B0-----:R-:W-:-:S04]  /*29010*/  MOV R0, UR37 ;  /* 0x0000002500007c02 */ /* 0x001fc80008000f00 */
[----:B------:R-:W-:-:S13]  /*29020*/  ISETP.NE.AND P2, PT, R0, 0x3, PT ;  /* 0x000000030000780c */ /* 0x000fda0003f45270 */
[----:B------:R-:W-:Y:S05]  /*29030*/  @!P2 BRA `(.L_x_786) ;  /* 0x000000000004a947 */ /* 0x000fea0003800000 */
[----:B------:R-:W-:Y:S01]  /*29040*/  BPT.TRAP 0x1 ;  /* 0x000000040000795c */ /* 0x000fe20000300000 */
.L_x_786:
[----:B------:R0:W-:Y:S01]  /*29050*/  SYNCS.ARRIVE.TRANS64.A1T0 RZ, [R4+URZ+0x38850], RZ ;  /* 0x038850ff04ff79a7 */ /* 0x0001e2000810003f */
[----:B------:R-:W-:-:S05]  /*29060*/  VIADD R23, R23, 0x1 ;  /* 0x0000000117177836 */ /* 0x000fca0000000000 */
[----:B------:R-:W-:-:S04]  /*29070*/  ISETP.NE.AND P0, PT, R23, 0x2, PT ;  /* 0x000000021700780c */ /* 0x000fc80003f05270 */
[----:B------:R-:W-:Y:S02]  /*29080*/  SEL R0, RZ, 0x1, P0 ;  /* 0x00000001ff007807 */ /* 0x000fe40000000000 */
[----:B------:R-:W-:Y:S02]  /*29090*/  SEL R23, R23, RZ, P0 ;  /* 0x000000ff17177207 */ /* 0x000fe40000000000 */
[----:B0-----:R-:W-:-:S07]  /*290a0*/  LOP3.LUT R29, R29, R0, RZ, 0x3c, !PT ;  /* 0x000000001d1d7212 */ /* 0x001fce00078e3cff */
.L_x_741:
[----:B------:R-:W-:Y:S05]  /*290b0*/  BSYNC B7 ;  /* 0x0000000000077941 */ /* 0x000fea0003800000 */
.L_x_739:
[----:B------:R-:W-:-:S13]  /*290c0*/  LOP3.LUT P0, RZ, R18, 0x40, RZ, 0xc0, !PT ;  /* 0x0000004012ff7812 */ /* 0x000fda000780c0ff */
[----:B------:R-:W-:Y:S05]  /*290d0*/  @!P0 BRA `(.L_x_787) ;  /* 0x0000000000248947 */ /* 0x000fea0003800000 */
[----:B------:R-:W-:Y:S05]  /*290e0*/  WARPSYNC.ALL ;  /* 0x0000000000007948 */ /* 0x000fea0003800000 */
[----:B------:R-:W1:Y:S08]  /*290f0*/  S2UR UR5, SR_CgaCtaId ;  /* 0x00000000000579c3 */ /* 0x000e700000008800 */
[----:B------:R-:W-:Y:S06]  /*29100*/  BAR.SYNC.DEFER_BLOCKING 0x5, 0x180 ;  /* 0x0146000000007b1d */ /* 0x000fec0000010000 */
[----:B------:R-:W-:-:S02]  /*29110*/  UMOV UR4, 0x400 ;  /* 0x0000040000047882 */ /* 0x000fc40000000000 */
[----:B-1----:R-:W-:-:S06]  /*29120*/  ULEA UR4, UR5, UR4, 0x18 ;  /* 0x0000000405047291 */ /* 0x002fcc000f8ec03f */
[----:B0-----:R-:W-:-:S05]  /*29130*/  IMAD.U32 R16, RZ, RZ, UR4 ;  /* 0x00000004ff107e24 */ /* 0x001fca000f8e00ff */
[----:B------:R0:W1:Y:S01]  /*29140*/  LDS.128 R24, [R16+0x388d0] ;  /* 0x0388d00010187984 */ /* 0x0000620000000c00 */
[----:B------:R-:W-:Y:S06]  /*29150*/  BAR.ARV 0x4, 0x180 ;  /* 0x0106000000007b1d */ /* 0x000fec0000002000 */
[----:B------:R-:W-:Y:S05]  /*29160*/  BRA `(.L_x_788) ;  /* 0x0000000800d87947 */ /* 0x000fea0003800000 */
.L_x_787:
[----:B------:R-:W1:Y:S01]  /*29170*/  S2R R9, SR_TID.X ;  /* 0x0000000000097919 */ /* 0x000e620000002100 */
[----:B------:R-:W-:Y:S01]  /*29180*/  UMOV UR4, 0xffffffff ;  /* 0xffffffff00047882 */ /* 0x000fe20000000000 */
[----:B-1----:R-:W-:-:S04]  /*29190*/  LOP3.LUT R9, R9, 0x1f, RZ, 0xc0, !PT ;  /* 0x0000001f09097812 */ /* 0x002fc800078ec0ff */
[----:B------:R-:W-:Y:S01]  /*291a0*/  ISETP.NE.AND P0, PT, R9, 0x1f, PT ;  /* 0x0000001f0900780c */ /* 0x000fe20003f05270 */
[----:B------:R-:W-:-:S12]  /*291b0*/  BRA.DIV UR4, `(.L_x_789) ;  /* 0x0000004e04c87947 */ /* 0x000fd8000b800000 */
[----:B------:R-:W-:Y:S01]  /*291c0*/  IADD3 R7, R27, R9, RZ ;  /* 0x000000091b077210 */ /* 0x000fe20007ffe0ff */
[----:B------:R-:W-:Y:S01]  /*291d0*/  ULDC UR4, c[0x0][0xc3c] ;  /* 0x00030f0000047ab9 */ /* 0x000fe20000000800 */
[----:B------:R-:W-:Y:S02]  /*291e0*/  ULDC.64 UR6, c[0x0][0x208] ;  /* 0x0000820000067ab9 */ /* 0x000fe40000000a00 */
[----:B------:R-:W-:-:S13]  /*291f0*/  ISETP.GE.OR P1, PT, R7, UR4, !P0 ;  /* 0x0000000407007c0c */ /* 0x000fda000c726670 */
[----:B------:R-:W1:Y:S08]  /*29200*/  @!P1 LDC.64 R2, c[0x0][0xc80] ;  /* 0x00032000ff029b82 */ /* 0x000e700000000a00 */
[----:B------:R-:W2:Y:S01]  /*29210*/  @!P1 LDC.64 R4, c[0x0][0xc78] ;  /* 0x00031e00ff049b82 */ /* 0x000ea20000000a00 */
[----:B-1----:R-:W-:-:S05]  /*29220*/  @!P1 IMAD.WIDE R2, R7, 0x4, R2 ;  /* 0x0000000407029825 */ /* 0x002fca00078e0202 */
[----:B------:R2:W3:Y:S02]  /*29230*/  @!P1 LDG.E R6, desc[UR6][R2.64] ;  /* 0x0000000602069981 */ /* 0x0004e4000c1e1900 */
[----:B--2---:R-:W-:-:S05]  /*29240*/  @!P1 IMAD.WIDE R2, R7, 0x4, R4 ;  /* 0x0000000407029825 */ /* 0x004fca00078e0204 */
[----:B------:R-:W2:Y:S01]  /*29250*/  @!P1 LDG.E R5, desc[UR6][R2.64] ;  /* 0x0000000602059981 */ /* 0x000ea2000c1e1900 */
[----:B------:R-:W-:Y:S01]  /*29260*/  IMAD.MOV.U32 R7, RZ, RZ, RZ ;  /* 0x000000ffff077224 */ /* 0x000fe200078e00ff */
[----:B------:R-:W-:Y:S02]  /*29270*/  MOV R4, RZ ;  /* 0x000000ff00047202 */ /* 0x000fe40000000f00 */
[C---:B------:R-:W-:Y:S01]  /*29280*/  ISETP.GE.U32.AND P2, PT, R9.reuse, 0x2, PT ;  /* 0x000000020900780c */ /* 0x040fe20003f46070 */
[----:B------:R-:W-:Y:S01]  /*29290*/  SHFL.IDX PT, R0, R24, RZ, 0x1f ;  /* 0x00001fff18007589 */ /* 0x000fe200000e0000 */
[C---:B------:R-:W-:Y:S02]  /*292a0*/  ISETP.GE.U32.AND P3, PT, R9.reuse, 0x4, PT ;  /* 0x000000040900780c */ /* 0x040fe40003f66070 */
[C---:B------:R-:W-:Y:S01]  /*292b0*/  ISETP.GE.U32.AND P4, PT, R9.reuse, 0x8, PT ;  /* 0x000000080900780c */ /* 0x040fe20003f86070 */
[----:B0-----:R-:W-:Y:S01]  /*292c0*/  SHFL.IDX PT, R8, R24, 0x1, 0x1f ;  /* 0x00201f0018087f89 */ /* 0x001fe200000e0000 */
[----:B------:R-:W-:Y:S01]  /*292d0*/  ISETP.GE.U32.AND P5, PT, R9, 0x10, PT ;  /* 0x000000100900780c */ /* 0x000fe20003fa6070 */
[----:B---3--:R-:W-:-:S02]  /*292e0*/  @!P1 IMAD.MOV.U32 R7, RZ, RZ, R6 ;  /* 0x000000ffff079224 */ /* 0x008fc400078e0006 */
[----:B------:R-:W-:Y:S02]  /*292f0*/  IMAD.MOV.U32 R6, RZ, RZ, RZ ;  /* 0x000000ffff067224 */ /* 0x000fe400078e00ff */
[----:B--2---:R-:W-:Y:S01]  /*29300*/  @!P1 IMAD.MOV.U32 R4, RZ, RZ, R5 ;  /* 0x000000ffff049224 */ /* 0x004fe200078e0005 */
[----:B------:R-:W-:-:S03]  /*29310*/  ISETP.NE.AND P1, PT, R9, RZ, PT ;  /* 0x000000ff0900720c */ /* 0x000fc60003f25270 */
[----:B------:R-:W-:-:S05]  /*29320*/  IMAD R13, R4, R7, RZ ;  /* 0x00000007040d7224 */ /* 0x000fca00078e02ff */
        /* <DEDUP_REMOVED lines=15> */
[----:B------:R0:W1:Y:S02]  /*29420*/  SHFL.IDX PT, R14, R2, 0x1f, 0x1f ;  /* 0x03e01f00020e7f89 */ /* 0x00006400000e0000 */
.L_x_956:
[----:B------:R-:W-:Y:S02]  /*29430*/  ULDC UR4, c[0x0][0xc38] ;  /* 0x00030e0000047ab9 */ /* 0x000fe40000000800 */
[----:B------:R-:W-:-:S04]  /*29440*/  IMAD.U32 R5, RZ, RZ, UR4 ;  /* 0x00000004ff057e24 */ /* 0x000fc8000f8e00ff */
[----:B-1----:R-:W-:-:S05]  /*29450*/  IMAD R14, R14, R5, RZ ;  /* 0x000000050e0e7224 */ /* 0x002fca00078e02ff */
[----:B------:R-:W-:-:S04]  /*29460*/  IADD3 R9, R8, R14, RZ ;  /* 0x0000000e08097210 */ /* 0x000fc80007ffe0ff */
[----:B------:R-:W-:-:S13]  /*29470*/  ISETP.GT.AND P6, PT, R9, R0, PT ;  /* 0x000000000900720c */ /* 0x000fda0003fc4270 */
[----:B------:R-:W-:Y:S05]  /*29480*/  @P6 BRA `(.L_x_790) ;  /* 0x0000000000a86947 */ /* 0x000fea0003800000 */
.L_x_793:
[----:B0-----:R-:W0:Y:S01]  /*29490*/  LDC R2, c[0x0][0xc3c] ;  /* 0x00030f00ff027b82 */ /* 0x001e220000000800 */
[----:B------:R-:W-:-:S05]  /*294a0*/  VIADD R27, R27, 0x1f ;  /* 0x0000001f1b1b7836 */ /* 0x000fca0000000000 */
[----:B0-----:R-:W-:-:S13]  /*294b0*/  ISETP.GE.AND P6, PT, R27, R2, PT ;  /* 0x000000021b00720c */ /* 0x001fda0003fc6270 */
[----:B------:R-:W-:Y:S05]  /*294c0*/  @P6 BRA `(.L_x_791) ;  /* 0x0000000400bc6947 */ /* 0x000fea0003800000 */
[----:B------:R-:W0:Y:S01]  /*294d0*/  S2R R3, SR_TID.X ;  /* 0x0000000000037919 */ /* 0x000e220000002100 */
[----:B------:R-:W-:Y:S01]  /*294e0*/  MOV R7, RZ ;  /* 0x000000ff00077202 */ /* 0x000fe20000000f00 */
[----:B------:R-:W-:Y:S01]  /*294f0*/  ULDC.64 UR4, c[0x0][0x208] ;  /* 0x0000820000047ab9 */ /* 0x000fe20000000a00 */
        /* <DEDUP_REMOVED lines=29> */
.L_x_964:
[----:B------:R-:W-:Y:S02]  /*296d0*/  ULDC UR4, c[0x0][0xc38] ;  /* 0x00030e0000047ab9 */ /* 0x000fe40000000800 */
[----:B------:R-:W-:-:S04]  /*296e0*/  IMAD.U32 R5, RZ, RZ, UR4 ;  /* 0x00000004ff057e24 */ /* 0x000fc8000f8e00ff */
[----:B-1----:R-:W-:-:S04]  /*296f0*/  IMAD R14, R14, R5, RZ ;  /* 0x000000050e0e7224 */ /* 0x002fc800078e02ff */
[----:B------:R-:W-:-:S05]  /*29700*/  IMAD.IADD R9, R14, 0x1, R9 ;  /* 0x000000010e097824 */ /* 0x000fca00078e0209 */
[----:B------:R-:W-:-:S13]  /*29710*/  ISETP.GT.AND P6, PT, R9, R0, PT ;  /* 0x000000000900720c */ /* 0x000fda0003fc4270 */
[----:B------:R-:W-:Y:S05]  /*29720*/  @!P6 BRA `(.L_x_793) ;  /* 0xfffffffc0058e947 */ /* 0x000fea000383ffff */
.L_x_790:
[----:B------:R-:W-:Y:S01]  /*29730*/  IADD3 R9, -R14, R9, RZ ;  /* 0x000000090e097210 */ /* 0x000fe20007ffe1ff */
[----:B------:R-:W-:-:S04]  /*29740*/  UMOV UR4, 0xffffffff ;  /* 0xffffffff00047882 */ /* 0x000fc80000000000 */
[----:B------:R-:W-:-:S05]  /*29750*/  IMAD R3, R2, R5, R9 ;  /* 0x0000000502037224 */ /* 0x000fca00078e0209 */
[----:B------:R-:W-:Y:S01]  /*29760*/  ISETP.GT.AND P6, PT, R3, R0, PT ;  /* 0x000000000300720c */ /* 0x000fe20003fc4270 */
[----:B------:R-:W-:-:S12]  /*29770*/  BRA.DIV UR4, `(.L_x_794) ;  /* 0x0000005204507947 */ /* 0x000fd8000b800000 */
[----:B------:R-:W-:-:S04]  /*29780*/  VOTE.ANY R3, PT, !P6 ;  /* 0x0000000000037806 */ /* 0x000fc800070e0100 */
[----:B------:R-:W1:Y:S02]  /*29790*/  POPC R8, R3 ;  /* 0x0000000300087309 */ /* 0x000e640000000000 */
[----:B-1----:R1:W2:Y:S04]  /*297a0*/  SHFL.IDX PT, R7, R7, R8, 0x1f ;  /* 0x00001f0807077589 */ /* 0x0022a800000e0000 */
[----:B------:R1:W3:Y:S02]  /*297b0*/  SHFL.IDX PT, R4, R4, R8, 0x1f ;  /* 0x00001f0804047589 */ /* 0x0002e400000e0000 */
.L_x_969:
[----:B------:R-:W-:-:S13]  /*297c0*/  ISETP.NE.AND P0, PT, R3, RZ, PT ;  /* 0x000000ff0300720c */ /* 0x000fda0003f05270 */
[----:B------:R-:W-:Y:S05]  /*297d0*/  @!P0 BRA `(.L_x_795) ;  /* 0x0000000000108947 */ /* 0x000fea0003800000 */
[----:B------:R-:W-:Y:S01]  /*297e0*/  UMOV UR4, 0xffffffff ;  /* 0xffffffff00047882 */ /* 0x000fe20000000000 */
[----:B------:R-:W-:Y:S02]  /*297f0*/  VIADD R12, R8, 0xffffffff ;  /* 0xffffffff080c7836 */ /* 0x000fe40000000000 */
[----:B------:R-:W-:Y:S05]  /*29800*/  BRA.DIV UR4, `(.L_x_796) ;  /* 0x0000005204887947 */ /* 0x000fea000b800000 */
[----:B------:R4:W0:Y:S02]  /*29810*/  SHFL.IDX PT, R6, R2, R12, 0x1f ;  /* 0x00001f0c02067589 */ /* 0x00082400000e0000 */
.L_x_795:
[----:B--2---:R-:W-:Y:S01]  /*29820*/  IABS R10, R7 ;  /* 0x00000007000a7213 */ /* 0x004fe20000000000 */
[----:B0-----:R-:W-:Y:S01]  /*29830*/  IMAD R24, R6, R5, R9 ;  /* 0x0000000506187224 */ /* 0x001fe200078e0209 */
[----:B---3--:R-:W-:Y:S02]  /*29840*/  IABS R5, R4 ;  /* 0x0000000400057213 */ /* 0x008fe40000000000 */
[----:B------:R-:W0:Y:S01]  /*29850*/  I2F.RP R11, R10 ;  /* 0x0000000a000b7306 */ /* 0x000e220000209400 */
[----:B------:R-:W-:Y:S01]  /*29860*/  IMAD.IADD R0, R0, 0x1, -R24 ;  /* 0x0000000100007824 */ /* 0x000fe200078e0a18 */
[----:B------:R-:W-:-:S06]  /*29870*/  IADD3 R27, R8, R27, RZ ;  /* 0x0000001b081b7210 */ /* 0x000fcc0007ffe0ff */
[----:B----4-:R-:W2:Y:S08]  /*29880*/  I2F.RP R12, R5 ;  /* 0x00000005000c7306 */ /* 0x010eb00000209400 */
[----:B0-----:R-:W0:Y:S08]  /*29890*/  MUFU.RCP R11, R11 ;  /* 0x0000000b000b7308 */ /* 0x001e300000001000 */
[----:B--2---:R-:W-:Y:S01]  /*298a0*/  MUFU.RCP R12, R12 ;  /* 0x0000000c000c7308 */ /* 0x004fe20000001000 */
[----:B0-----:R-:W-:-:S07]  /*298b0*/  VIADD R2, R11, 0xffffffe ;  /* 0x0ffffffe0b027836 */ /* 0x001fce0000000000 */
[----:B------:R0:W2:Y:S02]  /*298c0*/  F2I.FTZ.U32.TRUNC.NTZ R3, R2 ;  /* 0x0000000200037305 */ /* 0x0000a4000021f000 */
[----:B0-----:R-:W-:Y:S01]  /*298d0*/  IMAD.MOV.U32 R2, RZ, RZ, RZ ;  /* 0x000000ffff027224 */ /* 0x001fe200078e00ff */
[----:B--2---:R-:W-:-:S05]  /*298e0*/  IADD3 R9, RZ, -R3, RZ ;  /* 0x80000003ff097210 */ /* 0x004fca0007ffe0ff */
[----:B------:R-:W-:-:S04]  /*298f0*/  IMAD R9, R9, R10, RZ ;  /* 0x0000000a09097224 */ /* 0x000fc800078e02ff */
[----:B------:R-:W-:Y:S01]  /*29900*/  IMAD.HI.U32 R3, R3, R9, R2 ;  /* 0x0000000903037227 */ /* 0x000fe200078e0002 */
[----:B------:R-:W-:Y:S02]  /*29910*/  IABS R2, R7 ;  /* 0x0000000700027213 */ /* 0x000fe40000000000 */
[----:B------:R-:W-:Y:S02]  /*29920*/  IABS R9, R0 ;  /* 0x0000000000097213 */ /* 0x000fe40000000000 */
[----:B------:R-:W-:-:S03]  /*29930*/  IADD3 R2, RZ, -R2, RZ ;  /* 0x80000002ff027210 */ /* 0x000fc60007ffe0ff */
[----:B------:R-:W-:-:S04]  /*29940*/  IMAD.HI.U32 R6, R3, R9, RZ ;  /* 0x0000000903067227 */ /* 0x000fc800078e00ff */
[----:B------:R-:W-:Y:S02]  /*29950*/  VIADD R3, R12, 0xffffffe ;  /* 0x0ffffffe0c037836 */ /* 0x000fe40000000000 */
[----:B------:R-:W-:-:S04]  /*29960*/  IMAD R9, R6, R2, R9 ;  /* 0x0000000206097224 */ /* 0x000fc800078e0209 */
[----:B------:R-:W0:Y:S01]  /*29970*/  F2I.FTZ.U32.TRUNC.NTZ R3, R3 ;  /* 0x0000000300037305 */ /* 0x000e22000021f000 */
[----:B------:R-:W-:-:S13]  /*29980*/  ISETP.GT.U32.AND P1, PT, R10, R9, PT ;  /* 0x000000090a00720c */ /* 0x000fda0003f24070 */
[----:B------:R-:W-:Y:S01]  /*29990*/  @!P1 IMAD.IADD R9, R9, 0x1, -R10 ;  /* 0x0000000109099824 */ /* 0x000fe200078e0a0a */
[----:B0-----:R-:W-:Y:S01]  /*299a0*/  IADD3 R2, RZ, -R3, RZ ;  /* 0x80000003ff027210 */ /* 0x001fe20007ffe0ff */
[----:B------:R-:W-:Y:S01]  /*299b0*/  @!P1 VIADD R6, R6, 0x1 ;  /* 0x0000000106069836 */ /* 0x000fe20000000000 */
[----:B------:R-:W-:Y:S02]  /*299c0*/  ISETP.NE.AND P1, PT, R7, RZ, PT ;  /* 0x000000ff0700720c */ /* 0x000fe40003f25270 */
[----:B------:R-:W-:Y:S01]  /*299d0*/  ISETP.GE.U32.AND P0, PT, R9, R10, PT ;  /* 0x0000000a0900720c */ /* 0x000fe20003f06070 */
[----:B------:R-:W-:Y:S02]  /*299e0*/  IMAD R9, R2, R5, RZ ;  /* 0x0000000502097224 */ /* 0x000fe400078e02ff */
[----:B------:R-:W-:-:S04]  /*299f0*/  IMAD.MOV.U32 R2, RZ, RZ, RZ ;  /* 0x000000ffff027224 */ /* 0x000fc800078e00ff */
[----:B------:R-:W-:Y:S01]  /*29a00*/  IMAD.HI.U32 R9, R3, R9, R2 ;  /* 0x0000000903097227 */ /* 0x000fe200078e0002 */
[----:B------:R-:W-:Y:S02]  /*29a10*/  LOP3.LUT R2, R0, R7, RZ, 0x3c, !PT ;  /* 0x0000000700027212 */ /* 0x000fe400078e3cff */
[----:B------:R-:W-:Y:S02]  /*29a20*/  IABS R3, R4 ;  /* 0x0000000400037213 */ /* 0x000fe40000000000 */
[----:B------:R-:W-:Y:S02]  /*29a30*/  ISETP.GE.AND P2, PT, R2, RZ, PT ;  /* 0x000000ff0200720c */ /* 0x000fe40003f46270 */
[----:B------:R-:W-:Y:S01]  /*29a40*/  @P0 IADD3 R6, R6, 0x1, RZ ;  /* 0x0000000106060810 */ /* 0x000fe20007ffe0ff */
        /* <DEDUP_REMOVED lines=9> */
[-C--:B------:R-:W-:Y:S01]  /*29ae0*/  @!P1 IADD3 R2, R2, -R5.reuse, RZ ;  /* 0x8000000502029210 */ /* 0x080fe20007ffe0ff */
[----:B------:R-:W-:Y:S01]  /*29af0*/  @!P1 VIADD R9, R9, 0x1 ;  /* 0x0000000109099836 */ /* 0x000fe20000000000 */
[----:B------:R-:W-:Y:S02]  /*29b00*/  ISETP.NE.AND P1, PT, R4, RZ, PT ;  /* 0x000000ff0400720c */ /* 0x000fe40003f25270 */
[----:B------:R-:W-:Y:S02]  /*29b10*/  ISETP.GE.U32.AND P0, PT, R2, R5, PT ;  /* 0x000000050200720c */ /* 0x000fe40003f06070 */
[----:B------:R-:W-:-:S04]  /*29b20*/  LOP3.LUT R2, R6, R4, RZ, 0x3c, !PT ;  /* 0x0000000406027212 */ /* 0x000fc800078e3cff */
[----:B------:R-:W-:-:S07]  /*29b30*/  ISETP.GE.AND P2, PT, R2, RZ, PT ;  /* 0x000000ff0200720c */ /* 0x000fce0003f46270 */
[----:B------:R-:W-:-:S06]  /*29b40*/  @P0 VIADD R9, R9, 0x1 ;  /* 0x0000000109090836 */ /* 0x000fcc0000000000 */
[----:B------:R-:W-:Y:S02]  /*29b50*/  @!P2 IADD3 R9, -R9, RZ, RZ ;  /* 0x000000ff0909a210 */ /* 0x000fe40007ffe1ff */
[----:B------:R-:W-:-:S05]  /*29b60*/  @!P1 LOP3.LUT R9, RZ, R4, RZ, 0x33, !PT ;  /* 0x00000004ff099212 */ /* 0x000fca00078e33ff */
[--C-:B------:R-:W-:Y:S02]  /*29b70*/  IMAD.MOV R3, RZ, RZ, -R9.reuse ;  /* 0x000000ffff037224 */ /* 0x100fe400078e0a09 */
[C---:B------:R-:W-:Y:S02]  /*29b80*/  IMAD R9, R4.reuse, 0x1000000, R9 ;  /* 0x0100000004097824 */ /* 0x040fe400078e0209 */
[----:B------:R-:W-:-:S04]  /*29b90*/  IMAD R6, R4, R3, R6 ;  /* 0x0000000304067224 */ /* 0x000fc800078e0206 */
[----:B------:R-:W-:Y:S01]  /*29ba0*/  IMAD R26, R6, 0x10000, R9 ;  /* 0x00010000061a7824 */ /* 0x000fe200078e0209 */
[----:B------:R-:W-:Y:S06]  /*29bb0*/  BRA `(.L_x_797) ;  /* 0x00000000001c7947 */ /* 0x000fec0003800000 */
.L_x_791:
[----:B------:R-:W-:Y:S01]  /*29bc0*/  UMOV UR4, URZ ;  /* 0x0000003f00047c82 */ /* 0x000fe20008000000 */
[----:B------:R-:W-:Y:S01]  /*29bd0*/  UMOV UR5, URZ ;  /* 0x0000003f00057c82 */ /* 0x000fe20008000000 */
[----:B------:R-:W-:Y:S01]  /*29be0*/  ULDC UR6, c[0x0][0xc3c] ;  /* 0x00030f0000067ab9 */ /* 0x000fe20000000800 */
[----:B------:R-:W-:Y:S01]  /*29bf0*/  MOV R24, R0 ;  /* 0x0000000000187202 */ /* 0x000fe20000000f00 */
[----:B------:R-:W-:Y:S01]  /*29c00*/  IMAD.U32 R25, RZ, RZ, UR4 ;  /* 0x00000004ff197e24 */ /* 0x000fe2000f8e00ff */
[----:B------:R-:W-:Y:S01]  /*29c10*/  MOV R27, UR6 ;  /* 0x00000006001b7c02 */ /* 0x000fe20008000f00 */
[----:B------:R-:W-:-:S07]  /*29c20*/  IMAD.U32 R26, RZ, RZ, UR5 ;  /* 0x00000005ff1a7e24 */ /* 0x000fce000f8e00ff */
.L_x_797:
        /* <DEDUP_REMOVED lines=10> */
.L_x_788:
[----:B------:R-:W-:Y:S02]  /*29cd0*/  ULDC UR4, c[0x0][0xc3c] ;  /* 0x00030f0000047ab9 */ /* 0x000fe40000000800 */
[----:B-1----:R-:W-:-:S13]  /*29ce0*/  ISETP.GE.AND P0, PT, R27, UR4, PT ;  /* 0x000000041b007c0c */ /* 0x002fda000bf06270 */
[----:B------:R-:W-:Y:S05]  /*29cf0*/  @!P0 BRA `(.L_x_798) ;  /* 0xffffff9400c08947 */ /* 0x000fea000383ffff */
[----:B------:R-:W-:Y:S05]  /*29d00*/  BSYNC B8 ;  /* 0x0000000000087941 */ /* 0x000fea0003800000 */
.L_x_687:
        /* <DEDUP_REMOVED lines=12> */
.L_x_972:
[----:B------:R-:W-:Y:S05]  /*29dd0*/  BSYNC B0 ;  /* 0x0000000000007941 */ /* 0x000fea0003800000 */
.L_x_799:
[----:B------:R-:W-:-:S03]  /*29de0*/  UMOV UR4, 0xffffffff ;  /* 0xffffffff00047882 */ /* 0x000fc60000000000 */
[----:B------:R-:W-:Y:S05]  /*29df0*/  BRA.DIV UR4, `(.L_x_801) ;  /* 0x0000004e04487947 */ /* 0x000fea000b800000 */
[----:B-1----:R-:W1:Y:S02]  /*29e00*/  S2R R0, SR_TID.X ;  /* 0x0000000000007919 */ /* 0x002e640000002100 */
[----:B-1----:R-:W-:-:S04]  /*29e10*/  SHF.R.U32.HI R0, RZ, 0x5, R0 ;  /* 0x00000005ff007819 */ /* 0x002fc80000011600 */
[----:B------:R-:W-:-:S05]  /*29e20*/  LOP3.LUT R0, R0, 0x3, RZ, 0xc0, !PT ;  /* 0x0000000300007812 */ /* 0x000fca00078ec0ff */
[----:B------:R1:W3:Y:S02]  /*29e30*/  SHFL.IDX PT, R14, R0, RZ, 0x1f ;  /* 0x00001fff000e7589 */ /* 0x0002e400000e0000 */
.L_x_975:
[----:B---3--:R-:W-:-:S13]  /*29e40*/  ISETP.NE.AND P0, PT, R14, RZ, PT ;  /* 0x000000ff0e00720c */ /* 0x008fda0003f05270 */
[----:B------:R-:W-:Y:S05]  /*29e50*/  @P0 BRA `(.L_x_434) ;  /* 0x0000000000880947 */ /* 0x000fea0003800000 */
[----:B------:R-:W-:-:S03]  /*29e60*/  UMOV UR4, 0xffffffff ;  /* 0xffffffff00047882 */ /* 0x000fc60000000000 */
[----:B------:R-:W-:Y:S05]  /*29e70*/  BRA.DIV UR4, `(.L_x_802) ;  /* 0x0000004e045c7947 */ /* 0x000fea000b800000 */
[----:B------:R-:W-:-:S13]  /*29e80*/  ELECT P6, URZ, PT ;  /* 0x00000000003f782f */ /* 0x000fda00038c0000 */
.L_x_978:
[----:B------:R-:W-:Y:S05]  /*29e90*/  @!P6 BRA `(.L_x_434) ;  /* 0x000000000078e947 */ /* 0x000fea0003800000 */
[----:B------:R-:W-:-:S06]  /*29ea0*/  ULOP3.LUT UR4, UR60, 0x2, URZ, 0xfc, !UPT ;  /* 0x000000023c047892 */ /* 0x000fcc000f8efc3f */
[----:B-1----:R-:W-:-:S04]  /*29eb0*/  MOV R0, UR4 ;  /* 0x0000000400007c02 */ /* 0x002fc80008000f00 */
[----:B------:R-:W-:-:S13]  /*29ec0*/  ISETP.NE.AND P0, PT, R0, 0x3, PT ;  /* 0x000000030000780c */ /* 0x000fda0003f05270 */
[----:B------:R-:W-:Y:S05]  /*29ed0*/  @!P0 BRA `(.L_x_803) ;  /* 0x0000000000048947 */ /* 0x000fea0003800000 */
[----:B------:R-:W-:Y:S01]  /*29ee0*/  BPT.TRAP 0x1 ;  /* 0x000000040000795c */ /* 0x000fe20000300000 */
.L_x_803:
[----:B------:R-:W-:Y:S01]  /*29ef0*/  IMAD R3, R23, 0x8, R5 ;  /* 0x0000000817037824 */ /* 0x000fe200078e0205 */
[----:B------:R-:W-:Y:S01]  /*29f00*/  SHF.L.U32 R2, R29, 0x1f, RZ ;  /* 0x0000001f1d027819 */ /* 0x000fe200000006ff */
[----:B------:R-:W-:-:S03]  /*29f10*/  VIADD R23, R23, 0x1 ;  /* 0x0000000117177836 */ /* 0x000fc60000000000 */
[----:B------:R-:W1:Y:S02]  /*29f20*/  SYNCS.PHASECHK.TRANS64.TRYWAIT P1, [R3+URZ+0x38840], R2 ;  /* 0x03884002030075a7 */ /* 0x000e64000802017f */
[----:B------:R-:W-:-:S04]  /*29f30*/  ISETP.NE.AND P2, PT, R23, 0x2, PT ;  /* 0x000000021700780c */ /* 0x000fc80003f45270 */
[----:B------:R-:W-:Y:S01]  /*29f40*/  SEL R0, RZ, 0x1, P2 ;  /* 0x00000001ff007807 */ /* 0x000fe20001000000 */
[----:B-1----:R-:W-:Y:S08]  /*29f50*/  @!P1 BRA `(.L_x_804) ;  /* 0x0000004c00449947 */ /* 0x002ff00003800000 */
.L_x_979:
[----:B------:R-:W-:Y:S02]  /*29f60*/  SEL R23, R23, RZ, P2 ;  /* 0x000000ff17177207 */ /* 0x000fe40001000000 */
[----:B------:R-:W-:Y:S01]  /*29f70*/  LOP3.LUT R0, R29, R0, RZ, 0x3c, !PT ;  /* 0x000000001d007212 */ /* 0x000fe200078e3cff */
[----:B------:R-:W-:Y:S06]  /*29f80*/  @!P0 BRA `(.L_x_805) ;  /* 0x0000000000048947 */ /* 0x000fec0003800000 */
[----:B------:R-:W-:Y:S01]  /*29f90*/  BPT.TRAP 0x1 ;  /* 0x000000040000795c */ /* 0x000fe20000300000 */
.L_x_805:
[----:B------:R-:W-:Y:S02]  /*29fa0*/  LEA R23, R23, R5, 0x3 ;  /* 0x0000000517177211 */ /* 0x000fe400078e18ff */
[----:B------:R-:W-:-:S04]  /*29fb0*/  SHF.L.U32 R0, R0, 0x1f, RZ ;  /* 0x0000001f00007819 */ /* 0x000fc800000006ff */
[----:B------:R-:W3:Y:S02]  /*29fc0*/  SYNCS.PHASECHK.TRANS64.TRYWAIT P1, [R23+URZ+0x38840], R0 ;  /* 0x03884000170075a7 */ /* 0x000ee4000802017f */
[----:B---3--:R-:W-:Y:S05]  /*29fd0*/  @!P1 BRA `(.L_x_806) ;  /* 0x0000004c00389947 */ /* 0x008fea0003800000 */
.L_x_980:
[----:B------:R-:W-:Y:S05]  /*29fe0*/  @!P0 BRA `(.L_x_807) ;  /* 0x0000000000048947 */ /* 0x000fea0003800000 */
[----:B------:R-:W-:Y:S01]  /*29ff0*/  BPT.TRAP 0x1 ;  /* 0x000000040000795c */ /* 0x000fe20000300000 */
.L_x_807:
[----:B------:R-:W4:Y:S02]  /*2a000*/  SYNCS.PHASECHK.TRANS64.TRYWAIT P1, [R3+URZ+0x38860], R2 ;  /* 0x03886002030075a7 */ /* 0x000f24000802017f */
[----:B----4-:R-:W-:Y:S05]  /*2a010*/  @!P1 BRA `(.L_x_808) ;  /* 0x0000004c003c9947 */ /* 0x010fea0003800000 */
.L_x_981:
[----:B------:R-:W-:Y:S05]  /*2a020*/  @!P0 BRA `(.L_x_809) ;  /* 0x0000000000048947 */ /* 0x000fea0003800000 */
[----:B------:R-:W-:Y:S01]  /*2a030*/  BPT.TRAP 0x1 ;  /* 0x000000040000795c */ /* 0x000fe20000300000 */
.L_x_809:
[----:B------:R0:W0:Y:S02]  /*2a040*/  SYNCS.PHASECHK.TRANS64.TRYWAIT P0, [R23+URZ+0x38860], R0 ;  /* 0x03886000170075a7 */ /* 0x000024000800017f */
[----:B0-----:R-:W-:Y:S05]  /*2a050*/  @!P0 NANOSLEEP.SYNCS 0x989680 ;  /* 0x009896800000895d */ /* 0x001fea0003900000 */
[----:B------:R-:W0:Y:S02]  /*2a060*/  @!P0 SYNCS.PHASECHK.TRANS64 P0, [R23+URZ+0x38860], R0 ;  /* 0x03886000170085a7 */ /* 0x000e24000800007f */
[----:B0-----:R-:W-:Y:S05]  /*2a070*/  @!P0 BRA `(.L_x_809) ;  /* 0xfffffffc00f08947 */ /* 0x001fea000383ffff */
.L_x_434:
[----:B------:R-:W-:Y:S05]  /*2a080*/  BSYNC B9 ;  /* 0x0000000000097941 */ /* 0x000fea0003800000 */
.L_x_431:
[----:B------:R-:W-:Y:S05]  /*2a090*/  EXIT ;  /* 0x000000000000794d */ /* 0x000fea0003800000 */
.L_x_456:
[----:B0-----:R0:W1:Y:S02]  /*2a0a0*/  SYNCS.PHASECHK.TRANS64.TRYWAIT P6, [R87+URZ+0x38890], R88 ;  /* 0x03889058570075a7 */ /* 0x00106400080c017f */
[----:B-1----:R-:W-:Y:S05]  /*2a0b0*/  @!P6 NANOSLEEP.SYNCS 0x989680 ;  /* 0x009896800000e95d */ /* 0x002fea0003900000 */
[----:B------:R-:W1:Y:S02]  /*2a0c0*/  @!P6 SYNCS.PHASECHK.TRANS64 P6, [R87+URZ+0x38890], R88 ;  /* 0x038890585700e5a7 */ /* 0x000e6400080c007f */
[----:B-1----:R-:W-:Y:S05]  /*2a0d0*/  @!P6 BRA `(.L_x_456) ;  /* 0xfffffffc00f0e947 */ /* 0x002fea000383ffff */
[----:B------:R-:W-:Y:S05]  /*2a0e0*/  BRA `(.L_x_810) ;  /* 0xfffffda000487947 */ /* 0x000fea000383ffff */
.L_x_457:
[----:B------:R-:W-:Y:S01]  /*2a0f0*/  BSSY B1, `(.L_x_811) ;  /* 0x0000008000017945 */ /* 0x000fe20003800000 */
[----:B------:R-:W-:Y:S01]  /*2a100*/  IMAD.MOV.U32 R13, RZ, RZ, R116 ;  /* 0x000000ffff0d7224 */ /* 0x000fe200078e0074 */
[----:B------:R-:W-:Y:S01]  /*2a110*/  MOV R11, 0x181f ;  /* 0x0000181f000b7802 */ /* 0x000fe20000000f00 */
[----:B------:R-:W-:Y:S02]  /*2a120*/  IMAD.MOV.U32 R12, RZ, RZ, RZ ;  /* 0x000000ffff0c7224 */ /* 0x000fe400078e00ff */
[----:B------:R-:W-:-:S07]  /*2a130*/  IMAD.MOV.U32 R15, RZ, RZ, -0x1 ;  /* 0xffffffffff0f7424 */ /* 0x000fce00078e00ff */
[----:B0-----:R-:W-:Y:S05]  /*2a140*/  WARPSYNC.COLLECTIVE R15, `(.L_x_812) ;  /* 0x000000000f087348 */ /* 0x001fea0003c00000 */
[----:B------:R1:W2:Y:S02]  /*2a150*/  SHFL.IDX P6, R14, R13, R12, R11 ;  /* 0x0000000c0d0e7389 */ /* 0x0002a400000c000b */
[----:B012---:R-:W-:Y:S01]  /*2a160*/  ENDCOLLECTIVE ;  /* 0x000000000000791b */ /* 0x007fe20003800000 */
.L_x_812:
[----:B------:R-:W-:Y:S05]  /*2a170*/  BSYNC B1 ;  /* 0x0000000000017941 */ /* 0x000fea0003800000 */
.L_x_811:
[----:B------:R-:W-:Y:S01]  /*2a180*/  MOV R13, R117 ;  /* 0x00000075000d7202 */ /* 0x000fe20000000f00 */
[----:B------:R-:W-:Y:S01]  /*2a190*/  IMAD.MOV.U32 R12, RZ, RZ, RZ ;  /* 0x000000ffff0c7224 */ /* 0x000fe200078e00ff */
[----:B------:R-:W-:Y:S01]  /*2a1a0*/  MOV R15, 0xffffffff ;  /* 0xffffffff000f7802 */ /* 0x000fe20000000f00 */
[----:B------:R-:W-:Y:S02]  /*2a1b0*/  IMAD.MOV.U32 R11, RZ, RZ, 0x181f ;  /* 0x0000181fff0b7424 */ /* 0x000fe400078e00ff */
[----:B------:R-:W-:-:S07]  /*2a1c0*/  IMAD.MOV.U32 R80, RZ, RZ, R14 ;  /* 0x000000ffff507224 */ /* 0x000fce00078e000e */
[----:B------:R-:W-:Y:S05]  /*2a1d0*/  WARPSYNC.COLLECTIVE R15, `(.L_x_813) ;  /* 0x000000000f087348 */ /* 0x000fea0003c00000 */
[----:B------:R0:W1:Y:S02]  /*2a1e0*/  SHFL.IDX P6, R14, R13, R12, R11 ;  /* 0x0000000c0d0e7389 */ /* 0x00006400000c000b */
[----:B01----:R-:W-:Y:S01]  /*2a1f0*/  ENDCOLLECTIVE ;  /* 0x000000000000791b */ /* 0x003fe20003800000 */
.L_x_813:
[----:B------:R-:W-:Y:S01]  /*2a200*/  IMAD.MOV.U32 R11, RZ, RZ, R14 ;  /* 0x000000ffff0b7224 */ /* 0x000fe200078e000e */
[----:B------:R-:W-:Y:S06]  /*2a210*/  BRA `(.L_x_814) ;  /* 0xfffffda000107947 */ /* 0x000fec000383ffff */
.L_x_474:
[----:B------:R-:W-:Y:S01]  /*2a220*/  BSSY B1, `(.L_x_815) ;  /* 0x0000008000017945 */ /* 0x000fe20003800000 */
[----:B0---4-:R-:W-:Y:S01]  /*2a230*/  IMAD.MOV.U32 R13, RZ, RZ, R116 ;  /* 0x000000ffff0d7224 */ /* 0x011fe200078e0074 */
[----:B------:R-:W-:Y:S01]  /*2a240*/  MOV R12, 0x1 ;  /* 0x00000001000c7802 */ /* 0x000fe20000000f00 */
[----:B---3--:R-:W-:Y:S02]  /*2a250*/  IMAD.MOV.U32 R11, RZ, RZ, 0x181f ;  /* 0x0000181fff0b7424 */ /* 0x008fe400078e00ff */
[----:B------:R-:W-:-:S07]  /*2a260*/  IMAD.MOV.U32 R15, RZ, RZ, -0x1 ;  /* 0xffffffffff0f7424 */ /* 0x000fce00078e00ff */
[----:B-12---:R-:W-:Y:S05]  /*2a270*/  WARPSYNC.COLLECTIVE R15, `(.L_x_816) ;  /* 0x000000000f087348 */ /* 0x006fea0003c00000 */
[----:B------:R0:W3:Y:S02]  /*2a280*/  SHFL.IDX P6, R14, R13, R12, R11 ;  /* 0x0000000c0d0e7389 */ /* 0x0000e400000c000b */
[----:B0123--:R-:W-:Y:S01]  /*2a290*/  ENDCOLLECTIVE ;  /* 0x000000000000791b */ /* 0x00ffe20003800000 */
.L_x_816:
[----:B------:R-:W-:Y:S05]  /*2a2a0*/  BSYNC B1 ;  /* 0x0000000000017941 */ /* 0x000fea0003800000 */
.L_x_815:
[----:B------:R-:W-:Y:S01]  /*2a2b0*/  IMAD.MOV.U32 R13, RZ, RZ, R117 ;  /* 0x000000ffff0d7224 */ /* 0x000fe200078e0075 */
[----:B------:R-:W-:Y:S01]  /*2a2c0*/  MOV R11, 0x181f ;  /* 0x0000181f000b7802 */ /* 0x000fe20000000f00 */
[----:B------:R-:W-:Y:S01]  /*2a2d0*/  IMAD.MOV.U32 R12, RZ, RZ, 0x1 ;  /* 0x00000001ff0c7424 */ /* 0x000fe200078e00ff */
[----:B------:R-:W-:Y:S01]  /*2a2e0*/  MOV R64, R14 ;  /* 0x0000000e00407202 */ /* 0x000fe20000000f00 */
[----:B------:R-:W-:-:S07]  /*2a2f0*/  IMAD.MOV.U32 R15, RZ, RZ, -0x1 ;  /* 0xffffffffff0f7424 */ /* 0x000fce00078e00ff */
[----:B------:R-:W-:Y:S05]  /*2a300*/  WARPSYNC.COLLECTIVE R15, `(.L_x_817) ;  /* 0x000000000f087348 */ /* 0x000fea0003c00000 */
[----:B------:R0:W1:Y:S02]  /*2a310*/  SHFL.IDX P6, R14, R13, R12, R11 ;  /* 0x0000000c0d0e7389 */ /* 0x00006400000c000b */
[----:B01----:R-:W-:Y:S01]  /*2a320*/  ENDCOLLECTIVE ;  /* 0x000000000000791b */ /* 0x003fe20003800000 */
.L_x_817:
[----:B------:R-:W-:Y:S01]  /*2a330*/  IMAD.MOV.U32 R11, RZ, RZ, R14 ;  /* 0x000000ffff0b7224 */ /* 0x000fe200078e000e */
[----:B------:R-:W-:Y:S06]  /*2a340*/  BRA `(.L_x_818) ;  /* 0xfffffdac004c7947 */ /* 0x000fec000383ffff */
.L_x_491:
[----:B------:R-:W-:Y:S01]  /*2a350*/  BSSY B1, `(.L_x_819) ;  /* 0x0000008000017945 */ /* 0x000fe20003800000 */
[----:B0---4-:R-:W-:Y:S01]  /*2a360*/  MOV R13, R116 ;  /* 0x00000074000d7202 */ /* 0x011fe20000000f00 */
[----:B------:R-:W-:Y:S01]  /*2a370*/  IMAD.MOV.U32 R12, RZ, RZ, 0x2 ;  /* 0x00000002ff0c7424 */ /* 0x000fe200078e00ff */
[----:B------:R-:W-:Y:S01]  /*2a380*/  MOV R15, 0xffffffff ;  /* 0xffffffff000f7802 */ /* 0x000fe20000000f00 */
[----:B------:R-:W-:-:S07]  /*2a390*/  IMAD.MOV.U32 R11, RZ, RZ, 0x181f ;  /* 0x0000181fff0b7424 */ /* 0x000fce00078e00ff */
[----:B-123--:R-:W-:Y:S05]  /*2a3a0*/  WARPSYNC.COLLECTIVE R15, `(.L_x_820) ;  /* 0x000000000f087348 */ /* 0x00efea0003c00000 */
[----:B------:R0:W4:Y:S02]  /*2a3b0*/  SHFL.IDX P6, R14, R13, R12, R11 ;  /* 0x0000000c0d0e7389 */ /* 0x00012400000c000b */
[----:B01234-:R-:W-:Y:S01]  /*2a3c0*/  ENDCOLLECTIVE ;  /* 0x000000000000791b */ /* 0x01ffe20003800000 */
.L_x_820:
[----:B------:R-:W-:Y:S05]  /*2a3d0*/  BSYNC B1 ;  /* 0x0000000000017941 */ /* 0x000fea0003800000 */
.L_x_819:
[----:B------:R-:W-:Y:S01]  /*2a3e0*/  IMAD.MOV.U32 R13, RZ, RZ, R117 ;  /* 0x000000ffff0d7224 */ /* 0x000fe200078e0075 */
[----:B------:R-:W-:Y:S01]  /*2a3f0*/  MOV R12, 0x2 ;  /* 0x00000002000c7802 */ /* 0x000fe20000000f00 */
[----:B------:R-:W-:Y:S02]  /*2a400*/  IMAD.MOV.U32 R11, RZ, RZ, 0x181f ;  /* 0x0000181fff0b7424 */ /* 0x000fe400078e00ff */
[----:B------:R-:W-:Y:S02]  /*2a410*/  IMAD.MOV.U32 R15, RZ, RZ, -0x1 ;  /* 0xffffffffff0f7424 */ /* 0x000fe400078e00ff */
[----:B------:R-:W-:-:S07]  /*2a420*/  IMAD.MOV.U32 R116, RZ, RZ, R14 ;  /* 0x000000ffff747224 */ /* 0x000fce00078e000e */
[----:B------:R-:W-:Y:S05]  /*2a430*/  WARPSYNC.COLLECTIVE R15, `(.L_x_821) ;  /* 0x000000000f087348 */ /* 0x000fea0003c00000 */
[----:B------:R0:W1:Y:S02]  /*2a440*/  SHFL.IDX P6, R14, R13, R12, R11 ;  /* 0x0000000c0d0e7389 */ /* 0x00006400000c000b */
[----:B01----:R-:W-:Y:S01]  /*2a450*/  ENDCOLLECTIVE ;  /* 0x000000000000791b */ /* 0x003fe20003800000 */
.L_x_821:
[----:B------:R-:W-:Y:S01]  /*2a460*/  MOV R117, R14 ;  /* 0x0000000e00757202 */ /* 0x000fe20000000f00 */
[----:B------:R-:W-:Y:S06]  /*2a470*/  BRA `(.L_x_822) ;  /* 0xfffffdb800a87947 */ /* 0x000fec000383ffff */
.L_x_515:
[----:B0-----:R0:W1:Y:S02]  /*2a480*/  SYNCS.PHASECHK.TRANS64.TRYWAIT P6, [R87+URZ+0x38890], R88 ;  /* 0x03889058570075a7 */ /* 0x00106400080c017f */
[----:B-1----:R-:W-:Y:S05]  /*2a490*/  @!P6 NANOSLEEP.SYNCS 0x989680 ;  /* 0x009896800000e95d */ /* 0x002fea0003900000 */
[----:B------:R-:W1:Y:S02]  /*2a4a0*/  @!P6 SYNCS.PHASECHK.TRANS64 P6, [R87+URZ+0x38890], R88 ;  /* 0x038890585700e5a7 */ /* 0x000e6400080c007f */
[----:B-1----:R-:W-:Y:S05]  /*2a4b0*/  @!P6 BRA `(.L_x_515) ;  /* 0xfffffffc00f0e947 */ /* 0x002fea000383ffff */
[----:B------:R-:W-:Y:S05]  /*2a4c0*/  BRA `(.L_x_823) ;  /* 0xfffffdd400447947 */ /* 0x000fea000383ffff */
.L_x_516:
        /* <DEDUP_REMOVED lines=8> */
.L_x_825:
[----:B------:R-:W-:Y:S05]  /*2a550*/  BSYNC B1 ;  /* 0x0000000000017941 */ /* 0x000fea0003800000 */
.L_x_824:
        /* <DEDUP_REMOVED lines=8> */
.L_x_826:
[----:B------:R-:W-:Y:S01]  /*2a5e0*/  IMAD.MOV.U32 R11, RZ, RZ, R14 ;  /* 0x000000ffff0b7224 */ /* 0x000fe200078e000e */
[----:B------:R-:W-:Y:S06]  /*2a5f0*/  BRA `(.L_x_827) ;  /* 0xfffffdd400147947 */ /* 0x000fec000383ffff */
.L_x_525:
[----:B------:R-:W-:Y:S01]  /*2a600*/  BSSY B1, `(.L_x_828) ;  /* 0x0000008000017945 */ /* 0x000fe20003800000 */
[----:B---34-:R-:W-:Y:S01]  /*2a610*/  IMAD.MOV.U32 R13, RZ, RZ, R116 ;  /* 0x000000ffff0d7224 */ /* 0x018fe200078e0074 */
[----:B------:R-:W-:Y:S01]  /*2a620*/  MOV R12, 0x1 ;  /* 0x00000001000c7802 */ /* 0x000fe20000000f00 */
[----:B------:R-:W-:Y:S02]  /*2a630*/  IMAD.MOV.U32 R11, RZ, RZ, 0x181f ;  /* 0x0000181fff0b7424 */ /* 0x000fe400078e00ff */
[----:B------:R-:W-:-:S07]  /*2a640*/  IMAD.MOV.U32 R15, RZ, RZ, -0x1 ;  /* 0xffffffffff0f7424 */ /* 0x000fce00078e00ff */
[----:B012---:R-:W-:Y:S05]  /*2a650*/  WARPSYNC.COLLECTIVE R15, `(.L_x_829) ;  /* 0x000000000f087348 */ /* 0x007fea0003c00000 */
[----:B------:R3:W4:Y:S02]  /*2a660*/  SHFL.IDX P6, R14, R13, R12, R11 ;  /* 0x0000000c0d0e7389 */ /* 0x00072400000c000b */
[----:B01234-:R-:W-:Y:S01]  /*2a670*/  ENDCOLLECTIVE ;  /* 0x000000000000791b */ /* 0x01ffe20003800000 */
.L_x_829:
[----:B------:R-:W-:Y:S05]  /*2a680*/  BSYNC B1 ;  /* 0x0000000000017941 */ /* 0x000fea0003800000 */
.L_x_828:
        /* <DEDUP_REMOVED lines=8> */
.L_x_830:
[----:B------:R-:W-:Y:S01]  /*2a710*/  IMAD.MOV.U32 R11, RZ, RZ, R14 ;  /* 0x000000ffff0b7224 */ /* 0x000fe200078e000e */
[----:B------:R-:W-:Y:S06]  /*2a720*/  BRA `(.L_x_831) ;  /* 0xfffffde000e07947 */ /* 0x000fec000383ffff */
.L_x_534:
[----:B------:R-:W-:Y:S01]  /*2a730*/  BSSY B1, `(.L_x_832) ;  /* 0x0000008000017945 */ /* 0x000fe20003800000 */
[----:B0--3--:R-:W-:Y:S01]  /*2a740*/  MOV R13, R116 ;  /* 0x00000074000d7202 */ /* 0x009fe20000000f00 */
[----:B------:R-:W-:Y:S01]  /*2a750*/  IMAD.MOV.U32 R12, RZ, RZ, 0x2 ;  /* 0x00000002ff0c7424 */ /* 0x000fe200078e00ff */
[----:B------:R-:W-:Y:S01]  /*2a760*/  MOV R15, 0xffffffff ;  /* 0xffffffff000f7802 */ /* 0x000fe20000000f00 */
[----:B------:R-:W-:-:S07]  /*2a770*/  IMAD.MOV.U32 R11, RZ, RZ, 0x181f ;  /* 0x0000181fff0b7424 */ /* 0x000fce00078e00ff */
[----:B-12-4-:R-:W-:Y:S05]  /*2a780*/  WARPSYNC.COLLECTIVE R15, `(.L_x_833) ;  /* 0x000000000f087348 */ /* 0x016fea0003c00000 */
[----:B------:R0:W3:Y:S02]  /*2a790*/  SHFL.IDX P6, R14, R13, R12, R11 ;  /* 0x0000000c0d0e7389 */ /* 0x0000e400000c000b */
[----:B01234-:R-:W-:Y:S01]  /*2a7a0*/  ENDCOLLECTIVE ;  /* 0x000000000000791b */ /* 0x01ffe20003800000 */
.L_x_833:
[----:B------:R-:W-:Y:S05]  /*2a7b0*/  BSYNC B1 ;  /* 0x0000000000017941 */ /* 0x000fea0003800000 */
.L_x_832:
        /* <DEDUP_REMOVED lines=8> */
.L_x_834:
[----:B------:R-:W-:Y:S01]  /*2a840*/  MOV R117, R14 ;  /* 0x0000000e00757202 */ /* 0x000fe20000000f00 */
[----:B------:R-:W-:Y:S06]  /*2a850*/  BRA `(.L_x_835) ;  /* 0xfffffdf000847947 */ /* 0x000fec000383ffff */
.L_x_543:
[----:B0-----:R0:W1:Y:S02]  /*2a860*/  SYNCS.PHASECHK.TRANS64.TRYWAIT P3, [R87+URZ+0x38890], R88 ;  /* 0x03889058570075a7 */ /* 0x001064000806017f */
[----:B-1----:R-:W-:Y:S05]  /*2a870*/  @!P3 NANOSLEEP.SYNCS 0x989680 ;  /* 0x009896800000b95d */ /* 0x002fea0003900000 */
[----:B------:R-:W1:Y:S02]  /*2a880*/  @!P3 SYNCS.PHASECHK.TRANS64 P3, [R87+URZ+0x38890], R88 ;  /* 0x038890585700b5a7 */ /* 0x000e64000806007f */
[----:B-1----:R-:W-:Y:S05]  /*2a890*/  @!P3 BRA `(.L_x_543) ;  /* 0xfffffffc00f0b947 */ /* 0x002fea000383ffff */
[----:B------:R-:W-:Y:S05]  /*2a8a0*/  BRA `(.L_x_836) ;  /* 0xfffffe0000787947 */ /* 0x000fea000383ffff */
.L_x_544:
        /* <DEDUP_REMOVED lines=8> */
.L_x_838:
[----:B------:R-:W-:Y:S05]  /*2a930*/  BSYNC B1 ;  /* 0x0000000000017941 */ /* 0x000fea0003800000 */
.L_x_837:
        /* <DEDUP_REMOVED lines=8> */
.L_x_839:
[----:B------:R-:W-:Y:S01]  /*2a9c0*/  IMAD.MOV.U32 R11, RZ, RZ, R14 ;  /* 0x000000ffff0b7224 */ /* 0x000fe200078e000e */
[----:B------:R-:W-:Y:S06]  /*2a9d0*/  BRA `(.L_x_840) ;  /* 0xfffffe0000947947 */ /* 0x000fec000383ffff */
.L_x_547:
[----:B------:R-:W-:Y:S01]  /*2a9e0*/  BSSY B1, `(.L_x_841) ;  /* 0x0000008000017945 */ /* 0x000fe20003800000 */
[----:B----4-:R-:W-:Y:S01]  /*2a9f0*/  IMAD.MOV.U32 R13, RZ, RZ, R35 ;  /* 0x000000ffff0d7224 */ /* 0x010fe200078e0023 */
[----:B------:R-:W-:Y:S01]  /*2aa00*/  MOV R12, 0x1 ;  /* 0x00000001000c7802 */ /* 0x000fe20000000f00 */
[----:B---3--:R-:W-:Y:S02]  /*2aa10*/  IMAD.MOV.U32 R11, RZ, RZ, 0x181f ;  /* 0x0000181fff0b7424 */ /* 0x008fe400078e00ff */
[----:B------:R-:W-:-:S07]  /*2aa20*/  IMAD.MOV.U32 R15, RZ, RZ, -0x1 ;  /* 0xffffffffff0f7424 */ /* 0x000fce00078e00ff */
[----:B012---:R-:W-:Y:S05]  /*2aa30*/  WARPSYNC.COLLECTIVE R15, `(.L_x_842) ;  /* 0x000000000f087348 */ /* 0x007fea0003c00000 */
[----:B------:R3:W4:Y:S02]  /*2aa40*/  SHFL.IDX P6, R14, R13, R12, R11 ;  /* 0x0000000c0d0e7389 */ /* 0x00072400000c000b */
[----:B01234-:R-:W-:Y:S01]  /*2aa50*/  ENDCOLLECTIVE ;  /* 0x000000000000791b */ /* 0x01ffe20003800000 */
.L_x_842:
[----:B------:R-:W-:Y:S05]  /*2aa60*/  BSYNC B1 ;  /* 0x0000000000017941 */ /* 0x000fea0003800000 */
.L_x_841:
        /* <DEDUP_REMOVED lines=8> */
.L_x_843:
[----:B------:R-:W-:Y:S01]  /*2aaf0*/  IMAD.MOV.U32 R11, RZ, RZ, R14 ;  /* 0x000000ffff0b7224 */ /* 0x000fe200078e000e */
[----:B------:R-:W-:Y:S06]  /*2ab00*/  BRA `(.L_x_844) ;  /* 0xfffffe0000bc7947 */ /* 0x000fec000383ffff */
.L_x_550:
[----:B------:R-:W-:Y:S01]  /*2ab10*/  BSSY B1, `(.L_x_845) ;  /* 0x0000008000017945 */ /* 0x000fe20003800000 */
[----:B0---4-:R-:W-:Y:S01]  /*2ab20*/  MOV R13, R35 ;  /* 0x00000023000d7202 */ /* 0x011fe20000000f00 */
[----:B------:R-:W-:Y:S01]  /*2ab30*/  IMAD.MOV.U32 R12, RZ, RZ, 0x2 ;  /* 0x00000002ff0c7424 */ /* 0x000fe200078e00ff */
[----:B------:R-:W-:Y:S01]  /*2ab40*/  MOV R15, 0xffffffff ;  /* 0xffffffff000f7802 */ /* 0x000fe20000000f00 */
[----:B---3--:R-:W-:-:S07]  /*2ab50*/  IMAD.MOV.U32 R11, RZ, RZ, 0x181f ;  /* 0x0000181fff0b7424 */ /* 0x008fce00078e00ff */
[----:B-12---:R-:W-:Y:S05]  /*2ab60*/  WARPSYNC.COLLECTIVE R15, `(.L_x_846) ;  /* 0x000000000f087348 */ /* 0x006fea0003c00000 */
[----:B------:R0:W3:Y:S02]  /*2ab70*/  SHFL.IDX P6, R14, R13, R12, R11 ;  /* 0x0000000c0d0e7389 */ /* 0x0000e400000c000b */
[----:B0123--:R-:W-:Y:S01]  /*2ab80*/  ENDCOLLECTIVE ;  /* 0x000000000000791b */ /* 0x00ffe20003800000 */
.L_x_846:
[----:B------:R-:W-:Y:S05]  /*2ab90*/  BSYNC B1 ;  /* 0x0000000000017941 */ /* 0x000fea0003800000 */
.L_x_845:
        /* <DEDUP_REMOVED lines=8> */
.L_x_847:
[----:B------:R-:W-:Y:S01]  /*2ac20*/  MOV R34, R14 ;  /* 0x0000000e00227202 */ /* 0x000fe20000000f00 */
[----:B------:R-:W-:Y:S06]  /*2ac30*/  BRA `(.L_x_848) ;  /* 0xfffffe0000e87947 */ /* 0x000fec000383ffff */
.L_x_554:
[----:B------:R0:W0:Y:S02]  /*2ac40*/  SYNCS.PHASECHK.TRANS64.TRYWAIT P0, [R87+URZ+0x388b0], R88 ;  /* 0x0388b058570075a7 */ /* 0x000024000800017f */
[----:B0-----:R-:W-:Y:S05]  /*2ac50*/  @!P0 NANOSLEEP.SYNCS 0x989680 ;  /* 0x009896800000895d */ /* 0x001fea0003900000 */
[----:B------:R-:W0:Y:S02]  /*2ac60*/  @!P0 SYNCS.PHASECHK.TRANS64 P0, [R87+URZ+0x388b0], R88 ;  /* 0x0388b058570085a7 */ /* 0x000e24000800007f */
[----:B0-----:R-:W-:Y:S05]  /*2ac70*/  @!P0 BRA `(.L_x_554) ;  /* 0xfffffffc00f08947 */ /* 0x001fea000383ffff */
[----:B------:R-:W-:Y:S05]  /*2ac80*/  BRA `(.L_x_849) ;  /* 0xfffffe0400907947 */ /* 0x000fea000383ffff */
.L_x_576:
        /* <DEDUP_REMOVED lines=8> */
.L_x_851:
[----:B------:R-:W-:Y:S05]  /*2ad10*/  BSYNC B1 ;  /* 0x0000000000017941 */ /* 0x000fea0003800000 */
.L_x_850:
        /* <DEDUP_REMOVED lines=8> */
.L_x_852:
[----:B------:R-:W-:Y:S02]  /*2ada0*/  IMAD.MOV.U32 R13, RZ, RZ, R29 ;  /* 0x000000ffff0d7224 */ /* 0x000fe400078e001d */
[----:B------:R-:W-:-:S07]  /*2adb0*/  IMAD.MOV.U32 R3, RZ, RZ, R14 ;  /* 0x000000ffff037224 */ /* 0x000fce00078e000e */
[----:B------:R-:W-:Y:S05]  /*2adc0*/  WARPSYNC.COLLECTIVE R15, `(.L_x_853) ;  /* 0x000000000f087348 */ /* 0x000fea0003c00000 */
[----:B------:R0:W1:Y:S02]  /*2add0*/  SHFL.IDX P6, R14, R13, R12, R11 ;  /* 0x0000000c0d0e7389 */ /* 0x00006400000c000b */
[----:B01----:R-:W-:Y:S01]  /*2ade0*/  ENDCOLLECTIVE ;  /* 0x000000000000791b */ /* 0x003fe20003800000 */
.L_x_853:
[----:B------:R-:W-:Y:S01]  /*2adf0*/  IMAD.MOV.U32 R13, RZ, RZ, R30 ;  /* 0x000000ffff0d7224 */ /* 0x000fe200078e001e */
[----:B------:R-:W-:-:S07]  /*2ae00*/  MOV R29, R14 ;  /* 0x0000000e001d7202 */ /* 0x000fce0000000f00 */
[----:B------:R-:W-:Y:S05]  /*2ae10*/  WARPSYNC.COLLECTIVE R15, `(.L_x_854) ;  /* 0x000000000f087348 */ /* 0x000fea0003c00000 */
[----:B------:R0:W1:Y:S02]  /*2ae20*/  SHFL.IDX P6, R14, R13, R12, R11 ;  /* 0x0000000c0d0e7389 */ /* 0x00006400000c000b */
[----:B01----:R-:W-:Y:S01]  /*2ae30*/  ENDCOLLECTIVE ;  /* 0x000000000000791b */ /* 0x003fe20003800000 */
.L_x_854:
[----:B------:R-:W-:Y:S01]  /*2ae40*/  IMAD.MOV.U32 R32, RZ, RZ, R14 ;  /* 0x000000ffff207224 */ /* 0x000fe200078e000e */
[----:B------:R-:W-:Y:S06]  /*2ae50*/  BRA `(.L_x_855) ;  /* 0xfffffe1800447947 */ /* 0x000fec000383ffff */
.L_x_580:
[----:B0-----:R0:W1:Y:S02]  /*2ae60*/  SYNCS.PHASECHK.TRANS64.TRYWAIT P0, [R23+URZ+0x38800], R4 ;  /* 0x03880004170075a7 */ /* 0x001064000800017f */
[----:B-1----:R-:W-:Y:S05]  /*2ae70*/  @!P0 NANOSLEEP.SYNCS 0x989680 ;  /* 0x009896800000895d */ /* 0x002fea0003900000 */
[----:B------:R-:W1:Y:S02]  /*2ae80*/  @!P0 SYNCS.PHASECHK.TRANS64 P0, [R23+URZ+0x38800], R4 ;  /* 0x03880004170085a7 */ /* 0x000e64000800007f */
[----:B-1----:R-:W-:Y:S05]  /*2ae90*/  @!P0 BRA `(.L_x_580) ;  /* 0xfffffffc00f08947 */ /* 0x002fea000383ffff */
[----:B------:R-:W-:Y:S05]  /*2aea0*/  BRA `(.L_x_856) ;  /* 0xfffffe2000147947 */ /* 0x000fea000383ffff */
.L_x_612:
[----:B------:R-:W-:Y:S01]  /*2aeb0*/  BSSY B1, `(.L_x_857) ;  /* 0x0000008000017945 */ /* 0x000fe20003800000 */
[----:B------:R-:W-:Y:S01]  /*2aec0*/  MOV R13, R24 ;  /* 0x00000018000d7202 */ /* 0x000fe20000000f00 */
[----:B------:R-:W-:Y:S01]  /*2aed0*/  IMAD.MOV.U32 R12, RZ, RZ, RZ ;  /* 0x000000ffff0c7224 */ /* 0x000fe200078e00ff */
[----:B------:R-:W-:Y:S01]  /*2aee0*/  MOV R15, 0xffffffff ;  /* 0xffffffff000f7802 */ /* 0x000fe20000000f00 */
[----:B------:R-:W-:-:S07]  /*2aef0*/  IMAD.MOV.U32 R11, RZ, RZ, 0x181f ;  /* 0x0000181fff0b7424 */ /* 0x000fce00078e00ff */
[----:B------:R-:W-:Y:S05]  /*2af00*/  WARPSYNC.COLLECTIVE R15, `(.L_x_858) ;  /* 0x000000000f087348 */ /* 0x000fea0003c00000 */
[----:B------:R0:W1:Y:S02]  /*2af10*/  SHFL.IDX P6, R14, R13, R12, R11 ;  /* 0x0000000c0d0e7389 */ /* 0x00006400000c000b */
[----:B01----:R-:W-:Y:S01]  /*2af20*/  ENDCOLLECTIVE ;  /* 0x000000000000791b */ /* 0x003fe20003800000 */
.L_x_858:
[----:B------:R-:W-:Y:S05]  /*2af30*/  BSYNC B1 ;  /* 0x0000000000017941 */ /* 0x000fea0003800000 */
.L_x_857:
[----:B------:R-:W-:Y:S01]  /*2af40*/  IMAD.MOV.U32 R13, RZ, RZ, R28 ;  /* 0x000000ffff0d7224 */ /* 0x000fe200078e001c */
[----:B------:R-:W-:Y:S01]  /*2af50*/  MOV R12, RZ ;  /* 0x000000ff000c7202 */ /* 0x000fe20000000f00 */
[----:B------:R-:W-:Y:S02]  /*2af60*/  IMAD.MOV.U32 R11, RZ, RZ, 0x181f ;  /* 0x0000181fff0b7424 */ /* 0x000fe400078e00ff */
[----:B------:R-:W-:Y:S02]  /*2af70*/  IMAD.MOV.U32 R15, RZ, RZ, -0x1 ;  /* 0xffffffffff0f7424 */ /* 0x000fe400078e00ff */
[----:B------:R-:W-:-:S07]  /*2af80*/  IMAD.MOV.U32 R0, RZ, RZ, R14 ;  /* 0x000000ffff007224 */ /* 0x000fce00078e000e */
[----:B------:R-:W-:Y:S05]  /*2af90*/  WARPSYNC.COLLECTIVE R15, `(.L_x_859) ;  /* 0x000000000f087348 */ /* 0x000fea0003c00000 */
[----:B------:R0:W1:Y:S02]  /*2afa0*/  SHFL.IDX P6, R14, R13, R12, R11 ;  /* 0x0000000c0d0e7389 */ /* 0x00006400000c000b */
[----:B01----:R-:W-:Y:S01]  /*2afb0*/  ENDCOLLECTIVE ;  /* 0x000000000000791b */ /* 0x003fe20003800000 */
.L_x_859:
[----:B------:R-:W-:Y:S01]  /*2afc0*/  IMAD.MOV.U32 R13, RZ, RZ, R29 ;  /* 0x000000ffff0d7224 */ /* 0x000fe200078e001d */
[----:B------:R-:W-:-:S07]  /*2afd0*/  MOV R28, R14 ;  /* 0x0000000e001c7202 */ /* 0x000fce0000000f00 */
[----:B------:R-:W-:Y:S05]  /*2afe0*/  WARPSYNC.COLLECTIVE R15, `(.L_x_860) ;  /* 0x000000000f087348 */ /* 0x000fea0003c00000 */
[----:B------:R0:W1:Y:S02]  /*2aff0*/  SHFL.IDX P6, R14, R13, R12, R11 ;  /* 0x0000000c0d0e7389 */ /* 0x00006400000c000b */
[----:B01----:R-:W-:Y:S01]  /*2b000*/  ENDCOLLECTIVE ;  /* 0x000000000000791b */ /* 0x003fe20003800000 */
.L_x_860:
[----:B------:R-:W-:Y:S01]  /*2b010*/  MOV R13, R30 ;  /* 0x0000001e000d7202 */ /* 0x000fe20000000f00 */
[----:B------:R-:W-:-:S07]  /*2b020*/  IMAD.MOV.U32 R3, RZ, RZ, R14 ;  /* 0x000000ffff037224 */ /* 0x000fce00078e000e */
[----:B------:R-:W-:Y:S05]  /*2b030*/  WARPSYNC.COLLECTIVE R15, `(.L_x_861) ;  /* 0x000000000f087348 */ /* 0x000fea0003c00000 */
[----:B------:R0:W1:Y:S02]  /*2b040*/  SHFL.IDX P6, R14, R13, R12, R11 ;  /* 0x0000000c0d0e7389 */ /* 0x00006400000c000b */
[----:B01----:R-:W-:Y:S01]  /*2b050*/  ENDCOLLECTIVE ;  /* 0x000000000000791b */ /* 0x003fe20003800000 */
.L_x_861:
[----:B------:R-:W-:Y:S01]  /*2b060*/  IMAD.MOV.U32 R30, RZ, RZ, R14 ;  /* 0x000000ffff1e7224 */ /* 0x000fe200078e000e */
[----:B------:R-:W-:Y:S06]  /*2b070*/  BRA `(.L_x_862) ;  /* 0xfffffe4800847947 */ /* 0x000fec000383ffff */
.L_x_616:
[----:B0-----:R0:W1:Y:S02]  /*2b080*/  SYNCS.PHASECHK.TRANS64.TRYWAIT P0, [R23+URZ+0x38800], R4 ;  /* 0x03880004170075a7 */ /* 0x001064000800017f */
[----:B-1----:R-:W-:Y:S05]  /*2b090*/  @!P0 NANOSLEEP.SYNCS 0x989680 ;  /* 0x009896800000895d */ /* 0x002fea0003900000 */
[----:B------:R-:W1:Y:S02]  /*2b0a0*/  @!P0 SYNCS.PHASECHK.TRANS64 P0, [R23+URZ+0x38800], R4 ;  /* 0x03880004170085a7 */ /* 0x000e64000800007f */
[----:B-1----:R-:W-:Y:S05]  /*2b0b0*/  @!P0 BRA `(.L_x_616) ;  /* 0xfffffffc00f08947 */ /* 0x002fea000383ffff */
[----:B------:R-:W-:Y:S05]  /*2b0c0*/  BRA `(.L_x_863) ;  /* 0xfffffe5000007947 */ /* 0x000fea000383ffff */
.L_x_634:
[----:B-1----:R1:W4:Y:S02]  /*2b0d0*/  SYNCS.PHASECHK.TRANS64.TRYWAIT P1, [R0+URZ+0x38830], R3 ;  /* 0x03883003000075a7 */ /* 0x002324000802017f */
[----:B----4-:R-:W-:Y:S05]  /*2b0e0*/  @!P1 NANOSLEEP.SYNCS 0x989680 ;  /* 0x009896800000995d */ /* 0x010fea0003900000 */
[----:B------:R-:W4:Y:S02]  /*2b0f0*/  @!P1 SYNCS.PHASECHK.TRANS64 P1, [R0+URZ+0x38830], R3 ;  /* 0x03883003000095a7 */ /* 0x000f24000802007f */
[----:B----4-:R-:W-:Y:S05]  /*2b100*/  @!P1 BRA `(.L_x_634) ;  /* 0xfffffffc00f09947 */ /* 0x010fea000383ffff */
[----:B------:R-:W-:Y:S05]  /*2b110*/  BRA `(.L_x_633) ;  /* 0xfffffe8000687947 */ /* 0x000fea000383ffff */
.L_x_642:
[----:B-1----:R1:W2:Y:S02]  /*2b120*/  SYNCS.PHASECHK.TRANS64.TRYWAIT P1, [R9+URZ+0x38830], R3 ;  /* 0x03883003090075a7 */ /* 0x0022a4000802017f */
[----:B--2---:R-:W-:Y:S05]  /*2b130*/  @!P1 NANOSLEEP.SYNCS 0x989680 ;  /* 0x009896800000995d */ /* 0x004fea0003900000 */
[----:B------:R-:W2:Y:S02]  /*2b140*/  @!P1 SYNCS.PHASECHK.TRANS64 P1, [R9+URZ+0x38830], R3 ;  /* 0x03883003090095a7 */ /* 0x000ea4000802007f */
[----:B--2---:R-:W-:Y:S05]  /*2b150*/  @!P1 BRA `(.L_x_642) ;  /* 0xfffffffc00f09947 */ /* 0x004fea000383ffff */
[----:B------:R-:W-:Y:S05]  /*2b160*/  BRA `(.L_x_641) ;  /* 0xfffffecc00e87947 */ /* 0x000fea000383ffff */
.L_x_647:
[----:B---3--:R3:W4:Y:S02]  /*2b170*/  SYNCS.PHASECHK.TRANS64.TRYWAIT P1, [R6+URZ+0x38850], R0 ;  /* 0x03885000060075a7 */ /* 0x008724000802017f */
[----:B----4-:R-:W-:Y:S05]  /*2b180*/  @!P1 NANOSLEEP.SYNCS 0x989680 ;  /* 0x009896800000995d */ /* 0x010fea0003900000 */
[----:B------:R-:W4:Y:S02]  /*2b190*/  @!P1 SYNCS.PHASECHK.TRANS64 P1, [R6+URZ+0x38850], R0 ;  /* 0x03885000060095a7 */ /* 0x000f24000802007f */
[----:B----4-:R-:W-:Y:S05]  /*2b1a0*/  @!P1 BRA `(.L_x_647) ;  /* 0xfffffffc00f09947 */ /* 0x010fea000383ffff */
[----:B------:R-:W-:Y:S05]  /*2b1b0*/  BRA `(.L_x_646) ;  /* 0xffffff0400a47947 */ /* 0x000fea000383ffff */
.L_x_655:
[----:B-1----:R1:W2:Y:S02]  /*2b1c0*/  SYNCS.PHASECHK.TRANS64.TRYWAIT P1, [R2+URZ+0x38850], R0 ;  /* 0x03885000020075a7 */ /* 0x0022a4000802017f */
[----:B--2---:R-:W-:Y:S05]  /*2b1d0*/  @!P1 NANOSLEEP.SYNCS 0x989680 ;  /* 0x009896800000995d */ /* 0x004fea0003900000 */
[----:B------:R-:W2:Y:S02]  /*2b1e0*/  @!P1 SYNCS.PHASECHK.TRANS64 P1, [R2+URZ+0x38850], R0 ;  /* 0x03885000020095a7 */ /* 0x000ea4000802007f */
[----:B--2---:R-:W-:Y:S05]  /*2b1f0*/  @!P1 BRA `(.L_x_655) ;  /* 0xfffffffc00f09947 */ /* 0x004fea000383ffff */
[----:B------:R-:W-:Y:S05]  /*2b200*/  BRA `(.L_x_654) ;  /* 0xffffff1c00d47947 */ /* 0x000fea000383ffff */
.L_x_695:
[----:B------:R-:W0:Y:S01]  /*2b210*/  S2R R10, SR_TID.X ;  /* 0x00000000000a7919 */ /* 0x000e220000002100 */
[----:B------:R-:W-:Y:S01]  /*2b220*/  BSSY B1, `(.L_x_864) ;  /* 0x000000a000017945 */ /* 0x000fe20003800000 */
[----:B------:R-:W-:Y:S01]  /*2b230*/  MOV R12, RZ ;  /* 0x000000ff000c7202 */ /* 0x000fe20000000f00 */
[----:B------:R-:W-:Y:S02]  /*2b240*/  IMAD.MOV.U32 R11, RZ, RZ, 0x1f ;  /* 0x0000001fff0b7424 */ /* 0x000fe400078e00ff */
[----:B------:R-:W-:Y:S01]  /*2b250*/  IMAD.MOV.U32 R15, RZ, RZ, -0x1 ;  /* 0xffffffffff0f7424 */ /* 0x000fe200078e00ff */
[----:B0-----:R-:W-:-:S04]  /*2b260*/  SHF.R.U32.HI R10, RZ, 0x5, R10 ;  /* 0x00000005ff0a7819 */ /* 0x001fc8000001160a */
[----:B------:R-:W-:-:S05]  /*2b270*/  LOP3.LUT R10, R10, 0x3, RZ, 0xc0, !PT ;  /* 0x000000030a0a7812 */ /* 0x000fca00078ec0ff */
[----:B------:R-:W-:-:S07]  /*2b280*/  IMAD.MOV.U32 R13, RZ, RZ, R10 ;  /* 0x000000ffff0d7224 */ /* 0x000fce00078e000a */
[----:B------:R-:W-:Y:S05]  /*2b290*/  WARPSYNC.COLLECTIVE R15, `(.L_x_865) ;  /* 0x000000000f087348 */ /* 0x000fea0003c00000 */
[----:B------:R0:W1:Y:S02]  /*2b2a0*/  SHFL.IDX P6, R14, R13, R12, R11 ;  /* 0x0000000c0d0e7389 */ /* 0x00006400000c000b */
[----:B01----:R-:W-:Y:S01]  /*2b2b0*/  ENDCOLLECTIVE ;  /* 0x000000000000791b */ /* 0x003fe20003800000 */
.L_x_865:
[----:B------:R-:W-:Y:S05]  /*2b2c0*/  BSYNC B1 ;  /* 0x0000000000017941 */ /* 0x000fea0003800000 */
.L_x_864:
[----:B------:R-:W-:Y:S05]  /*2b2d0*/  BRA `(.L_x_866) ;  /* 0xffffff8800b47947 */ /* 0x000fea000383ffff */
.L_x_697:
[----:B------:R-:W-:Y:S01]  /*2b2e0*/  BSSY B1, `(.L_x_867) ;  /* 0x0000006000017945 */ /* 0x000fe20003800000 */
[----:B------:R-:W-:-:S07]  /*2b2f0*/  MOV R15, 0xffffffff ;  /* 0xffffffff000f7802 */ /* 0x000fce0000000f00 */
[----:B0-----:R-:W-:Y:S05]  /*2b300*/  WARPSYNC.COLLECTIVE R15, `(.L_x_868) ;  /* 0x000000000f0c7348 */ /* 0x001fea0003c00000 */
[----:B------:R-:W-:Y:S02]  /*2b310*/  ELECT P6, UR62, PT ;  /* 0x00000000003e782f */ /* 0x000fe400038c0000 */
[----:B------:R-:W-:Y:S01]  /*2b320*/  MOV R14, UR62 ;  /* 0x0000003e000e7c02 */ /* 0x000fe20008000f00 */
[----:B0-----:R-:W-:Y:S10]  /*2b330*/  ENDCOLLECTIVE ;  /* 0x000000000000791b */ /* 0x001ff40003800000 */
.L_x_868:
[----:B------:R-:W-:Y:S05]  /*2b340*/  BSYNC B1 ;  /* 0x0000000000017941 */ /* 0x000fea0003800000 */
.L_x_867:
[----:B------:R-:W-:Y:S05]  /*2b350*/  BRA `(.L_x_696) ;  /* 0xffffff8800ac7947 */ /* 0x000fea000383ffff */
.L_x_699:
[----:B0-----:R0:W1:Y:S02]  /*2b360*/  SYNCS.PHASECHK.TRANS64.TRYWAIT P0, [R16+URZ+0x38820], R8 ;  /* 0x03882008100075a7 */ /* 0x001064000800017f */
[----:B-1----:R-:W-:Y:S05]  /*2b370*/  @!P0 NANOSLEEP.SYNCS 0x989680 ;  /* 0x009896800000895d */ /* 0x002fea0003900000 */
[----:B------:R-:W1:Y:S02]  /*2b380*/  @!P0 SYNCS.PHASECHK.TRANS64 P0, [R16+URZ+0x38820], R8 ;  /* 0x03882008100085a7 */ /* 0x000e64000800007f */
[----:B-1----:R-:W-:Y:S05]  /*2b390*/  @!P0 BRA `(.L_x_699) ;  /* 0xfffffffc00f08947 */ /* 0x002fea000383ffff */
[----:B------:R-:W-:Y:S05]  /*2b3a0*/  BRA `(.L_x_869) ;  /* 0xffffff8800bc7947 */ /* 0x000fea000383ffff */
.L_x_703:
[----:B-1----:R1:W2:Y:S02]  /*2b3b0*/  SYNCS.PHASECHK.TRANS64.TRYWAIT P0, [R12+URZ+0x388a0], R11 ;  /* 0x0388a00b0c0075a7 */ /* 0x0022a4000800017f */
[----:B--2---:R-:W-:Y:S05]  /*2b3c0*/  @!P0 NANOSLEEP.SYNCS 0x989680 ;  /* 0x009896800000895d */ /* 0x004fea0003900000 */
[----:B------:R-:W2:Y:S02]  /*2b3d0*/  @!P0 SYNCS.PHASECHK.TRANS64 P0, [R12+URZ+0x388a0], R11 ;  /* 0x0388a00b0c0085a7 */ /* 0x000ea4000800007f */
[----:B--2---:R-:W-:Y:S05]  /*2b3e0*/  @!P0 BRA `(.L_x_703) ;  /* 0xfffffffc00f08947 */ /* 0x004fea000383ffff */
[----:B------:R-:W-:Y:S05]  /*2b3f0*/  BRA `(.L_x_870) ;  /* 0xffffff8800d47947 */ /* 0x000fea000383ffff */
.L_x_711:
[----:B0-----:R0:W2:Y:S02]  /*2b400*/  SYNCS.PHASECHK.TRANS64.TRYWAIT P0, [R12+URZ+0x388c0], R11 ;  /* 0x0388c00b0c0075a7 */ /* 0x0010a4000800017f */
[----:B--2---:R-:W-:Y:S05]  /*2b410*/  @!P0 NANOSLEEP.SYNCS 0x989680 ;  /* 0x009896800000895d */ /* 0x004fea0003900000 */
[----:B------:R-:W2:Y:S02]  /*2b420*/  @!P0 SYNCS.PHASECHK.TRANS64 P0, [R12+URZ+0x388c0], R11 ;  /* 0x0388c00b0c0085a7 */ /* 0x000ea4000800007f */
[----:B--2---:R-:W-:Y:S05]  /*2b430*/  @!P0 BRA `(.L_x_711) ;  /* 0xfffffffc00f08947 */ /* 0x004fea000383ffff */
[----:B------:R-:W-:Y:S05]  /*2b440*/  BRA `(.L_x_871) ;  /* 0xffffff9000107947 */ /* 0x000fea000383ffff */
.L_x_721:
[----:B-1----:R1:W2:Y:S02]  /*2b450*/  SYNCS.PHASECHK.TRANS64.TRYWAIT P2, [R11+URZ+0x388a0], R10 ;  /* 0x0388a00a0b0075a7 */ /* 0x0022a4000804017f */
[----:B--2---:R-:W-:Y:S05]  /*2b460*/  @!P2 NANOSLEEP.SYNCS 0x989680 ;  /* 0x009896800000a95d */ /* 0x004fea0003900000 */
[----:B------:R-:W2:Y:S02]  /*2b470*/  @!P2 SYNCS.PHASECHK.TRANS64 P2, [R11+URZ+0x388a0], R10 ;  /* 0x0388a00a0b00a5a7 */ /* 0x000ea4000804007f */
[----:B--2---:R-:W-:Y:S05]  /*2b480*/  @!P2 BRA `(.L_x_721) ;  /* 0xfffffffc00f0a947 */ /* 0x004fea000383ffff */
[----:B------:R-:W-:Y:S05]  /*2b490*/  BRA `(.L_x_872) ;  /* 0xffffff9400847947 */ /* 0x000fea000383ffff */
.L_x_729:
[----:B0-----:R0:W2:Y:S02]  /*2b4a0*/  SYNCS.PHASECHK.TRANS64.TRYWAIT P2, [R11+URZ+0x388c0], R10 ;  /* 0x0388c00a0b0075a7 */ /* 0x0010a4000804017f */
[----:B--2---:R-:W-:Y:S05]  /*2b4b0*/  @!P2 NANOSLEEP.SYNCS 0x989680 ;  /* 0x009896800000a95d */ /* 0x004fea0003900000 */
[----:B------:R-:W2:Y:S02]  /*2b4c0*/  @!P2 SYNCS.PHASECHK.TRANS64 P2, [R11+URZ+0x388c0], R10 ;  /* 0x0388c00a0b00a5a7 */ /* 0x000ea4000804007f */
[----:B--2---:R-:W-:Y:S05]  /*2b4d0*/  @!P2 BRA `(.L_x_729) ;  /* 0xfffffffc00f0a947 */ /* 0x004fea000383ffff */
[----:B------:R-:W-:Y:S05]  /*2b4e0*/  BRA `(.L_x_873) ;  /* 0xffffff9800bc7947 */ /* 0x000fea000383ffff */
.L_x_747:
[----:B------:R-:W0:Y:S01]  /*2b4f0*/  S2R R8, SR_TID.X ;  /* 0x0000000000087919 */ /* 0x000e220000002100 */
[----:B------:R-:W-:Y:S01]  /*2b500*/  BSSY B0, `(.L_x_874) ;  /* 0x000000a000007945 */ /* 0x000fe20003800000 */
[----:B------:R-:W-:Y:S01]  /*2b510*/  IMAD.MOV.U32 R12, RZ, RZ, RZ ;  /* 0x000000ffff0c7224 */ /* 0x000fe200078e00ff */
[----:B------:R-:W-:Y:S01]  /*2b520*/  MOV R11, 0x1f ;  /* 0x0000001f000b7802 */ /* 0x000fe20000000f00 */
[----:B------:R-:W-:Y:S01]  /*2b530*/  IMAD.MOV.U32 R15, RZ, RZ, -0x1 ;  /* 0xffffffffff0f7424 */ /* 0x000fe200078e00ff */
[----:B0-----:R-:W-:-:S04]  /*2b540*/  SHF.R.U32.HI R8, RZ, 0x5, R8 ;  /* 0x00000005ff087819 */ /* 0x001fc80000011608 */
[----:B------:R-:W-:-:S05]  /*2b550*/  LOP3.LUT R8, R8, 0x3, RZ, 0xc0, !PT ;  /* 0x0000000308087812 */ /* 0x000fca00078ec0ff */
[----:B------:R-:W-:-:S07]  /*2b560*/  IMAD.MOV.U32 R13, RZ, RZ, R8 ;  /* 0x000000ffff0d7224 */ /* 0x000fce00078e0008 */
[----:B-----5:R-:W-:Y:S05]  /*2b570*/  WARPSYNC.COLLECTIVE R15, `(.L_x_875) ;  /* 0x000000000f087348 */ /* 0x020fea0003c00000 */
[----:B------:R0:W1:Y:S02]  /*2b580*/  SHFL.IDX P6, R14, R13, R12, R11 ;  /* 0x0000000c0d0e7389 */ /* 0x00006400000c000b */
[----:B01---5:R-:W-:Y:S01]  /*2b590*/  ENDCOLLECTIVE ;  /* 0x000000000000791b */ /* 0x023fe20003800000 */
.L_x_875:
[----:B------:R-:W-:Y:S05]  /*2b5a0*/  BSYNC B0 ;  /* 0x0000000000007941 */ /* 0x000fea0003800000 */
.L_x_874:
[----:B------:R-:W-:Y:S05]  /*2b5b0*/  BRA `(.L_x_876) ;  /* 0xffffffa800c07947 */ /* 0x000fea000383ffff */
.L_x_750:
[----:B0-----:R0:W1:Y:S02]  /*2b5c0*/  SYNCS.PHASECHK.TRANS64.TRYWAIT P0, [R5+URZ+0x38840], R2 ;  /* 0x03884002050075a7 */ /* 0x001064000800017f */
[----:B-1----:R-:W-:Y:S05]  /*2b5d0*/  @!P0 NANOSLEEP.SYNCS 0x989680 ;  /* 0x009896800000895d */ /* 0x002fea0003900000 */
[----:B------:R-:W1:Y:S02]  /*2b5e0*/  @!P0 SYNCS.PHASECHK.TRANS64 P0, [R5+URZ+0x38840], R2 ;  /* 0x03884002050085a7 */ /* 0x000e64000800007f */
[----:B-1----:R-:W-:Y:S05]  /*2b5f0*/  @!P0 BRA `(.L_x_750) ;  /* 0xfffffffc00f08947 */ /* 0x002fea000383ffff */
[----:B------:R-:W-:Y:S05]  /*2b600*/  BRA `(.L_x_877) ;  /* 0xffffffac00107947 */ /* 0x000fea000383ffff */
.L_x_751:
[----:B------:R-:W-:Y:S01]  /*2b610*/  BSSY B0, `(.L_x_878) ;  /* 0x0000008000007945 */ /* 0x000fe20003800000 */
[----:B------:R-:W-:Y:S01]  /*2b620*/  IMAD.MOV.U32 R13, RZ, RZ, R6 ;  /* 0x000000ffff0d7224 */ /* 0x000fe200078e0006 */
[----:B------:R-:W-:Y:S01]  /*2b630*/  MOV R12, RZ ;  /* 0x000000ff000c7202 */ /* 0x000fe20000000f00 */
[----:B------:R-:W-:Y:S02]  /*2b640*/  IMAD.MOV.U32 R11, RZ, RZ, 0x181f ;  /* 0x0000181fff0b7424 */ /* 0x000fe400078e00ff */
[----:B------:R-:W-:-:S07]  /*2b650*/  IMAD.MOV.U32 R15, RZ, RZ, -0x1 ;  /* 0xffffffffff0f7424 */ /* 0x000fce00078e00ff */
[----:B------:R-:W-:Y:S05]  /*2b660*/  WARPSYNC.COLLECTIVE R15, `(.L_x_879) ;  /* 0x000000000f087348 */ /* 0x000fea0003c00000 */
[----:B------:R0:W1:Y:S02]  /*2b670*/  SHFL.IDX P6, R14, R13, R12, R11 ;  /* 0x0000000c0d0e7389 */ /* 0x00006400000c000b */
[----:B01----:R-:W-:Y:S01]  /*2b680*/  ENDCOLLECTIVE ;  /* 0x000000000000791b */ /* 0x003fe20003800000 */
.L_x_879:
[----:B------:R-:W-:Y:S05]  /*2b690*/  BSYNC B0 ;  /* 0x0000000000007941 */ /* 0x000fea0003800000 */
.L_x_878:
[----:B------:R-:W-:Y:S01]  /*2b6a0*/  IMAD.MOV.U32 R13, RZ, RZ, R0 ;  /* 0x000000ffff0d7224 */ /* 0x000fe200078e0000 */
[----:B------:R-:W-:Y:S01]  /*2b6b0*/  MOV R11, 0x181f ;  /* 0x0000181f000b7802 */ /* 0x000fe20000000f00 */
[----:B------:R-:W-:Y:S01]  /*2b6c0*/  IMAD.MOV.U32 R12, RZ, RZ, RZ ;  /* 0x000000ffff0c7224 */ /* 0x000fe200078e00ff */
[----:B------:R-:W-:Y:S01]  /*2b6d0*/  MOV R2, R14 ;  /* 0x0000000e00027202 */ /* 0x000fe20000000f00 */
[----:B------:R-:W-:Y:S01]  /*2b6e0*/  IMAD.MOV.U32 R15, RZ, RZ, -0x1 ;  /* 0xffffffffff0f7424 */ /* 0x000fe200078e00ff */
[C---:B------:R-:W-:Y:S01]  /*2b6f0*/  LOP3.LUT P5, RZ, R18.reuse, 0x10, RZ, 0xc0, !PT ;  /* 0x0000001012ff7812 */ /* 0x040fe200078ac0ff */
[----:B------:R-:W-:Y:S01]  /*2b700*/  @P0 IMAD R9, R7, 0x2, R16 ;  /* 0x0000000207090824 */ /* 0x000fe200078e0210 */
[----:B------:R-:W-:-:S13]  /*2b710*/  LOP3.LUT P4, RZ, R18, 0x8, RZ, 0xc0, !PT ;  /* 0x0000000812ff7812 */ /* 0x000fda000788c0ff */
[----:B------:R-:W-:Y:S05]  /*2b720*/  WARPSYNC.COLLECTIVE R15, `(.L_x_880) ;  /* 0x000000000f087348 */ /* 0x000fea0003c00000 */
[----:B------:R0:W1:Y:S02]  /*2b730*/  SHFL.IDX P6, R14, R13, R12, R11 ;  /* 0x0000000c0d0e7389 */ /* 0x00006400000c000b */
[----:B01----:R-:W-:Y:S01]  /*2b740*/  ENDCOLLECTIVE ;  /* 0x000000000000791b */ /* 0x003fe20003800000 */
.L_x_880:
[C---:B------:R-:W-:Y:S01]  /*2b750*/  LOP3.LUT P3, RZ, R18.reuse, 0x4, RZ, 0xc0, !PT ;  /* 0x0000000412ff7812 */ /* 0x040fe2000786c0ff */
[----:B------:R-:W-:Y:S01]  /*2b760*/  ULDC.64 UR4, c[0x0][0x208] ;  /* 0x0000820000047ab9 */ /* 0x000fe20000000a00 */
[----:B------:R-:W-:Y:S01]  /*2b770*/  LOP3.LUT P2, RZ, R18, 0x2, RZ, 0xc0, !PT ;  /* 0x0000000212ff7812 */ /* 0x000fe2000784c0ff */
[----:B------:R-:W-:Y:S01]  /*2b780*/  IMAD.MOV.U32 R13, RZ, RZ, R6 ;  /* 0x000000ffff0d7224 */ /* 0x000fe200078e0006 */
[----:B------:R-:W-:Y:S01]  /*2b790*/  MOV R12, 0x1 ;  /* 0x00000001000c7802 */ /* 0x000fe20000000f00 */
[----:B------:R-:W-:-:S05]  /*2b7a0*/  IMAD.MOV.U32 R3, RZ, RZ, R14 ;  /* 0x000000ffff037224 */ /* 0x000fca00078e000e */
[----:B------:R-:W-:-:S04]  /*2b7b0*/  @P0 LEA R3, P1, R34, R3, 0x1 ;  /* 0x0000000322030211 */ /* 0x000fc800078208ff */
[----:B------:R-:W-:Y:S02]  /*2b7c0*/  @P0 IADD3.X R2, RZ, R2, RZ, P1, !PT ;  /* 0x00000002ff020210 */ /* 0x000fe40000ffe4ff */
[----:B------:R-:W-:Y:S02]  /*2b7d0*/  ISETP.GE.AND P1, PT, R4, 0x11, PT ;  /* 0x000000110400780c */ /* 0x000fe40003f26270 */
[----:B------:R-:W-:-:S04]  /*2b7e0*/  @P0 LOP3.LUT R3, R3, R2, RZ, 0x3c, !PT ;  /* 0x0000000203030212 */ /* 0x000fc800078e3cff */
[----:B------:R-:W-:-:S04]  /*2b7f0*/  @P0 LOP3.LUT R2, R3, R2, RZ, 0x3c, !PT ;  /* 0x0000000203020212 */ /* 0x000fc800078e3cff */
[----:B------:R-:W-:-:S03]  /*2b800*/  @P0 LOP3.LUT R3, R3, R2, RZ, 0x3c, !PT ;  /* 0x0000000203030212 */ /* 0x000fc600078e3cff */
[----:B------:R-:W-:Y:S02]  /*2b810*/  @P1 IMAD R21, R7, 0x2, R16 ;  /* 0x0000000207151824 */ /* 0x000fe400078e0210 */
        /* <DEDUP_REMOVED lines=10> */
.L_x_881:
[----:B------:R-:W-:Y:S02]  /*2b8c0*/  IMAD.MOV.U32 R13, RZ, RZ, R0 ;  /* 0x000000ffff0d7224 */ /* 0x000fe400078e0000 */
[----:B------:R-:W-:-:S07]  /*2b8d0*/  IMAD.MOV.U32 R8, RZ, RZ, R14 ;  /* 0x000000ffff087224 */ /* 0x000fce00078e000e */
[----:B------:R-:W-:Y:S05]  /*2b8e0*/  WARPSYNC.COLLECTIVE R15, `(.L_x_882) ;  /* 0x000000000f087348 */ /* 0x000fea0003c00000 */
[----:B------:R0:W1:Y:S02]  /*2b8f0*/  SHFL.IDX P6, R14, R13, R12, R11 ;  /* 0x0000000c0d0e7389 */ /* 0x00006400000c000b */
[----:B01----:R-:W-:Y:S01]  /*2b900*/  ENDCOLLECTIVE ;  /* 0x000000000000791b */ /* 0x003fe20003800000 */
.L_x_882:
[----:B------:R-:W-:Y:S01]  /*2b910*/  ULDC.64 UR4, c[0x0][0x208] ;  /* 0x0000820000047ab9 */ /* 0x000fe20000000a00 */
[----:B------:R-:W-:Y:S01]  /*2b920*/  MOV R13, R6 ;  /* 0x00000006000d7202 */ /* 0x000fe20000000f00 */
[----:B------:R-:W-:Y:S01]  /*2b930*/  IMAD.MOV.U32 R12, RZ, RZ, 0x2 ;  /* 0x00000002ff0c7424 */ /* 0x000fe200078e00ff */
[----:B------:R-:W-:-:S04]  /*2b940*/  MOV R2, R14 ;  /* 0x0000000e00027202 */ /* 0x000fc80000000f00 */
[----:B------:R-:W-:-:S05]  /*2b950*/  @P1 LEA R2, P0, R34, R2, 0x1 ;  /* 0x0000000222021211 */ /* 0x000fca00078008ff */
[----:B------:R-:W-:-:S05]  /*2b960*/  @P1 IMAD.X R3, RZ, RZ, R8, P0 ;  /* 0x000000ffff031224 */ /* 0x000fca00000e0608 */
        /* <DEDUP_REMOVED lines=11> */
.L_x_883:
[----:B------:R-:W-:Y:S02]  /*2ba20*/  @P1 LEA R9, R7, R16, 0x1 ;  /* 0x0000001007091211 */ /* 0x000fe400078e08ff */
[----:B------:R-:W-:Y:S01]  /*2ba30*/  MOV R13, R0 ;  /* 0x00000000000d7202 */ /* 0x000fe20000000f00 */
[----:B------:R-:W-:-:S07]  /*2ba40*/  IMAD.MOV.U32 R8, RZ, RZ, R14 ;  /* 0x000000ffff087224 */ /* 0x000fce00078e000e */
[----:B------:R-:W-:Y:S05]  /*2ba50*/  WARPSYNC.COLLECTIVE R15, `(.L_x_884) ;  /* 0x000000000f087348 */ /* 0x000fea0003c00000 */
[----:B------:R0:W1:Y:S02]  /*2ba60*/  SHFL.IDX P6, R14, R13, R12, R11 ;  /* 0x0000000c0d0e7389 */ /* 0x00006400000c000b */
[----:B01----:R-:W-:Y:S01]  /*2ba70*/  ENDCOLLECTIVE ;  /* 0x000000000000791b */ /* 0x003fe20003800000 */
.L_x_884:
[----:B------:R-:W-:Y:S01]  /*2ba80*/  ULDC.64 UR4, c[0x0][0x208] ;  /* 0x0000820000047ab9 */ /* 0x000fe20000000a00 */
[----:B------:R-:W-:Y:S02]  /*2ba90*/  IMAD.MOV.U32 R13, RZ, RZ, R6 ;  /* 0x000000ffff0d7224 */ /* 0x000fe400078e0006 */
[----:B------:R-:W-:Y:S02]  /*2baa0*/  IMAD.MOV.U32 R12, RZ, RZ, 0x3 ;  /* 0x00000003ff0c7424 */ /* 0x000fe400078e00ff */
[----:B------:R-:W-:-:S05]  /*2bab0*/  IMAD.MOV.U32 R2, RZ, RZ, R14 ;  /* 0x000000ffff027224 */ /* 0x000fca00078e000e */
        /* <DEDUP_REMOVED lines=13> */
.L_x_885:
[----:B------:R-:W-:Y:S02]  /*2bb90*/  @P1 IMAD R21, R7, 0x2, R16 ;  /* 0x0000000207151824 */ /* 0x000fe400078e0210 */
[----:B------:R-:W-:Y:S01]  /*2bba0*/  IMAD.MOV.U32 R13, RZ, RZ, R0 ;  /* 0x000000ffff0d7224 */ /* 0x000fe200078e0000 */
[----:B------:R-:W-:-:S07]  /*2bbb0*/  MOV R8, R14 ;  /* 0x0000000e00087202 */ /* 0x000fce0000000f00 */
[----:B------:R-:W-:Y:S05]  /*2bbc0*/  WARPSYNC.COLLECTIVE R15, `(.L_x_886) ;  /* 0x000000000f087348 */ /* 0x000fea0003c00000 */
[----:B------:R0:W1:Y:S02]  /*2bbd0*/  SHFL.IDX P6, R14, R13, R12, R11 ;  /* 0x0000000c0d0e7389 */ /* 0x00006400000c000b */
[----:B01----:R-:W-:Y:S01]  /*2bbe0*/  ENDCOLLECTIVE ;  /* 0x000000000000791b */ /* 0x003fe20003800000 */
.L_x_886:
[----:B------:R-:W-:Y:S01]  /*2bbf0*/  ULDC.64 UR4, c[0x0][0x208] ;  /* 0x0000820000047ab9 */ /* 0x000fe20000000a00 */
[----:B------:R-:W-:Y:S01]  /*2bc00*/  IMAD.MOV.U32 R13, RZ, RZ, R6 ;  /* 0x000000ffff0d7224 */ /* 0x000fe200078e0006 */
[----:B------:R-:W-:Y:S01]  /*2bc10*/  MOV R12, 0x4 ;  /* 0x00000004000c7802 */ /* 0x000fe20000000f00 */
[----:B------:R-:W-:-:S05]  /*2bc20*/  IMAD.MOV.U32 R2, RZ, RZ, R14 ;  /* 0x000000ffff027224 */ /* 0x000fca00078e000e */
[----:B------:R-:W-:-:S04]  /*2bc30*/  @P1 LEA R2, P0, R34, R2, 0x1 ;  /* 0x0000000222021211 */ /* 0x000fc800078008ff */
[----:B------:R-:W-:-:S05]  /*2bc40*/  @P1 IADD3.X R3, RZ, R8, RZ, P0, !PT ;  /* 0x00000008ff031210 */ /* 0x000fca00007fe4ff */
        /* <DEDUP_REMOVED lines=10> */
.L_x_887:
[----:B------:R-:W-:Y:S02]  /*2bcf0*/  IMAD.MOV.U32 R13, RZ, RZ, R0 ;  /* 0x000000ffff0d7224 */ /* 0x000fe400078e0000 */
[----:B------:R-:W-:-:S07]  /*2bd00*/  IMAD.MOV.U32 R8, RZ, RZ, R14 ;  /* 0x000000ffff087224 */ /* 0x000fce00078e000e */
[----:B------:R-:W-:Y:S05]  /*2bd10*/  WARPSYNC.COLLECTIVE R15, `(.L_x_888) ;  /* 0x000000000f087348 */ /* 0x000fea0003c00000 */
[----:B------:R0:W1:Y:S02]  /*2bd20*/  SHFL.IDX P6, R14, R13, R12, R11 ;  /* 0x0000000c0d0e7389 */ /* 0x00006400000c000b */
[----:B01----:R-:W-:Y:S01]  /*2bd30*/  ENDCOLLECTIVE ;  /* 0x000000000000791b */ /* 0x003fe20003800000 */
.L_x_888:
[----:B------:R-:W-:Y:S01]  /*2bd40*/  MOV R0, R14 ;  /* 0x0000000e00007202 */ /* 0x000fe20000000f00 */
[----:B------:R-:W-:Y:S06]  /*2bd50*/  BRA `(.L_x_889) ;  /* 0xffffffa8006c7947 */ /* 0x000fec000383ffff */
.L_x_758:
[----:B------:R-:W-:Y:S01]  /*2bd60*/  IMAD.MOV.U32 R13, RZ, RZ, R4 ;  /* 0x000000ffff0d7224 */ /* 0x000fe200078e0004 */
[----:B------:R-:W-:Y:S01]  /*2bd70*/  MOV R11, 0x181f ;  /* 0x0000181f000b7802 */ /* 0x000fe20000000f00 */
[----:B------:R-:W-:Y:S02]  /*2bd80*/  IMAD.MOV.U32 R12, RZ, RZ, RZ ;  /* 0x000000ffff0c7224 */ /* 0x000fe400078e00ff */
[----:B------:R-:W-:Y:S02]  /*2bd90*/  IMAD.MOV.U32 R15, RZ, RZ, -0x1 ;  /* 0xffffffffff0f7424 */ /* 0x000fe400078e00ff */
[----:B-----5:R-:W-:Y:S02]  /*2bda0*/  IMAD R6, R10, R8, RZ ;  /* 0x000000080a067224 */ /* 0x020fe400078e02ff */
[----:B------:R-:W-:-:S07]  /*2bdb0*/  IMAD.IADD R0, R9, 0x1, R0 ;  /* 0x0000000109007824 */ /* 0x000fce00078e0200 */
[----:B------:R-:W-:Y:S05]  /*2bdc0*/  WARPSYNC.COLLECTIVE R15, `(.L_x_890) ;  /* 0x000000000f087348 */ /* 0x000fea0003c00000 */
[----:B------:R0:W1:Y:S02]  /*2bdd0*/  SHFL.IDX P6, R14, R13, R12, R11 ;  /* 0x0000000c0d0e7389 */ /* 0x00006400000c000b */
[----:B01----:R-:W-:Y:S01]  /*2bde0*/  ENDCOLLECTIVE ;  /* 0x000000000000791b */ /* 0x003fe20003800000 */
.L_x_890:
[----:B------:R-:W-:Y:S02]  /*2bdf0*/  ISETP.GE.AND P1, PT, R0, R6, PT ;  /* 0x000000060000720c */ /* 0x000fe40003f26270 */
[----:B------:R-:W-:Y:S01]  /*2be00*/  MOV R13, R5 ;  /* 0x00000005000d7202 */ /* 0x000fe20000000f00 */
[----:B------:R-:W-:-:S10]  /*2be10*/  IMAD.MOV.U32 R2, RZ, RZ, R14 ;  /* 0x000000ffff027224 */ /* 0x000fd400078e000e */
[----:B------:R-:W-:Y:S05]  /*2be20*/  WARPSYNC.COLLECTIVE R15, `(.L_x_891) ;  /* 0x000000000f087348 */ /* 0x000fea0003c00000 */
[----:B------:R0:W1:Y:S02]  /*2be30*/  SHFL.IDX P6, R14, R13, R12, R11 ;  /* 0x0000000c0d0e7389 */ /* 0x00006400000c000b */
[----:B01----:R-:W-:Y:S01]  /*2be40*/  ENDCOLLECTIVE ;  /* 0x000000000000791b */ /* 0x003fe20003800000 */
.L_x_891:
[----:B------:R-:W-:Y:S01]  /*2be50*/  ULDC.64 UR4, c[0x0][0x208] ;  /* 0x0000820000047ab9 */ /* 0x000fe20000000a00 */
[----:B------:R-:W-:Y:S01]  /*2be60*/  MOV R13, R4 ;  /* 0x00000004000d7202 */ /* 0x000fe20000000f00 */
[----:B------:R-:W-:Y:S02]  /*2be70*/  IMAD.MOV.U32 R12, RZ, RZ, 0x1 ;  /* 0x00000001ff0c7424 */ /* 0x000fe400078e00ff */
[----:B------:R-:W-:-:S05]  /*2be80*/  IMAD.MOV.U32 R3, RZ, RZ, R14 ;  /* 0x000000ffff037224 */ /* 0x000fca00078e000e */
[----:B------:R-:W-:-:S04]  /*2be90*/  @!P1 LEA R7, P5, R34, R3, 0x1 ;  /* 0x0000000322079211 */ /* 0x000fc800078a08ff */
[----:B------:R-:W-:Y:S01]  /*2bea0*/  @!P1 IADD3.X R3, RZ, R2, RZ, P5, !PT ;  /* 0x00000002ff039210 */ /* 0x000fe20002ffe4ff */
[----:B------:R-:W-:Y:S02]  /*2beb0*/  @!P1 IMAD.MOV.U32 R2, RZ, RZ, R7 ;  /* 0x000000ffff029224 */ /* 0x000fe400078e0007 */
[----:B------:R-:W-:-:S03]  /*2bec0*/  VIADD R7, R0, 0x10 ;  /* 0x0000001000077836 */ /* 0x000fc60000000000 */
        /* <DEDUP_REMOVED lines=11> */
.L_x_892:
[----:B------:R-:W-:Y:S01]  /*2bf80*/  MOV R13, R5 ;  /* 0x00000005000d7202 */ /* 0x000fe20000000f00 */
[----:B------:R-:W-:-:S07]  /*2bf90*/  IMAD.MOV.U32 R2, RZ, RZ, R14 ;  /* 0x000000ffff027224 */ /* 0x000fce00078e000e */
[----:B------:R-:W-:Y:S05]  /*2bfa0*/  WARPSYNC.COLLECTIVE R15, `(.L_x_893) ;  /* 0x000000000f087348 */ /* 0x000fea0003c00000 */
[----:B------:R0:W1:Y:S02]  /*2bfb0*/  SHFL.IDX P6, R14, R13, R12, R11 ;  /* 0x0000000c0d0e7389 */ /* 0x00006400000c000b */
[----:B01----:R-:W-:Y:S01]  /*2bfc0*/  ENDCOLLECTIVE ;  /* 0x000000000000791b */ /* 0x003fe20003800000 */
.L_x_893:
[----:B------:R-:W-:Y:S01]  /*2bfd0*/  ULDC.64 UR4, c[0x0][0x208] ;  /* 0x0000820000047ab9 */ /* 0x000fe20000000a00 */
[----:B------:R-:W-:Y:S01]  /*2bfe0*/  MOV R13, R4 ;  /* 0x00000004000d7202 */ /* 0x000fe20000000f00 */
[----:B------:R-:W-:Y:S02]  /*2bff0*/  IMAD.MOV.U32 R12, RZ, RZ, 0x2 ;  /* 0x00000002ff0c7424 */ /* 0x000fe400078e00ff */
[----:B------:R-:W-:-:S05]  /*2c000*/  IMAD.MOV.U32 R3, RZ, RZ, R14 ;  /* 0x000000ffff037224 */ /* 0x000fca00078e000e */
[----:B------:R-:W-:-:S05]  /*2c010*/  @!P1 LEA R7, P5, R34, R3, 0x1 ;  /* 0x0000000322079211 */ /* 0x000fca00078a08ff */
[----:B------:R-:W-:Y:S01]  /*2c020*/  @!P1 IMAD.X R8, RZ, RZ, R2, P5 ;  /* 0x000000ffff089224 */ /* 0x000fe200028e0602 */
[----:B------:R-:W-:Y:S01]  /*2c030*/  @!P1 MOV R2, R7 ;  /* 0x0000000700029202 */ /* 0x000fe20000000f00 */
[----:B------:R-:W-:Y:S02]  /*2c040*/  VIADD R7, R0, 0x20 ;  /* 0x0000002000077836 */ /* 0x000fe40000000000 */
[----:B------:R-:W-:-:S05]  /*2c050*/  @!P1 IMAD.MOV.U32 R3, RZ, RZ, R8 ;  /* 0x000000ffff039224 */ /* 0x000fca00078e0008 */
        /* <DEDUP_REMOVED lines=11> */
.L_x_894:
[----:B------:R-:W-:Y:S01]  /*2c110*/  MOV R13, R5 ;  /* 0x00000005000d7202 */ /* 0x000fe20000000f00 */
[----:B------:R-:W-:-:S07]  /*2c120*/  IMAD.MOV.U32 R2, RZ, RZ, R14 ;  /* 0x000000ffff027224 */ /* 0x000fce00078e000e */
[----:B------:R-:W-:Y:S05]  /*2c130*/  WARPSYNC.COLLECTIVE R15, `(.L_x_895) ;  /* 0x000000000f087348 */ /* 0x000fea0003c00000 */
[----:B------:R0:W1:Y:S02]  /*2c140*/  SHFL.IDX P6, R14, R13, R12, R11 ;  /* 0x0000000c0d0e7389 */ /* 0x00006400000c000b */
[----:B01----:R-:W-:Y:S01]  /*2c150*/  ENDCOLLECTIVE ;  /* 0x000000000000791b */ /* 0x003fe20003800000 */
.L_x_895:
        /* <DEDUP_REMOVED lines=20> */
.L_x_896:
[----:B------:R-:W-:Y:S01]  /*2c2a0*/  MOV R13, R5 ;  /* 0x00000005000d7202 */ /* 0x000fe20000000f00 */
[----:B------:R-:W-:-:S07]  /*2c2b0*/  IMAD.MOV.U32 R2, RZ, RZ, R14 ;  /* 0x000000ffff027224 */ /* 0x000fce00078e000e */
[----:B------:R-:W-:Y:S05]  /*2c2c0*/  WARPSYNC.COLLECTIVE R15, `(.L_x_897) ;  /* 0x000000000f087348 */ /* 0x000fea0003c00000 */
[----:B------:R0:W1:Y:S02]  /*2c2d0*/  SHFL.IDX P6, R14, R13, R12, R11 ;  /* 0x0000000c0d0e7389 */ /* 0x00006400000c000b */
[----:B01----:R-:W-:Y:S01]  /*2c2e0*/  ENDCOLLECTIVE ;  /* 0x000000000000791b */ /* 0x003fe20003800000 */
.L_x_897:
        /* <DEDUP_REMOVED lines=20> */
.L_x_898:
[----:B------:R-:W-:Y:S01]  /*2c430*/  MOV R13, R5 ;  /* 0x00000005000d7202 */ /* 0x000fe20000000f00 */
[----:B------:R-:W-:-:S07]  /*2c440*/  IMAD.MOV.U32 R2, RZ, RZ, R14 ;  /* 0x000000ffff027224 */ /* 0x000fce00078e000e */
[----:B------:R-:W-:Y:S05]  /*2c450*/  WARPSYNC.COLLECTIVE R15, `(.L_x_899) ;  /* 0x000000000f087348 */ /* 0x000fea0003c00000 */
[----:B------:R0:W1:Y:S02]  /*2c460*/  SHFL.IDX P6, R14, R13, R12, R11 ;  /* 0x0000000c0d0e7389 */ /* 0x00006400000c000b */
[----:B01----:R-:W-:Y:S01]  /*2c470*/  ENDCOLLECTIVE ;  /* 0x000000000000791b */ /* 0x003fe20003800000 */
.L_x_899:
        /* <DEDUP_REMOVED lines=20> */
.L_x_900:
[----:B------:R-:W-:Y:S01]  /*2c5c0*/  MOV R13, R5 ;  /* 0x00000005000d7202 */ /* 0x000fe20000000f00 */
[----:B------:R-:W-:-:S07]  /*2c5d0*/  IMAD.MOV.U32 R2, RZ, RZ, R14 ;  /* 0x000000ffff027224 */ /* 0x000fce00078e000e */
[----:B------:R-:W-:Y:S05]  /*2c5e0*/  WARPSYNC.COLLECTIVE R15, `(.L_x_901) ;  /* 0x000000000f087348 */ /* 0x000fea0003c00000 */
[----:B------:R0:W1:Y:S02]  /*2c5f0*/  SHFL.IDX P6, R14, R13, R12, R11 ;  /* 0x0000000c0d0e7389 */ /* 0x00006400000c000b */
[----:B01----:R-:W-:Y:S01]  /*2c600*/  ENDCOLLECTIVE ;  /* 0x000000000000791b */ /* 0x003fe20003800000 */
.L_x_901:
        /* <DEDUP_REMOVED lines=20> */
.L_x_902:
[----:B------:R-:W-:Y:S01]  /*2c750*/  MOV R13, R5 ;  /* 0x00000005000d7202 */ /* 0x000fe20000000f00 */
[----:B------:R-:W-:-:S07]  /*2c760*/  IMAD.MOV.U32 R2, RZ, RZ, R14 ;  /* 0x000000ffff027224 */ /* 0x000fce00078e000e */
[----:B------:R-:W-:Y:S05]  /*2c770*/  WARPSYNC.COLLECTIVE R15, `(.L_x_903) ;  /* 0x000000000f087348 */ /* 0x000fea0003c00000 */
[----:B------:R0:W1:Y:S02]  /*2c780*/  SHFL.IDX P6, R14, R13, R12, R11 ;  /* 0x0000000c0d0e7389 */ /* 0x00006400000c000b */
[----:B01----:R-:W-:Y:S01]  /*2c790*/  ENDCOLLECTIVE ;  /* 0x000000000000791b */ /* 0x003fe20003800000 */
.L_x_903:
[----:B------:R-:W-:Y:S01]  /*2c7a0*/  ULDC.64 UR4, c[0x0][0x208] ;  /* 0x0000820000047ab9 */ /* 0x000fe20000000a00 */
[----:B------:R-:W-:Y:S01]  /*2c7b0*/  IMAD.MOV.U32 R13, RZ, RZ, R4 ;  /* 0x000000ffff0d7224 */ /* 0x000fe200078e0004 */
[----:B------:R-:W-:Y:S01]  /*2c7c0*/  MOV R12, 0x7 ;  /* 0x00000007000c7802 */ /* 0x000fe20000000f00 */
[----:B------:R-:W-:-:S05]  /*2c7d0*/  IMAD.MOV.U32 R3, RZ, RZ, R14 ;  /* 0x000000ffff037224 */ /* 0x000fca00078e000e */
[----:B------:R-:W-:-:S05]  /*2c7e0*/  @!P1 LEA R7, P5, R34, R3, 0x1 ;  /* 0x0000000322079211 */ /* 0x000fca00078a08ff */
[----:B------:R-:W-:Y:S01]  /*2c7f0*/  @!P1 IMAD.X R8, RZ, RZ, R2, P5 ;  /* 0x000000ffff089224 */ /* 0x000fe200028e0602 */
[----:B------:R-:W-:-:S03]  /*2c800*/  @!P1 MOV R2, R7 ;  /* 0x0000000700029202 */ /* 0x000fc60000000f00 */
[----:B------:R-:W-:-:S05]  /*2c810*/  @!P1 IMAD.MOV.U32 R3, RZ, RZ, R8 ;  /* 0x000000ffff039224 */ /* 0x000fca00078e0008 */
        /* <DEDUP_REMOVED lines=10> */
.L_x_904:
[----:B------:R-:W-:Y:S02]  /*2c8c0*/  IMAD.MOV.U32 R13, RZ, RZ, R5 ;  /* 0x000000ffff0d7224 */ /* 0x000fe400078e0005 */
[----:B------:R-:W-:-:S07]  /*2c8d0*/  IMAD.MOV.U32 R7, RZ, RZ, R14 ;  /* 0x000000ffff077224 */ /* 0x000fce00078e000e */
[----:B------:R-:W-:Y:S05]  /*2c8e0*/  WARPSYNC.COLLECTIVE R15, `(.L_x_905) ;  /* 0x000000000f087348 */ /* 0x000fea0003c00000 */
[----:B------:R0:W1:Y:S02]  /*2c8f0*/  SHFL.IDX P6, R14, R13, R12, R11 ;  /* 0x0000000c0d0e7389 */ /* 0x00006400000c000b */
[----:B01----:R-:W-:Y:S01]  /*2c900*/  ENDCOLLECTIVE ;  /* 0x000000000000791b */ /* 0x003fe20003800000 */
.L_x_905:
[----:B------:R-:W-:Y:S05]  /*2c910*/  BRA `(.L_x_906) ;  /* 0xffffffa800d07947 */ /* 0x000fea000383ffff */
.L_x_763:
[----:B0-----:R0:W2:Y:S02]  /*2c920*/  SYNCS.PHASECHK.TRANS64.TRYWAIT P0, [R16+URZ+0x38820], R3 ;  /* 0x03882003100075a7 */ /* 0x0010a4000800017f */
[----:B--2---:R-:W-:Y:S05]  /*2c930*/  @!P0 NANOSLEEP.SYNCS 0x989680 ;  /* 0x009896800000895d */ /* 0x004fea0003900000 */
[----:B------:R-:W2:Y:S02]  /*2c940*/  @!P0 SYNCS.PHASECHK.TRANS64 P0, [R16+URZ+0x38820], R3 ;  /* 0x03882003100085a7 */ /* 0x000ea4000800007f */
[----:B--2---:R-:W-:Y:S05]  /*2c950*/  @!P0 BRA `(.L_x_763) ;  /* 0xfffffffc00f08947 */ /* 0x004fea000383ffff */
[----:B------:R-:W-:Y:S05]  /*2c960*/  BRA `(.L_x_907) ;  /* 0xffffffac00507947 */ /* 0x000fea000383ffff */
.L_x_768:
[----:B0-----:R0:W1:Y:S02]  /*2c970*/  SYNCS.PHASECHK.TRANS64.TRYWAIT P0, [R6+URZ+0x38840], R3 ;  /* 0x03884003060075a7 */ /* 0x001064000800017f */
[----:B-1----:R-:W-:Y:S05]  /*2c980*/  @!P0 NANOSLEEP.SYNCS 0x989680 ;  /* 0x009896800000895d */ /* 0x002fea0003900000 */
[----:B------:R-:W1:Y:S02]  /*2c990*/  @!P0 SYNCS.PHASECHK.TRANS64 P0, [R6+URZ+0x38840], R3 ;  /* 0x03884003060085a7 */ /* 0x000e64000800007f */
[----:B-1----:R-:W-:Y:S05]  /*2c9a0*/  @!P0 BRA `(.L_x_768) ;  /* 0xfffffffc00f08947 */ /* 0x002fea000383ffff */
[----:B------:R-:W-:Y:S05]  /*2c9b0*/  BRA `(.L_x_908) ;  /* 0xffffffb0003c7947 */ /* 0x000fea000383ffff */
.L_x_769:
        /* <DEDUP_REMOVED lines=8> */
.L_x_910:
[----:B------:R-:W-:Y:S05]  /*2ca40*/  BSYNC B1 ;  /* 0x0000000000017941 */ /* 0x000fea0003800000 */
.L_x_909:
[----:B------:R-:W-:Y:S01]  /*2ca50*/  IMAD.MOV.U32 R13, RZ, RZ, R8 ;  /* 0x000000ffff0d7224 */ /* 0x000fe200078e0008 */
[----:B------:R-:W-:Y:S01]  /*2ca60*/  MOV R12, RZ ;  /* 0x000000ff000c7202 */ /* 0x000fe20000000f00 */
[----:B------:R-:W-:Y:S01]  /*2ca70*/  IMAD.MOV.U32 R11, RZ, RZ, 0x181f ;  /* 0x0000181fff0b7424 */ /* 0x000fe200078e00ff */
[----:B------:R-:W-:Y:S01]  /*2ca80*/  LOP3.LUT R18, R18, 0xfffffdff, RZ, 0xc0, !PT ;  /* 0xfffffdff12127812 */ /* 0x000fe200078ec0ff */
[----:B------:R-:W-:Y:S01]  /*2ca90*/  IMAD.MOV.U32 R15, RZ, RZ, -0x1 ;  /* 0xffffffffff0f7424 */ /* 0x000fe200078e00ff */
[----:B------:R-:W-:Y:S01]  /*2caa0*/  LEA R9, R9, R16, 0x1 ;  /* 0x0000001009097211 */ /* 0x000fe200078e08ff */
[----:B------:R-:W-:Y:S01]  /*2cab0*/  IMAD.MOV.U32 R3, RZ, RZ, R14 ;  /* 0x000000ffff037224 */ /* 0x000fe200078e000e */
[----:B------:R-:W-:Y:S01]  /*2cac0*/  @P3 LOP3.LUT R18, R18, 0x200, RZ, 0xfc, !PT ;  /* 0x0000020012123812 */ /* 0x000fe200078efcff */
[----:B------:R-:W-:-:S07]  /*2cad0*/  IMAD.SHL.U32 R0, R34, 0x2, RZ ;  /* 0x0000000222007824 */ /* 0x000fce00078e00ff */
[----:B------:R-:W-:Y:S05]  /*2cae0*/  WARPSYNC.COLLECTIVE R15, `(.L_x_911) ;  /* 0x000000000f087348 */ /* 0x000fea0003c00000 */
[----:B------:R0:W1:Y:S02]  /*2caf0*/  SHFL.IDX P6, R14, R13, R12, R11 ;  /* 0x0000000c0d0e7389 */ /* 0x00006400000c000b */
[----:B01----:R-:W-:Y:S01]  /*2cb00*/  ENDCOLLECTIVE ;  /* 0x000000000000791b */ /* 0x003fe20003800000 */
.L_x_911:
[----:B------:R-:W-:Y:S01]  /*2cb10*/  ULDC.64 UR4, c[0x0][0x208] ;  /* 0x0000820000047ab9 */ /* 0x000fe20000000a00 */
[C---:B------:R-:W-:Y:S02]  /*2cb20*/  LOP3.LUT P3, RZ, R18.reuse, 0x10, RZ, 0xc0, !PT ;  /* 0x0000001012ff7812 */ /* 0x040fe4000786c0ff */
[----:B------:R-:W-:-:S04]  /*2cb30*/  LOP3.LUT R18, R18, 0xfffffeff, RZ, 0xc0, !PT ;  /* 0xfffffeff12127812 */ /* 0x000fc800078ec0ff */
[----:B------:R-:W-:-:S04]  /*2cb40*/  @P2 LOP3.LUT R18, R18, 0x100, RZ, 0xfc, !PT ;  /* 0x0000010012122812 */ /* 0x000fc800078efcff */
[C---:B------:R-:W-:Y:S02]  /*2cb50*/  LOP3.LUT P2, RZ, R18.reuse, 0x8, RZ, 0xc0, !PT ;  /* 0x0000000812ff7812 */ /* 0x040fe4000784c0ff */
[----:B------:R-:W-:Y:S01]  /*2cb60*/  LOP3.LUT R18, R18, 0xffffff7f, RZ, 0xc0, !PT ;  /* 0xffffff7f12127812 */ /* 0x000fe200078ec0ff */
[----:B------:R-:W-:Y:S02]  /*2cb70*/  IMAD.MOV.U32 R13, RZ, RZ, R10 ;  /* 0x000000ffff0d7224 */ /* 0x000fe400078e000a */
[----:B------:R-:W-:Y:S01]  /*2cb80*/  IMAD.MOV.U32 R12, RZ, RZ, 0x1 ;  /* 0x00000001ff0c7424 */ /* 0x000fe200078e00ff */
[----:B------:R-:W-:-:S04]  /*2cb90*/  @P1 LOP3.LUT R18, R18, 0x80, RZ, 0xfc, !PT ;  /* 0x0000008012121812 */ /* 0x000fc800078efcff */
[----:B------:R-:W-:Y:S02]  /*2cba0*/  LOP3.LUT P1, RZ, R18, 0x4, RZ, 0xc0, !PT ;  /* 0x0000000412ff7812 */ /* 0x000fe4000782c0ff */
[----:B------:R-:W-:-:S04]  /*2cbb0*/  MOV R2, R14 ;  /* 0x0000000e00027202 */ /* 0x000fc80000000f00 */
        /* <DEDUP_REMOVED lines=12> */
.L_x_912:
[----:B------:R-:W-:Y:S01]  /*2cc80*/  IMAD.MOV.U32 R13, RZ, RZ, R8 ;  /* 0x000000ffff0d7224 */ /* 0x000fe200078e0008 */
[----:B------:R-:W-:-:S07]  /*2cc90*/  MOV R35, R14 ;  /* 0x0000000e00237202 */ /* 0x000fce0000000f00 */
[----:B------:R-:W-:Y:S05]  /*2cca0*/  WARPSYNC.COLLECTIVE R15, `(.L_x_913) ;  /* 0x000000000f087348 */ /* 0x000fea0003c00000 */
[----:B------:R0:W1:Y:S02]  /*2ccb0*/  SHFL.IDX P6, R14, R13, R12, R11 ;  /* 0x0000000c0d0e7389 */ /* 0x00006400000c000b */
[----:B01----:R-:W-:Y:S01]  /*2ccc0*/  ENDCOLLECTIVE ;  /* 0x000000000000791b */ /* 0x003fe20003800000 */
.L_x_913:
[----:B------:R-:W-:Y:S01]  /*2ccd0*/  ULDC.64 UR4, c[0x0][0x208] ;  /* 0x0000820000047ab9 */ /* 0x000fe20000000a00 */
[----:B------:R-:W-:Y:S02]  /*2cce0*/  IMAD.MOV.U32 R13, RZ, RZ, R10 ;  /* 0x000000ffff0d7224 */ /* 0x000fe400078e000a */
[----:B------:R-:W-:Y:S02]  /*2ccf0*/  IMAD.MOV.U32 R12, RZ, RZ, 0x2 ;  /* 0x00000002ff0c7424 */ /* 0x000fe400078e00ff */
[----:B------:R-:W-:-:S05]  /*2cd00*/  IMAD.MOV.U32 R2, RZ, RZ, R14 ;  /* 0x000000ffff027224 */ /* 0x000fca00078e000e */
[----:B------:R-:W-:-:S04]  /*2cd10*/  IADD3 R2, P0, R2, R0, RZ ;  /* 0x0000000002027210 */ /* 0x000fc80007f1e0ff */
[----:B------:R-:W-:-:S05]  /*2cd20*/  IADD3.X R3, RZ, R35, RZ, P0, !PT ;  /* 0x00000023ff037210 */ /* 0x000fca00007fe4ff */
        /* <DEDUP_REMOVED lines=10> */
.L_x_914:
[----:B------:R-:W-:Y:S01]  /*2cdd0*/  IMAD.MOV.U32 R13, RZ, RZ, R8 ;  /* 0x000000ffff0d7224 */ /* 0x000fe200078e0008 */
[----:B------:R-:W-:-:S07]  /*2cde0*/  MOV R35, R14 ;  /* 0x0000000e00237202 */ /* 0x000fce0000000f00 */
[----:B------:R-:W-:Y:S05]  /*2cdf0*/  WARPSYNC.COLLECTIVE R15, `(.L_x_915) ;  /* 0x000000000f087348 */ /* 0x000fea0003c00000 */
[----:B------:R0:W1:Y:S02]  /*2ce00*/  SHFL.IDX P6, R14, R13, R12, R11 ;  /* 0x0000000c0d0e7389 */ /* 0x00006400000c000b */
[----:B01----:R-:W-:Y:S01]  /*2ce10*/  ENDCOLLECTIVE ;  /* 0x000000000000791b */ /* 0x003fe20003800000 */
.L_x_915:
        /* <DEDUP_REMOVED lines=16> */
.L_x_916:
[----:B------:R-:W-:Y:S01]  /*2cf20*/  IMAD.MOV.U32 R13, RZ, RZ, R8 ;  /* 0x000000ffff0d7224 */ /* 0x000fe200078e0008 */
[----:B------:R-:W-:-:S07]  /*2cf30*/  MOV R35, R14 ;  /* 0x0000000e00237202 */ /* 0x000fce0000000f00 */
[----:B------:R-:W-:Y:S05]  /*2cf40*/  WARPSYNC.COLLECTIVE R15, `(.L_x_917) ;  /* 0x000000000f087348 */ /* 0x000fea0003c00000 */
[----:B------:R0:W1:Y:S02]  /*2cf50*/  SHFL.IDX P6, R14, R13, R12, R11 ;  /* 0x0000000c0d0e7389 */ /* 0x00006400000c000b */
[----:B01----:R-:W-:Y:S01]  /*2cf60*/  ENDCOLLECTIVE ;  /* 0x000000000000791b */ /* 0x003fe20003800000 */
.L_x_917:
        /* <DEDUP_REMOVED lines=9> */
[----:B------:R0:W-:Y:S01]  /*2d000*/  LDGSTS.E.BYPASS.LTC128B.128 [R9+0x25c00], desc[UR4][R2.64], !P3 ;  /* 0x25c0000002097fae */ /* 0x0001e2000d901d44 */
[----:B------:R-:W-:-:S03]  /*2d010*/  LOP3.LUT P3, RZ, R18, 0x200, RZ, 0xc0, !PT ;  /* 0x0000020012ff7812 */ /* 0x000fc6000786c0ff */
[----:B------:R0:W-:Y:S01]  /*2d020*/  LDGSTS.E.BYPASS.LTC128B.128 [R9+0x28400], desc[UR4][R2.64+0x80], !P2 ;  /* 0x2840008002097fae */ /* 0x0001e2000d101d44 */
[----:B------:R-:W-:-:S03]  /*2d030*/  LOP3.LUT P2, RZ, R18, 0x100, RZ, 0xc0, !PT ;  /* 0x0000010012ff7812 */ /* 0x000fc6000784c0ff */
[----:B------:R0:W-:Y:S01]  /*2d040*/  LDGSTS.E.BYPASS.LTC128B.128 [R9+0x2ac00], desc[UR4][R2.64+0x100], !P1 ;  /* 0x2ac0010002097fae */ /* 0x0001e2000c901d44 */
[----:B------:R-:W-:-:S03]  /*2d050*/  LOP3.LUT P1, RZ, R18, 0x80, RZ, 0xc0, !PT ;  /* 0x0000008012ff7812 */ /* 0x000fc6000782c0ff */
[----:B------:R0:W-:Y:S10]  /*2d060*/  LDGSTS.E.BYPASS.LTC128B.128 [R9+0x2d400], desc[UR4][R2.64+0x180], !P5 ;  /* 0x2d40018002097fae */ /* 0x0001f4000e901d44 */
[----:B0-----:R-:W-:Y:S05]  /*2d070*/  WARPSYNC.COLLECTIVE R15, `(.L_x_918) ;  /* 0x000000000f087348 */ /* 0x001fea0003c00000 */
[----:B------:R1:W2:Y:S02]  /*2d080*/  SHFL.IDX P6, R14, R13, R12, R11 ;  /* 0x0000000c0d0e7389 */ /* 0x0002a400000c000b */
[----:B012---:R-:W-:Y:S01]  /*2d090*/  ENDCOLLECTIVE ;  /* 0x000000000000791b */ /* 0x007fe20003800000 */
.L_x_918:
[----:B------:R-:W-:Y:S01]  /*2d0a0*/  IMAD.MOV.U32 R13, RZ, RZ, R8 ;  /* 0x000000ffff0d7224 */ /* 0x000fe200078e0008 */
[----:B------:R-:W-:-:S07]  /*2d0b0*/  MOV R35, R14 ;  /* 0x0000000e00237202 */ /* 0x000fce0000000f00 */
[----:B------:R-:W-:Y:S05]  /*2d0c0*/  WARPSYNC.COLLECTIVE R15, `(.L_x_919) ;  /* 0x000000000f087348 */ /* 0x000fea0003c00000 */
[----:B------:R0:W1:Y:S02]  /*2d0d0*/  SHFL.IDX P6, R14, R13, R12, R11 ;  /* 0x0000000c0d0e7389 */ /* 0x00006400000c000b */
[----:B01----:R-:W-:Y:S01]  /*2d0e0*/  ENDCOLLECTIVE ;  /* 0x000000000000791b */ /* 0x003fe20003800000 */
.L_x_919:
[----:B------:R-:W-:Y:S01]  /*2d0f0*/  IMAD.MOV.U32 R2, RZ, RZ, R14 ;  /* 0x000000ffff027224 */ /* 0x000fe200078e000e */
[----:B------:R-:W-:Y:S06]  /*2d100*/  BRA `(.L_x_920) ;  /* 0xffffffac007c7947 */ /* 0x000fec000383ffff */
.L_x_774:
[----:B-1----:R1:W2:Y:S02]  /*2d110*/  SYNCS.PHASECHK.TRANS64.TRYWAIT P0, [R6+URZ+0x38860], R2 ;  /* 0x03886002060075a7 */ /* 0x0022a4000800017f */
[----:B--2---:R-:W-:Y:S05]  /*2d120*/  @!P0 NANOSLEEP.SYNCS 0x989680 ;  /* 0x009896800000895d */ /* 0x004fea0003900000 */
[----:B------:R-:W2:Y:S02]  /*2d130*/  @!P0 SYNCS.PHASECHK.TRANS64 P0, [R6+URZ+0x38860], R2 ;  /* 0x03886002060085a7 */ /* 0x000ea4000800007f */
[----:B--2---:R-:W-:Y:S05]  /*2d140*/  @!P0 BRA `(.L_x_774) ;  /* 0xfffffffc00f08947 */ /* 0x004fea000383ffff */
[----:B------:R-:W-:Y:S05]  /*2d150*/  BRA `(.L_x_921) ;  /* 0xffffffac00fc7947 */ /* 0x000fea000383ffff */
.L_x_775:
[----:B------:R-:W-:Y:S01]  /*2d160*/  BSSY B1, `(.L_x_922) ;  /* 0x0000008000017945 */ /* 0x000fe20003800000 */
[----:B------:R-:W-:Y:S01]  /*2d170*/  MOV R13, R19 ;  /* 0x00000013000d7202 */ /* 0x000fe20000000f00 */
[----:B------:R-:W-:Y:S01]  /*2d180*/  IMAD.MOV.U32 R12, RZ, RZ, RZ ;  /* 0x000000ffff0c7224 */ /* 0x000fe200078e00ff */
[----:B------:R-:W-:Y:S01]  /*2d190*/  MOV R15, 0xffffffff ;  /* 0xffffffff000f7802 */ /* 0x000fe20000000f00 */
[----:B------:R-:W-:-:S07]  /*2d1a0*/  IMAD.MOV.U32 R11, RZ, RZ, 0x181f ;  /* 0x0000181fff0b7424 */ /* 0x000fce00078e00ff */
[----:B-1----:R-:W-:Y:S05]  /*2d1b0*/  WARPSYNC.COLLECTIVE R15, `(.L_x_923) ;  /* 0x000000000f087348 */ /* 0x002fea0003c00000 */
[----:B------:R0:W2:Y:S02]  /*2d1c0*/  SHFL.IDX P6, R14, R13, R12, R11 ;  /* 0x0000000c0d0e7389 */ /* 0x0000a400000c000b */
[----:B012---:R-:W-:Y:S01]  /*2d1d0*/  ENDCOLLECTIVE ;  /* 0x000000000000791b */ /* 0x007fe20003800000 */
.L_x_923:
[----:B------:R-:W-:Y:S05]  /*2d1e0*/  BSYNC B1 ;  /* 0x0000000000017941 */ /* 0x000fea0003800000 */
.L_x_922:
[----:B------:R-:W-:Y:S01]  /*2d1f0*/  IMAD.MOV.U32 R13, RZ, RZ, R17 ;  /* 0x000000ffff0d7224 */ /* 0x000fe200078e0011 */
[----:B------:R-:W-:Y:S01]  /*2d200*/  MOV R12, RZ ;  /* 0x000000ff000c7202 */ /* 0x000fe20000000f00 */
[----:B------:R-:W-:Y:S02]  /*2d210*/  IMAD.MOV.U32 R11, RZ, RZ, 0x181f ;  /* 0x0000181fff0b7424 */ /* 0x000fe400078e00ff */
[----:B------:R-:W-:Y:S02]  /*2d220*/  IMAD.MOV.U32 R15, RZ, RZ, -0x1 ;  /* 0xffffffffff0f7424 */ /* 0x000fe400078e00ff */
[----:B------:R-:W-:Y:S02]  /*2d230*/  IMAD.MOV.U32 R3, RZ, RZ, R14 ;  /* 0x000000ffff037224 */ /* 0x000fe400078e000e */
[----:B------:R-:W-:-:S07]  /*2d240*/  IMAD R7, R7, 0x2, R16 ;  /* 0x0000000207077824 */ /* 0x000fce00078e0210 */
[----:B------:R-:W-:Y:S05]  /*2d250*/  WARPSYNC.COLLECTIVE R15, `(.L_x_924) ;  /* 0x000000000f087348 */ /* 0x000fea0003c00000 */
[----:B------:R0:W1:Y:S02]  /*2d260*/  SHFL.IDX P6, R14, R13, R12, R11 ;  /* 0x0000000c0d0e7389 */ /* 0x00006400000c000b */
[----:B01----:R-:W-:Y:S01]  /*2d270*/  ENDCOLLECTIVE ;  /* 0x000000000000791b */ /* 0x003fe20003800000 */
.L_x_924:
[----:B------:R-:W-:Y:S01]  /*2d280*/  ULDC.64 UR4, c[0x0][0x208] ;  /* 0x0000820000047ab9 */ /* 0x000fe20000000a00 */
[----:B------:R-:W-:Y:S01]  /*2d290*/  MOV R13, R19 ;  /* 0x00000013000d7202 */ /* 0x000fe20000000f00 */
[----:B------:R-:W-:Y:S01]  /*2d2a0*/  IMAD.MOV.U32 R12, RZ, RZ, 0x1 ;  /* 0x00000001ff0c7424 */ /* 0x000fe200078e00ff */
[----:B------:R-:W-:-:S04]  /*2d2b0*/  MOV R2, R14 ;  /* 0x0000000e00027202 */ /* 0x000fc80000000f00 */
        /* <DEDUP_REMOVED lines=16> */
.L_x_925:
[----:B------:R-:W-:Y:S01]  /*2d3c0*/  MOV R13, R17 ;  /* 0x00000011000d7202 */ /* 0x000fe20000000f00 */
[----:B------:R-:W-:-:S07]  /*2d3d0*/  IMAD.MOV.U32 R3, RZ, RZ, R14 ;  /* 0x000000ffff037224 */ /* 0x000fce00078e000e */
[----:B------:R-:W-:Y:S05]  /*2d3e0*/  WARPSYNC.COLLECTIVE R15, `(.L_x_926) ;  /* 0x000000000f087348 */ /* 0x000fea0003c00000 */
[----:B------:R0:W1:Y:S02]  /*2d3f0*/  SHFL.IDX P6, R14, R13, R12, R11 ;  /* 0x0000000c0d0e7389 */ /* 0x00006400000c000b */
[----:B01----:R-:W-:Y:S01]  /*2d400*/  ENDCOLLECTIVE ;  /* 0x000000000000791b */ /* 0x003fe20003800000 */
.L_x_926:
[----:B------:R-:W-:Y:S01]  /*2d410*/  ULDC.64 UR4, c[0x0][0x208] ;  /* 0x0000820000047ab9 */ /* 0x000fe20000000a00 */
[----:B------:R-:W-:Y:S01]  /*2d420*/  MOV R13, R19 ;  /* 0x00000013000d7202 */ /* 0x000fe20000000f00 */
[----:B------:R-:W-:Y:S02]  /*2d430*/  IMAD.MOV.U32 R12, RZ, RZ, 0x2 ;  /* 0x00000002ff0c7424 */ /* 0x000fe400078e00ff */
[----:B------:R-:W-:-:S05]  /*2d440*/  IMAD.MOV.U32 R2, RZ, RZ, R14 ;  /* 0x000000ffff027224 */ /* 0x000fca00078e000e */
        /* <DEDUP_REMOVED lines=16> */
.L_x_927:
[----:B------:R-:W-:Y:S01]  /*2d550*/  MOV R13, R17 ;  /* 0x00000011000d7202 */ /* 0x000fe20000000f00 */
[----:B------:R-:W-:-:S07]  /*2d560*/  IMAD.MOV.U32 R3, RZ, RZ, R14 ;  /* 0x000000ffff037224 */ /* 0x000fce00078e000e */
[----:B------:R-:W-:Y:S05]  /*2d570*/  WARPSYNC.COLLECTIVE R15, `(.L_x_928) ;  /* 0x000000000f087348 */ /* 0x000fea0003c00000 */
[----:B------:R0:W1:Y:S02]  /*2d580*/  SHFL.IDX P6, R14, R13, R12, R11 ;  /* 0x0000000c0d0e7389 */ /* 0x00006400000c000b */
[----:B01----:R-:W-:Y:S01]  /*2d590*/  ENDCOLLECTIVE ;  /* 0x000000000000791b */ /* 0x003fe20003800000 */
.L_x_928:
        /* <DEDUP_REMOVED lines=20> */
.L_x_929:
[----:B------:R-:W-:Y:S01]  /*2d6e0*/  MOV R13, R17 ;  /* 0x00000011000d7202 */ /* 0x000fe20000000f00 */
[----:B------:R-:W-:-:S07]  /*2d6f0*/  IMAD.MOV.U32 R3, RZ, RZ, R14 ;  /* 0x000000ffff037224 */ /* 0x000fce00078e000e */
[----:B------:R-:W-:Y:S05]  /*2d700*/  WARPSYNC.COLLECTIVE R15, `(.L_x_930) ;  /* 0x000000000f087348 */ /* 0x000fea0003c00000 */
[----:B------:R0:W1:Y:S02]  /*2d710*/  SHFL.IDX P6, R14, R13, R12, R11 ;  /* 0x0000000c0d0e7389 */ /* 0x00006400000c000b */
[----:B01----:R-:W-:Y:S01]  /*2d720*/  ENDCOLLECTIVE ;  /* 0x000000000000791b */ /* 0x003fe20003800000 */
.L_x_930:
        /* <DEDUP_REMOVED lines=20> */
.L_x_931:
[----:B------:R-:W-:Y:S01]  /*2d870*/  MOV R13, R17 ;  /* 0x00000011000d7202 */ /* 0x000fe20000000f00 */
[----:B------:R-:W-:-:S07]  /*2d880*/  IMAD.MOV.U32 R19, RZ, RZ, R14 ;  /* 0x000000ffff137224 */ /* 0x000fce00078e000e */
[----:B------:R-:W-:Y:S05]  /*2d890*/  WARPSYNC.COLLECTIVE R15, `(.L_x_932) ;  /* 0x000000000f087348 */ /* 0x000fea0003c00000 */
[----:B------:R0:W1:Y:S02]  /*2d8a0*/  SHFL.IDX P6, R14, R13, R12, R11 ;  /* 0x0000000c0d0e7389 */ /* 0x00006400000c000b */
[----:B01----:R-:W-:Y:S01]  /*2d8b0*/  ENDCOLLECTIVE ;  /* 0x000000000000791b */ /* 0x003fe20003800000 */
.L_x_932:
[----:B------:R-:W-:Y:S01]  /*2d8c0*/  IMAD.MOV.U32 R2, RZ, RZ, R14 ;  /* 0x000000ffff027224 */ /* 0x000fe200078e000e */
[----:B------:R-:W-:Y:S06]  /*2d8d0*/  BRA `(.L_x_933) ;  /* 0xffffffac00187947 */ /* 0x000fec000383ffff */
.L_x_783:
[----:B0-----:R0:W2:Y:S02]  /*2d8e0*/  SYNCS.PHASECHK.TRANS64.TRYWAIT P0, [R4+URZ+0x38860], R3 ;  /* 0x03886003040075a7 */ /* 0x0010a4000800017f */
[----:B--2---:R-:W-:Y:S05]  /*2d8f0*/  @!P0 NANOSLEEP.SYNCS 0x989680 ;  /* 0x009896800000895d */ /* 0x004fea0003900000 */
[----:B------:R-:W2:Y:S02]  /*2d900*/  @!P0 SYNCS.PHASECHK.TRANS64 P0, [R4+URZ+0x38860], R3 ;  /* 0x03886003040085a7 */ /* 0x000ea4000800007f */
[----:B--2---:R-:W-:Y:S05]  /*2d910*/  @!P0 BRA `(.L_x_783) ;  /* 0xfffffffc00f08947 */ /* 0x004fea000383ffff */
[----:B------:R-:W-:Y:S05]  /*2d920*/  BRA `(.L_x_934) ;  /* 0xffffffb0004c7947 */ /* 0x000fea000383ffff */
.L_x_784:
[----:B------:R-:W-:Y:S01]  /*2d930*/  BSSY B0, `(.L_x_935) ;  /* 0x0000008000007945 */ /* 0x000fe20003800000 */
[----:B------:R-:W-:Y:S01]  /*2d940*/  IMAD.MOV.U32 R13, RZ, RZ, R19 ;  /* 0x000000ffff0d7224 */ /* 0x000fe200078e0013 */
[----:B------:R-:W-:Y:S01]  /*2d950*/  MOV R12, RZ ;  /* 0x000000ff000c7202 */ /* 0x000fe20000000f00 */
[----:B------:R-:W-:Y:S02]  /*2d960*/  IMAD.MOV.U32 R11, RZ, RZ, 0x181f ;  /* 0x0000181fff0b7424 */ /* 0x000fe400078e00ff */
[----:B------:R-:W-:-:S07]  /*2d970*/  IMAD.MOV.U32 R15, RZ, RZ, -0x1 ;  /* 0xffffffffff0f7424 */ /* 0x000fce00078e00ff */
[----:B0-----:R-:W-:Y:S05]  /*2d980*/  WARPSYNC.COLLECTIVE R15, `(.L_x_936) ;  /* 0x000000000f087348 */ /* 0x001fea0003c00000 */
[----:B------:R1:W2:Y:S02]  /*2d990*/  SHFL.IDX P6, R14, R13, R12, R11 ;  /* 0x0000000c0d0e7389 */ /* 0x0002a400000c000b */
[----:B012---:R-:W-:Y:S01]  /*2d9a0*/  ENDCOLLECTIVE ;  /* 0x000000000000791b */ /* 0x007fe20003800000 */
.L_x_936:
[----:B------:R-:W-:Y:S05]  /*2d9b0*/  BSYNC B0 ;  /* 0x0000000000007941 */ /* 0x000fea0003800000 */
.L_x_935:
[----:B------:R-:W-:Y:S01]  /*2d9c0*/  IMAD.MOV.U32 R13, RZ, RZ, R17 ;  /* 0x000000ffff0d7224 */ /* 0x000fe200078e0011 */
[----:B------:R-:W-:Y:S01]  /*2d9d0*/  MOV R11, 0x181f ;  /* 0x0000181f000b7802 */ /* 0x000fe20000000f00 */
[----:B------:R-:W-:Y:S01]  /*2d9e0*/  IMAD.MOV.U32 R12, RZ, RZ, RZ ;  /* 0x000000ffff0c7224 */ /* 0x000fe200078e00ff */
[----:B------:R-:W-:Y:S01]  /*2d9f0*/  MOV R3, R14 ;  /* 0x0000000e00037202 */ /* 0x000fe20000000f00 */
[----:B------:R-:W-:Y:S01]  /*2da00*/  IMAD.MOV.U32 R15, RZ, RZ, -0x1 ;  /* 0xffffffffff0f7424 */ /* 0x000fe200078e00ff */
[C---:B------:R-:W-:Y:S01]  /*2da10*/  LOP3.LUT R0, R34.reuse, 0x40, RZ, 0xfc, !PT ;  /* 0x0000004022007812 */ /* 0x040fe200078efcff */
[C---:B------:R-:W-:Y:S01]  /*2da20*/  IMAD.SHL.U32 R8, R34.reuse, 0x2, RZ ;  /* 0x0000000222087824 */ /* 0x040fe200078e00ff */
[----:B------:R-:W-:-:S07]  /*2da30*/  LOP3.LUT R6, R34, 0x80, RZ, 0xfc, !PT ;  /* 0x0000008022067812 */ /* 0x000fce00078efcff */
[----:B------:R-:W-:Y:S05]  /*2da40*/  WARPSYNC.COLLECTIVE R15, `(.L_x_937) ;  /* 0x000000000f087348 */ /* 0x000fea0003c00000 */
[----:B------:R0:W1:Y:S02]  /*2da50*/  SHFL.IDX P6, R14, R13, R12, R11 ;  /* 0x0000000c0d0e7389 */ /* 0x00006400000c000b */
[----:B01----:R-:W-:Y:S01]  /*2da60*/  ENDCOLLECTIVE ;  /* 0x000000000000791b */ /* 0x003fe20003800000 */
.L_x_937:
[----:B------:R-:W-:Y:S01]  /*2da70*/  ULDC UR4, c[0x0][0x2f4] ;  /* 0x0000bd0000047ab9 */ /* 0x000fe20000000800 */
[----:B------:R-:W-:Y:S01]  /*2da80*/  ULDC.64 UR6, c[0x0][0x208] ;  /* 0x0000820000067ab9 */ /* 0x000fe20000000a00 */
[----:B------:R-:W-:Y:S02]  /*2da90*/  ISETP.GE.AND P3, PT, R34, UR4, PT ;  /* 0x0000000422007c0c */ /* 0x000fe4000bf66270 */
[----:B------:R-:W-:Y:S01]  /*2daa0*/  ISETP.GE.AND P2, PT, R0, UR4, PT ;  /* 0x0000000400007c0c */ /* 0x000fe2000bf46270 */
[----:B------:R-:W-:Y:S01]  /*2dab0*/  IMAD R0, R7, 0x2, R16 ;  /* 0x0000000207007824 */ /* 0x000fe200078e0210 */
[----:B------:R-:W-:Y:S02]  /*2dac0*/  ISETP.LT.OR P4, PT, R5, 0x1, P3 ;  /* 0x000000010500780c */ /* 0x000fe40001f81670 */
[----:B------:R-:W-:Y:S01]  /*2dad0*/  ISETP.GE.AND P1, PT, R6, UR4, PT ;  /* 0x0000000406007c0c */ /* 0x000fe2000bf26270 */
[----:B------:R-:W-:Y:S01]  /*2dae0*/  IMAD.MOV.U32 R13, RZ, RZ, R19 ;  /* 0x000000ffff0d7224 */ /* 0x000fe200078e0013 */
[----:B------:R-:W-:-:S02]  /*2daf0*/  MOV R12, 0x1 ;  /* 0x00000001000c7802 */ /* 0x000fc40000000f00 */
[----:B------:R-:W-:-:S04]  /*2db00*/  IADD3 R2, P0, R14, R8, RZ ;  /* 0x000000080e027210 */ /* 0x000fc80007f1e0ff */
[----:B------:R-:W-:Y:S02]  /*2db10*/  IADD3.X R3, RZ, R3, RZ, P0, !PT ;  /* 0x00000003ff037210 */ /* 0x000fe400007fe4ff */
[----:B------:R-:W-:-:S03]  /*2db20*/  ISETP.LT.OR P0, PT, R5, 0x1, P2 ;  /* 0x000000010500780c */ /* 0x000fc60001701670 */
[----:B------:R-:W-:Y:S01]  /*2db30*/  @!PT LDS RZ, [RZ] ;  /* 0x00000000fffff984 */ /* 0x000fe20000000800 */
[----:B------:R-:W-:Y:S01]  /*2db40*/  @!PT LDS RZ, [RZ] ;  /* 0x00000000fffff984 */ /* 0x000fe20000000800 */
[----:B------:R-:W-:Y:S01]  /*2db50*/  @!PT LDS RZ, [RZ] ;  /* 0x00000000fffff984 */ /* 0x000fe20000000800 */
[----:B------:R0:W-:Y:S01]  /*2db60*/  LDGSTS.E.BYPASS.LTC128B.128 [R0+0x400], desc[UR6][R2.64], !P4 ;  /* 0x0040000002007fae */ /* 0x0001e2000e101d46 */
[----:B------:R-:W-:-:S09]  /*2db70*/  ISETP.LT.OR P4, PT, R5, 0x1, P1 ;  /* 0x000000010500780c */ /* 0x000fd20000f81670 */
[----:B------:R0:W-:Y:S01]  /*2db80*/  LDGSTS.E.BYPASS.LTC128B.128 [R0+0x2c00], desc[UR6][R2.64+0x80], !P0 ;  /* 0x02c0008002007fae */ /* 0x0001e2000c101d46 */
[----:B------:R-:W-:-:S03]  /*2db90*/  ISETP.GE.AND P0, PT, R37, UR4, PT ;  /* 0x0000000425007c0c */ /* 0x000fc6000bf06270 */
[----:B------:R0:W-:Y:S01]  /*2dba0*/  LDGSTS.E.BYPASS.LTC128B.128 [R0+0x5400], desc[UR6][R2.64+0x100], !P4 ;  /* 0x0540010002007fae */ /* 0x0001e2000e101d46 */
[----:B------:R-:W-:-:S13]  /*2dbb0*/  ISETP.LT.OR P4, PT, R5, 0x1, P0 ;  /* 0x000000010500780c */ /* 0x000fda0000781670 */
[----:B------:R0:W-:Y:S02]  /*2dbc0*/  LDGSTS.E.BYPASS.LTC128B.128 [R0+0x7c00], desc[UR6][R2.64+0x180], !P4 ;  /* 0x07c0018002007fae */ /* 0x0001e4000e101d46 */
[----:B0-----:R-:W-:Y:S05]  /*2dbd0*/  WARPSYNC.COLLECTIVE R15, `(.L_x_938) ;  /* 0x000000000f087348 */ /* 0x001fea0003c00000 */
[----:B------:R1:W2:Y:S02]  /*2dbe0*/  SHFL.IDX P6, R14, R13, R12, R11 ;  /* 0x0000000c0d0e7389 */ /* 0x0002a400000c000b */
[----:B012---:R-:W-:Y:S01]  /*2dbf0*/  ENDCOLLECTIVE ;  /* 0x000000000000791b */ /* 0x007fe20003800000 */
.L_x_938:
[----:B------:R-:W-:Y:S02]  /*2dc00*/  IMAD.MOV.U32 R13, RZ, RZ, R17 ;  /* 0x000000ffff0d7224 */ /* 0x000fe400078e0011 */
[----:B------:R-:W-:-:S07]  /*2dc10*/  IMAD.MOV.U32 R3, RZ, RZ, R14 ;  /* 0x000000ffff037224 */ /* 0x000fce00078e000e */
[----:B------:R-:W-:Y:S05]  /*2dc20*/  WARPSYNC.COLLECTIVE R15, `(.L_x_939) ;  /* 0x000000000f087348 */ /* 0x000fea0003c00000 */
[----:B------:R0:W1:Y:S02]  /*2dc30*/  SHFL.IDX P6, R14, R13, R12, R11 ;  /* 0x0000000c0d0e7389 */ /* 0x00006400000c000b */
[----:B01----:R-:W-:Y:S01]  /*2dc40*/  ENDCOLLECTIVE ;  /* 0x000000000000791b */ /* 0x003fe20003800000 */
.L_x_939:
        /* <DEDUP_REMOVED lines=19> */
.L_x_940:
[----:B------:R-:W-:Y:S01]  /*2dd80*/  IMAD.MOV.U32 R13, RZ, RZ, R17 ;  /* 0x000000ffff0d7224 */ /* 0x000fe200078e0011 */
[----:B------:R-:W-:-:S07]  /*2dd90*/  MOV R7, R14 ;  /* 0x0000000e00077202 */ /* 0x000fce0000000f00 */
[----:B------:R-:W-:Y:S05]  /*2dda0*/  WARPSYNC.COLLECTIVE R15, `(.L_x_941) ;  /* 0x000000000f087348 */ /* 0x000fea0003c00000 */
[----:B------:R0:W1:Y:S02]  /*2ddb0*/  SHFL.IDX P6, R14, R13, R12, R11 ;  /* 0x0000000c0d0e7389 */ /* 0x00006400000c000b */
[----:B01----:R-:W-:Y:S01]  /*2ddc0*/  ENDCOLLECTIVE ;  /* 0x000000000000791b */ /* 0x003fe20003800000 */
.L_x_941:
        /* <DEDUP_REMOVED lines=19> */
.L_x_942:
[----:B------:R-:W-:Y:S01]  /*2df00*/  MOV R13, R17 ;  /* 0x00000011000d7202 */ /* 0x000fe20000000f00 */
[----:B------:R-:W-:-:S07]  /*2df10*/  IMAD.MOV.U32 R3, RZ, RZ, R14 ;  /* 0x000000ffff037224 */ /* 0x000fce00078e000e */
[----:B------:R-:W-:Y:S05]  /*2df20*/  WARPSYNC.COLLECTIVE R15, `(.L_x_943) ;  /* 0x000000000f087348 */ /* 0x000fea0003c00000 */
[----:B------:R0:W1:Y:S02]  /*2df30*/  SHFL.IDX P6, R14, R13, R12, R11 ;  /* 0x0000000c0d0e7389 */ /* 0x00006400000c000b */
[----:B01----:R-:W-:Y:S01]  /*2df40*/  ENDCOLLECTIVE ;  /* 0x000000000000791b */ /* 0x003fe20003800000 */
.L_x_943:
        /* <DEDUP_REMOVED lines=19> */
.L_x_944:
[----:B------:R-:W-:Y:S02]  /*2e080*/  IMAD.MOV.U32 R13, RZ, RZ, R17 ;  /* 0x000000ffff0d7224 */ /* 0x000fe400078e0011 */
[----:B------:R-:W-:-:S07]  /*2e090*/  IMAD.MOV.U32 R19, RZ, RZ, R14 ;  /* 0x000000ffff137224 */ /* 0x000fce00078e000e */
[----:B------:R-:W-:Y:S05]  /*2e0a0*/  WARPSYNC.COLLECTIVE R15, `(.L_x_945) ;  /* 0x000000000f087348 */ /* 0x000fea0003c00000 */
[----:B------:R0:W1:Y:S02]  /*2e0b0*/  SHFL.IDX P6, R14, R13, R12, R11 ;  /* 0x0000000c0d0e7389 */ /* 0x00006400000c000b */
[----:B01----:R-:W-:Y:S01]  /*2e0c0*/  ENDCOLLECTIVE ;  /* 0x000000000000791b */ /* 0x003fe20003800000 */
.L_x_945:
[----:B------:R-:W-:Y:S05]  /*2e0d0*/  BRA `(.L_x_946) ;  /* 0xffffffac00707947 */ /* 0x000fea000383ffff */
.L_x_789:
        /* <DEDUP_REMOVED lines=8> */
.L_x_948:
[----:B------:R-:W-:Y:S05]  /*2e160*/  BSYNC B0 ;  /* 0x0000000000007941 */ /* 0x000fea0003800000 */
.L_x_947:
[----:B------:R-:W-:Y:S01]  /*2e170*/  IMAD.MOV.U32 R13, RZ, RZ, R24 ;  /* 0x000000ffff0d7224 */ /* 0x000fe200078e0018 */
[----:B------:R-:W-:Y:S01]  /*2e180*/  MOV R12, 0x1 ;  /* 0x00000001000c7802 */ /* 0x000fe20000000f00 */
[----:B------:R-:W-:Y:S02]  /*2e190*/  IMAD.MOV.U32 R11, RZ, RZ, 0x1f ;  /* 0x0000001fff0b7424 */ /* 0x000fe400078e00ff */
[----:B------:R-:W-:Y:S02]  /*2e1a0*/  IMAD.MOV.U32 R15, RZ, RZ, -0x1 ;  /* 0xffffffffff0f7424 */ /* 0x000fe400078e00ff */
[----:B------:R-:W-:Y:S02]  /*2e1b0*/  IMAD.IADD R7, R27, 0x1, R9 ;  /* 0x000000011b077824 */ /* 0x000fe400078e0209 */
[----:B------:R-:W-:-:S07]  /*2e1c0*/  IMAD.MOV.U32 R0, RZ, RZ, R14 ;  /* 0x000000ffff007224 */ /* 0x000fce00078e000e */
[----:B------:R-:W-:Y:S05]  /*2e1d0*/  WARPSYNC.COLLECTIVE R15, `(.L_x_949) ;  /* 0x000000000f087348 */ /* 0x000fea0003c00000 */
[----:B------:R0:W1:Y:S02]  /*2e1e0*/  SHFL.IDX P6, R14, R13, R12, R11 ;  /* 0x0000000c0d0e7389 */ /* 0x00006400000c000b */
[----:B01----:R-:W-:Y:S01]  /*2e1f0*/  ENDCOLLECTIVE ;  /* 0x000000000000791b */ /* 0x003fe20003800000 */
.L_x_949:
[----:B------:R-:W-:Y:S01]  /*2e200*/  ULDC UR4, c[0x0][0xc3c] ;  /* 0x00030f0000047ab9 */ /* 0x000fe20000000800 */
[----:B------:R-:W-:Y:S01]  /*2e210*/  ULDC.64 UR6, c[0x0][0x208] ;  /* 0x0000820000067ab9 */ /* 0x000fe20000000a00 */
[----:B------:R-:W-:-:S13]  /*2e220*/  ISETP.GE.OR P1, PT, R7, UR4, !P0 ;  /* 0x0000000407007c0c */ /* 0x000fda000c726670 */
[----:B------:R-:W0:Y:S08]  /*2e230*/  @!P1 LDC.64 R2, c[0x0][0xc80] ;  /* 0x00032000ff029b82 */ /* 0x000e300000000a00 */
[----:B------:R-:W1:Y:S01]  /*2e240*/  @!P1 LDC.64 R4, c[0x0][0xc78] ;  /* 0x00031e00ff049b82 */ /* 0x000e620000000a00 */
[----:B------:R-:W-:Y:S02]  /*2e250*/  MOV R11, RZ ;  /* 0x000000ff000b7202 */ /* 0x000fe40000000f00 */
[----:B------:R-:W-:Y:S01]  /*2e260*/  MOV R8, R14 ;  /* 0x0000000e00087202 */ /* 0x000fe20000000f00 */
        /* <DEDUP_REMOVED lines=9> */
[----:B------:R-:W-:Y:S02]  /*2e300*/  ISETP.GE.U32.AND P5, PT, R9, 0x10, PT ;  /* 0x000000100900780c */ /* 0x000fe40003fa6070 */
[----:B--2---:R-:W-:Y:S01]  /*2e310*/  @!P1 MOV R7, R6 ;  /* 0x0000000600079202 */ /* 0x004fe20000000f00 */
[----:B------:R-:W-:-:S02]  /*2e320*/  IMAD.MOV.U32 R6, RZ, RZ, RZ ;  /* 0x000000ffff067224 */ /* 0x000fc400078e00ff */
[----:B---3--:R-:W-:Y:S01]  /*2e330*/  @!P1 IMAD.MOV.U32 R4, RZ, RZ, R5 ;  /* 0x000000ffff049224 */ /* 0x008fe200078e0005 */
[----:B------:R-:W-:-:S03]  /*2e340*/  ISETP.NE.AND P1, PT, R9, RZ, PT ;  /* 0x000000ff0900720c */ /* 0x000fc60003f25270 */
[----:B------:R-:W-:-:S10]  /*2e350*/  IMAD R13, R4, R7, RZ ;  /* 0x00000007040d7224 */ /* 0x000fd400078e02ff */
[----:B------:R-:W-:Y:S05]  /*2e360*/  WARPSYNC.COLLECTIVE R15, `(.L_x_950) ;  /* 0x000000000f087348 */ /* 0x000fea0003c00000 */
[----:B------:R0:W1:Y:S02]  /*2e370*/  SHFL.UP P6, R14, R13, R12, R11 ;  /* 0x0400000c0d0e7389 */ /* 0x00006400000c000b */
[----:B01----:R-:W-:Y:S01]  /*2e380*/  ENDCOLLECTIVE ;  /* 0x000000000000791b */ /* 0x003fe20003800000 */
.L_x_950:
[----:B------:R-:W-:Y:S02]  /*2e390*/  MOV R12, 0x2 ;  /* 0x00000002000c7802 */ /* 0x000fe40000000f00 */
[----:B------:R-:W-:-:S05]  /*2e3a0*/  SEL R14, R14, RZ, P1 ;  /* 0x000000ff0e0e7207 */ /* 0x000fca0000800000 */
[----:B------:R-:W-:-:S04]  /*2e3b0*/  IMAD.IADD R5, R13, 0x1, R14 ;  /* 0x000000010d057824 */ /* 0x000fc800078e020e */
[----:B------:R-:W-:-:S07]  /*2e3c0*/  IMAD.MOV.U32 R13, RZ, RZ, R5 ;  /* 0x000000ffff0d7224 */ /* 0x000fce00078e0005 */
[----:B------:R-:W-:Y:S05]  /*2e3d0*/  WARPSYNC.COLLECTIVE R15, `(.L_x_951) ;  /* 0x000000000f087348 */ /* 0x000fea0003c00000 */
[----:B------:R0:W1:Y:S02]  /*2e3e0*/  SHFL.UP P6, R14, R13, R12, R11 ;  /* 0x0400000c0d0e7389 */ /* 0x00006400000c000b */
[----:B01----:R-:W-:Y:S01]  /*2e3f0*/  ENDCOLLECTIVE ;  /* 0x000000000000791b */ /* 0x003fe20003800000 */
.L_x_951:
[----:B------:R-:W-:Y:S02]  /*2e400*/  MOV R12, 0x4 ;  /* 0x00000004000c7802 */ /* 0x000fe40000000f00 */
[----:B------:R-:W-:-:S05]  /*2e410*/  SEL R2, R14, RZ, P2 ;  /* 0x000000ff0e027207 */ /* 0x000fca0001000000 */
[----:B------:R-:W-:-:S04]  /*2e420*/  IMAD.IADD R2, R5, 0x1, R2 ;  /* 0x0000000105027824 */ /* 0x000fc800078e0202 */
[----:B------:R-:W-:-:S07]  /*2e430*/  IMAD.MOV.U32 R13, RZ, RZ, R2 ;  /* 0x000000ffff0d7224 */ /* 0x000fce00078e0002 */
[----:B------:R-:W-:Y:S05]  /*2e440*/  WARPSYNC.COLLECTIVE R15, `(.L_x_952) ;  /* 0x000000000f087348 */ /* 0x000fea0003c00000 */
[----:B------:R0:W1:Y:S02]  /*2e450*/  SHFL.UP P6, R14, R13, R12, R11 ;  /* 0x0400000c0d0e7389 */ /* 0x00006400000c000b */
[----:B01----:R-:W-:Y:S01]  /*2e460*/  ENDCOLLECTIVE ;  /* 0x000000000000791b */ /* 0x003fe20003800000 */
.L_x_952:
[----:B------:R-:W-:Y:S02]  /*2e470*/  MOV R12, 0x8 ;  /* 0x00000008000c7802 */ /* 0x000fe40000000f00 */
[----:B------:R-:W-:-:S05]  /*2e480*/  SEL R3, R14, RZ, P3 ;  /* 0x000000ff0e037207 */ /* 0x000fca0001800000 */
[----:B------:R-:W-:-:S04]  /*2e490*/  IMAD.IADD R3, R2, 0x1, R3 ;  /* 0x0000000102037824 */ /* 0x000fc800078e0203 */
[----:B------:R-:W-:-:S07]  /*2e4a0*/  IMAD.MOV.U32 R13, RZ, RZ, R3 ;  /* 0x000000ffff0d7224 */ /* 0x000fce00078e0003 */
[----:B------:R-:W-:Y:S05]  /*2e4b0*/  WARPSYNC.COLLECTIVE R15, `(.L_x_953) ;  /* 0x000000000f087348 */ /* 0x000fea0003c00000 */
[----:B------:R0:W1:Y:S02]  /*2e4c0*/  SHFL.UP P6, R14, R13, R12, R11 ;  /* 0x0400000c0d0e7389 */ /* 0x00006400000c000b */
[----:B01----:R-:W-:Y:S01]  /*2e4d0*/  ENDCOLLECTIVE ;  /* 0x000000000000791b */ /* 0x003fe20003800000 */
.L_x_953:
[----:B------:R-:W-:Y:S02]  /*2e4e0*/  MOV R12, 0x10 ;  /* 0x00000010000c7802 */ /* 0x000fe40000000f00 */
[----:B------:R-:W-:-:S05]  /*2e4f0*/  SEL R14, R14, RZ, P4 ;  /* 0x000000ff0e0e7207 */ /* 0x000fca0002000000 */
[----:B------:R-:W-:-:S04]  /*2e500*/  IMAD.IADD R5, R3, 0x1, R14 ;  /* 0x0000000103057824 */ /* 0x000fc800078e020e */
[----:B------:R-:W-:-:S07]  /*2e510*/  IMAD.MOV.U32 R13, RZ, RZ, R5 ;  /* 0x000000ffff0d7224 */ /* 0x000fce00078e0005 */
[----:B------:R-:W-:Y:S05]  /*2e520*/  WARPSYNC.COLLECTIVE R15, `(.L_x_954) ;  /* 0x000000000f087348 */ /* 0x000fea0003c00000 */
[----:B------:R0:W1:Y:S02]  /*2e530*/  SHFL.UP P6, R14, R13, R12, R11 ;  /* 0x0400000c0d0e7389 */ /* 0x00006400000c000b */
[----:B01----:R-:W-:Y:S01]  /*2e540*/  ENDCOLLECTIVE ;  /* 0x000000000000791b */ /* 0x003fe20003800000 */
.L_x_954:
[----:B------:R-:W-:Y:S01]  /*2e550*/  MOV R12, 0x1f ;  /* 0x0000001f000c7802 */ /* 0x000fe20000000f00 */
[----:B------:R-:W-:Y:S01]  /*2e560*/  IMAD.MOV.U32 R11, RZ, RZ, 0x1f ;  /* 0x0000001fff0b7424 */ /* 0x000fe200078e00ff */
[----:B------:R-:W-:-:S05]  /*2e570*/  SEL R2, R14, RZ, P5 ;  /* 0x000000ff0e027207 */ /* 0x000fca0002800000 */
[----:B------:R-:W-:-:S04]  /*2e580*/  IMAD.IADD R2, R5, 0x1, R2 ;  /* 0x0000000105027824 */ /* 0x000fc800078e0202 */
[----:B------:R-:W-:-:S07]  /*2e590*/  IMAD.MOV.U32 R13, RZ, RZ, R2 ;  /* 0x000000ffff0d7224 */ /* 0x000fce00078e0002 */
[----:B------:R-:W-:Y:S05]  /*2e5a0*/  WARPSYNC.COLLECTIVE R15, `(.L_x_955) ;  /* 0x000000000f087348 */ /* 0x000fea0003c00000 */
[----:B------:R0:W1:Y:S02]  /*2e5b0*/  SHFL.IDX P6, R14, R13, R12, R11 ;  /* 0x0000000c0d0e7389 */ /* 0x00006400000c000b */
[----:B01----:R-:W-:Y:S01]  /*2e5c0*/  ENDCOLLECTIVE ;  /* 0x000000000000791b */ /* 0x003fe20003800000 */
.L_x_955:
[----:B------:R-:W-:Y:S05]  /*2e5d0*/  BRA `(.L_x_956) ;  /* 0xffffffac00947947 */ /* 0x000fea000383ffff */
.L_x_792:
[----:B------:R-:W-:Y:S01]  /*2e5e0*/  BSSY B0, `(.L_x_957) ;  /* 0x0000007000007945 */ /* 0x000fe20003800000 */
[----:B------:R-:W-:Y:S01]  /*2e5f0*/  MOV R12, 0x1 ;  /* 0x00000001000c7802 */ /* 0x000fe20000000f00 */
[----:B------:R-:W-:Y:S02]  /*2e600*/  IMAD.MOV.U32 R11, RZ, RZ, RZ ;  /* 0x000000ffff0b7224 */ /* 0x000fe400078e00ff */
[----:B------:R-:W-:-:S07]  /*2e610*/  IMAD.MOV.U32 R15, RZ, RZ, -0x1 ;  /* 0xffffffffff0f7424 */ /* 0x000fce00078e00ff */
[----:B------:R-:W-:Y:S05]  /*2e620*/  WARPSYNC.COLLECTIVE R15, `(.L_x_958) ;  /* 0x000000000f087348 */ /* 0x000fea0003c00000 */
[----:B------:R0:W1:Y:S02]  /*2e630*/  SHFL.UP P6, R14, R13, R12, R11 ;  /* 0x0400000c0d0e7389 */ /* 0x00006400000c000b */
[----:B01----:R-:W-:Y:S01]  /*2e640*/  ENDCOLLECTIVE ;  /* 0x000000000000791b */ /* 0x003fe20003800000 */
.L_x_958:
[----:B------:R-:W-:Y:S05]  /*2e650*/  BSYNC B0 ;  /* 0x0000000000007941 */ /* 0x000fea0003800000 */
.L_x_957:
[----:B------:R-:W-:Y:S01]  /*2e660*/  SEL R14, R14, RZ, P1 ;  /* 0x000000ff0e0e7207 */ /* 0x000fe20000800000 */
[----:B------:R-:W-:Y:S01]  /*2e670*/  IMAD.MOV.U32 R12, RZ, RZ, 0x2 ;  /* 0x00000002ff0c7424 */ /* 0x000fe200078e00ff */
[----:B------:R-:W-:Y:S01]  /*2e680*/  MOV R15, 0xffffffff ;  /* 0xffffffff000f7802 */ /* 0x000fe20000000f00 */
[----:B------:R-:W-:Y:S01]  /*2e690*/  IMAD.MOV.U32 R11, RZ, RZ, RZ ;  /* 0x000000ffff0b7224 */ /* 0x000fe200078e00ff */
[----:B------:R-:W-:-:S07]  /*2e6a0*/  IADD3 R13, R13, R14, RZ ;  /* 0x0000000e0d0d7210 */ /* 0x000fce0007ffe0ff */
[----:B------:R-:W-:Y:S05]  /*2e6b0*/  WARPSYNC.COLLECTIVE R15, `(.L_x_959) ;  /* 0x000000000f087348 */ /* 0x000fea0003c00000 */
[----:B------:R0:W1:Y:S02]  /*2e6c0*/  SHFL.UP P6, R14, R13, R12, R11 ;  /* 0x0400000c0d0e7389 */ /* 0x00006400000c000b */
[----:B01----:R-:W-:Y:S01]  /*2e6d0*/  ENDCOLLECTIVE ;  /* 0x000000000000791b */ /* 0x003fe20003800000 */
.L_x_959:
[----:B------:R-:W-:Y:S02]  /*2e6e0*/  MOV R12, 0x4 ;  /* 0x00000004000c7802 */ /* 0x000fe40000000f00 */
[----:B------:R-:W-:-:S05]  /*2e6f0*/  SEL R2, R14, RZ, P2 ;  /* 0x000000ff0e027207 */ /* 0x000fca0001000000 */
[----:B------:R-:W-:-:S04]  /*2e700*/  IMAD.IADD R2, R13, 0x1, R2 ;  /* 0x000000010d027824 */ /* 0x000fc800078e0202 */
[----:B------:R-:W-:-:S07]  /*2e710*/  IMAD.MOV.U32 R13, RZ, RZ, R2 ;  /* 0x000000ffff0d7224 */ /* 0x000fce00078e0002 */
[----:B------:R-:W-:Y:S05]  /*2e720*/  WARPSYNC.COLLECTIVE R15, `(.L_x_960) ;  /* 0x000000000f087348 */ /* 0x000fea0003c00000 */
[----:B------:R0:W1:Y:S02]  /*2e730*/  SHFL.UP P6, R14, R13, R12, R11 ;  /* 0x0400000c0d0e7389 */ /* 0x00006400000c000b */
[----:B01----:R-:W-:Y:S01]  /*2e740*/  ENDCOLLECTIVE ;  /* 0x000000000000791b */ /* 0x003fe20003800000 */
.L_x_960:
[----:B------:R-:W-:Y:S02]  /*2e750*/  MOV R12, 0x8 ;  /* 0x00000008000c7802 */ /* 0x000fe40000000f00 */
[----:B------:R-:W-:-:S05]  /*2e760*/  SEL R3, R14, RZ, P3 ;  /* 0x000000ff0e037207 */ /* 0x000fca0001800000 */
[----:B------:R-:W-:-:S04]  /*2e770*/  IMAD.IADD R3, R2, 0x1, R3 ;  /* 0x0000000102037824 */ /* 0x000fc800078e0203 */
[----:B------:R-:W-:-:S07]  /*2e780*/  IMAD.MOV.U32 R13, RZ, RZ, R3 ;  /* 0x000000ffff0d7224 */ /* 0x000fce00078e0003 */
[----:B------:R-:W-:Y:S05]  /*2e790*/  WARPSYNC.COLLECTIVE R15, `(.L_x_961) ;  /* 0x000000000f087348 */ /* 0x000fea0003c00000 */
[----:B------:R0:W1:Y:S02]  /*2e7a0*/  SHFL.UP P6, R14, R13, R12, R11 ;  /* 0x0400000c0d0e7389 */ /* 0x00006400000c000b */
[----:B01----:R-:W-:Y:S01]  /*2e7b0*/  ENDCOLLECTIVE ;  /* 0x000000000000791b */ /* 0x003fe20003800000 */
.L_x_961:
[----:B------:R-:W-:Y:S02]  /*2e7c0*/  MOV R12, 0x10 ;  /* 0x00000010000c7802 */ /* 0x000fe40000000f00 */
[----:B------:R-:W-:-:S05]  /*2e7d0*/  SEL R14, R14, RZ, P4 ;  /* 0x000000ff0e0e7207 */ /* 0x000fca0002000000 */
[----:B------:R-:W-:-:S04]  /*2e7e0*/  IMAD.IADD R5, R3, 0x1, R14 ;  /* 0x0000000103057824 */ /* 0x000fc800078e020e */
[----:B------:R-:W-:-:S07]  /*2e7f0*/  IMAD.MOV.U32 R13, RZ, RZ, R5 ;  /* 0x000000ffff0d7224 */ /* 0x000fce00078e0005 */
[----:B------:R-:W-:Y:S05]  /*2e800*/  WARPSYNC.COLLECTIVE R15, `(.L_x_962) ;  /* 0x000000000f087348 */ /* 0x000fea0003c00000 */
[----:B------:R0:W1:Y:S02]  /*2e810*/  SHFL.UP P6, R14, R13, R12, R11 ;  /* 0x0400000c0d0e7389 */ /* 0x00006400000c000b */
[----:B01----:R-:W-:Y:S01]  /*2e820*/  ENDCOLLECTIVE ;  /* 0x000000000000791b */ /* 0x003fe20003800000 */
.L_x_962:
        /* <DEDUP_REMOVED lines=8> */
.L_x_963:
[----:B------:R-:W-:Y:S05]  /*2e8b0*/  BRA `(.L_x_964) ;  /* 0xffffffac00847947 */ /* 0x000fea000383ffff */
.L_x_794:
[----:B------:R-:W-:Y:S01]  /*2e8c0*/  BSSY B0, `(.L_x_965) ;  /* 0x0000006000007945 */ /* 0x000fe20003800000 */
[----:B------:R-:W-:Y:S01]  /*2e8d0*/  PLOP3.LUT P6, PT, P6, PT, PT, 0x8, 0x0 ;  /* 0x000000000000781c */ /* 0x000fe200037ce170 */
[----:B------:R-:W-:-:S12]  /*2e8e0*/  IMAD.MOV.U32 R15, RZ, RZ, -0x1 ;  /* 0xffffffffff0f7424 */ /* 0x000fd800078e00ff */
[----:B0-----:R-:W-:Y:S05]  /*2e8f0*/  WARPSYNC.COLLECTIVE R15, `(.L_x_966) ;  /* 0x000000000f087348 */ /* 0x001fea0003c00000 */
[----:B------:R-:W-:Y:S01]  /*2e900*/  VOTE.ANY R14, PT, P6 ;  /* 0x00000000000e7806 */ /* 0x000fe200030e0100 */
[----:B0-----:R-:W-:Y:S06]  /*2e910*/  ENDCOLLECTIVE ;  /* 0x000000000000791b */ /* 0x001fec0003800000 */
.L_x_966:
[----:B------:R-:W-:Y:S05]  /*2e920*/  BSYNC B0 ;  /* 0x0000000000007941 */ /* 0x000fea0003800000 */
.L_x_965:
[----:B------:R-:W-:Y:S01]  /*2e930*/  MOV R3, R14 ;  /* 0x0000000e00037202 */ /* 0x000fe20000000f00 */
[----:B------:R-:W-:Y:S01]  /*2e940*/  IMAD.MOV.U32 R13, RZ, RZ, R7 ;  /* 0x000000ffff0d7224 */ /* 0x000fe200078e0007 */
[----:B------:R-:W-:Y:S01]  /*2e950*/  MOV R11, 0x1f ;  /* 0x0000001f000b7802 */ /* 0x000fe20000000f00 */
[----:B------:R-:W-:Y:S01]  /*2e960*/  IMAD.MOV.U32 R15, RZ, RZ, -0x1 ;  /* 0xffffffffff0f7424 */ /* 0x000fe200078e00ff */
[----:B------:R-:W0:Y:S02]  /*2e970*/  POPC R8, R3 ;  /* 0x0000000300087309 */ /* 0x000e240000000000 */
[----:B0-----:R-:W-:-:S07]  /*2e980*/  IMAD.MOV.U32 R12, RZ, RZ, R8 ;  /* 0x000000ffff0c7224 */ /* 0x001fce00078e0008 */
[----:B------:R-:W-:Y:S05]  /*2e990*/  WARPSYNC.COLLECTIVE R15, `(.L_x_967) ;  /* 0x000000000f087348 */ /* 0x000fea0003c00000 */
[----:B------:R0:W1:Y:S02]  /*2e9a0*/  SHFL.IDX P6, R14, R13, R12, R11 ;  /* 0x0000000c0d0e7389 */ /* 0x00006400000c000b */
[----:B01----:R-:W-:Y:S01]  /*2e9b0*/  ENDCOLLECTIVE ;  /* 0x000000000000791b */ /* 0x003fe20003800000 */
.L_x_967:
[----:B------:R-:W-:Y:S01]  /*2e9c0*/  MOV R13, R4 ;  /* 0x00000004000d7202 */ /* 0x000fe20000000f00 */
[----:B------:R-:W-:-:S07]  /*2e9d0*/  IMAD.MOV.U32 R7, RZ, RZ, R14 ;  /* 0x000000ffff077224 */ /* 0x000fce00078e000e */
[----:B------:R-:W-:Y:S05]  /*2e9e0*/  WARPSYNC.COLLECTIVE R15, `(.L_x_968) ;  /* 0x000000000f087348 */ /* 0x000fea0003c00000 */
[----:B------:R0:W1:Y:S02]  /*2e9f0*/  SHFL.IDX P6, R14, R13, R12, R11 ;  /* 0x0000000c0d0e7389 */ /* 0x00006400000c000b */
[----:B01----:R-:W-:Y:S01]  /*2ea00*/  ENDCOLLECTIVE ;  /* 0x000000000000791b */ /* 0x003fe20003800000 */
.L_x_968:
[----:B------:R-:W-:Y:S01]  /*2ea10*/  IMAD.MOV.U32 R4, RZ, RZ, R14 ;  /* 0x000000ffff047224 */ /* 0x000fe200078e000e */
[----:B------:R-:W-:Y:S06]  /*2ea20*/  BRA `(.L_x_969) ;  /* 0xffffffac00647947 */ /* 0x000fec000383ffff */
.L_x_796:
[----:B------:R-:W-:Y:S01]  /*2ea30*/  BSSY B0, `(.L_x_970) ;  /* 0x0000007000007945 */ /* 0x000fe20003800000 */
[----:B------:R-:W-:Y:S01]  /*2ea40*/  IMAD.MOV.U32 R13, RZ, RZ, R2 ;  /* 0x000000ffff0d7224 */ /* 0x000fe200078e0002 */
[----:B------:R-:W-:Y:S01]  /*2ea50*/  MOV R11, 0x1f ;  /* 0x0000001f000b7802 */ /* 0x000fe20000000f00 */
[----:B------:R-:W-:-:S07]  /*2ea60*/  IMAD.MOV.U32 R15, RZ, RZ, -0x1 ;  /* 0xffffffffff0f7424 */ /* 0x000fce00078e00ff */
[----:B0123--:R-:W-:Y:S05]  /*2ea70*/  WARPSYNC.COLLECTIVE R15, `(.L_x_971) ;  /* 0x000000000f087348 */ /* 0x00ffea0003c00000 */
[----:B------:R4:W0:Y:S02]  /*2ea80*/  SHFL.IDX P6, R14, R13, R12, R11 ;  /* 0x0000000c0d0e7389 */ /* 0x00082400000c000b */
[----:B01234-:R-:W-:Y:S01]  /*2ea90*/  ENDCOLLECTIVE ;  /* 0x000000000000791b */ /* 0x01ffe20003800000 */
.L_x_971:
[----:B------:R-:W-:Y:S05]  /*2eaa0*/  BSYNC B0 ;  /* 0x0000000000007941 */ /* 0x000fea0003800000 */
.L_x_970:
[----:B------:R-:W-:Y:S01]  /*2eab0*/  IMAD.MOV.U32 R6, RZ, RZ, R14 ;  /* 0x000000ffff067224 */ /* 0x000fe200078e000e */
[----:B------:R-:W-:Y:S06]  /*2eac0*/  BRA `(.L_x_795) ;  /* 0xffffffac00547947 */ /* 0x000fec000383ffff */
.L_x_800:
[----:B-1----:R1:W3:Y:S02]  /*2ead0*/  SYNCS.PHASECHK.TRANS64.TRYWAIT P0, [R5+URZ+0x38820], R0 ;  /* 0x03882000050075a7 */ /* 0x0022e4000800017f */
[----:B---3--:R-:W-:Y:S05]  /*2eae0*/  @!P0 NANOSLEEP.SYNCS 0x989680 ;  /* 0x009896800000895d */ /* 0x008fea0003900000 */
[----:B------:R-:W3:Y:S02]  /*2eaf0*/  @!P0 SYNCS.PHASECHK.TRANS64 P0, [R5+URZ+0x38820], R0 ;  /* 0x03882000050085a7 */ /* 0x000ee4000800007f */
[----:B---3--:R-:W-:Y:S05]  /*2eb00*/  @!P0 BRA `(.L_x_800) ;  /* 0xfffffffc00f08947 */ /* 0x008fea000383ffff */
[----:B------:R-:W-:Y:S05]  /*2eb10*/  BRA `(.L_x_972) ;  /* 0xffffffb000ac7947 */ /* 0x000fea000383ffff */
.L_x_801:
[----:B------:R-:W3:Y:S01]  /*2eb20*/  S2R R2, SR_TID.X ;  /* 0x0000000000027919 */ /* 0x000ee20000002100 */
[----:B------:R-:W-:Y:S01]  /*2eb30*/  BSSY B0, `(.L_x_973) ;  /* 0x000000a000007945 */ /* 0x000fe20003800000 */
[----:B------:R-:W-:Y:S01]  /*2eb40*/  IMAD.MOV.U32 R12, RZ, RZ, RZ ;  /* 0x000000ffff0c7224 */ /* 0x000fe200078e00ff */
[----:B------:R-:W-:Y:S01]  /*2eb50*/  MOV R15, 0xffffffff ;  /* 0xffffffff000f7802 */ /* 0x000fe20000000f00 */
[----:B------:R-:W-:Y:S01]  /*2eb60*/  IMAD.MOV.U32 R11, RZ, RZ, 0x1f ;  /* 0x0000001fff0b7424 */ /* 0x000fe200078e00ff */
[----:B---3--:R-:W-:-:S04]  /*2eb70*/  SHF.R.U32.HI R2, RZ, 0x5, R2 ;  /* 0x00000005ff027819 */ /* 0x008fc80000011602 */
[----:B------:R-:W-:-:S04]  /*2eb80*/  LOP3.LUT R2, R2, 0x3, RZ, 0xc0, !PT ;  /* 0x0000000302027812 */ /* 0x000fc800078ec0ff */
[----:B------:R-:W-:-:S07]  /*2eb90*/  MOV R13, R2 ;  /* 0x00000002000d7202 */ /* 0x000fce0000000f00 */
[----:B012---:R-:W-:Y:S05]  /*2eba0*/  WARPSYNC.COLLECTIVE R15, `(.L_x_974) ;  /* 0x000000000f087348 */ /* 0x007fea0003c00000 */
[----:B------:R3:W4:Y:S02]  /*2ebb0*/  SHFL.IDX P6, R14, R13, R12, R11 ;  /* 0x0000000c0d0e7389 */ /* 0x00072400000c000b */
[----:B01234-:R-:W-:Y:S01]  /*2ebc0*/  ENDCOLLECTIVE ;  /* 0x000000000000791b */ /* 0x01ffe20003800000 */
.L_x_974:
[----:B------:R-:W-:Y:S05]  /*2ebd0*/  BSYNC B0 ;  /* 0x0000000000007941 */ /* 0x000fea0003800000 */
.L_x_973:
[----:B------:R-:W-:Y:S05]  /*2ebe0*/  BRA `(.L_x_975) ;  /* 0xffffffb000947947 */ /* 0x000fea000383ffff */
.L_x_802:
[----:B------:R-:W-:Y:S01]  /*2ebf0*/  BSSY B0, `(.L_x_976) ;  /* 0x0000006000007945 */ /* 0x000fe20003800000 */
[----:B------:R-:W-:-:S07]  /*2ec00*/  IMAD.MOV.U32 R15, RZ, RZ, -0x1 ;  /* 0xffffffffff0f7424 */ /* 0x000fce00078e00ff */
[----:B012---:R-:W-:Y:S05]  /*2ec10*/  WARPSYNC.COLLECTIVE R15, `(.L_x_977) ;  /* 0x000000000f0c7348 */ /* 0x007fea0003c00000 */
[----:B------:R-:W-:Y:S02]  /*2ec20*/  ELECT P6, UR62, PT ;  /* 0x00000000003e782f */ /* 0x000fe400038c0000 */
[----:B------:R-:W-:Y:S01]  /*2ec30*/  MOV R14, UR62 ;  /* 0x0000003e000e7c02 */ /* 0x000fe20008000f00 */
[----:B012---:R-:W-:Y:S10]  /*2ec40*/  ENDCOLLECTIVE ;  /* 0x000000000000791b */ /* 0x007ff40003800000 */
.L_x_977:
[----:B------:R-:W-:Y:S05]  /*2ec50*/  BSYNC B0 ;  /* 0x0000000000007941 */ /* 0x000fea0003800000 */
.L_x_976:
[----:B------:R-:W-:Y:S05]  /*2ec60*/  BRA `(.L_x_978) ;  /* 0xffffffb000887947 */ /* 0x000fea000383ffff */
.L_x_804:
[----:B-1----:R1:W3:Y:S02]  /*2ec70*/  SYNCS.PHASECHK.TRANS64.TRYWAIT P1, [R3+URZ+0x38840], R2 ;  /* 0x03884002030075a7 */ /* 0x0022e4000802017f */
[----:B---3--:R-:W-:Y:S05]  /*2ec80*/  @!P1 NANOSLEEP.SYNCS 0x989680 ;  /* 0x009896800000995d */ /* 0x008fea0003900000 */
[----:B------:R-:W3:Y:S02]  /*2ec90*/  @!P1 SYNCS.PHASECHK.TRANS64 P1, [R3+URZ+0x38840], R2 ;  /* 0x03884002030095a7 */ /* 0x000ee4000802007f */
[----:B---3--:R-:W-:Y:S05]  /*2eca0*/  @!P1 BRA `(.L_x_804) ;  /* 0xfffffffc00f09947 */ /* 0x008fea000383ffff */
[----:B------:R-:W-:Y:S05]  /*2ecb0*/  BRA `(.L_x_979) ;  /* 0xffffffb000a87947 */ /* 0x000fea000383ffff */
.L_x_806:
[----:B---3--:R3:W4:Y:S02]  /*2ecc0*/  SYNCS.PHASECHK.TRANS64.TRYWAIT P1, [R23+URZ+0x38840], R0 ;  /* 0x03884000170075a7 */ /* 0x008724000802017f */
[----:B----4-:R-:W-:Y:S05]  /*2ecd0*/  @!P1 NANOSLEEP.SYNCS 0x989680 ;  /* 0x009896800000995d */ /* 0x010fea0003900000 */
[----:B------:R-:W4:Y:S02]  /*2ece0*/  @!P1 SYNCS.PHASECHK.TRANS64 P1, [R23+URZ+0x38840], R0 ;  /* 0x03884000170095a7 */ /* 0x000f24000802007f */
[----:B----4-:R-:W-:Y:S05]  /*2ecf0*/  @!P1 BRA `(.L_x_806) ;  /* 0xfffffffc00f09947 */ /* 0x010fea000383ffff */
[----:B------:R-:W-:Y:S05]  /*2ed00*/  BRA `(.L_x_980) ;  /* 0xffffffb000b47947 */ /* 0x000fea000383ffff */
.L_x_808:
[----:B----4-:R4:W0:Y:S02]  /*2ed10*/  SYNCS.PHASECHK.TRANS64.TRYWAIT P1, [R3+URZ+0x38860], R2 ;  /* 0x03886002030075a7 */ /* 0x010824000802017f */
[----:B0-----:R-:W-:Y:S05]  /*2ed20*/  @!P1 NANOSLEEP.SYNCS 0x989680 ;  /* 0x009896800000995d */ /* 0x001fea0003900000 */
[----:B------:R-:W0:Y:S02]  /*2ed30*/  @!P1 SYNCS.PHASECHK.TRANS64 P1, [R3+URZ+0x38860], R2 ;  /* 0x03886002030095a7 */ /* 0x000e24000802007f */
[----:B0-----:R-:W-:Y:S05]  /*2ed40*/  @!P1 BRA `(.L_x_808) ;  /* 0xfffffffc00f09947 */ /* 0x001fea000383ffff */
[----:B------:R-:W-:Y:S05]  /*2ed50*/  BRA `(.L_x_981) ;  /* 0xffffffb000b07947 */ /* 0x000fea000383ffff */
.L_x_982:
        /* <DEDUP_REMOVED lines=10> */
.L_x_3273:


//--------------------- .text._ZN7cutlass13device_kernelIN5flash11enable_sm90INS1_16FlashAttnFwdSm90INS1_25CollectiveMainloopFwdSm90ILi2EN4cute5tupleIJNS5_1CILi1EEES8_S8_EEENS6_IJNS7_ILi128EEENS7_ILi64EEENS7_ILi256EEEEEELi256ENS_6half_tEfNS_4arch4Sm90ELb0ELb1ELb0ELb0ELb1ELb0ELb0ELb1ELb1ELb1ELb1ELb0EEENS1_21CollectiveEpilogueFwdINS6_IJSA_SC_SB_EEES9_SE_SG_Li256ELb0ELb1ELb1ELb0EEENS1_19SingleTileSchedulerILb0ELb1ELb1ELi128EEEEEEEEEvNT_6ParamsE --------------------------
	.section	.text._ZN7cutlass13device_kernelIN5flash11enable_sm90INS1_16FlashAttnFwdSm90INS1_25CollectiveMainloopFwdSm90ILi2EN4cute5tupleIJNS5_1CILi1EEES8_S8_EEENS6_IJNS7_ILi128EEENS7_ILi64EEENS7_ILi256EEEEEELi256ENS_6half_tEfNS_4arch4Sm90ELb0ELb1ELb0ELb0ELb1ELb0ELb0ELb1ELb1ELb1ELb1ELb0EEENS1_21CollectiveEpilogueFwdINS6_IJSA_SC_SB_EEES9_SE_SG_Li256ELb0ELb1ELb1ELb0EEENS1_19SingleTileSchedulerILb0ELb1ELb1ELi128EEEEEEEEEvNT_6ParamsE,"ax",@progbits
	.align	128
.text._ZN7cutlass13device_kernelIN5flash11enable_sm90INS1_16FlashAttnFwdSm90INS1_25CollectiveMainloopFwdSm90ILi2EN4cute5tupleIJNS5_1CILi1EEES8_S8_EEENS6_IJNS7_ILi128EEENS7_ILi64EEENS7_ILi256EEEEEELi256ENS_6half_tEfNS_4arch4Sm90ELb0ELb1ELb0ELb0ELb1ELb0ELb0ELb1ELb1ELb1ELb1ELb0EEENS1_21CollectiveEpilogueFwdINS6_IJSA_SC_SB_EEES9_SE_SG_Li256ELb0ELb1ELb1ELb0EEENS1_19SingleTileSchedulerILb0ELb1ELb1ELi128EEEEEEEEEvNT_6ParamsE:
        .type           _ZN7cutlass13device_kernelIN5flash11enable_sm90INS1_16FlashAttnFwdSm90INS1_25CollectiveMainloopFwdSm90ILi2EN4cute5tupleIJNS5_1CILi1EEES8_S8_EEENS6_IJNS7_ILi128EEENS7_ILi64EEENS7_ILi256EEEEEELi256ENS_6half_tEfNS_4arch4Sm90ELb0ELb1ELb0ELb0ELb1ELb0ELb0ELb1ELb1ELb1ELb1ELb0EEENS1_21CollectiveEpilogueFwdINS6_IJSA_SC_SB_EEES9_SE_SG_Li256ELb0ELb1ELb1ELb0EEENS1_19SingleTileSchedulerILb0ELb1ELb1ELi128EEEEEEEEEvNT_6ParamsE,@function
        .size           _ZN7cutlass13device_kernelIN5flash11enable_sm90INS1_16FlashAttnFwdSm90INS1_25CollectiveMainloopFwdSm90ILi2EN4cute5tupleIJNS5_1CILi1EEES8_S8_EEENS6_IJNS7_ILi128EEENS7_ILi64EEENS7_ILi256EEEEEELi256ENS_6half_tEfNS_4arch4Sm90ELb0ELb1ELb0ELb0ELb1ELb0ELb0ELb1ELb1ELb1ELb1ELb0EEENS1_21CollectiveEpilogueFwdINS6_IJSA_SC_SB_EEES9_SE_SG_Li256ELb0ELb1ELb1ELb0EEENS1_19SingleTileSchedulerILb0ELb1ELb1ELi128EEEEEEEEEvNT_6ParamsE,(.L_x_3274 - _ZN7cutlass13device_kernelIN5flash11enable_sm90INS1_16FlashAttnFwdSm90INS1_25CollectiveMainloopFwdSm90ILi2EN4cute5tupleIJNS5_1CILi1EEES8_S8_EEENS6_IJNS7_ILi128EEENS7_ILi64EEENS7_ILi256EEEEEELi256ENS_6half_tEfNS_4arch4Sm90ELb0ELb1ELb0ELb0ELb1ELb0ELb0ELb1ELb1ELb1ELb1ELb0EEENS1_21CollectiveEpilogueFwdINS6_IJSA_SC_SB_EEES9_SE_SG_Li256ELb0ELb1ELb1ELb0EEENS1_19SingleTileSchedulerILb0ELb1ELb1ELi128EEEEEEEEEvNT_6ParamsE)
        .other          _ZN7cutlass13device_kernelIN5flash11enable_sm90INS1_16FlashAttnFwdSm90INS1_25CollectiveMainloopFwdSm90ILi2EN4cute5tupleIJNS5_1CILi1EEES8_S8_EEENS6_IJNS7_ILi128EEENS7_ILi64EEENS7_ILi256EEEEEELi256ENS_6half_tEfNS_4arch4Sm90ELb0ELb1ELb0ELb0ELb1ELb0ELb0ELb1ELb1ELb1ELb1ELb0EEENS1_21CollectiveEpilogueFwdINS6_IJSA_SC_SB_EEES9_SE_SG_Li256ELb0ELb1ELb1ELb0EEENS1_19SingleTileSchedulerILb0ELb1ELb1ELi128EEEEEEEEEvNT_6ParamsE,@"STO_CUDA_ENTRY STV_DEFAULT"
_ZN7cutlass13device_kernelIN5flash11enable_sm90INS1_16FlashAttnFwdSm90INS1_25CollectiveMainloopFwdSm90ILi2EN4cute5tupleIJNS5_1CILi1EEES8_S8_EEENS6_IJNS7_ILi128EEENS7_ILi64EEENS7_ILi256EEEEEELi256ENS_6half_tEfNS_4arch4Sm90ELb0ELb1ELb0ELb0ELb1ELb0ELb0ELb1ELb1ELb1ELb1ELb0EEENS1_21CollectiveEpilogueFwdINS6_IJSA_SC_SB_EEES9_SE_SG_Li256ELb0ELb1ELb1ELb0EEENS1_19SingleTileSchedulerILb0ELb1ELb1ELi128EEEEEEEEEvNT_6ParamsE:
        /* <DEDUP_REMOVED lines=45> */
.L_x_983:
        /* <DEDUP_REMOVED lines=22> */
.L_x_984:
        /* <DEDUP_REMOVED lines=18> */
.L_x_985:
        /* <DEDUP_REMOVED lines=22> */
.L_x_986:
        /* <DEDUP_REMOVED lines=23> */
.L_x_987:
[----:B------:R-:W-:Y:S01]  /*0820*/  UISETP.NE.AND UP0, UPT, UR9, URZ, UPT ;  /* 0x0000003f0900728c */ /* 0x000fe2000bf05270 */
[----:B------:R-:W-:Y:S01]  /*0830*/  NOP ;  /* 0x0000000000007918 */ /* 0x000fe20000000000 */
[----:B0-----:R-:W-:Y:S01]  /*0840*/  UMOV UR4, 0x1 ;  /* 0x0000000100047882 */ /* 0x001fe20000000000 */
[----:B------:R-:W-:Y:S01]  /*0850*/  ULDC.64 UR60, c[0x0][0x208] ;  /* 0x00008200003c7ab9 */ /* 0x000fe20000000a00 */
[----:B------:R-:W-:Y:S01]  /*0860*/  USEL UR4, UR4, 0x2, !UP0 ;  /* 0x0000000204047887 */ /* 0x000fe2000c000000 */
[----:B------:R-:W-:Y:S01]  /*0870*/  BSSY B6, `(.L_x_988) ;  /* 0x0001283000067945 */ /* 0x000fe20003800000 */
[----:B-1234-:R-:W-:Y:S01]  /*0880*/  BAR.SYNC.DEFER_BLOCKING 0x0 ;  /* 0x0000000000007b1d */ /* 0x01efe20000010000 */
[----:B------:R-:W-:-:S03]  /*0890*/  PLOP3.LUT P0, PT, PT, PT, UP0, 0x80, 0x0 ;  /* 0x000000000000781c */ /* 0x000fc60003f0f008 */
[----:B------:R-:W-:-:S05]  /*08a0*/  IMAD.U32 R2, RZ, RZ, UR4 ;  /* 0x00000004ff027e24 */ /* 0x000fca000f8e00ff */
[----:B------:R0:W-:Y:S05]  /*08b0*/  STL [R1+0x4], R2 ;  /* 0x0000040201007387 */ /* 0x0001ea0000100800 */
[----:B------:R-:W-:Y:S05]  /*08c0*/  @!P0 BRA `(.L_x_989) ;  /* 0x000000e800648947 */ /* 0x000fea0003800000 */
.L_x_990:
        /* <DEDUP_REMOVED lines=14> */
[----:B------:R-:W-:Y:S01]  /*09b0*/  IMAD.U32 R0, RZ, RZ, UR10 ;  /* 0x0000000aff007e24 */ /* 0x000fe2000f8e00ff */
[----:B--2---:R-:W-:Y:S01]  /*09c0*/  ISETP.LE.AND P0, PT, RZ, UR8, PT ;  /* 0x00000008ff007c0c */ /* 0x004fe2000bf03270 */
[----:B------:R-:W-:-:S03]  /*09d0*/  UIADD3 UR4, -UR10, URZ, URZ ;  /* 0x0000003f0a047290 */ /* 0x000fc6000fffe13f */
[----:B------:R1:W-:Y:S01]  /*09e0*/  STL [R1], R0 ;  /* 0x0000000001007387 */ /* 0x0003e20000100800 */
[----:B------:R-:W-:-:S08]  /*09f0*/  UIMAD UR6, UR7, UR4, UR6 ;  /* 0x00000004070672a4 */ /* 0x000fd0000f8e0206 */
[----:B------:R-:W-:Y:S05]  /*0a00*/  @!P0 BRA `(.L_x_991) ;  /* 0x0000012400a48947 */ /* 0x000fea0003800000 */
[----:B0-----:R-:W0:Y:S01]  /*0a10*/  LDC.64 R2, c[0x0][0x418] ;  /* 0x00010600ff027b82 */ /* 0x001e220000000a00 */
[----:B------:R-:W-:Y:S01]  /*0a20*/  ULDC UR4, c[0x0][0x448] ;  /* 0x0001120000047ab9 */ /* 0x000fe20000000800 */
[----:B------:R-:W-:Y:S01]  /*0a30*/  IADD3 R19, R26, -0x80, RZ ;  /* 0xffffff801a137810 */ /* 0x000fe20007ffe0ff */
[----:B------:R-:W-:-:S04]  /*0a40*/  UISETP.NE.AND UP0, UPT, UR4, 0x1, UPT ;  /* 0x000000010400788c */ /* 0x000fc8000bf05270 */
[----:B------:R-:W-:Y:S01]  /*0a50*/  UP2UR UR4, UPR, URZ, 0x1 ;  /* 0x000000013f047883 */ /* 0x000fe20008000000 */
[----:B------:R-:W1:Y:S05]  /*0a60*/  LDC R18, c[0x0][0x288] ;  /* 0x0000a200ff127b82 */ /* 0x000e6a0000000800 */
[----:B------:R-:W-:Y:S01]  /*0a70*/  IMAD.U32 R23, RZ, RZ, UR4 ;  /* 0x00000004ff177e24 */ /* 0x000fe2000f8e00ff */
[----:B------:R-:W-:Y:S01]  /*0a80*/  @UP0 ULDC UR9, c[0x0][0x44c] ;  /* 0x0001130000090ab9 */ /* 0x000fe20000000800 */
[----:B------:R-:W-:Y:S01]  /*0a90*/  @UP0 ULDC UR11, c[0x0][0x450] ;  /* 0x00011400000b0ab9 */ /* 0x000fe20000000800 */
[----:B------:R-:W2:Y:S01]  /*0aa0*/  LDC R17, c[0x0][0x424] ;  /* 0x00010900ff117b82 */ /* 0x000ea20000000800 */
[----:B------:R-:W-:-:S07]  /*0ab0*/  ULDC.64 UR4, c[0x0][0x9e0] ;  /* 0x0002780000047ab9 */ /* 0x000fce0000000a00 */
[----:B------:R-:W3:Y:S01]  /*0ac0*/  S2UR UR38, SR_CTAID.X ;  /* 0x00000000002679c3 */ /* 0x000ee20000002500 */
[----:B0-----:R-:W-:-:S04]  /*0ad0*/  ISETP.NE.U32.AND P0, PT, R2, RZ, PT ;  /* 0x000000ff0200720c */ /* 0x001fc80003f05070 */
[----:B------:R-:W-:-:S03]  /*0ae0*/  ISETP.NE.AND.EX P0, PT, R3, RZ, PT, P0 ;  /* 0x000000ff0300720c */ /* 0x000fc60003f05300 */
[----:B------:R-:W0:Y:S01]  /*0af0*/  LDC R4, c[0x0][0x2f0] ;  /* 0x0000bc00ff047b82 */ /* 0x000e220000000800 */
[----:B-1----:R-:W-:Y:S02]  /*0b00*/  IADD3 R0, -R18, 0x1, RZ ;  /* 0x0000000112007810 */ /* 0x002fe40007ffe1ff */
[----:B--2---:R-:W-:Y:S01]  /*0b10*/  SEL R17, R17, 0x1, P0 ;  /* 0x0000000111117807 */ /* 0x004fe20000000000 */
[----:B---3--:R-:W-:-:S04]  /*0b20*/  USHF.L.U32 UR38, UR38, 0x7, URZ ;  /* 0x0000000726267899 */ /* 0x008fc8000800063f */
[----:B------:R-:W-:Y:S02]  /*0b30*/  @UP0 UIADD3 UR8, UR38, 0x7f, URZ ;  /* 0x0000007f26080890 */ /* 0x000fe4000fffe03f */
[----:B------:R-:W-:Y:S01]  /*0b40*/  UIADD3 UR7, UR38, 0x7f, URZ ;  /* 0x0000007f26077890 */ /* 0x000fe2000fffe03f */
[----:B0-----:R-:W-:Y:S01]  /*0b50*/  IMAD R0, R17, R4, R0 ;  /* 0x0000000411007224 */ /* 0x001fe200078e0200 */
[----:B------:R-:W-:-:S04]  /*0b60*/  UIMAD.WIDE.U32 UR8, UR8, UR9, URZ ;  /* 0x00000009080872a5 */ /* 0x000fc8000f8e003f */
[----:B------:R-:W-:Y:S01]  /*0b70*/  R2UR UR10, R0 ;  /* 0x00000000000a72ca */ /* 0x000fe200000e0000 */
[----:B------:R-:W-:Y:S02]  /*0b80*/  @UP0 USHF.R.U32.HI UR7, URZ, UR11, UR9 ;  /* 0x0000000b3f070299 */ /* 0x000fe40008011609 */
[----:B------:R-:W-:-:S04]  /*0b90*/  UISETP.GE.AND UP0, UPT, UR5, 0x1, UPT ;  /* 0x000000010500788c */ /* 0x000fc8000bf06270 */
[----:B------:R-:W-:Y:S02]  /*0ba0*/  UP2UR UR8, UPR, URZ, 0x1 ;  /* 0x000000013f087883 */ /* 0x000fe40008000000 */
[----:B------:R-:W-:-:S04]  /*0bb0*/  PLOP3.LUT P0, PT, PT, PT, UP0, 0x40, 0x0 ;  /* 0x000000000000781c */ /* 0x000fc80003f0e808 */
[----:B------:R-:W-:Y:S01]  /*0bc0*/  UIADD3 UR7, UR10, UR7, URZ ;  /* 0x000000070a077290 */ /* 0x000fe2000fffe03f */
[----:B------:R-:W-:-:S03]  /*0bd0*/  IMAD.U32 R22, RZ, RZ, UR8 ;  /* 0x00000008ff167e24 */ /* 0x000fc6000f8e00ff */
[----:B------:R-:W-:-:S06]  /*0be0*/  UIADD3 UR4, UR7, UR4, URZ ;  /* 0x0000000407047290 */ /* 0x000fcc000fffe03f */
[----:B------:R-:W-:Y:S01]  /*0bf0*/  IMAD.U32 R0, RZ, RZ, UR4 ;  /* 0x00000004ff007e24 */ /* 0x000fe2000f8e00ff */
[----:B------:R-:W-:Y:S06]  /*0c00*/  @P0 BRA `(.L_x_992) ;  /* 0x0000000000400947 */ /* 0x000fec0003800000 */
[----:B------:R-:W-:Y:S01]  /*0c10*/  ISETP.LT.AND P0, PT, RZ, UR7, PT ;  /* 0x00000007ff007c0c */ /* 0x000fe2000bf01270 */
[----:B------:R-:W-:-:S12]  /*0c20*/  UIADD3 UR4, UR7, -0x1, URZ ;  /* 0xffffffff07047890 */ /* 0x000fd8000fffe03f */
[----:B------:R-:W-:Y:S05]  /*0c30*/  @P0 BRA `(.L_x_993) ;  /* 0x00000000001c0947 */ /* 0x000fea0003800000 */
[----:B------:R-:W-:Y:S02]  /*0c40*/  UISETP.NE.AND UP0, UPT, UR5, 0x1, UPT ;  /* 0x000000010500788c */ /* 0x000fe4000bf05270 */
[----:B------:R-:W-:-:S09]  /*0c50*/  UIADD3 UR4, -UR7, URZ, URZ ;  /* 0x0000003f07047290 */ /* 0x000fd2000fffe13f */
[----:B------:R-:W-:Y:S02]  /*0c60*/  @UP0 ULDC.64 UR10, c[0x0][0x9e8] ;  /* 0x00027a00000a0ab9 */ /* 0x000fe40000000a00 */
[----:B------:R-:W-:-:S04]  /*0c70*/  UIMAD.WIDE.U32 UR8, UR4, UR10, URZ ;  /* 0x0000000a040872a5 */ /* 0x000fc8000f8e003f */
[----:B------:R-:W-:-:S04]  /*0c80*/  @UP0 USHF.R.U32.HI UR4, URZ, UR11, UR9 ;  /* 0x0000000b3f040299 */ /* 0x000fc80008011609 */
[----:B------:R-:W-:Y:S01]  /*0c90*/  ULOP3.LUT UR4, URZ, UR4, URZ, 0x33, !UPT ;  /* 0x000000043f047292 */ /* 0x000fe2000f8e333f */
[----:B------:R-:W-:Y:S11]  /*0ca0*/  BRA `(.L_x_994) ;  /* 0x0000000000107947 */ /* 0x000ff60003800000 */
.L_x_993:
[----:B------:R-:W-:-:S11]  /*0cb0*/  UISETP.NE.AND UP0, UPT, UR5, 0x1, UPT ;  /* 0x000000010500788c */ /* 0x000fd6000bf05270 */
[----:B------:R-:W-:Y:S02]  /*0cc0*/  @UP0 ULDC.64 UR10, c[0x0][0x9e8] ;  /* 0x00027a00000a0ab9 */ /* 0x000fe40000000a00 */
[----:B------:R-:W-:-:S04]  /*0cd0*/  UIMAD.WIDE.U32 UR8, UR4, UR10, URZ ;  /* 0x0000000a040872a5 */ /* 0x000fc8000f8e003f */
[----:B------:R-:W-:-:S12]  /*0ce0*/  @UP0 USHF.R.U32.HI UR4, URZ, UR11, UR9 ;  /* 0x0000000b3f040299 */ /* 0x000fd80008011609 */
.L_x_994:
[----:B------:R-:W-:-:S06]  /*0cf0*/  UIMAD UR4, UR4, UR5, UR5 ;  /* 0x00000005040472a4 */ /* 0x000fcc000f8e0205 */
[----:B------:R-:W-:-:S07]  /*0d00*/  VIMNMX R0, R0, UR4, PT ;  /* 0x0000000400007c48 */ /* 0x000fce000bfe0100 */
.L_x_992:
[----:B------:R-:W-:Y:S01]  /*0d10*/  R2UR UR4, R23 ;  /* 0x00000000170472ca */ /* 0x000fe200000e0000 */
[CC--:B------:R-:W-:Y:S02]  /*0d20*/  IMAD R18, R17.reuse, R4.reuse, -R18 ;  /* 0x0000000411127224 */ /* 0x0c0fe400078e0a12 */
[----:B------:R-:W-:Y:S02]  /*0d30*/  VIADD R2, R0, 0x3f ;  /* 0x0000003f00027836 */ /* 0x000fe40000000000 */
[----:B------:R-:W-:Y:S01]  /*0d40*/  IMAD R0, R17, R4, 0x3f ;  /* 0x0000003f11007424 */ /* 0x000fe200078e0204 */
[----:B------:R-:W-:Y:S02]  /*0d50*/  R2UR UR7, R18 ;  /* 0x00000000120772ca */ /* 0x000fe400000e0000 */
[----:B------:R-:W-:Y:S02]  /*0d60*/  SHF.R.S32.HI R5, RZ, 0x1f, R2 ;  /* 0x0000001fff057819 */ /* 0x000fe40000011402 */
[----:B------:R-:W-:-:S02]  /*0d70*/  SHF.R.S32.HI R3, RZ, 0x1f, R0 ;  /* 0x0000001fff037819 */ /* 0x000fc40000011400 */
[----:B------:R-:W-:Y:S01]  /*0d80*/  LEA.HI R5, R5, R2, RZ, 0x6 ;  /* 0x0000000205057211 */ /* 0x000fe200078f30ff */
[----:B------:R-:W-:Y:S01]  /*0d90*/  UISETP.NE.AND UP0, UPT, UR4, URZ, UPT ;  /* 0x0000003f0400728c */ /* 0x000fe2000bf05270 */
[----:B------:R-:W-:Y:S02]  /*0da0*/  LEA.HI R3, R3, R0, RZ, 0x6 ;  /* 0x0000000003037211 */ /* 0x000fe400078f30ff */
[----:B------:R-:W-:Y:S01]  /*0db0*/  UMOV UR4, UR38 ;  /* 0x0000002600047c82 */ /* 0x000fe20008000000 */
[----:B------:R-:W-:Y:S02]  /*0dc0*/  SHF.R.S32.HI R0, RZ, 0x6, R5 ;  /* 0x00000006ff007819 */ /* 0x000fe40000011405 */
[----:B------:R-:W-:-:S04]  /*0dd0*/  SHF.R.S32.HI R3, RZ, 0x6, R3 ;  /* 0x00000006ff037819 */ /* 0x000fc80000011403 */
[----:B------:R-:W-:Y:S01]  /*0de0*/  VIMNMX R204, R3, R0, PT ;  /* 0x0000000003cc7248 */ /* 0x000fe20003fe0100 */
[----:B------:R-:W-:Y:S01]  /*0df0*/  @UP0 ULDC UR8, c[0x0][0x44c] ;  /* 0x0001130000080ab9 */ /* 0x000fe20000000800 */
[----:B------:R-:W-:Y:S01]  /*0e00*/  @UP0 ULDC UR10, c[0x0][0x450] ;  /* 0x00011400000a0ab9 */ /* 0x000fe20000000800 */
[----:B------:R-:W-:-:S04]  /*0e10*/  UIMAD.WIDE.U32 UR8, UR38, UR8, URZ ;  /* 0x00000008260872a5 */ /* 0x000fc8000f8e003f */
[----:B------:R-:W-:Y:S02]  /*0e20*/  @UP0 USHF.R.U32.HI UR4, URZ, UR10, UR9 ;  /* 0x0000000a3f040299 */ /* 0x000fe40008011609 */
[----:B------:R-:W-:Y:S02]  /*0e30*/  UISETP.GE.AND UP0, UPT, UR5, 0x1, UPT ;  /* 0x000000010500788c */ /* 0x000fe4000bf06270 */
[----:B------:R-:W-:-:S03]  /*0e40*/  UIADD3 UR4, UR7, UR4, URZ ;  /* 0x0000000407047290 */ /* 0x000fc6000fffe03f */
[----:B------:R-:W-:Y:S01]  /*0e50*/  ULDC UR7, c[0x0][0x9dc] ;  /* 0x0002770000077ab9 */ /* 0x000fe20000000800 */
[----:B------:R-:W-:Y:S01]  /*0e60*/  PLOP3.LUT P0, PT, PT, PT, UP0, 0x40, 0x0 ;  /* 0x000000000000781c */ /* 0x000fe20003f0e808 */
[----:B------:R-:W-:-:S12]  /*0e70*/  UIADD3 UR7, UR4, -UR7, URZ ;  /* 0x8000000704077290 */ /* 0x000fd8000fffe03f */
[----:B------:R-:W-:Y:S05]  /*0e80*/  @P0 BRA `(.L_x_995) ;  /* 0x0000000000440947 */ /* 0x000fea0003800000 */
[----:B------:R-:W-:-:S06]  /*0e90*/  UISETP.GT.AND UP0, UPT, UR4, -0x1, UPT ;  /* 0xffffffff0400788c */ /* 0x000fcc000bf04270 */
[----:B------:R-:W-:-:S13]  /*0ea0*/  PLOP3.LUT P0, PT, PT, PT, UP0, 0x80, 0x0 ;  /* 0x000000000000781c */ /* 0x000fda0003f0f008 */
[----:B------:R-:W-:Y:S05]  /*0eb0*/  @P0 BRA `(.L_x_996) ;  /* 0x00000000001c0947 */ /* 0x000fea0003800000 */
[----:B------:R-:W-:Y:S02]  /*0ec0*/  UISETP.NE.AND UP0, UPT, UR5, 0x1, UPT ;  /* 0x000000010500788c */ /* 0x000fe4000bf05270 */
[----:B------:R-:W-:-:S09]  /*0ed0*/  ULOP3.LUT UR4, URZ, UR4, URZ, 0x33, !UPT ;  /* 0x000000043f047292 */ /* 0x000fd2000f8e333f */
[----:B------:R-:W-:Y:S02]  /*0ee0*/  @UP0 ULDC.64 UR10, c[0x0][0x9e8] ;  /* 0x00027a00000a0ab9 */ /* 0x000fe40000000a00 */
[----:B------:R-:W-:-:S04]  /*0ef0*/  UIMAD.WIDE.U32 UR8, UR4, UR10, URZ ;  /* 0x0000000a040872a5 */ /* 0x000fc8000f8e003f */
[----:B------:R-:W-:-:S04]  /*0f00*/  @UP0 USHF.R.U32.HI UR4, URZ, UR11, UR9 ;  /* 0x0000000b3f040299 */ /* 0x000fc80008011609 */
[----:B------:R-:W-:Y:S01]  /*0f10*/  ULOP3.LUT UR4, URZ, UR4, URZ, 0x33, !UPT ;  /* 0x000000043f047292 */ /* 0x000fe2000f8e333f */
[----:B------:R-:W-:Y:S11]  /*0f20*/  BRA `(.L_x_997) ;  /* 0x0000000000107947 */ /* 0x000ff60003800000 */
.L_x_996:
[----:B------:R-:W-:-:S11]  /*0f30*/  UISETP.NE.AND UP0, UPT, UR5, 0x1, UPT ;  /* 0x000000010500788c */ /* 0x000fd6000bf05270 */
[----:B------:R-:W-:Y:S02]  /*0f40*/  @UP0 ULDC.64 UR10, c[0x0][0x9e8] ;  /* 0x00027a00000a0ab9 */ /* 0x000fe40000000a00 */
[----:B------:R-:W-:-:S04]  /*0f50*/  UIMAD.WIDE.U32 UR8, UR4, UR10, URZ ;  /* 0x0000000a040872a5 */ /* 0x000fc8000f8e003f */
[----:B------:R-:W-:-:S12]  /*0f60*/  @UP0 USHF.R.U32.HI UR4, URZ, UR11, UR9 ;  /* 0x0000000b3f040299 */ /* 0x000fd80008011609 */
.L_x_997:
[----:B------:R-:W-:-:S04]  /*0f70*/  UIMAD UR4, UR4, UR5, URZ ;  /* 0x00000005040472a4 */ /* 0x000fc8000f8e023f */
[----:B------:R-:W-:-:S04]  /*0f80*/  UISETP.LT.AND UP0, UPT, UR7, UR4, UPT ;  /* 0x000000040700728c */ /* 0x000fc8000bf01270 */
[----:B------:R-:W-:-:S12]  /*0f90*/  USEL UR7, UR7, UR4, !UP0 ;  /* 0x0000000407077287 */ /* 0x000fd8000c000000 */
.L_x_995:
[----:B------:R-:W-:Y:S02]  /*0fa0*/  USHF.R.S32.HI UR4, URZ, 0x1f, UR7 ;  /* 0x0000001f3f047899 */ /* 0x000fe40008011407 */
[----:B------:R-:W-:Y:S02]  /*0fb0*/  USHF.R.U32.HI UR11, URZ, 0x10, UR6 ;  /* 0x000000103f0b7899 */ /* 0x000fe40008011606 */
[----:B------:R-:W-:Y:S02]  /*0fc0*/  ULEA.HI UR4, UR4, UR7, URZ, 0x6 ;  /* 0x0000000704047291 */ /* 0x000fe4000f8f303f */
[----:B------:R-:W-:Y:S02]  /*0fd0*/  ULOP3.LUT UR7, UR6, 0xffff, URZ, 0xc0, !UPT ;  /* 0x0000ffff06077892 */ /* 0x000fe4000f8ec03f */
[----:B------:R-:W-:-:S04]  /*0fe0*/  USHF.R.S32.HI UR4, URZ, 0x6, UR4 ;  /* 0x000000063f047899 */ /* 0x000fc80008011404 */
[----:B------:R-:W-:-:S04]  /*0ff0*/  UISETP.LT.AND UP0, UPT, URZ, UR4, UPT ;  /* 0x000000043f00728c */ /* 0x000fc8000bf01270 */
[----:B------:R-:W-:Y:S02]  /*1000*/  USEL UR10, URZ, UR4, !UP0 ;  /* 0x000000043f0a7287 */ /* 0x000fe4000c000000 */
[----:B------:R-:W-:Y:S01]  /*1010*/  UISETP.NE.AND UP0, UPT, UR11, URZ, UPT ;  /* 0x0000003f0b00728c */ /* 0x000fe2000bf05270 */
[----:B------:R-:W-:-:S03]  /*1020*/  UMOV UR4, URZ ;  /* 0x0000003f00047c82 */ /* 0x000fc60008000000 */
[----:B------:R-:W-:-:S07]  /*1030*/  ISETP.GT.AND P0, PT, R204, UR10, PT ;  /* 0x0000000acc007c0c */ /* 0x000fce000bf04270 */
[----:B------:R-:W-:-:S06]  /*1040*/  @!UP0 ULDC UR11, c[0x0][0x9f0] ;  /* 0x00027c00000b8ab9 */ /* 0x000fcc0000000800 */
[----:B------:R-:W-:Y:S05]  /*1050*/  @!P0 BRA `(.L_x_998) ;  /* 0x00000000008c8947 */ /* 0x000fea0003800000 */
[----:B------:R-:W-:Y:S01]  /*1060*/  IMAD.U32 R5, RZ, RZ, UR11 ;  /* 0x0000000bff057e24 */ /* 0x000fe2000f8e00ff */
[----:B------:R-:W-:-:S04]  /*1070*/  UMOV UR4, URZ ;  /* 0x0000003f00047c82 */ /* 0x000fc80008000000 */
[----:B------:R-:W-:-:S04]  /*1080*/  IABS R0, R5 ;  /* 0x0000000500007213 */ /* 0x000fc80000000000 */
[----:B------:R-:W-:Y:S02]  /*1090*/  R2UR UR12, R0 ;  /* 0x00000000000c72ca */ /* 0x000fe400000e0000 */
[----:B------:R-:W-:Y:S02]  /*10a0*/  IADD3 R0, R5, -0x1, R204 ;  /* 0xffffffff05007810 */ /* 0x000fe40007ffe0cc */
[----:B------:R-:W-:Y:S02]  /*10b0*/  IABS R5, R5 ;  /* 0x0000000500057213 */ /* 0x000fe40000000000 */
[----:B------:R-:W-:Y:S02]  /*10c0*/  R2UR UR6, R0 ;  /* 0x00000000000672ca */ /* 0x000fe400000e0000 */
[----:B------:R-:W-:-:S05]  /*10d0*/  IADD3 R5, RZ, -R5, RZ ;  /* 0x80000005ff057210 */ /* 0x000fca0007ffe0ff */
[----:B------:R-:W0:Y:S06]  /*10e0*/  I2F.RP R2, UR12 ;  /* 0x0000000c00027d06 */ /* 0x000e2c0008209400 */
[----:B------:R-:W-:-:S06]  /*10f0*/  UIADD3 UR6, -UR10, UR6, URZ ;  /* 0x000000060a067290 */ /* 0x000fcc000fffe13f */
[----:B------:R-:W-:Y:S01]  /*1100*/  IMAD.U32 R0, RZ, RZ, UR6 ;  /* 0x00000006ff007e24 */ /* 0x000fe2000f8e00ff */
[----:B------:R-:W-:Y:S01]  /*1110*/  ULOP3.LUT UR6, UR6, UR11, URZ, 0x3c, !UPT ;  /* 0x0000000b06067292 */ /* 0x000fe2000f8e3c3f */
[----:B0-----:R-:W0:Y:S03]  /*1120*/  MUFU.RCP R2, R2 ;  /* 0x0000000200027308 */ /* 0x001e260000001000 */
[----:B------:R-:W-:-:S04]  /*1130*/  IABS R0, R0 ;  /* 0x0000000000007213 */ /* 0x000fc80000000000 */
[----:B------:R-:W-:Y:S01]  /*1140*/  R2UR UR9, R0 ;  /* 0x00000000000972ca */ /* 0x000fe200000e0000 */
[----:B------:R-:W-:Y:S02]  /*1150*/  IMAD.MOV.U32 R0, RZ, RZ, R5 ;  /* 0x000000ffff007224 */ /* 0x000fe400078e0005 */
[----:B0-----:R-:W-:-:S06]  /*1160*/  VIADD R3, R2, 0xffffffe ;  /* 0x0ffffffe02037836 */ /* 0x001fcc0000000000 */
        /* <DEDUP_REMOVED lines=18> */
.L_x_998:
[----:B------:R-:W-:Y:S02]  /*1290*/  UIMAD UR5, UR7, UR4, UR10 ;  /* 0x00000004070572a4 */ /* 0x000fe4000f8e020a */
[----:B------:R-:W-:Y:S01]  /*12a0*/  IMAD.U32 R3, RZ, RZ, UR4 ;  /* 0x00000004ff037e24 */ /* 0x000fe2000f8e00ff */
[----:B------:R-:W-:Y:S01]  /*12b0*/  PLOP3.LUT P0, PT, PT, PT, PT, 0x80, 0x0 ;  /* 0x000000000000781c */ /* 0x000fe20003f0f070 */
[----:B------:R-:W-:Y:S01]  /*12c0*/  IMAD.MOV.U32 R2, RZ, RZ, RZ ;  /* 0x000000ffff027224 */ /* 0x000fe200078e00ff */
[----:B------:R-:W-:Y:S01]  /*12d0*/  CS2R R150, SRZ ;  /* 0x0000000000967805 */ /* 0x000fe2000001ff00 */
[----:B------:R-:W-:Y:S01]  /*12e0*/  IMAD.MOV.U32 R0, RZ, RZ, RZ ;  /* 0x000000ffff007224 */ /* 0x000fe200078e00ff */
[----:B------:R-:W-:Y:S01]  /*12f0*/  VIADDMNMX R204, R3, UR5, R204, PT ;  /* 0x0000000503cc7c46 */ /* 0x000fe2000b8001cc */
[----:B------:R-:W-:Y:S01]  /*1300*/  IMAD.U32 R201, RZ, RZ, UR5 ;  /* 0x00000005ffc97e24 */ /* 0x000fe2000f8e00ff */
[----:B------:R-:W-:Y:S02]  /*1310*/  CS2R R148, SRZ ;  /* 0x0000000000947805 */ /* 0x000fe4000001ff00 */
[----:B------:R-:W-:-:S02]  /*1320*/  CS2R R146, SRZ ;  /* 0x0000000000927805 */ /* 0x000fc4000001ff00 */
[----:B------:R-:W-:Y:S02]  /*1330*/  ISETP.GT.AND P1, PT, R204, UR5, PT ;  /* 0x00000005cc007c0c */ /* 0x000fe4000bf24270 */
        /* <DEDUP_REMOVED lines=62> */
[----:B------:R-:W-:Y:S01]  /*1720*/  SHF.R.S32.HI R56, RZ, 0x1f, R19 ;  /* 0x0000001fff387819 */ /* 0x000fe20000011413 */
[----:B------:R-:W0:Y:S01]  /*1730*/  S2UR UR7, SR_CgaCtaId ;  /* 0x00000000000779c3 */ /* 0x000e220000008800 */
[----:B------:R-:W-:Y:S02]  /*1740*/  UMOV UR6, 0x400 ;  /* 0x0000040000067882 */ /* 0x000fe40000000000 */
[----:B------:R-:W-:-:S04]  /*1750*/  LEA.HI R57, R56, R19, RZ, 0x7 ;  /* 0x0000001338397211 */ /* 0x000fc800078f38ff */
[----:B------:R-:W-:-:S05]  /*1760*/  SHF.R.S32.HI R58, RZ, 0x7, R57 ;  /* 0x00000007ff3a7819 */ /* 0x000fca0000011439 */
        /* <DEDUP_REMOVED lines=23> */
[----:B------:R-:W-:Y:S02]  /*18e0*/  IMAD.U32 R6, RZ, RZ, UR4 ;  /* 0x00000004ff067e24 */ /* 0x000fe4000f8e00ff */
[----:B------:R-:W-:-:S02]  /*18f0*/  IMAD.U32 R7, RZ, RZ, UR5 ;  /* 0x00000005ff077e24 */ /* 0x000fc4000f8e00ff */
[----:B------:R-:W-:Y:S02]  /*1900*/  IMAD.MOV.U32 R8, RZ, RZ, 0x70 ;  /* 0x00000070ff087424 */ /* 0x000fe400078e00ff */
[----:B------:R-:W-:Y:S02]  /*1910*/  IMAD.MOV.U32 R12, RZ, RZ, 0x1 ;  /* 0x00000001ff0c7424 */ /* 0x000fe400078e00ff */
[----:B0-----:R-:W-:-:S07]  /*1920*/  IMAD.MOV.U32 R13, RZ, RZ, RZ ;  /* 0x000000ffff0d7224 */ /* 0x001fce00078e00ff */
[----:B------:R-:W-:-:S07]  /*1930*/  LEPC R20, `(.L_x_1000) ;  /* 0x000000001014794e */ /* 0x000fce0000000000 */
[----:B-1----:R-:W-:Y:S05]  /*1940*/  CALL.ABS.NOINC R2 ;  /* 0x0000000002007343 */ /* 0x002fea0003c00000 */
.L_x_1000:
[----:B------:R-:W-:Y:S02]  /*1950*/  R2UR UR4, R16 ;  /* 0x00000000100472ca */ /* 0x000fe400000e0000 */
[----:B------:R-:W-:-:S11]  /*1960*/  SHF.L.U32 R0, RZ, 0x1f, RZ ;  /* 0x0000001fff007819 */ /* 0x000fd600000006ff */
[----:B------:R-:W0:Y:S02]  /*1970*/  SYNCS.PHASECHK.TRANS64.TRYWAIT P0, [UR4+0x30800], R0 ;  /* 0x03080000ff0075a7 */ /* 0x000e240008000144 */
[----:B0-----:R-:W-:Y:S05]  /*1980*/  @!P0 BRA `(.L_x_1001) ;  /* 0x0000011400cc8947 */ /* 0x001fea0003800000 */
.L_x_1134:
[----:B------:R-:W2:Y:S02]  /*1990*/  LDL R2, [R1+0x4] ;  /* 0x0000040001027983 */ /* 0x000ea40000100800 */
[----:B--2---:R-:W-:-:S13]  /*19a0*/  R2UR UR4, R2 ;  /* 0x00000000020472ca */ /* 0x004fda00000e0000 */
[----:B------:R-:W-:-:S06]  /*19b0*/  ULOP3.LUT UR4, UR4, 0x1, URZ, 0xfc, !UPT ;  /* 0x0000000104047892 */ /* 0x000fcc000f8efc3f */
[----:B------:R-:W-:-:S05]  /*19c0*/  IMAD.U32 R2, RZ, RZ, UR4 ;  /* 0x00000004ff027e24 */ /* 0x000fca000f8e00ff */
[----:B------:R-:W-:-:S13]  /*19d0*/  ISETP.NE.AND P0, PT, R2, 0x3, PT ;  /* 0x000000030200780c */ /* 0x000fda0003f05270 */
[----:B------:R-:W-:Y:S05]  /*19e0*/  @!P0 BRA `(.L_x_1002) ;  /* 0x0000000000048947 */ /* 0x000fea0003800000 */
[----:B------:R-:W-:Y:S01]  /*19f0*/  BPT.TRAP 0x1 ;  /* 0x000000040000795c */ /* 0x000fe20000300000 */
.L_x_1002:
[----:B------:R-:W-:-:S13]  /*1a00*/  R2UR UR4, R16 ;  /* 0x00000000100472ca */ /* 0x000fda00000e0000 */
[----:B------:R1:W2:Y:S01]  /*1a10*/  SYNCS.PHASECHK.TRANS64.TRYWAIT P1, [UR4+0x30830], R0 ;  /* 0x03083000ff0075a7 */ /* 0x0002a20008020144 */
[----:B------:R-:W-:Y:S05]  /*1a20*/  @!P0 BRA `(.L_x_1003) ;  /* 0x0000000000048947 */ /* 0x000fea0003800000 */
[----:B------:R-:W-:Y:S01]  /*1a30*/  BPT.TRAP 0x1 ;  /* 0x000000040000795c */ /* 0x000fe20000300000 */
.L_x_1003:
[----:B------:R-:W-:-:S05]  /*1a40*/  IMAD.U32 R6, RZ, RZ, UR36 ;  /* 0x00000024ff067e24 */ /* 0x000fca000f8e00ff */
[----:B------:R-:W-:Y:S01]  /*1a50*/  LOP3.LUT R6, R6, 0x10000, RZ, 0xfc, !PT ;  /* 0x0001000006067812 */ /* 0x000fe200078efcff */
[----:B--2---:R-:W-:Y:S06]  /*1a60*/  @P1 BRA `(.L_x_1004) ;  /* 0x00000000000c1947 */ /* 0x004fec0003800000 */
[----:B------:R-:W-:-:S13]  /*1a70*/  R2UR UR4, R16 ;  /* 0x00000000100472ca */ /* 0x000fda00000e0000 */
[----:B------:R-:W2:Y:S02]  /*1a80*/  SYNCS.PHASECHK.TRANS64.TRYWAIT P1, [UR4+0x30830], R0 ;  /* 0x03083000ff0075a7 */ /* 0x000ea40008020144 */
[----:B--2---:R-:W-:Y:S05]  /*1a90*/  @!P1 BRA `(.L_x_1005) ;  /* 0x0000011400a49947 */ /* 0x004fea0003800000 */
.L_x_1004:
[----:B------:R-:W-:Y:S05]  /*1aa0*/  WARPSYNC.ALL ;  /* 0x0000000000007948 */ /* 0x000fea0003800000 */
[----:B------:R-:W-:Y:S02]  /*1ab0*/  MOV R7, 0x40000040 ;  /* 0x4000004000077802 */ /* 0x000fe40000000f00 */
[----:B------:R-:W-:Y:S01]  /*1ac0*/  R2UR UR4, R16 ;  /* 0x00000000100472ca */ /* 0x000fe200000e0000 */
[----:B------:R-:W-:Y:S01]  /*1ad0*/  WARPGROUP.ARRIVE ;  /* 0x00000000000079c5 */ /* 0x000fe20000000000 */
[----:B------:R-:W-:Y:S01]  /*1ae0*/  R2UR UR8, R6 ;  /* 0x00000000060872ca */ /* 0x000fe200000e0000 */
[----:B------:R-:W-:Y:S01]  /*1af0*/  UMOV UR11, 0x40000040 ;  /* 0x40000040000b7882 */ /* 0x000fe20000000000 */
[----:B------:R-:W-:Y:S01]  /*1b00*/  R2UR UR9, R7 ;  /* 0x00000000070972ca */ /* 0x000fe200000e0000 */
[----:B------:R-:W-:Y:S01]  /*1b10*/  UMOV UR13, 0x40000040 ;  /* 0x40000040000d7882 */ /* 0x000fe20000000000 */
[----:B------:R-:W-:Y:S01]  /*1b20*/  UMOV UR7, 0x40000040 ;  /* 0x4000004000077882 */ /* 0x000fe20000000000 */
[----:B------:R-:W-:Y:S01]  /*1b30*/  UMOV UR5, UR13 ;  /* 0x0000000d00057c82 */ /* 0x000fe20008000000 */
[----:B------:R-:W-:Y:S01]  /*1b40*/  IMAD.U32 R11, RZ, RZ, UR13 ;  /* 0x0000000dff0b7e24 */ /* 0x000fe2000f8e00ff */
[----:B------:R-:W-:Y:S01]  /*1b50*/  UMOV UR13, 0x40000040 ;  /* 0x40000040000d7882 */ /* 0x000fe20000000000 */
[----:B------:R-:W-:Y:S01]  /*1b60*/  UMOV UR15, 0x40000040 ;  /* 0x40000040000f7882 */ /* 0x000fe20000000000 */
[----:B------:R-:W-:Y:S01]  /*1b70*/  UMOV UR17, 0x40000040 ;  /* 0x4000004000117882 */ /* 0x000fe20000000000 */
[----:B------:R-:W-:Y:S01]  /*1b80*/  UMOV UR21, 0x40000040 ;  /* 0x4000004000157882 */ /* 0x000fe20000000000 */
[----:B------:R-:W-:Y:S01]  /*1b90*/  UIADD3 UR4, UR4, 0x20400, URZ ;  /* 0x0002040004047890 */ /* 0x000fe2000fffe03f */
[----:B------:R-:W-:Y:S01]  /*1ba0*/  UMOV UR25, 0x40000040 ;  /* 0x4000004000197882 */ /* 0x000fe20000000000 */
[----:B------:R-:W-:-:S02]  /*1bb0*/  UMOV UR29, 0x40000040 ;  /* 0x40000040001d7882 */ /* 0x000fc40000000000 */
[----:B------:R-:W-:Y:S01]  /*1bc0*/  USHF.R.U32.HI UR4, URZ, 0x4, UR4 ;  /* 0x000000043f047899 */ /* 0x000fe20008011604 */
[----:B------:R-:W-:Y:S01]  /*1bd0*/  UMOV UR33, 0x40000040 ;  /* 0x4000004000217882 */ /* 0x000fe20000000000 */
[----:B------:R-:W-:Y:S02]  /*1be0*/  UMOV UR37, 0x40000040 ;  /* 0x4000004000257882 */ /* 0x000fe40000000000 */
[----:B------:R-:W-:Y:S01]  /*1bf0*/  ULOP3.LUT UR4, UR4, 0x3fff, URZ, 0xc0, !UPT ;  /* 0x00003fff04047892 */ /* 0x000fe2000f8ec03f */
[----:B------:R-:W-:Y:S01]  /*1c00*/  UMOV UR41, 0x40000040 ;  /* 0x4000004000297882 */ /* 0x000fe20000000000 */
[----:B------:R-:W-:Y:S02]  /*1c10*/  UMOV UR45, 0x40000040 ;  /* 0x40000040002d7882 */ /* 0x000fe40000000000 */
[----:B------:R-:W-:Y:S01]  /*1c20*/  ULOP3.LUT UR18, UR4, 0x10000, URZ, 0xfc, !UPT ;  /* 0x0001000004127892 */ /* 0x000fe2000f8efc3f */
[----:B------:R-:W-:Y:S01]  /*1c30*/  UMOV UR49, 0x40000040 ;  /* 0x4000004000317882 */ /* 0x000fe20000000000 */
[----:B------:R-:W-:-:S02]  /*1c40*/  UMOV UR53, 0x40000040 ;  /* 0x4000004000357882 */ /* 0x000fc40000000000 */
[----:B------:R-:W-:Y:S02]  /*1c50*/  UIADD3 UR6, UR18, 0x2, URZ ;  /* 0x0000000212067890 */ /* 0x000fe4000fffe03f */
[----:B------:R-:W-:Y:S02]  /*1c60*/  UIADD3 UR14, UR18, 0x200, URZ ;  /* 0x00000200120e7890 */ /* 0x000fe4000fffe03f */
[----:B------:R-:W-:Y:S01]  /*1c70*/  IMAD.U32 R21, RZ, RZ, UR18 ;  /* 0x00000012ff157e24 */ /* 0x000fe2000f8e00ff */
[----:B------:R-:W-:Y:S02]  /*1c80*/  UMOV UR10, UR18 ;  /* 0x00000012000a7c82 */ /* 0x000fe40008000000 */
[----:B------:R-:W-:Y:S01]  /*1c90*/  HGMMA.64x64x16.F32 R24, gdesc[UR8], RZ, !UPT, gsb0 ;  /* 0x00e00000081879f0 */ /* 0x000fe2000c0008ff */
[----:B------:R-:W-:Y:S01]  /*1ca0*/  R2UR UR10, R6 ;  /* 0x00000000060a72ca */ /* 0x000fe200000e0000 */
[----:B------:R-:W-:Y:S02]  /*1cb0*/  UMOV UR9, 0x40000040 ;  /* 0x4000004000097882 */ /* 0x000fe40000000000 */
[----:B------:R-:W-:-:S10]  /*1cc0*/  IMAD.U32 R15, RZ, RZ, UR9 ;  /* 0x00000009ff0f7e24 */ /* 0x000fd4000f8e00ff */
[----:B------:R-:W-:Y:S02]  /*1cd0*/  UIADD3 UR4, UR10, 0x2, URZ ;  /* 0x000000020a047890 */ /* 0x000fe4000fffe03f */
[----:B------:R-:W-:Y:S02]  /*1ce0*/  UIADD3 UR16, UR10, 0x402, URZ ;  /* 0x000004020a107890 */ /* 0x000fe4000fffe03f */
[----:B------:R-:W-:Y:S02]  /*1cf0*/  UIADD3 UR20, UR10, 0x404, URZ ;  /* 0x000004040a147890 */ /* 0x000fe4000fffe03f */
[----:B------:R-:W-:Y:S01]  /*1d00*/  UIADD3 UR24, UR10, 0x406, URZ ;  /* 0x000004060a187890 */ /* 0x000fe2000fffe03f */
[----:B------:R-:W-:Y:S01]  /*1d10*/  UMOV UR12, UR4 ;  /* 0x00000004000c7c82 */ /* 0x000fe20008000000 */
[----:B------:R-:W-:Y:S01]  /*1d20*/  UIADD3 UR28, UR10, 0x800, URZ ;  /* 0x000008000a1c7890 */ /* 0x000fe2000fffe03f */
[----:B------:R-:W-:Y:S01]  /*1d30*/  IMAD.U32 R10, RZ, RZ, UR12 ;  /* 0x0000000cff0a7e24 */ /* 0x000fe2000f8e00ff */
[----:B------:R-:W-:Y:S01]  /*1d40*/  UMOV UR4, UR12 ;  /* 0x0000000c00047c82 */ /* 0x000fe20008000000 */
[----:B------:R-:W-:-:S02]  /*1d50*/  UIADD3 UR12, UR10, 0x400, URZ ;  /* 0x000004000a0c7890 */ /* 0x000fc4000fffe03f */
[----:B------:R-:W-:Y:S02]  /*1d60*/  UIADD3 UR32, UR10, 0x802, URZ ;  /* 0x000008020a207890 */ /* 0x000fe4000fffe03f */
[----:B------:R-:W-:Y:S02]  /*1d70*/  UIADD3 UR36, UR10, 0x804, URZ ;  /* 0x000008040a247890 */ /* 0x000fe4000fffe03f */
[----:B------:R-:W-:Y:S02]  /*1d80*/  UIADD3 UR40, UR10, 0x806, URZ ;  /* 0x000008060a287890 */ /* 0x000fe4000fffe03f */
[----:B------:R-:W-:Y:S02]  /*1d90*/  UIADD3 UR44, UR10, 0xc00, URZ ;  /* 0x00000c000a2c7890 */ /* 0x000fe4000fffe03f */
[----:B------:R-:W-:Y:S02]  /*1da0*/  UIADD3 UR48, UR10, 0xc02, URZ ;  /* 0x00000c020a307890 */ /* 0x000fe4000fffe03f */
[----:B------:R-:W-:Y:S01]  /*1db0*/  UIADD3 UR52, UR10, 0xc04, URZ ;  /* 0x00000c040a347890 */ /* 0x000fe2000fffe03f */
[----:B------:R-:W-:-:S02]  /*1dc0*/  WARPGROUP.DEPBAR.LE gsb0, 0x0 ;  /* 0x00008000000079c5 */ /* 0x000fc40000010000 */
[----:B------:R-:W-:-:S06]  /*1dd0*/  WARPGROUP.ARRIVE ;  /* 0x00000000000079c5 */ /* 0x000fcc0000000000 */
[----:B------:R-:W-:Y:S01]  /*1de0*/  HGMMA.64x64x16.F32 R24, gdesc[UR4], R24, gsb0 ;  /* 0x00e00000041879f0 */ /* 0x000fe20008000818 */
[----:B------:R-:W-:Y:S02]  /*1df0*/  UIADD3 UR4, UR10, 0x4, URZ ;  /* 0x000000040a047890 */ /* 0x000fe4000fffe03f */
[----:B------:R-:W-:Y:S01]  /*1e00*/  UIADD3 UR6, UR18, 0x4, URZ ;  /* 0x0000000412067890 */ /* 0x000fe2000fffe03f */
[----:B------:R-:W-:Y:S01]  /*1e10*/  UMOV UR5, UR9 ;  /* 0x0000000900057c82 */ /* 0x000fe20008000000 */
[----:B------:R-:W-:Y:S01]  /*1e20*/  UMOV UR7, 0x40000040 ;  /* 0x4000004000077882 */ /* 0x000fe20000000000 */
[----:B------:R-:W-:Y:S02]  /*1e30*/  UMOV UR9, 0x40000040 ;  /* 0x4000004000097882 */ /* 0x000fe40000000000 */
[----:B------:R-:W-:Y:S02]  /*1e40*/  UMOV UR8, UR4 ;  /* 0x0000000400087c82 */ /* 0x000fe40008000000 */
[----:B------:R-:W-:Y:S01]  /*1e50*/  UMOV UR4, UR8 ;  /* 0x0000000800047c82 */ /* 0x000fe20008000000 */
[----:B------:R-:W-:Y:S01]  /*1e60*/  IMAD.U32 R14, RZ, RZ, UR8 ;  /* 0x00000008ff0e7e24 */ /* 0x000fe2000f8e00ff */
[----:B------:R-:W-:-:S02]  /*1e70*/  UIADD3 UR8, UR10, 0x6, URZ ;  /* 0x000000060a087890 */ /* 0x000fc4000fffe03f */
[----:B------:R-:W-:Y:S01]  /*1e80*/  UIADD3 UR10, UR10, 0xc06, URZ ;  /* 0x00000c060a0a7890 */ /* 0x000fe2000fffe03f */
[----:B------:R-:W-:Y:S02]  /*1e90*/  WARPGROUP.DEPBAR.LE gsb0, 0x0 ;  /* 0x00008000000079c5 */ /* 0x000fe40000010000 */
[----:B------:R-:W-:-:S06]  /*1ea0*/  WARPGROUP.ARRIVE ;  /* 0x00000000000079c5 */ /* 0x000fcc0000000000 */
[----:B------:R-:W-:Y:S01]  /*1eb0*/  HGMMA.64x64x16.F32 R24, gdesc[UR4], R24, gsb0 ;  /* 0x00e00000041879f0 */ /* 0x000fe20008000818 */
[----:B------:R-:W-:Y:S01]  /*1ec0*/  UIADD3 UR6, UR18, 0x6, URZ ;  /* 0x0000000612067890 */ /* 0x000fe2000fffe03f */
[----:B------:R-:W-:Y:S01]  /*1ed0*/  UMOV UR4, UR8 ;  /* 0x0000000800047c82 */ /* 0x000fe20008000000 */
[----:B------:R-:W-:Y:S01]  /*1ee0*/  UMOV UR5, UR9 ;  /* 0x0000000900057c82 */ /* 0x000fe20008000000 */
[----:B------:R-:W-:Y:S01]  /*1ef0*/  UMOV UR7, 0x40000040 ;  /* 0x4000004000077882 */ /* 0x000fe20000000000 */
        /* <DEDUP_REMOVED lines=9> */
[----:B------:R-:W-:Y:S03]  /*1f90*/  HGMMA.64x64x16.F32 R24, gdesc[UR12], R24, gsb0 ;  /* 0x00e000000c1879f0 */ /* 0x000fe60008000818 */
        /* <DEDUP_REMOVED lines=68> */
[----:B------:R-:W-:Y:S01]  /*23e0*/  UMOV UR5, 0x40000040 ;  /* 0x4000004000057882 */ /* 0x000fe20000000000 */
[----:B------:R-:W-:Y:S01]  /*23f0*/  UMOV UR7, 0x40000040 ;  /* 0x4000004000077882 */ /* 0x000fe20000000000 */
[----:B------:R-:W-:Y:S01]  /*2400*/  MOV R12, UR4 ;  /* 0x00000004000c7c02 */ /* 0x000fe20008000f00 */
[----:B------:R-:W-:Y:S01]  /*2410*/  IMAD.U32 R13, RZ, RZ, UR5 ;  /* 0x00000005ff0d7e24 */ /* 0x000fe2000f8e00ff */
[----:B------:R-:W-:Y:S02]  /*2420*/  WARPGROUP.DEPBAR.LE gsb0, 0x0 ;  /* 0x00008000000079c5 */ /* 0x000fe40000010000 */
[----:B------:R-:W-:-:S06]  /*2430*/  WARPGROUP.ARRIVE ;  /* 0x00000000000079c5 */ /* 0x000fcc0000000000 */
[----:B------:R-:W-:Y:S03]  /*2440*/  HGMMA.64x64x16.F32 R24, gdesc[UR4], R24, gsb0 ;  /* 0x00e00000041879f0 */ /* 0x000fe60008000818 */
[----:B------:R-:W-:Y:S02]  /*2450*/  WARPGROUP.DEPBAR.LE gsb0, 0x0 ;  /* 0x00008000000079c5 */ /* 0x000fe40000010000 */
[----:B------:R-:W-:Y:S05]  /*2460*/  @!P0 BRA `(.L_x_1006) ;  /* 0x0000000000048947 */ /* 0x000fea0003800000 */
[----:B------:R-:W-:Y:S01]  /*2470*/  BPT.TRAP 0x1 ;  /* 0x000000040000795c */ /* 0x000fe20000300000 */
.L_x_1006:
[----:B01----:R-:W-:Y:S01]  /*2480*/  LOP3.LUT R0, R57, 0xffffff80, RZ, 0xc0, !PT ;  /* 0xffffff8039007812 */ /* 0x003fe200078ec0ff */
[----:B------:R-:W-:Y:S01]  /*2490*/  ULDC UR7, c[0x0][0x2f0] ;  /* 0x0000bc0000077ab9 */ /* 0x000fe20000000800 */
[----:B------:R-:W-:Y:S02]  /*24a0*/  R2UR UR5, R23 ;  /* 0x00000000170572ca */ /* 0x000fe400000e0000 */
[----:B------:R-:W-:Y:S01]  /*24b0*/  LEA.HI R56, R56, R19, RZ, 0x2 ;  /* 0x0000001338387211 */ /* 0x000fe200078f10ff */
[----:B------:R-:W-:Y:S01]  /*24c0*/  IMAD.IADD R0, R19, 0x1, -R0 ;  /* 0x0000000113007824 */ /* 0x000fe200078e0a00 */
[----:B------:R-:W-:Y:S02]  /*24d0*/  LEA.HI R5, R58, R58, RZ, 0x1 ;  /* 0x0000003a3a057211 */ /* 0x000fe400078f08ff */
[----:B------:R-:W-:Y:S02]  /*24e0*/  LOP3.LUT R56, R56, 0xfffffffc, RZ, 0xc0, !PT ;  /* 0xfffffffc38387812 */ /* 0x000fe400078ec0ff */
[----:B------:R-:W-:-:S02]  /*24f0*/  SHF.R.S32.HI R3, RZ, 0x1f, R0 ;  /* 0x0000001fff037819 */ /* 0x000fc40000011400 */
[----:B------:R-:W-:Y:S01]  /*2500*/  LOP3.LUT R5, R5, 0x3fffffe, RZ, 0xc0, !PT ;  /* 0x03fffffe05057812 */ /* 0x000fe200078ec0ff */
[----:B------:R-:W-:Y:S01]  /*2510*/  IMAD.IADD R56, R19, 0x1, -R56 ;  /* 0x0000000113387824 */ /* 0x000fe200078e0a38 */
[CC--:B------:R-:W-:Y:S01]  /*2520*/  LEA.HI R2, R3.reuse, R0.reuse, RZ, 0x2 ;  /* 0x0000000003027211 */ /* 0x0c0fe200078f10ff */
[----:B------:R-:W-:Y:S01]  /*2530*/  UISETP.NE.AND UP1, UPT, UR5, URZ, UPT ;  /* 0x0000003f0500728c */ /* 0x000fe2000bf25270 */
[----:B------:R-:W-:Y:S01]  /*2540*/  LEA.HI R4, R3, R0, RZ, 0x5 ;  /* 0x0000000003047211 */ /* 0x000fe200078f28ff */
[----:B------:R-:W-:Y:S01]  /*2550*/  IMAD.IADD R5, R58, 0x1, -R5 ;  /* 0x000000013a057824 */ /* 0x000fe200078e0a05 */
[--C-:B------:R-:W-:Y:S02]  /*2560*/  SHF.R.S32.HI R3, RZ, 0x2, R2.reuse ;  /* 0x00000002ff037819 */ /* 0x100fe40000011402 */
[----:B------:R-:W-:Y:S02]  /*2570*/  SHF.R.S32.HI R8, RZ, 0x1f, R2 ;  /* 0x0000001fff087819 */ /* 0x000fe40000011402 */
[----:B------:R-:W-:-:S02]  /*2580*/  SHF.R.S32.HI R4, RZ, 0x5, R4 ;  /* 0x00000005ff047819 */ /* 0x000fc40000011404 */
[----:B------:R-:W-:Y:S02]  /*2590*/  LEA.HI R8, R8, R3, RZ, 0x3 ;  /* 0x0000000308087211 */ /* 0x000fe400078f18ff */
[----:B------:R-:W-:Y:S01]  /*25a0*/  LEA.HI R9, R56, R56, RZ, 0x1 ;  /* 0x0000003838097211 */ /* 0x000fe200078f08ff */
[----:B------:R-:W-:Y:S01]  /*25b0*/  @UP1 ULDC UR5, c[0x0][0x450] ;  /* 0x0001140000051ab9 */ /* 0x000fe20000000800 */
[----:B------:R-:W-:Y:S02]  /*25c0*/  LEA R4, R4, UR38, 0x4 ;  /* 0x0000002604047c11 */ /* 0x000fe4000f8e20ff */
[----:B------:R-:W-:Y:S02]  /*25d0*/  LOP3.LUT R8, R8, 0xfffffff8, RZ, 0xc0, !PT ;  /* 0xfffffff808087812 */ /* 0x000fe400078ec0ff */
[----:B------:R-:W-:Y:S02]  /*25e0*/  R2UR UR4, R22 ;  /* 0x00000000160472ca */ /* 0x000fe400000e0000 */
[----:B------:R-:W-:-:S02]  /*25f0*/  LOP3.LUT R9, R9, 0x1ffffffe, RZ, 0xc0, !PT ;  /* 0x1ffffffe09097812 */ /* 0x000fc400078ec0ff */
[----:B------:R-:W-:Y:S01]  /*2600*/  IADD3 R4, R4, R3, -R8 ;  /* 0x0000000304047210 */ /* 0x000fe20007ffe808 */
[----:B------:R-:W-:Y:S01]  /*2610*/  IMAD.MOV.U32 R3, RZ, RZ, -0x40 ;  /* 0xffffffc0ff037424 */ /* 0x000fe200078e00ff */
[----:B------:R-:W-:Y:S01]  /*2620*/  PLOP3.LUT P1, PT, PT, PT, UP1, 0x80, 0x0 ;  /* 0x000000000000781c */ /* 0x000fe20003f2f018 */
[----:B------:R-:W-:Y:S01]  /*2630*/  IMAD.IADD R9, R56, 0x1, -R9 ;  /* 0x0000000138097824 */ /* 0x000fe200078e0a09 */
[----:B------:R-:W-:Y:S01]  /*2640*/  R2UR UR6, R16 ;  /* 0x00000000100672ca */ /* 0x000fe200000e0000 */
[----:B------:R-:W-:Y:S01]  /*2650*/  IMAD R60, R204, R3, 0x40 ;  /* 0x00000040cc3c7424 */ /* 0x000fe200078e0203 */
[----:B------:R-:W-:Y:S02]  /*2660*/  LEA R4, R5, R4, 0x6 ;  /* 0x0000000405047211 */ /* 0x000fe400078e30ff */
[----:B------:R-:W-:Y:S01]  /*2670*/  PLOP3.LUT P2, PT, PT, PT, UP1, 0x80, 0x0 ;  /* 0x000000000000781c */ /* 0x000fe20003f4f018 */
[----:B------:R-:W-:Y:S01]  /*2680*/  UISETP.NE.AND UP0, UPT, UR4, URZ, UPT ;  /* 0x0000003f0400728c */ /* 0x000fe2000bf05270 */
[----:B------:R-:W-:Y:S01]  /*2690*/  LOP3.LUT R3, R2, 0x7ffffffc, RZ, 0xc0, !PT ;  /* 0x7ffffffc02037812 */ /* 0x000fe200078ec0ff */
[----:B------:R-:W-:Y:S01]  /*26a0*/  IMAD R19, R9, 0x8, R4 ;  /* 0x0000000809137824 */ /* 0x000fe200078e0204 */
[----:B------:R-:W-:Y:S01]  /*26b0*/  @UP1 ULDC UR4, c[0x0][0x44c] ;  /* 0x0001130000041ab9 */ /* 0x000fe20000000800 */
[----:B------:R-:W-:-:S02]  /*26c0*/  LEA R58, R204, 0xffffffc0, 0x6 ;  /* 0xffffffc0cc3a7811 */ /* 0x000fc400078e30ff */
[----:B------:R-:W-:Y:S01]  /*26d0*/  @P1 IMAD.HI.U32 R5, R19, UR4, RZ ;  /* 0x0000000413051c27 */ /* 0x000fe2000f8e00ff */
[----:B------:R-:W-:Y:S01]  /*26e0*/  PLOP3.LUT P1, PT, PT, PT, UP0, 0x40, 0x0 ;  /* 0x000000000000781c */ /* 0x000fe20003f2e808 */
[----:B------:R-:W-:Y:S01]  /*26f0*/  UIADD3 UR4, UR6, 0x30840, URZ ;  /* 0x0003084006047890 */ /* 0x000fe2000fffe03f */
[----:B------:R-:W0:Y:S01]  /*2700*/  S2UR UR6, SR_CgaCtaId ;  /* 0x00000000000679c3 */ /* 0x000e220000008800 */
[----:B------:R-:W-:Y:S02]  /*2710*/  IMAD.MOV.U32 R4, RZ, RZ, R19 ;  /* 0x000000ffff047224 */ /* 0x000fe400078e0013 */
[----:B------:R-:W-:Y:S01]  /*2720*/  @P2 SHF.R.U32.HI R4, RZ, UR5, R5 ;  /* 0x00000005ff042c19 */ /* 0x000fe20008011605 */
[----:B------:R-:W-:Y:S01]  /*2730*/  IMAD.IADD R8, R0, 0x1, -R3 ;  /* 0x0000000100087824 */ /* 0x000fe200078e0a03 */
[----:B------:R-:W-:Y:S01]  /*2740*/  ULDC UR5, c[0x0][0x288] ;  /* 0x0000a20000057ab9 */ /* 0x000fe20000000800 */
[----:B------:R-:W-:Y:S01]  /*2750*/  VIADD R3, R60, 0x1 ;  /* 0x000000013c037836 */ /* 0x000fe20000000000 */
[----:B------:R-:W-:Y:S01]  /*2760*/  MOV R20, UR5 ;  /* 0x0000000500147c02 */ /* 0x000fe20008000f00 */
[----:B------:R-:W1:Y:S02]  /*2770*/  SHFL.IDX PT, R56, R4, RZ, 0x1c1f ;  /* 0x001c1fff04387589 */ /* 0x000e6400000e0000 */
[----:B------:R-:W-:-:S02]  /*2780*/  IMAD R0, R8, -0x2, R3 ;  /* 0xfffffffe08007824 */ /* 0x000fc400078e0203 */
[C---:B------:R-:W-:Y:S02]  /*2790*/  IMAD R3, R17.reuse, UR7, R60 ;  /* 0x0000000711037c24 */ /* 0x040fe4000f8e023c */
[----:B------:R-:W-:Y:S02]  /*27a0*/  IMAD R5, R17, UR7, R0 ;  /* 0x0000000711057c24 */ /* 0x000fe4000f8e0200 */
[----:B------:R-:W-:Y:S02]  /*27b0*/  IMAD R9, R8, -0x2, R3 ;  /* 0xfffffffe08097824 */ /* 0x000fe400078e0203 */
[----:B------:R-:W-:Y:S01]  /*27c0*/  IMAD.IADD R5, R5, 0x1, -R20 ;  /* 0x0000000105057824 */ /* 0x000fe200078e0a14 */
[----:B0-----:R-:W-:-:S03]  /*27d0*/  UPRMT UR4, UR6, 0x654, UR4 ;  /* 0x0000065406047896 */ /* 0x001fc60008000004 */
[----:B------:R-:W-:Y:S02]  /*27e0*/  ULDC UR6, c[0x0][0x9e0] ;  /* 0x0002780000067ab9 */ /* 0x000fe40000000800 */
[----:B------:R-:W-:-:S04]  /*27f0*/  VIADD R62, R5, UR6 ;  /* 0x00000006053e7c36 */ /* 0x000fc80008000000 */
[----:B------:R-:W-:Y:S01]  /*2800*/  SYNCS.ARRIVE.TRANS64.RED.A1T0 RZ, [UR4], RZ ;  /* 0x000000ffffff79a7 */ /* 0x000fe20008100404 */
[----:B------:R-:W-:Y:S01]  /*2810*/  ULDC UR4, c[0x0][0x9dc] ;  /* 0x0002770000047ab9 */ /* 0x000fe20000000800 */
[----:B-1----:R-:W-:Y:S01]  /*2820*/  VIADDMNMX R0, R56, R62, R9, PT ;  /* 0x0000003e38007246 */ /* 0x002fe20003800109 */
[----:B------:R-:W-:-:S06]  /*2830*/  ULOP3.LUT UR10, URZ, UR4, URZ, 0x33, !UPT ;  /* 0x000000043f0a7292 */ /* 0x000fcc000f8e333f */
[----:B------:R-:W-:Y:S02]  /*2840*/  VIADD R5, R5, UR10 ;  /* 0x0000000a05057c36 */ /* 0x000fe40008000000 */
[----:B------:R-:W-:Y:S02]  /*2850*/  IMAD.U32 R200, RZ, RZ, UR10 ;  /* 0x0000000affc87e24 */ /* 0x000fe4000f8e00ff */
[----:B------:R-:W-:Y:S01]  /*2860*/  IMAD.IADD R2, R5, 0x1, R56 ;  /* 0x0000000105027824 */ /* 0x000fe200078e0238 */
[----:B------:R-:W-:Y:S06]  /*2870*/  @P1 BRA `(.L_x_1007) ;  /* 0x0000000000641947 */ /* 0x000fec0003800000 */
[----:B------:R-:W-:Y:S01]  /*2880*/  IMAD R3, R17, UR7, R56 ;  /* 0x0000000711037c24 */ /* 0x000fe2000f8e0238 */
[----:B------:R-:W-:Y:S04]  /*2890*/  BSSY B0, `(.L_x_1008) ;  /* 0x0000013000007945 */ /* 0x000fe80003800000 */
[----:B------:R-:W-:-:S04]  /*28a0*/  IADD3 R3, R3, -R20, RZ ;  /* 0x8000001403037210 */ /* 0x000fc80007ffe0ff */
[----:B------:R-:W-:-:S13]  /*28b0*/  ISETP.GT.AND P1, PT, R3, -0x1, PT ;  /* 0xffffffff0300780c */ /* 0x000fda0003f24270 */
[----:B------:R-:W-:Y:S05]  /*28c0*/  @P1 BRA `(.L_x_1009) ;  /* 0x0000000000241947 */ /* 0x000fea0003800000 */
[----:B------:R-:W-:Y:S01]  /*28d0*/  ULDC UR4, c[0x0][0x9e4] ;  /* 0x0002790000047ab9 */ /* 0x000fe20000000800 */
[----:B------:R-:W-:Y:S01]  /*28e0*/  LOP3.LUT R3, RZ, R3, RZ, 0x33, !PT ;  /* 0x00000003ff037212 */ /* 0x000fe200078e33ff */
[----:B------:R-:W-:-:S05]  /*28f0*/  IMAD.U32 R57, RZ, RZ, UR4 ;  /* 0x00000004ff397e24 */ /* 0x000fca000f8e00ff */
[----:B------:R-:W-:-:S13]  /*2900*/  ISETP.NE.AND P1, PT, R57, 0x1, PT ;  /* 0x000000013900780c */ /* 0x000fda0003f25270 */
[----:B------:R-:W0:Y:S02]  /*2910*/  @P1 LDC.64 R64, c[0x0][0x9e8] ;  /* 0x00027a00ff401b82 */ /* 0x000e240000000a00 */
[----:B0-----:R-:W-:-:S05]  /*2920*/  @P1 IMAD.HI.U32 R56, R3, R64, RZ ;  /* 0x0000004003381227 */ /* 0x001fca00078e00ff */
[----:B------:R-:W-:-:S04]  /*2930*/  @P1 SHF.R.U32.HI R3, RZ, R65, R56 ;  /* 0x00000041ff031219 */ /* 0x000fc80000011638 */
[----:B------:R-:W-:Y:S01]  /*2940*/  LOP3.LUT R3, RZ, R3, RZ, 0x33, !PT ;  /* 0x00000003ff037212 */ /* 0x000fe200078e33ff */
[----:B------:R-:W-:Y:S06]  /*2950*/  BRA `(.L_x_1010) ;  /* 0x0000000000187947 */ /* 0x000fec0003800000 */
.L_x_1009:
[----:B------:R-:W-:Y:S02]  /*2960*/  ULDC UR4, c[0x0][0x9e4] ;  /* 0x0002790000047ab9 */ /* 0x000fe40000000800 */
[----:B------:R-:W-:-:S05]  /*2970*/  IMAD.U32 R57, RZ, RZ, UR4 ;  /* 0x00000004ff397e24 */ /* 0x000fca000f8e00ff */
[----:B------:R-:W-:-:S13]  /*2980*/  ISETP.NE.AND P1, PT, R57, 0x1, PT ;  /* 0x000000013900780c */ /* 0x000fda0003f25270 */
[----:B------:R-:W0:Y:S02]  /*2990*/  @P1 LDC.64 R64, c[0x0][0x9e8] ;  /* 0x00027a00ff401b82 */ /* 0x000e240000000a00 */
[----:B0-----:R-:W-:-:S05]  /*29a0*/  @P1 IMAD.HI.U32 R56, R3, R64, RZ ;  /* 0x0000004003381227 */ /* 0x001fca00078e00ff */
[----:B------:R-:W-:-:S07]  /*29b0*/  @P1 SHF.R.U32.HI R3, RZ, R65, R56 ;  /* 0x00000041ff031219 */ /* 0x000fce0000011638 */
.L_x_1010:
[----:B------:R-:W-:Y:S05]  /*29c0*/  BSYNC B0 ;  /* 0x0000000000007941 */ /* 0x000fea0003800000 */
.L_x_1008:
[----:B------:R-:W-:-:S04]  /*29d0*/  IMAD R3, R3, R57, -R58 ;  /* 0x0000003903037224 */ /* 0x000fc800078e0a3a */
[----:B------:R-:W-:-:S05]  /*29e0*/  IMAD R3, R8, -0x2, R3 ;  /* 0xfffffffe08037824 */ /* 0x000fca00078e0203 */
[----:B------:R-:W-:Y:S02]  /*29f0*/  VIADDMNMX R0, R3, R57, R0, PT ;  /* 0x0000003903007246 */ /* 0x000fe40003800100 */
[----:B------:R-:W-:-:S07]  /*2a00*/  VIMNMX R2, R2, R3, !PT ;  /* 0x0000000302027248 */ /* 0x000fce0007fe0100 */
.L_x_1007:
[C---:B------:R-:W-:Y:S01]  /*2a10*/  ISETP.GE.AND P2, PT, R60.reuse, 0x9, PT ;  /* 0x000000093c00780c */ /* 0x040fe20003f46270 */
[----:B------:R-:W0:Y:S01]  /*2a20*/  SHFL.IDX PT, R4, R4, 0x1, 0x1c1f ;  /* 0x003c1f0004047f89 */ /* 0x000e2200000e0000 */
[----:B------:R-:W-:Y:S02]  /*2a30*/  ISETP.GE.AND P1, PT, R60, 0x2, PT ;  /* 0x000000023c00780c */ /* 0x000fe40003f26270 */
[C---:B------:R-:W-:Y:S02]  /*2a40*/  ISETP.GT.AND P3, PT, R2.reuse, 0x8, !P2 ;  /* 0x000000080200780c */ /* 0x040fe40005764270 */
[----:B------:R-:W-:Y:S02]  /*2a50*/  ISETP.GT.AND P4, PT, R2, 0x1, !P1 ;  /* 0x000000010200780c */ /* 0x000fe40004f84270 */
[----:B------:R-:W-:Y:S02]  /*2a60*/  ISETP.LT.OR P3, PT, R0, 0x9, P3 ;  /* 0x000000090000780c */ /* 0x000fe40001f61670 */
[----:B------:R-:W-:-:S02]  /*2a70*/  ISETP.GE.AND P5, PT, R60, 0x11, PT ;  /* 0x000000113c00780c */ /* 0x000fc40003fa6270 */
[----:B------:R-:W-:Y:S02]  /*2a80*/  FSEL R64, R28, -INF , !P3 ;  /* 0xff8000001c407808 */ /* 0x000fe40005800000 */
[----:B------:R-:W-:Y:S02]  /*2a90*/  ISETP.LT.OR P4, PT, R0, 0x2, P4 ;  /* 0x000000020000780c */ /* 0x000fe40002781670 */
[----:B------:R-:W-:Y:S02]  /*2aa0*/  ISETP.GT.AND P3, PT, R2, 0x10, !P5 ;  /* 0x000000100200780c */ /* 0x000fe40006f64270 */
[----:B------:R-:W-:Y:S02]  /*2ab0*/  ISETP.GE.AND P6, PT, R60, 0xa, PT ;  /* 0x0000000a3c00780c */ /* 0x000fe40003fc6270 */
[----:B------:R-:W-:Y:S02]  /*2ac0*/  FSEL R56, R25, -INF , !P4 ;  /* 0xff80000019387808 */ /* 0x000fe40006000000 */
[----:B------:R-:W-:-:S02]  /*2ad0*/  P2R R59, PR, RZ, 0x20 ;  /* 0x00000020ff3b7803 */ /* 0x000fc40000000000 */
[----:B------:R-:W-:Y:S02]  /*2ae0*/  ISETP.LT.OR P3, PT, R0, 0x11, P3 ;  /* 0x000000110000780c */ /* 0x000fe40001f61670 */
[----:B------:R-:W-:Y:S02]  /*2af0*/  ISETP.GT.AND P4, PT, R2, 0x9, !P6 ;  /* 0x000000090200780c */ /* 0x000fe40007784270 */
[----:B------:R-:W-:Y:S02]  /*2b00*/  ISETP.GE.AND P5, PT, R60, 0x12, PT ;  /* 0x000000123c00780c */ /* 0x000fe40003fa6270 */
[----:B------:R-:W-:Y:S02]  /*2b10*/  FSEL R68, R32, -INF , !P3 ;  /* 0xff80000020447808 */ /* 0x000fe40005800000 */
[----:B------:R-:W-:Y:S02]  /*2b20*/  ISETP.LT.OR P4, PT, R0, 0xa, P4 ;  /* 0x0000000a0000780c */ /* 0x000fe40002781670 */
[----:B------:R-:W-:-:S02]  /*2b30*/  ISETP.GT.AND P3, PT, R2, 0x11, !P5 ;  /* 0x000000110200780c */ /* 0x000fc40006f64270 */
[----:B------:R-:W-:Y:S02]  /*2b40*/  FSEL R66, R29, -INF , !P4 ;  /* 0xff8000001d427808 */ /* 0x000fe40006000000 */
[----:B------:R-:W-:Y:S02]  /*2b50*/  ISETP.LT.OR P3, PT, R0, 0x12, P3 ;  /* 0x000000120000780c */ /* 0x000fe40001f61670 */
[----:B------:R-:W-:Y:S02]  /*2b60*/  ISETP.GE.AND P4, PT, R60, 0x19, PT ;  /* 0x000000193c00780c */ /* 0x000fe40003f86270 */
[----:B------:R-:W-:Y:S02]  /*2b70*/  FSEL R70, R33, -INF , !P3 ;  /* 0xff80000021467808 */ /* 0x000fe40005800000 */
[----:B------:R-:W-:Y:S02]  /*2b80*/  ISETP.GT.AND P3, PT, R2, 0x18, !P4 ;  /* 0x000000180200780c */ /* 0x000fe40006764270 */
[----:B------:R-:W-:-:S02]  /*2b90*/  P2R R33, PR, RZ, 0x10 ;  /* 0x00000010ff217803 */ /* 0x000fc40000000000 */
[----:B------:R-:W-:Y:S02]  /*2ba0*/  ISETP.LT.OR P3, PT, R0, 0x19, P3 ;  /* 0x000000190000780c */ /* 0x000fe40001f61670 */
[----:B------:R-:W-:Y:S02]  /*2bb0*/  ISETP.GE.AND P4, PT, R60, 0x1a, PT ;  /* 0x0000001a3c00780c */ /* 0x000fe40003f86270 */
[----:B------:R-:W-:Y:S02]  /*2bc0*/  FSEL R36, R36, -INF , !P3 ;  /* 0xff80000024247808 */ /* 0x000fe40005800000 */
[----:B------:R-:W-:Y:S02]  /*2bd0*/  ISETP.GT.AND P3, PT, R2, 0x19, !P4 ;  /* 0x000000190200780c */ /* 0x000fe40006764270 */
[----:B------:R-:W-:Y:S02]  /*2be0*/  P2R R61, PR, RZ, 0x10 ;  /* 0x00000010ff3d7803 */ /* 0x000fe40000000000 */
[----:B------:R-:W-:-:S02]  /*2bf0*/  ISETP.LT.OR P3, PT, R0, 0x1a, P3 ;  /* 0x0000001a0000780c */ /* 0x000fc40001f61670 */
[----:B------:R-:W-:Y:S02]  /*2c00*/  ISETP.GE.AND P4, PT, R60, 0x21, PT ;  /* 0x000000213c00780c */ /* 0x000fe40003f86270 */
[----:B------:R-:W-:Y:S02]  /*2c10*/  FSEL R72, R37, -INF , !P3 ;  /* 0xff80000025487808 */ /* 0x000fe40005800000 */
[----:B------:R-:W-:Y:S02]  /*2c20*/  ISETP.GT.AND P3, PT, R2, 0x20, !P4 ;  /* 0x000000200200780c */ /* 0x000fe40006764270 */
[----:B------:R-:W-:Y:S02]  /*2c30*/  P2R R37, PR, RZ, 0x10 ;  /* 0x00000010ff257803 */ /* 0x000fe40000000000 */
[----:B------:R-:W-:Y:S02]  /*2c40*/  ISETP.LT.OR P3, PT, R0, 0x21, P3 ;  /* 0x000000210000780c */ /* 0x000fe40001f61670 */
[----:B------:R-:W-:-:S02]  /*2c50*/  ISETP.GE.AND P4, PT, R60, 0x22, PT ;  /* 0x000000223c00780c */ /* 0x000fc40003f86270 */
[----:B------:R-:W-:Y:S02]  /*2c60*/  FSEL R40, R40, -INF , !P3 ;  /* 0xff80000028287808 */ /* 0x000fe40005800000 */
[----:B------:R-:W-:Y:S02]  /*2c70*/  ISETP.GT.AND P3, PT, R2, 0x21, !P4 ;  /* 0x000000210200780c */ /* 0x000fe40006764270 */
[----:B------:R-:W-:Y:S02]  /*2c80*/  P2R R63, PR, RZ, 0x10 ;  /* 0x00000010ff3f7803 */ /* 0x000fe40000000000 */
[----:B------:R-:W-:Y:S02]  /*2c90*/  ISETP.LT.OR P3, PT, R0, 0x22, P3 ;  /* 0x000000220000780c */ /* 0x000fe40001f61670 */
[----:B------:R-:W-:Y:S02]  /*2ca0*/  ISETP.GE.AND P4, PT, R60, 0x29, PT ;  /* 0x000000293c00780c */ /* 0x000fe40003f86270 */
[----:B------:R-:W-:-:S02]  /*2cb0*/  FSEL R74, R41, -INF , !P3 ;  /* 0xff800000294a7808 */ /* 0x000fc40005800000 */
[----:B------:R-:W-:Y:S02]  /*2cc0*/  ISETP.GT.AND P3, PT, R2, 0x28, !P4 ;  /* 0x000000280200780c */ /* 0x000fe40006764270 */
[----:B------:R-:W-:Y:S02]  /*2cd0*/  P2R R41, PR, RZ, 0x10 ;  /* 0x00000010ff297803 */ /* 0x000fe40000000000 */
[----:B------:R-:W-:Y:S02]  /*2ce0*/  ISETP.LT.OR P3, PT, R0, 0x29, P3 ;  /* 0x000000290000780c */ /* 0x000fe40001f61670 */
[----:B------:R-:W-:Y:S02]  /*2cf0*/  ISETP.GE.AND P4, PT, R60, 0x2a, PT ;  /* 0x0000002a3c00780c */ /* 0x000fe40003f86270 */
[----:B------:R-:W-:Y:S02]  /*2d00*/  FSEL R44, R44, -INF , !P3 ;  /* 0xff8000002c2c7808 */ /* 0x000fe40005800000 */
[----:B------:R-:W-:-:S02]  /*2d10*/  ISETP.GT.AND P3, PT, R2, 0x29, !P4 ;  /* 0x000000290200780c */ /* 0x000fc40006764270 */
[----:B------:R-:W-:Y:S02]  /*2d20*/  P2R R65, PR, RZ, 0x10 ;  /* 0x00000010ff417803 */ /* 0x000fe40000000000 */
[----:B------:R-:W-:Y:S02]  /*2d30*/  ISETP.LT.OR P3, PT, R0, 0x2a, P3 ;  /* 0x0000002a0000780c */ /* 0x000fe40001f61670 */
[----:B------:R-:W-:Y:S02]  /*2d40*/  P2R R29, PR, RZ, 0x20 ;  /* 0x00000020ff1d7803 */ /* 0x000fe40000000000 */
[----:B------:R-:W-:Y:S02]  /*2d50*/  FSEL R76, R45, -INF , !P3 ;  /* 0xff8000002d4c7808 */ /* 0x000fe40005800000 */
[----:B------:R-:W-:Y:S02]  /*2d60*/  ISETP.GE.AND P3, PT, R60, 0x31, PT ;  /* 0x000000313c00780c */ /* 0x000fe40003f66270 */
[----:B------:R-:W-:-:S02]  /*2d70*/  P2R R57, PR, RZ, 0x40 ;  /* 0x00000040ff397803 */ /* 0x000fc40000000000 */
[----:B------:R-:W-:Y:S02]  /*2d80*/  ISETP.GT.AND P4, PT, R2, 0x30, !P3 ;  /* 0x000000300200780c */ /* 0x000fe40005f84270 */
[----:B------:R-:W-:Y:S02]  /*2d90*/  R2UR UR4, R22 ;  /* 0x00000000160472ca */ /* 0x000fe400000e0000 */
[----:B------:R-:W-:-:S04]  /*2da0*/  ISETP.LT.OR P4, PT, R0, 0x31, P4 ;  /* 0x000000310000780c */ /* 0x000fc80002781670 */
[----:B------:R-:W-:Y:S02]  /*2db0*/  FSEL R48, R48, -INF , !P4 ;  /* 0xff80000030307808 */ /* 0x000fe40006000000 */
[----:B------:R-:W-:-:S04]  /*2dc0*/  ISETP.GE.AND P4, PT, R60, 0x32, PT ;  /* 0x000000323c00780c */ /* 0x000fc80003f86270 */
[----:B------:R-:W-:Y:S01]  /*2dd0*/  ISETP.GT.AND P5, PT, R2, 0x31, !P4 ;  /* 0x000000310200780c */ /* 0x000fe200067a4270 */
[----:B------:R-:W-:-:S03]  /*2de0*/  UISETP.NE.AND UP0, UPT, UR4, URZ, UPT ;  /* 0x0000003f0400728c */ /* 0x000fc6000bf05270 */
[----:B------:R-:W-:-:S04]  /*2df0*/  ISETP.LT.OR P5, PT, R0, 0x32, P5 ;  /* 0x000000320000780c */ /* 0x000fc80002fa1670 */
[----:B------:R-:W-:Y:S02]  /*2e00*/  FSEL R78, R49, -INF , !P5 ;  /* 0xff800000314e7808 */ /* 0x000fe40006800000 */
[----:B------:R-:W-:-:S04]  /*2e10*/  ISETP.GE.AND P5, PT, R60, 0x39, PT ;  /* 0x000000393c00780c */ /* 0x000fc80003fa6270 */
[----:B------:R-:W-:-:S04]  /*2e20*/  ISETP.GT.AND P6, PT, R2, 0x38, !P5 ;  /* 0x000000380200780c */ /* 0x000fc80006fc4270 */
[----:B------:R-:W-:-:S04]  /*2e30*/  ISETP.LT.OR P6, PT, R0, 0x39, P6 ;  /* 0x000000390000780c */ /* 0x000fc800037c1670 */
[----:B------:R-:W-:Y:S02]  /*2e40*/  FSEL R52, R52, -INF , !P6 ;  /* 0xff80000034347808 */ /* 0x000fe40007000000 */
[----:B------:R-:W-:-:S04]  /*2e50*/  ISETP.GE.AND P6, PT, R60, 0x1, PT ;  /* 0x000000013c00780c */ /* 0x000fc80003fc6270 */
[----:B------:R-:W-:Y:S02]  /*2e60*/  P2R R28, PR, RZ, 0x40 ;  /* 0x00000040ff1c7803 */ /* 0x000fe40000000000 */
[----:B------:R-:W-:-:S04]  /*2e70*/  ISETP.GT.AND P6, PT, R2, RZ, !P6 ;  /* 0x000000ff0200720c */ /* 0x000fc800077c4270 */
[----:B------:R-:W-:-:S04]  /*2e80*/  ISETP.LT.OR P6, PT, R0, 0x1, P6 ;  /* 0x000000010000780c */ /* 0x000fc800037c1670 */
[----:B------:R-:W-:Y:S02]  /*2e90*/  FSEL R32, R24, -INF , !P6 ;  /* 0xff80000018207808 */ /* 0x000fe40007000000 */
[----:B------:R-:W-:-:S04]  /*2ea0*/  ISETP.GE.AND P6, PT, R60, 0x3a, PT ;  /* 0x0000003a3c00780c */ /* 0x000fc80003fc6270 */
[----:B------:R-:W-:Y:S02]  /*2eb0*/  P2R R45, PR, RZ, 0x40 ;  /* 0x00000040ff2d7803 */ /* 0x000fe40000000000 */
[----:B------:R-:W-:Y:S01]  /*2ec0*/  ISETP.GT.AND P6, PT, R2, 0x39, !P6 ;  /* 0x000000390200780c */ /* 0x000fe200077c4270 */
[----:B0-----:R-:W-:-:S03]  /*2ed0*/  IMAD.IADD R2, R5, 0x1, R4 ;  /* 0x0000000105027824 */ /* 0x001fc600078e0204 */
[----:B------:R-:W-:Y:S02]  /*2ee0*/  ISETP.LT.OR P6, PT, R0, 0x3a, P6 ;  /* 0x0000003a0000780c */ /* 0x000fe400037c1670 */
[----:B------:R-:W-:Y:S02]  /*2ef0*/  VIADDMNMX R0, R4, R62, R9, PT ;  /* 0x0000003e04007246 */ /* 0x000fe40003800109 */
[----:B------:R-:W-:Y:S02]  /*2f00*/  FSEL R60, R53, -INF , !P6 ;  /* 0xff800000353c7808 */ /* 0x000fe40007000000 */
[----:B------:R-:W-:-:S13]  /*2f10*/  PLOP3.LUT P6, PT, PT, PT, UP0, 0x40, 0x0 ;  /* 0x000000000000781c */ /* 0x000fda0003fce808 */
[----:B------:R-:W-:Y:S05]  /*2f20*/  @P6 BRA `(.L_x_1011) ;  /* 0x0000000000646947 */ /* 0x000fea0003800000 */
[----:B------:R-:W-:Y:S01]  /*2f30*/  IMAD R3, R17, UR7, R4 ;  /* 0x0000000711037c24 */ /* 0x000fe2000f8e0204 */
[----:B------:R-:W-:Y:S03]  /*2f40*/  BSSY B0, `(.L_x_1012) ;  /* 0x0000013000007945 */ /* 0x000fe60003800000 */
[----:B------:R-:W-:-:S05]  /*2f50*/  IMAD.IADD R3, R3, 0x1, -R20 ;  /* 0x0000000103037824 */ /* 0x000fca00078e0a14 */
        /* <DEDUP_REMOVED lines=11> */
.L_x_1013:
[----:B------:R-:W-:Y:S02]  /*3010*/  ULDC UR4, c[0x0][0x9e4] ;  /* 0x0002790000047ab9 */ /* 0x000fe40000000800 */
[----:B------:R-:W-:-:S04]  /*3020*/  MOV R5, UR4 ;  /* 0x0000000400057c02 */ /* 0x000fc80008000f00 */
[----:B------:R-:W-:-:S13]  /*3030*/  ISETP.NE.AND P6, PT, R5, 0x1, PT ;  /* 0x000000010500780c */ /* 0x000fda0003fc5270 */
[----:B------:R-:W0:Y:S02]  /*3040*/  @P6 LDC.64 R24, c[0x0][0x9e8] ;  /* 0x00027a00ff186b82 */ /* 0x000e240000000a00 */
[----:B0-----:R-:W-:-:S05]  /*3050*/  @P6 IMAD.HI.U32 R4, R3, R24, RZ ;  /* 0x0000001803046227 */ /* 0x001fca00078e00ff */
[----:B------:R-:W-:-:S07]  /*3060*/  @P6 SHF.R.U32.HI R3, RZ, R25, R4 ;  /* 0x00000019ff036219 */ /* 0x000fce0000011604 */
.L_x_1014:
[----:B------:R-:W-:Y:S05]  /*3070*/  BSYNC B0 ;  /* 0x0000000000007941 */ /* 0x000fea0003800000 */
.L_x_1012:
[----:B------:R-:W-:-:S04]  /*3080*/  IMAD R3, R3, R5, -R58 ;  /* 0x0000000503037224 */ /* 0x000fc800078e0a3a */
[----:B------:R-:W-:-:S05]  /*3090*/  IMAD R3, R8, -0x2, R3 ;  /* 0xfffffffe08037824 */ /* 0x000fca00078e0203 */
[----:B------:R-:W-:Y:S02]  /*30a0*/  VIADDMNMX R0, R3, R5, R0, PT ;  /* 0x0000000503007246 */ /* 0x000fe40003800100 */
[----:B------:R-:W-:-:S07]  /*30b0*/  VIMNMX R2, R2, R3, !PT ;  /* 0x0000000302027248 */ /* 0x000fce0007fe0100 */
.L_x_1011:
[----:B------:R-:W-:Y:S01]  /*30c0*/  ISETP.GT.AND P1, PT, R2, 0x1, !P1 ;  /* 0x000000010200780c */ /* 0x000fe20004f24270 */
[----:B------:R-:W-:Y:S01]  /*30d0*/  ULDC UR10, c[0x0][0x988] ;  /* 0x00026200000a7ab9 */ /* 0x000fe20000000800 */
[----:B------:R-:W-:Y:S01]  /*30e0*/  FMNMX.FTZ R3, R32, R56, !PT ;  /* 0x0000003820037209 */ /* 0x000fe20007810000 */
[----:B------:R-:W-:Y:S01]  /*30f0*/  VIADD R204, R204, 0xfffffffe ;  /* 0xfffffffecccc7836 */ /* 0x000fe20000000000 */
[----:B------:R-:W-:Y:S02]  /*3100*/  ISETP.LT.OR P1, PT, R0, 0x2, P1 ;  /* 0x000000020000780c */ /* 0x000fe40000f21670 */
[----:B------:R-:W-:Y:S02]  /*3110*/  FMNMX.FTZ R3, R64, R3, !PT ;  /* 0x0000000340037209 */ /* 0x000fe40007810000 */
[----:B------:R-:W-:Y:S02]  /*3120*/  FSEL R27, R27, -INF , !P1 ;  /* 0xff8000001b1b7808 */ /* 0x000fe40004800000 */
[----:B------:R-:W-:-:S02]  /*3130*/  ISETP.NE.AND P1, PT, R57, RZ, PT ;  /* 0x000000ff3900720c */ /* 0x000fc40003f25270 */
[----:B------:R-:W-:Y:S02]  /*3140*/  FMNMX.FTZ R3, R66, R3, !PT ;  /* 0x0000000342037209 */ /* 0x000fe40007810000 */
[----:B------:R-:W-:Y:S02]  /*3150*/  ISETP.GT.AND P1, PT, R2, 0x9, !P1 ;  /* 0x000000090200780c */ /* 0x000fe40004f24270 */
[----:B------:R-:W-:Y:S02]  /*3160*/  FMNMX.FTZ R3, R68, R3, !PT ;  /* 0x0000000344037209 */ /* 0x000fe40007810000 */
[----:B------:R-:W-:Y:S02]  /*3170*/  ISETP.LT.OR P1, PT, R0, 0xa, P1 ;  /* 0x0000000a0000780c */ /* 0x000fe40000f21670 */
[----:B------:R-:W-:Y:S02]  /*3180*/  FMNMX.FTZ R3, R70, R3, !PT ;  /* 0x0000000346037209 */ /* 0x000fe40007810000 */
[----:B------:R-:W-:-:S02]  /*3190*/  FSEL R31, R31, -INF , !P1 ;  /* 0xff8000001f1f7808 */ /* 0x000fc40004800000 */
[----:B------:R-:W-:Y:S02]  /*31a0*/  ISETP.NE.AND P1, PT, R59, RZ, PT ;  /* 0x000000ff3b00720c */ /* 0x000fe40003f25270 */
[----:B------:R-:W-:Y:S02]  /*31b0*/  FMNMX.FTZ R3, R36, R3, !PT ;  /* 0x0000000324037209 */ /* 0x000fe40007810000 */
[----:B------:R-:W-:Y:S02]  /*31c0*/  ISETP.GT.AND P1, PT, R2, 0x10, !P1 ;  /* 0x000000100200780c */ /* 0x000fe40004f24270 */
[----:B------:R-:W-:Y:S02]  /*31d0*/  FMNMX.FTZ R3, R72, R3, !PT ;  /* 0x0000000348037209 */ /* 0x000fe40007810000 */
[----:B------:R-:W-:Y:S02]  /*31e0*/  ISETP.LT.OR P1, PT, R0, 0x11, P1 ;  /* 0x000000110000780c */ /* 0x000fe40000f21670 */
[----:B------:R-:W-:-:S02]  /*31f0*/  FMNMX.FTZ R3, R40, R3, !PT ;  /* 0x0000000328037209 */ /* 0x000fc40007810000 */
[----:B------:R-:W-:Y:S02]  /*3200*/  FSEL R34, R34, -INF , !P1 ;  /* 0xff80000022227808 */ /* 0x000fe40004800000 */
[----:B------:R-:W-:Y:S02]  /*3210*/  ISETP.NE.AND P1, PT, R29, RZ, PT ;  /* 0x000000ff1d00720c */ /* 0x000fe40003f25270 */
[----:B------:R-:W-:Y:S02]  /*3220*/  FMNMX.FTZ R3, R74, R3, !PT ;  /* 0x000000034a037209 */ /* 0x000fe40007810000 */
[----:B------:R-:W-:Y:S02]  /*3230*/  ISETP.GT.AND P1, PT, R2, 0x11, !P1 ;  /* 0x000000110200780c */ /* 0x000fe40004f24270 */
[----:B------:R-:W-:Y:S02]  /*3240*/  FMNMX.FTZ R3, R44, R3, !PT ;  /* 0x000000032c037209 */ /* 0x000fe40007810000 */
[----:B------:R-:W-:-:S02]  /*3250*/  ISETP.LT.OR P1, PT, R0, 0x12, P1 ;  /* 0x000000120000780c */ /* 0x000fc40000f21670 */
[----:B------:R-:W-:Y:S02]  /*3260*/  FMNMX.FTZ R3, R76, R3, !PT ;  /* 0x000000034c037209 */ /* 0x000fe40007810000 */
[----:B------:R-:W-:Y:S02]  /*3270*/  FSEL R35, R35, -INF , !P1 ;  /* 0xff80000023237808 */ /* 0x000fe40004800000 */
[----:B------:R-:W-:Y:S02]  /*3280*/  ISETP.NE.AND P1, PT, R33, RZ, PT ;  /* 0x000000ff2100720c */ /* 0x000fe40003f25270 */
[----:B------:R-:W-:Y:S02]  /*3290*/  FMNMX.FTZ R3, R48, R3, !PT ;  /* 0x0000000330037209 */ /* 0x000fe40007810000 */
[----:B------:R-:W-:Y:S02]  /*32a0*/  ISETP.GT.AND P1, PT, R2, 0x18, !P1 ;  /* 0x000000180200780c */ /* 0x000fe40004f24270 */
[----:B------:R-:W-:-:S02]  /*32b0*/  FMNMX.FTZ R3, R78, R3, !PT ;  /* 0x000000034e037209 */ /* 0x000fc40007810000 */
[----:B------:R-:W-:Y:S02]  /*32c0*/  ISETP.LT.OR P1, PT, R0, 0x19, P1 ;  /* 0x000000190000780c */ /* 0x000fe40000f21670 */
[----:B------:R-:W-:Y:S02]  /*32d0*/  FMNMX.FTZ R3, R52, R3, !PT ;  /* 0x0000000334037209 */ /* 0x000fe40007810000 */
[----:B------:R-:W-:Y:S02]  /*32e0*/  FSEL R38, R38, -INF , !P1 ;  /* 0xff80000026267808 */ /* 0x000fe40004800000 */
[----:B------:R-:W-:Y:S02]  /*32f0*/  ISETP.NE.AND P1, PT, R61, RZ, PT ;  /* 0x000000ff3d00720c */ /* 0x000fe40003f25270 */
[C---:B------:R-:W-:Y:S02]  /*3300*/  ISETP.GT.AND P2, PT, R2.reuse, 0x8, !P2 ;  /* 0x000000080200780c */ /* 0x040fe40005744270 */
[----:B------:R-:W-:-:S02]  /*3310*/  ISETP.GT.AND P1, PT, R2, 0x19, !P1 ;  /* 0x000000190200780c */ /* 0x000fc40004f24270 */
[----:B------:R-:W-:Y:S02]  /*3320*/  FMNMX.FTZ R5, R60, R3, !PT ;  /* 0x000000033c057209 */ /* 0x000fe40007810000 */
[C---:B------:R-:W-:Y:S02]  /*3330*/  ISETP.LT.OR P1, PT, R0.reuse, 0x1a, P1 ;  /* 0x0000001a0000780c */ /* 0x040fe40000f21670 */
[----:B------:R-:W-:Y:S01]  /*3340*/  ISETP.LT.OR P2, PT, R0, 0x9, P2 ;  /* 0x000000090000780c */ /* 0x000fe20001741670 */
[----:B------:R-:W0:Y:S01]  /*3350*/  SHFL.BFLY PT, R4, R5, 0x2, 0x1f ;  /* 0x0c401f0005047f89 */ /* 0x000e2200000e0000 */
[----:B------:R-:W-:Y:S02]  /*3360*/  FSEL R39, R39, -INF , !P1 ;  /* 0xff80000027277808 */ /* 0x000fe40004800000 */
[----:B------:R-:W-:Y:S02]  /*3370*/  ISETP.NE.AND P1, PT, R37, RZ, PT ;  /* 0x000000ff2500720c */ /* 0x000fe40003f25270 */
[----:B------:R-:W-:-:S02]  /*3380*/  FSEL R30, R30, -INF , !P2 ;  /* 0xff8000001e1e7808 */ /* 0x000fc40005000000 */
[----:B------:R-:W-:Y:S02]  /*3390*/  ISETP.GT.AND P1, PT, R2, 0x20, !P1 ;  /* 0x000000200200780c */ /* 0x000fe40004f24270 */
[----:B------:R-:W-:Y:S02]  /*33a0*/  ISETP.NE.AND P2, PT, R63, RZ, PT ;  /* 0x000000ff3f00720c */ /* 0x000fe40003f45270 */
[----:B------:R-:W-:Y:S02]  /*33b0*/  ISETP.LT.OR P1, PT, R0, 0x21, P1 ;  /* 0x000000210000780c */ /* 0x000fe40000f21670 */
[----:B------:R-:W-:Y:S02]  /*33c0*/  ISETP.NE.AND P6, PT, R28, RZ, PT ;  /* 0x000000ff1c00720c */ /* 0x000fe40003fc5270 */
[----:B------:R-:W-:Y:S02]  /*33d0*/  FSEL R42, R42, -INF , !P1 ;  /* 0xff8000002a2a7808 */ /* 0x000fe40004800000 */
[----:B------:R-:W-:-:S02]  /*33e0*/  ISETP.GT.AND P1, PT, R2, 0x21, !P2 ;  /* 0x000000210200780c */ /* 0x000fc40005724270 */
[----:B------:R-:W-:Y:S02]  /*33f0*/  ISETP.NE.AND P2, PT, R65, RZ, PT ;  /* 0x000000ff4100720c */ /* 0x000fe40003f45270 */
[----:B------:R-:W-:Y:S02]  /*3400*/  ISETP.LT.OR P1, PT, R0, 0x22, P1 ;  /* 0x000000220000780c */ /* 0x000fe40000f21670 */
[C---:B------:R-:W-:Y:S02]  /*3410*/  ISETP.GT.AND P2, PT, R2.reuse, 0x29, !P2 ;  /* 0x000000290200780c */ /* 0x040fe40005744270 */
[----:B------:R-:W-:Y:S02]  /*3420*/  FSEL R43, R43, -INF , !P1 ;  /* 0xff8000002b2b7808 */ /* 0x000fe40004800000 */
[----:B------:R-:W-:Y:S02]  /*3430*/  ISETP.GT.AND P1, PT, R2, RZ, !P6 ;  /* 0x000000ff0200720c */ /* 0x000fe40007724270 */
[----:B0-----:R-:W-:-:S02]  /*3440*/  FMNMX.FTZ R9, R5, R4, !PT ;  /* 0x0000000405097209 */ /* 0x001fc40007810000 */
[----:B------:R-:W-:Y:S02]  /*3450*/  ISETP.LT.OR P1, PT, R0, 0x1, P1 ;  /* 0x000000010000780c */ /* 0x000fe40000f21670 */
[----:B------:R-:W-:Y:S01]  /*3460*/  ISETP.NE.AND P6, PT, R45, RZ, PT ;  /* 0x000000ff2d00720c */ /* 0x000fe20003fc5270 */
[----:B------:R-:W0:Y:S01]  /*3470*/  SHFL.BFLY PT, R28, R9, 0x1, 0x1f ;  /* 0x0c201f00091c7f89 */ /* 0x000e2200000e0000 */
[----:B------:R-:W-:Y:S02]  /*3480*/  FSEL R26, R26, -INF , !P1 ;  /* 0xff8000001a1a7808 */ /* 0x000fe40004800000 */
[----:B------:R-:W-:Y:S02]  /*3490*/  ISETP.NE.AND P1, PT, R41, RZ, PT ;  /* 0x000000ff2900720c */ /* 0x000fe40003f25270 */
[----:B------:R-:W-:Y:S02]  /*34a0*/  FMNMX.FTZ R3, R26, R27, !PT ;  /* 0x0000001b1a037209 */ /* 0x000fe40007810000 */
[----:B------:R-:W-:-:S02]  /*34b0*/  ISETP.GT.AND P1, PT, R2, 0x28, !P1 ;  /* 0x000000280200780c */ /* 0x000fc40004f24270 */
[----:B------:R-:W-:Y:S02]  /*34c0*/  FMNMX.FTZ R4, R30, R3, !PT ;  /* 0x000000031e047209 */ /* 0x000fe40007810000 */
[----:B------:R-:W-:Y:S02]  /*34d0*/  ISETP.LT.OR P1, PT, R0, 0x29, P1 ;  /* 0x000000290000780c */ /* 0x000fe40000f21670 */
[----:B------:R-:W-:Y:S02]  /*34e0*/  FMNMX.FTZ R3, R31, R4, !PT ;  /* 0x000000041f037209 */ /* 0x000fe40007810000 */
[----:B------:R-:W-:Y:S02]  /*34f0*/  FSEL R46, R46, -INF , !P1 ;  /* 0xff8000002e2e7808 */ /* 0x000fe40004800000 */
[----:B------:R-:W-:Y:S02]  /*3500*/  FMNMX.FTZ R24, R34, R3, !PT ;  /* 0x0000000322187209 */ /* 0x000fe40007810000 */
[----:B------:R-:W-:-:S02]  /*3510*/  ISETP.GT.AND P3, PT, R2, 0x30, !P3 ;  /* 0x000000300200780c */ /* 0x000fc40005f64270 */
[----:B------:R-:W-:Y:S02]  /*3520*/  FMNMX.FTZ R3, R35, R24, !PT ;  /* 0x0000001823037209 */ /* 0x000fe40007810000 */
[----:B------:R-:W-:Y:S02]  /*3530*/  ISETP.LT.OR P2, PT, R0, 0x2a, P2 ;  /* 0x0000002a0000780c */ /* 0x000fe40001741670 */
[----:B------:R-:W-:Y:S02]  /*3540*/  FMNMX.FTZ R24, R38, R3, !PT ;  /* 0x0000000326187209 */ /* 0x000fe40007810000 */
[----:B0-----:R-:W-:Y:S02]  /*3550*/  FMNMX.FTZ R4, R9, R28, !PT ;  /* 0x0000001c09047209 */ /* 0x001fe40007810000 */
[----:B------:R-:W-:Y:S02]  /*3560*/  FMNMX.FTZ R3, R39, R24, !PT ;  /* 0x0000001827037209 */ /* 0x000fe40007810000 */
[C---:B------:R-:W-:Y:S01]  /*3570*/  FSETP.NEU.FTZ.AND P1, PT, R4.reuse, -INF , PT ;  /* 0xff8000000400780b */ /* 0x040fe20003f3d000 */
[----:B------:R-:W-:Y:S01]  /*3580*/  FMUL.FTZ R5, R4, UR10 ;  /* 0x0000000a04057c20 */ /* 0x000fe20008410000 */
[----:B------:R-:W-:-:S02]  /*3590*/  FMNMX.FTZ R24, R42, R3, !PT ;  /* 0x000000032a187209 */ /* 0x000fc40007810000 */
[C---:B------:R-:W-:Y:S02]  /*35a0*/  ISETP.GT.AND P4, PT, R2.reuse, 0x31, !P4 ;  /* 0x000000310200780c */ /* 0x040fe40006784270 */
[----:B------:R-:W-:Y:S02]  /*35b0*/  FMNMX.FTZ R3, R43, R24, !PT ;  /* 0x000000182b037209 */ /* 0x000fe40007810000 */
[----:B------:R-:W-:Y:S02]  /*35c0*/  FSEL R5, R5, RZ, P1 ;  /* 0x000000ff05057208 */ /* 0x000fe40000800000 */
[C---:B------:R-:W-:Y:S02]  /*35d0*/  ISETP.GT.AND P5, PT, R2.reuse, 0x38, !P5 ;  /* 0x000000380200780c */ /* 0x040fe40006fa4270 */
[----:B------:R-:W-:Y:S01]  /*35e0*/  ISETP.GT.AND P1, PT, R2, 0x39, !P6 ;  /* 0x000000390200780c */ /* 0x000fe20007724270 */
[--C-:B------:R-:W-:Y:S01]  /*35f0*/  FFMA.FTZ R9, R32, UR10, -R5.reuse ;  /* 0x0000000a20097c23 */ /* 0x100fe20008010805 */
[----:B------:R-:W-:Y:S01]  /*3600*/  ISETP.LT.OR P3, PT, R0, 0x31, P3 ;  /* 0x000000310000780c */ /* 0x000fe20001f61670 */
[--C-:B------:R-:W-:Y:S01]  /*3610*/  FFMA.FTZ R24, R56, UR10, -R5.reuse ;  /* 0x0000000a38187c23 */ /* 0x100fe20008010805 */
[----:B------:R-:W-:Y:S01]  /*3620*/  FSEL R47, R47, -INF , !P2 ;  /* 0xff8000002f2f7808 */ /* 0x000fe20005000000 */
[--C-:B------:R-:W-:Y:S01]  /*3630*/  FFMA.FTZ R25, R66, UR10, -R5.reuse ;  /* 0x0000000a42197c23 */ /* 0x100fe20008010805 */
[----:B------:R-:W-:Y:S01]  /*3640*/  FMNMX.FTZ R2, R46, R3, !PT ;  /* 0x000000032e027209 */ /* 0x000fe20007810000 */
[----:B------:R-:W-:Y:S01]  /*3650*/  MUFU.EX2 R9, R9 ;  /* 0x0000000900097308 */ /* 0x000fe20000000800 */
[----:B------:R-:W-:Y:S01]  /*3660*/  ISETP.LT.OR P4, PT, R0, 0x32, P4 ;  /* 0x000000320000780c */ /* 0x000fe20002781670 */
[--C-:B------:R-:W-:Y:S01]  /*3670*/  FFMA.FTZ R28, R68, UR10, -R5.reuse ;  /* 0x0000000a441c7c23 */ /* 0x100fe20008010805 */
[----:B------:R-:W-:Y:S01]  /*3680*/  FSEL R50, R50, -INF , !P3 ;  /* 0xff80000032327808 */ /* 0x000fe20005800000 */
[--C-:B------:R-:W-:Y:S01]  /*3690*/  FFMA.FTZ R29, R70, UR10, -R5.reuse ;  /* 0x0000000a461d7c23 */ /* 0x100fe20008010805 */
[----:B------:R-:W-:Y:S01]  /*36a0*/  FMNMX.FTZ R3, R47, R2, !PT ;  /* 0x000000022f037209 */ /* 0x000fe20007810000 */
[--C-:B------:R-:W-:Y:S01]  /*36b0*/  FFMA.FTZ R32, R36, UR10, -R5.reuse ;  /* 0x0000000a24207c23 */ /* 0x100fe20008010805 */
[----:B------:R-:W-:Y:S01]  /*36c0*/  ISETP.LT.OR P5, PT, R0, 0x39, P5 ;  /* 0x000000390000780c */ /* 0x000fe20002fa1670 */
[----:B------:R-:W0:Y:S01]  /*36d0*/  MUFU.EX2 R24, R24 ;  /* 0x0000001800187308 */ /* 0x000e220000000800 */
[----:B------:R-:W-:Y:S01]  /*36e0*/  FSEL R51, R51, -INF , !P4 ;  /* 0xff80000033337808 */ /* 0x000fe20006000000 */
[--C-:B------:R-:W-:Y:S01]  /*36f0*/  FFMA.FTZ R36, R40, UR10, -R5.reuse ;  /* 0x0000000a28247c23 */ /* 0x100fe20008010805 */
[----:B------:R-:W-:Y:S01]  /*3700*/  FMNMX.FTZ R2, R50, R3, !PT ;  /* 0x0000000332027209 */ /* 0x000fe20007810000 */
[--C-:B------:R-:W-:Y:S01]  /*3710*/  FFMA.FTZ R40, R44, UR10, -R5.reuse ;  /* 0x0000000a2c287c23 */ /* 0x100fe20008010805 */
[----:B------:R-:W-:Y:S01]  /*3720*/  ISETP.LT.OR P1, PT, R0, 0x3a, P1 ;  /* 0x0000003a0000780c */ /* 0x000fe20000f21670 */
[--C-:B------:R-:W-:Y:S01]  /*3730*/  FFMA.FTZ R44, R48, UR10, -R5.reuse ;  /* 0x0000000a302c7c23 */ /* 0x100fe20008010805 */
[----:B------:R-:W-:Y:S01]  /*3740*/  FSEL R54, R54, -INF , !P5 ;  /* 0xff80000036367808 */ /* 0x000fe20006800000 */
[----:B------:R-:W-:Y:S01]  /*3750*/  MUFU.EX2 R25, R25 ;  /* 0x0000001900197308 */ /* 0x000fe20000000800 */
[----:B------:R-:W-:Y:S01]  /*3760*/  FMNMX.FTZ R3, R51, R2, !PT ;  /* 0x0000000233037209 */ /* 0x000fe20007810000 */
[--C-:B------:R-:W-:Y:S01]  /*3770*/  FFMA.FTZ R2, R64, UR10, -R5.reuse ;  /* 0x0000000a40027c23 */ /* 0x100fe20008010805 */
[----:B------:R-:W-:Y:S01]  /*3780*/  FSEL R55, R55, -INF , !P1 ;  /* 0xff80000037377808 */ /* 0x000fe20004800000 */
[--C-:B------:R-:W-:Y:S01]  /*3790*/  FFMA.FTZ R33, R72, UR10, -R5.reuse ;  /* 0x0000000a48217c23 */ /* 0x100fe20008010805 */
[----:B------:R-:W-:Y:S01]  /*37a0*/  FMNMX.FTZ R0, R54, R3, !PT ;  /* 0x0000000336007209 */ /* 0x000fe20007810000 */
[--C-:B------:R-:W-:Y:S01]  /*37b0*/  FFMA.FTZ R41, R76, UR10, -R5.reuse ;  /* 0x0000000a4c297c23 */ /* 0x100fe20008010805 */
[----:B------:R-:W-:Y:S01]  /*37c0*/  R2UR UR11, R18 ;  /* 0x00000000120b72ca */ /* 0x000fe200000e0000 */
[----:B------:R-:W1:Y:S01]  /*37d0*/  MUFU.EX2 R198, R2 ;  /* 0x0000000200c67308 */ /* 0x000e620000000800 */
[----:B------:R-:W-:Y:S01]  /*37e0*/  FMNMX.FTZ R0, R55, R0, !PT ;  /* 0x0000000037007209 */ /* 0x000fe20007810000 */
[----:B0-----:R-:W-:Y:S01]  /*37f0*/  FADD.FTZ R49, R9, R24 ;  /* 0x0000001809317221 */ /* 0x001fe20000010000 */
[----:B------:R-:W-:Y:S01]  /*3800*/  FFMA.FTZ R45, R78, UR10, -R5 ;  /* 0x0000000a4e2d7c23 */ /* 0x000fe20008010805 */
[----:B------:R-:W-:-:S02]  /*3810*/  F2FP.F16.F32.PACK_AB R196, R24, R9 ;  /* 0x0000000918c4723e */ /* 0x000fc400000000ff */
[----:B------:R-:W0:Y:S01]  /*3820*/  SHFL.BFLY PT, R3, R0, 0x2, 0x1f ;  /* 0x0c401f0000037f89 */ /* 0x000e2200000e0000 */
[----:B------:R-:W-:Y:S01]  /*3830*/  R2UR UR5, R23 ;  /* 0x00000000170572ca */ /* 0x000fe200000e0000 */
[----:B------:R-:W2:Y:S01]  /*3840*/  MUFU.EX2 R28, R28 ;  /* 0x0000001c001c7308 */ /* 0x000ea20000000800 */
[----:B------:R-:W-:-:S07]  /*3850*/  R2UR UR4, R22 ;  /* 0x00000000160472ca */ /* 0x000fce00000e0000 */
[----:B------:R-:W3:Y:S01]  /*3860*/  MUFU.EX2 R29, R29 ;  /* 0x0000001d001d7308 */ /* 0x000ee20000000800 */
[----:B-1----:R-:W-:Y:S01]  /*3870*/  FADD.FTZ R48, R198, R49 ;  /* 0x00000031c6307221 */ /* 0x002fe20000010000 */
[C---:B------:R-:W-:Y:S02]  /*3880*/  F2FP.F16.F32.PACK_AB R198, R25.reuse, R198 ;  /* 0x000000c619c6723e */ /* 0x040fe400000000ff */
[----:B------:R-:W-:Y:S01]  /*3890*/  UISETP.NE.AND UP1, UPT, UR5, URZ, UPT ;  /* 0x0000003f0500728c */ /* 0x000fe2000bf25270 */
[----:B------:R-:W-:Y:S01]  /*38a0*/  FADD.FTZ R49, R25, R48 ;  /* 0x0000003019317221 */ /* 0x000fe20000010000 */
[----:B------:R-:W-:Y:S02]  /*38b0*/  UISETP.NE.AND UP0, UPT, UR4, URZ, UPT ;  /* 0x0000003f0400728c */ /* 0x000fe4000bf05270 */
[----:B------:R-:W1:Y:S01]  /*38c0*/  MUFU.EX2 R32, R32 ;  /* 0x0000002000207308 */ /* 0x000e620000000800 */
[----:B--2---:R-:W-:Y:S01]  /*38d0*/  FADD.FTZ R48, R28, R49 ;  /* 0x000000311c307221 */ /* 0x004fe20000010000 */
[----:B0-----:R-:W-:Y:S01]  /*38e0*/  FMNMX.FTZ R2, R0, R3, !PT ;  /* 0x0000000300027209 */ /* 0x001fe20007810000 */
[----:B------:R-:W-:-:S05]  /*38f0*/  FFMA.FTZ R0, R74, UR10, -R5 ;  /* 0x0000000a4a007c23 */ /* 0x000fca0008010805 */
[----:B------:R-:W0:Y:S01]  /*3900*/  MUFU.EX2 R33, R33 ;  /* 0x0000002100217308 */ /* 0x000e220000000800 */
[C---:B---3--:R-:W-:Y:S01]  /*3910*/  FADD.FTZ R49, R29.reuse, R48 ;  /* 0x000000301d317221 */ /* 0x048fe20000010000 */
[----:B------:R-:W-:Y:S01]  /*3920*/  @UP1 ULDC UR4, c[0x0][0x44c] ;  /* 0x0001130000041ab9 */ /* 0x000fe20000000800 */
[----:B------:R-:W2:Y:S01]  /*3930*/  SHFL.BFLY PT, R3, R2, 0x1, 0x1f ;  /* 0x0c201f0002037f89 */ /* 0x000ea200000e0000 */
[----:B------:R-:W-:Y:S01]  /*3940*/  UIMAD.WIDE.U32 UR4, UR38, UR4, URZ ;  /* 0x00000004260472a5 */ /* 0x000fe2000f8e003f */
[----:B------:R-:W-:Y:S01]  /*3950*/  F2FP.F16.F32.PACK_AB R192, R29, R28 ;  /* 0x0000001c1dc0723e */ /* 0x000fe200000000ff */
[----:B------:R-:W-:Y:S02]  /*3960*/  @UP1 ULDC UR14, c[0x0][0x450] ;  /* 0x00011400000e1ab9 */ /* 0x000fe40000000800 */
[----:B------:R3:W-:Y:S01]  /*3970*/  MUFU.EX2 R37, R0 ;  /* 0x0000000000257308 */ /* 0x0007e20000000800 */
[----:B-1----:R-:W-:Y:S01]  /*3980*/  FADD.FTZ R48, R32, R49 ;  /* 0x0000003120307221 */ /* 0x002fe20000010000 */
[----:B------:R-:W-:-:S04]  /*3990*/  @UP1 USHF.R.U32.HI UR38, URZ, UR14, UR5 ;  /* 0x0000000e3f261299 */ /* 0x000fc80008011605 */
[----:B------:R-:W-:Y:S02]  /*39a0*/  UIADD3 UR38, UR11, UR38, URZ ;  /* 0x000000260b267290 */ /* 0x000fe4000fffe03f */
[----:B------:R-:W1:Y:S01]  /*39b0*/  MUFU.EX2 R36, R36 ;  /* 0x0000002400247308 */ /* 0x000e620000000800 */
[C---:B0-----:R-:W-:Y:S01]  /*39c0*/  FADD.FTZ R53, R33.reuse, R48 ;  /* 0x0000003021357221 */ /* 0x041fe20000010000 */
[----:B------:R-:W-:Y:S01]  /*39d0*/  UIADD3 UR6, UR38, UR6, URZ ;  /* 0x0000000626067290 */ /* 0x000fe2000fffe03f */
[----:B------:R-:W-:-:S05]  /*39e0*/  F2FP.F16.F32.PACK_AB R194, R33, R32 ;  /* 0x0000002021c2723e */ /* 0x000fca00000000ff */
[----:B------:R-:W0:Y:S01]  /*39f0*/  MUFU.EX2 R40, R40 ;  /* 0x0000002800287308 */ /* 0x000e220000000800 */
[----:B--2---:R-:W-:Y:S01]  /*3a00*/  FMNMX.FTZ R3, R2, R3, !PT ;  /* 0x0000000302037209 */ /* 0x004fe20007810000 */
[--C-:B------:R-:W-:Y:S01]  /*3a10*/  FFMA.FTZ R2, R52, UR10, -R5.reuse ;  /* 0x0000000a34027c23 */ /* 0x100fe20008010805 */
[----:B------:R-:W-:Y:S02]  /*3a20*/  FFMA.FTZ R5, R60, UR10, -R5 ;  /* 0x0000000a3c057c23 */ /* 0x000fe40008010805 */
[C---:B------:R-:W-:Y:S01]  /*3a30*/  FSETP.NEU.FTZ.AND P1, PT, R3.reuse, -INF , PT ;  /* 0xff8000000300780b */ /* 0x040fe20003f3d000 */
[----:B---3--:R-:W-:Y:S02]  /*3a40*/  FMUL.FTZ R0, R3, UR10 ;  /* 0x0000000a03007c20 */ /* 0x008fe40008410000 */
[----:B------:R-:W2:Y:S01]  /*3a50*/  MUFU.EX2 R41, R41 ;  /* 0x0000002900297308 */ /* 0x000ea20000000800 */
[----:B-1----:R-:W-:Y:S01]  /*3a60*/  FADD.FTZ R48, R36, R53 ;  /* 0x0000003524307221 */ /* 0x002fe20000010000 */
[----:B------:R-:W-:-:S02]  /*3a70*/  F2FP.F16.F32.PACK_AB R188, R37, R36 ;  /* 0x0000002425bc723e */ /* 0x000fc400000000ff */
[----:B------:R-:W-:Y:S01]  /*3a80*/  FSEL R0, R0, RZ, P1 ;  /* 0x000000ff00007208 */ /* 0x000fe20000800000 */
[----:B------:R-:W-:Y:S01]  /*3a90*/  FADD.FTZ R53, R37, R48 ;  /* 0x0000003025357221 */ /* 0x000fe20000010000 */
[----:B------:R-:W-:Y:S02]  /*3aa0*/  PLOP3.LUT P1, PT, PT, PT, UP0, 0x40, 0x0 ;  /* 0x000000000000781c */ /* 0x000fe40003f2e808 */
        /* <DEDUP_REMOVED lines=14> */
[----:B0-----:R-:W-:Y:S01]  /*3b90*/  FADD.FTZ R48, R40, R53 ;  /* 0x0000003528307221 */ /* 0x001fe20000010000 */
[--C-:B------:R-:W-:Y:S01]  /*3ba0*/  FFMA.FTZ R50, R50, UR10, -R0.reuse ;  /* 0x0000000a32327c23 */ /* 0x100fe20008010800 */
[----:B------:R-:W0:Y:S01]  /*3bb0*/  MUFU.EX2 R27, R27 ;  /* 0x0000001b001b7308 */ /* 0x000e220000000800 */
[--C-:B------:R-:W-:Y:S01]  /*3bc0*/  FFMA.FTZ R51, R51, UR10, -R0.reuse ;  /* 0x0000000a33337c23 */ /* 0x100fe20008010800 */
[--C-:B------:R-:W-:Y:S01]  /*3bd0*/  FFMA.FTZ R54, R54, UR10, -R0.reuse ;  /* 0x0000000a36367c23 */ /* 0x100fe20008010800 */
[----:B------:R-:W-:Y:S01]  /*3be0*/  FFMA.FTZ R0, R55, UR10, -R0 ;  /* 0x0000000a37007c23 */ /* 0x000fe20008010800 */
[----:B--2---:R-:W-:-:S04]  /*3bf0*/  F2FP.F16.F32.PACK_AB R190, R41, R40 ;  /* 0x0000002829be723e */ /* 0x004fc800000000ff */
[----:B------:R-:W1:Y:S08]  /*3c00*/  MUFU.EX2 R30, R30 ;  /* 0x0000001e001e7308 */ /* 0x000e700000000800 */
[----:B------:R-:W2:Y:S01]  /*3c10*/  MUFU.EX2 R31, R31 ;  /* 0x0000001f001f7308 */ /* 0x000ea20000000800 */
[----:B0-----:R-:W-:Y:S01]  /*3c20*/  FADD.FTZ R49, R26, R27 ;  /* 0x0000001b1a317221 */ /* 0x001fe20000010000 */
[----:B------:R-:W-:-:S06]  /*3c30*/  F2FP.F16.F32.PACK_AB R197, R27, R26 ;  /* 0x0000001a1bc5723e */ /* 0x000fcc00000000ff */
[----:B------:R-:W0:Y:S01]  /*3c40*/  MUFU.EX2 R34, R34 ;  /* 0x0000002200227308 */ /* 0x000e220000000800 */
[----:B-1----:R-:W-:-:S07]  /*3c50*/  FADD.FTZ R18, R30, R49 ;  /* 0x000000311e127221 */ /* 0x002fce0000010000 */
[----:B------:R-:W1:Y:S01]  /*3c60*/  MUFU.EX2 R35, R35 ;  /* 0x0000002300237308 */ /* 0x000e620000000800 */
[C---:B--2---:R-:W-:Y:S01]  /*3c70*/  FADD.FTZ R49, R31.reuse, R18 ;  /* 0x000000121f317221 */ /* 0x044fe20000010000 */
[----:B------:R-:W-:-:S06]  /*3c80*/  F2FP.F16.F32.PACK_AB R199, R31, R30 ;  /* 0x0000001e1fc7723e */ /* 0x000fcc00000000ff */
[----:B------:R-:W2:Y:S01]  /*3c90*/  MUFU.EX2 R38, R38 ;  /* 0x0000002600267308 */ /* 0x000ea20000000800 */
[----:B0-----:R-:W-:Y:S01]  /*3ca0*/  FADD.FTZ R18, R34, R49 ;  /* 0x0000003122127221 */ /* 0x001fe20000010000 */
[----:B------:R-:W-:-:S04]  /*3cb0*/  FADD.FTZ R49, R41, R48 ;  /* 0x0000003029317221 */ /* 0x000fc80000010000 */
[----:B------:R-:W-:Y:S02]  /*3cc0*/  FADD.FTZ R24, R44, R49 ;  /* 0x000000312c187221 */ /* 0x000fe40000010000 */
[----:B------:R-:W0:Y:S01]  /*3cd0*/  MUFU.EX2 R39, R39 ;  /* 0x0000002700277308 */ /* 0x000e220000000800 */
[C---:B-1----:R-:W-:Y:S01]  /*3ce0*/  FADD.FTZ R9, R35.reuse, R18 ;  /* 0x0000001223097221 */ /* 0x042fe20000010000 */
[----:B------:R-:W-:-:S06]  /*3cf0*/  F2FP.F16.F32.PACK_AB R193, R35, R34 ;  /* 0x0000002223c1723e */ /* 0x000fcc00000000ff */
[----:B------:R-:W1:Y:S01]  /*3d00*/  MUFU.EX2 R42, R42 ;  /* 0x0000002a002a7308 */ /* 0x000e620000000800 */
[----:B--2---:R-:W-:-:S07]  /*3d10*/  FADD.FTZ R18, R38, R9 ;  /* 0x0000000926127221 */ /* 0x004fce0000010000 */
[----:B------:R-:W2:Y:S01]  /*3d20*/  MUFU.EX2 R45, R45 ;  /* 0x0000002d002d7308 */ /* 0x000ea20000000800 */
[C---:B0-----:R-:W-:Y:S01]  /*3d30*/  FADD.FTZ R9, R39.reuse, R18 ;  /* 0x0000001227097221 */ /* 0x041fe20000010000 */
[----:B------:R-:W-:-:S06]  /*3d40*/  F2FP.F16.F32.PACK_AB R195, R39, R38 ;  /* 0x0000002627c3723e */ /* 0x000fcc00000000ff */
[----:B------:R-:W0:Y:S01]  /*3d50*/  MUFU.EX2 R43, R43 ;  /* 0x0000002b002b7308 */ /* 0x000e220000000800 */
[----:B-1----:R-:W-:-:S07]  /*3d60*/  FADD.FTZ R18, R42, R9 ;  /* 0x000000092a127221 */ /* 0x002fce0000010000 */
[----:B------:R-:W1:Y:S01]  /*3d70*/  MUFU.EX2 R2, R2 ;  /* 0x0000000200027308 */ /* 0x000e620000000800 */
[C---:B--2---:R-:W-:Y:S01]  /*3d80*/  FADD.FTZ R25, R45.reuse, R24 ;  /* 0x000000182d197221 */ /* 0x044fe20000010000 */
[----:B------:R-:W-:-:S06]  /*3d90*/  F2FP.F16.F32.PACK_AB R184, R45, R44 ;  /* 0x0000002c2db8723e */ /* 0x000fcc00000000ff */
[----:B------:R-:W2:Y:S01]  /*3da0*/  MUFU.EX2 R5, R5 ;  /* 0x0000000500057308 */ /* 0x000ea20000000800 */
[C---:B0-----:R-:W-:Y:S01]  /*3db0*/  FADD.FTZ R9, R43.reuse, R18 ;  /* 0x000000122b097221 */ /* 0x041fe20000010000 */
[----:B------:R-:W-:-:S06]  /*3dc0*/  F2FP.F16.F32.PACK_AB R189, R43, R42 ;  /* 0x0000002a2bbd723e */ /* 0x000fcc00000000ff */
[----:B------:R-:W0:Y:S01]  /*3dd0*/  MUFU.EX2 R46, R46 ;  /* 0x0000002e002e7308 */ /* 0x000e220000000800 */
[----:B-1----:R-:W-:-:S07]  /*3de0*/  FADD.FTZ R24, R2, R25 ;  /* 0x0000001902187221 */ /* 0x002fce0000010000 */
[----:B------:R-:W1:Y:S01]  /*3df0*/  MUFU.EX2 R47, R47 ;  /* 0x0000002f002f7308 */ /* 0x000e620000000800 */
[C---:B--2---:R-:W-:Y:S01]  /*3e00*/  F2FP.F16.F32.PACK_AB R186, R5.reuse, R2 ;  /* 0x0000000205ba723e */ /* 0x044fe200000000ff */
[----:B------:R-:W-:-:S06]  /*3e10*/  FADD.FTZ R18, R5, R24 ;  /* 0x0000001805127221 */ /* 0x000fcc0000010000 */
[----:B------:R-:W2:Y:S01]  /*3e20*/  MUFU.EX2 R50, R50 ;  /* 0x0000003200327308 */ /* 0x000ea20000000800 */
[----:B0-----:R-:W-:-:S07]  /*3e30*/  FADD.FTZ R2, R46, R9 ;  /* 0x000000092e027221 */ /* 0x001fce0000010000 */
[----:B------:R-:W0:Y:S01]  /*3e40*/  MUFU.EX2 R51, R51 ;  /* 0x0000003300337308 */ /* 0x000e220000000800 */
[C---:B-1----:R-:W-:Y:S01]  /*3e50*/  FADD.FTZ R5, R47.reuse, R2 ;  /* 0x000000022f057221 */ /* 0x042fe20000010000 */
[----:B------:R-:W-:-:S06]  /*3e60*/  F2FP.F16.F32.PACK_AB R191, R47, R46 ;  /* 0x0000002e2fbf723e */ /* 0x000fcc00000000ff */
[----:B------:R-:W1:Y:S01]  /*3e70*/  MUFU.EX2 R54, R54 ;  /* 0x0000003600367308 */ /* 0x000e620000000800 */
[----:B--2---:R-:W-:-:S07]  /*3e80*/  FADD.FTZ R2, R50, R5 ;  /* 0x0000000532027221 */ /* 0x004fce0000010000 */
[----:B------:R1:W2:Y:S01]  /*3e90*/  MUFU.EX2 R187, R0 ;  /* 0x0000000000bb7308 */ /* 0x0002a20000000800 */
[C---:B0-----:R-:W-:Y:S01]  /*3ea0*/  FADD.FTZ R5, R51.reuse, R2 ;  /* 0x0000000233057221 */ /* 0x041fe20000010000 */
[----:B------:R-:W-:-:S03]  /*3eb0*/  F2FP.F16.F32.PACK_AB R185, R51, R50 ;  /* 0x0000003233b9723e */ /* 0x000fc600000000ff */
[----:B-1----:R-:W-:-:S04]  /*3ec0*/  FADD.FTZ R0, R54, R5 ;  /* 0x0000000536007221 */ /* 0x002fc80000010000 */
[C---:B--2---:R-:W-:Y:S01]  /*3ed0*/  FADD.FTZ R9, R187.reuse, R0 ;  /* 0x00000000bb097221 */ /* 0x044fe20000010000 */
[----:B------:R-:W-:Y:S01]  /*3ee0*/  F2FP.F16.F32.PACK_AB R187, R187, R54 ;  /* 0x00000036bbbb723e */ /* 0x000fe200000000ff */
[----:B------:R-:W-:Y:S06]  /*3ef0*/  @P1 BRA `(.L_x_1015) ;  /* 0x00000000004c1947 */ /* 0x000fec0003800000 */
[----:B------:R-:W-:Y:S01]  /*3f00*/  ISETP.LT.AND P1, PT, RZ, UR38, PT ;  /* 0x00000026ff007c0c */ /* 0x000fe2000bf21270 */
[----:B------:R-:W-:-:S12]  /*3f10*/  UIADD3 UR11, UR38, -0x1, URZ ;  /* 0xffffffff260b7890 */ /* 0x000fd8000fffe03f */
[----:B------:R-:W-:Y:S05]  /*3f20*/  @P1 BRA `(.L_x_1016) ;  /* 0x0000000000201947 */ /* 0x000fea0003800000 */
[----:B------:R-:W-:Y:S01]  /*3f30*/  ULDC UR18, c[0x0][0x9e4] ;  /* 0x0002790000127ab9 */ /* 0x000fe20000000800 */
[----:B------:R-:W-:Y:S02]  /*3f40*/  UIADD3 UR11, -UR38, URZ, URZ ;  /* 0x0000003f260b7290 */ /* 0x000fe4000fffe13f */
[----:B------:R-:W-:-:S11]  /*3f50*/  UISETP.NE.AND UP0, UPT, UR18, 0x1, UPT ;  /* 0x000000011200788c */ /* 0x000fd6000bf05270 */
[----:B------:R-:W-:Y:S02]  /*3f60*/  @UP0 ULDC.64 UR4, c[0x0][0x9e8] ;  /* 0x00027a0000040ab9 */ /* 0x000fe40000000a00 */
[----:B------:R-:W-:-:S04]  /*3f70*/  UIMAD.WIDE.U32 UR14, UR11, UR4, URZ ;  /* 0x000000040b0e72a5 */ /* 0x000fc8000f8e003f */
[----:B------:R-:W-:-:S04]  /*3f80*/  @UP0 USHF.R.U32.HI UR11, URZ, UR5, UR15 ;  /* 0x000000053f0b0299 */ /* 0x000fc8000801160f */
[----:B------:R-:W-:Y:S01]  /*3f90*/  ULOP3.LUT UR11, URZ, UR11, URZ, 0x33, !UPT ;  /* 0x0000000b3f0b7292 */ /* 0x000fe2000f8e333f */
[----:B------:R-:W-:Y:S11]  /*3fa0*/  BRA `(.L_x_1017) ;  /* 0x0000000000147947 */ /* 0x000ff60003800000 */
.L_x_1016:
[----:B------:R-:W-:Y:S02]  /*3fb0*/  ULDC UR18, c[0x0][0x9e4] ;  /* 0x0002790000127ab9 */ /* 0x000fe40000000800 */
[----:B------:R-:W-:-:S11]  /*3fc0*/  UISETP.NE.AND UP0, UPT, UR18, 0x1, UPT ;  /* 0x000000011200788c */ /* 0x000fd6000bf05270 */
[----:B------:R-:W-:Y:S02]  /*3fd0*/  @UP0 ULDC.64 UR4, c[0x0][0x9e8] ;  /* 0x00027a0000040ab9 */ /* 0x000fe40000000a00 */
[----:B------:R-:W-:-:S04]  /*3fe0*/  UIMAD.WIDE.U32 UR14, UR11, UR4, URZ ;  /* 0x000000040b0e72a5 */ /* 0x000fc8000f8e003f */
[----:B------:R-:W-:-:S12]  /*3ff0*/  @UP0 USHF.R.U32.HI UR11, URZ, UR5, UR15 ;  /* 0x000000053f0b0299 */ /* 0x000fd8000801160f */
.L_x_1017:
[----:B------:R-:W-:-:S04]  /*4000*/  UIMAD UR11, UR11, UR18, UR18 ;  /* 0x000000120b0b72a4 */ /* 0x000fc8000f8e0212 */
[----:B------:R-:W-:-:S04]  /*4010*/  UISETP.LT.AND UP0, UPT, UR6, UR11, UPT ;  /* 0x0000000b0600728c */ /* 0x000fc8000bf01270 */
[----:B------:R-:W-:-:S12]  /*4020*/  USEL UR6, UR6, UR11, UP0 ;  /* 0x0000000b06067287 */ /* 0x000fd80008000000 */
.L_x_1015:
[----:B------:R-:W-:Y:S01]  /*4030*/  R2UR UR5, R201 ;  /* 0x00000000c90572ca */ /* 0x000fe200000e0000 */
[----:B------:R-:W-:Y:S01]  /*4040*/  USHF.R.S32.HI UR4, URZ, 0x1f, UR6 ;  /* 0x0000001f3f047899 */ /* 0x000fe20008011406 */
[----:B------:R-:W-:Y:S01]  /*4050*/  IMAD.MOV.U32 R0, RZ, RZ, 0x3f800000 ;  /* 0x3f800000ff007424 */ /* 0x000fe200078e00ff */
[----:B------:R-:W-:Y:S01]  /*4060*/  CS2R R150, SRZ ;  /* 0x0000000000967805 */ /* 0x000fe2000001ff00 */
[----:B------:R-:W-:Y:S01]  /*4070*/  IMAD.MOV.U32 R2, RZ, RZ, 0x3f800000 ;  /* 0x3f800000ff027424 */ /* 0x000fe200078e00ff */
[----:B------:R-:W-:Y:S01]  /*4080*/  ULEA.HI UR4, UR4, UR6, URZ, 0x6 ;  /* 0x0000000604047291 */ /* 0x000fe2000f8f303f */
[----:B------:R-:W-:Y:S02]  /*4090*/  CS2R R148, SRZ ;  /* 0x0000000000947805 */ /* 0x000fe4000001ff00 */
[----:B------:R-:W-:Y:S02]  /*40a0*/  CS2R R146, SRZ ;  /* 0x0000000000927805 */ /* 0x000fe4000001ff00 */
[----:B------:R-:W-:Y:S01]  /*40b0*/  CS2R R144, SRZ ;  /* 0x0000000000907805 */ /* 0x000fe2000001ff00 */
[----:B------:R-:W-:Y:S01]  /*40c0*/  USHF.R.S32.HI UR4, URZ, 0x6, UR4 ;  /* 0x000000063f047899 */ /* 0x000fe20008011404 */
[----:B------:R-:W-:-:S02]  /*40d0*/  CS2R R142, SRZ ;  /* 0x00000000008e7805 */ /* 0x000fc4000001ff00 */
[----:B------:R-:W-:Y:S02]  /*40e0*/  CS2R R140, SRZ ;  /* 0x00000000008c7805 */ /* 0x000fe4000001ff00 */
[----:B------:R-:W-:Y:S01]  /*40f0*/  CS2R R138, SRZ ;  /* 0x00000000008a7805 */ /* 0x000fe2000001ff00 */
[----:B------:R-:W-:Y:S01]  /*4100*/  UISETP.LT.AND UP0, UPT, UR5, UR4, UPT ;  /* 0x000000040500728c */ /* 0x000fe2000bf01270 */
[----:B------:R-:W-:Y:S02]  /*4110*/  CS2R R136, SRZ ;  /* 0x0000000000887805 */ /* 0x000fe4000001ff00 */
[----:B------:R-:W-:Y:S02]  /*4120*/  CS2R R134, SRZ ;  /* 0x0000000000867805 */ /* 0x000fe4000001ff00 */
[----:B------:R-:W-:Y:S01]  /*4130*/  CS2R R132, SRZ ;  /* 0x0000000000847805 */ /* 0x000fe2000001ff00 */
[----:B------:R-:W-:Y:S01]  /*4140*/  USEL UR5, UR5, UR4, !UP0 ;  /* 0x0000000405057287 */ /* 0x000fe2000c000000 */
[----:B------:R-:W-:-:S02]  /*4150*/  CS2R R130, SRZ ;  /* 0x0000000000827805 */ /* 0x000fc4000001ff00 */
[----:B------:R-:W-:Y:S01]  /*4160*/  CS2R R128, SRZ ;  /* 0x0000000000807805 */ /* 0x000fe2000001ff00 */
[----:B------:R-:W-:Y:S01]  /*4170*/  UMOV UR4, URZ ;  /* 0x0000003f00047c82 */ /* 0x000fe20008000000 */
[----:B------:R-:W-:Y:S02]  /*4180*/  CS2R R126, SRZ ;  /* 0x00000000007e7805 */ /* 0x000fe4000001ff00 */
[----:B------:R-:W-:Y:S02]  /*4190*/  CS2R R124, SRZ ;  /* 0x00000000007c7805 */ /* 0x000fe4000001ff00 */
[----:B------:R-:W-:Y:S01]  /*41a0*/  ISETP.GE.AND P1, PT, R204, UR5, PT ;  /* 0x00000005cc007c0c */ /* 0x000fe2000bf26270 */
[----:B------:R-:W-:Y:S01]  /*41b0*/  IMAD.U32 R205, RZ, RZ, UR5 ;  /* 0x00000005ffcd7e24 */ /* 0x000fe2000f8e00ff */
[----:B------:R-:W-:Y:S01]  /*41c0*/  UMOV UR5, URZ ;  /* 0x0000003f00057c82 */ /* 0x000fe20008000000 */
[----:B------:R-:W-:Y:S01]  /*41d0*/  CS2R R122, SRZ ;  /* 0x00000000007a7805 */ /* 0x000fe2000001ff00 */
[----:B------:R-:W-:Y:S01]  /*41e0*/  IMAD.U32 R5, RZ, RZ, UR5 ;  /* 0x00000005ff057e24 */ /* 0x000fe2000f8e00ff */
        /* <DEDUP_REMOVED lines=49> */
[----:B------:R-:W-:Y:S06]  /*4500*/  @!P1 BRA `(.L_x_1018) ;  /* 0x00000028006c9947 */ /* 0x000fec0003800000 */
[----:B------:R-:W-:Y:S01]  /*4510*/  UMOV UR4, URZ ;  /* 0x0000003f00047c82 */ /* 0x000fe20008000000 */
[----:B------:R-:W-:Y:S01]  /*4520*/  MOV R203, R3 ;  /* 0x0000000300cb7202 */ /* 0x000fe20000000f00 */
[----:B------:R-:W-:Y:S01]  /*4530*/  IMAD.MOV.U32 R202, RZ, RZ, R4 ;  /* 0x000000ffffca7224 */ /* 0x000fe200078e0004 */
[----:B------:R-:W-:Y:S01]  /*4540*/  UMOV UR5, URZ ;  /* 0x0000003f00057c82 */ /* 0x000fe20008000000 */
[----:B------:R-:W-:Y:S02]  /*4550*/  IMAD.U32 R206, RZ, RZ, UR4 ;  /* 0x00000004ffce7e24 */ /* 0x000fe4000f8e00ff */
[----:B------:R-:W-:Y:S02]  /*4560*/  IMAD.MOV.U32 R2, RZ, RZ, 0x3f800000 ;  /* 0x3f800000ff027424 */ /* 0x000fe400078e00ff */
[----:B------:R-:W-:Y:S02]  /*4570*/  IMAD.MOV.U32 R0, RZ, RZ, 0x3f800000 ;  /* 0x3f800000ff007424 */ /* 0x000fe400078e00ff */
[----:B------:R-:W-:-:S07]  /*4580*/  IMAD.MOV.U32 R151, RZ, RZ, RZ ;  /* 0x000000ffff977224 */ /* 0x000fce00078e00ff */
.L_x_1037:
[----:B------:R-:W-:Y:S01]  /*4590*/  R2UR UR6, R206 ;  /* 0x00000000ce0672ca */ /* 0x000fe200000e0000 */
[----:B------:R-:W-:-:S04]  /*45a0*/  UISETP.NE.AND UP0, UPT, UR5, 0x1, UPT ;  /* 0x000000010500788c */ /* 0x000fc8000bf05270 */
[----:B------:R-:W-:-:S08]  /*45b0*/  USEL UR4, URZ, 0x1, UP0 ;  /* 0x000000013f047887 */ /* 0x000fd00008000000 */
[----:B------:R-:W-:-:S06]  /*45c0*/  ULOP3.LUT UR4, UR6, UR4, URZ, 0x3c, !UPT ;  /* 0x0000000406047292 */ /* 0x000fcc000f8e3c3f */
[----:B------:R-:W-:Y:S01]  /*45d0*/  MOV R5, UR4 ;  /* 0x0000000400057c02 */ /* 0x000fe20008000f00 */
[----:B------:R-:W-:Y:S06]  /*45e0*/  @!P0 BRA `(.L_x_1019) ;  /* 0x0000000000048947 */ /* 0x000fec0003800000 */
[----:B------:R-:W-:Y:S01]  /*45f0*/  BPT.TRAP 0x1 ;  /* 0x000000040000795c */ /* 0x000fe20000300000 */
.L_x_1019:
[----:B------:R-:W-:Y:S01]  /*4600*/  R2UR UR7, R16 ;  /* 0x00000000100772ca */ /* 0x000fe200000e0000 */
[----:B------:R-:W-:Y:S01]  /*4610*/  UIADD3 UR4, UR5, 0x1, URZ ;  /* 0x0000000105047890 */ /* 0x000fe2000fffe03f */
[----:B------:R-:W-:-:S03]  /*4620*/  R2UR UR6, R5 ;  /* 0x00000000050672ca */ /* 0x000fc600000e0000 */
[----:B------:R-:W-:-:S04]  /*4630*/  UISETP.NE.AND UP0, UPT, UR4, 0x2, UPT ;  /* 0x000000020400788c */ /* 0x000fc8000bf05270 */
[----:B------:R-:W-:-:S04]  /*4640*/  USEL UR4, UR4, URZ, UP0 ;  /* 0x0000003f04047287 */ /* 0x000fc80008000000 */
[----:B------:R-:W-:Y:S02]  /*4650*/  ULEA UR7, UR4, UR7, 0x3 ;  /* 0x0000000704077291 */ /* 0x000fe4000f8e183f */
[----:B------:R-:W-:-:S05]  /*4660*/  IMAD.U32 R3, RZ, RZ, UR6 ;  /* 0x00000006ff037e24 */ /* 0x000fca000f8e00ff */
[----:B------:R-:W-:-:S04]  /*4670*/  SHF.L.U32 R3, R3, 0x1f, RZ ;  /* 0x0000001f03037819 */ /* 0x000fc800000006ff */
[----:B------:R0:W1:Y:S01]  /*4680*/  SYNCS.PHASECHK.TRANS64.TRYWAIT P1, [UR7+0x30830], R3 ;  /* 0x03083003ff0075a7 */ /* 0x0000620008020147 */
[----:B------:R-:W-:Y:S05]  /*4690*/  @!P0 BRA `(.L_x_1020) ;  /* 0x0000000000048947 */ /* 0x000fea0003800000 */
[----:B------:R-:W-:Y:S01]  /*46a0*/  BPT.TRAP 0x1 ;  /* 0x000000040000795c */ /* 0x000fe20000300000 */
.L_x_1020:
[----:B-1----:R-:W-:Y:S05]  /*46b0*/  @P1 BRA `(.L_x_1021) ;  /* 0x0000000000081947 */ /* 0x002fea0003800000 */
[----:B------:R-:W1:Y:S02]  /*46c0*/  SYNCS.PHASECHK.TRANS64.TRYWAIT P1, [UR7+0x30830], R3 ;  /* 0x03083003ff0075a7 */ /* 0x000e640008020147 */
[----:B-1----:R-:W-:Y:S05]  /*46d0*/  @!P1 BRA `(.L_x_1022) ;  /* 0x000000e800b09947 */ /* 0x002fea0003800000 */
.L_x_1021:
[----:B------:R-:W-:Y:S01]  /*46e0*/  R2UR UR6, R21 ;  /* 0x00000000150672ca */ /* 0x000fe200000e0000 */
[----:B------:R-:W-:Y:S01]  /*46f0*/  WARPGROUP.ARRIVE ;  /* 0x00000000000079c5 */ /* 0x000fe20000000000 */
[----:B------:R-:W-:Y:S01]  /*4700*/  R2UR UR56, R6 ;  /* 0x00000000063872ca */ /* 0x000fe200000e0000 */
[----:B------:R-:W-:Y:S01]  /*4710*/  UMOV UR59, 0x40000040 ;  /* 0x40000040003b7882 */ /* 0x000fe20000000000 */
[----:B------:R-:W-:Y:S01]  /*4720*/  R2UR UR57, R7 ;  /* 0x00000000073972ca */ /* 0x000fe200000e0000 */
[----:B------:R-:W-:Y:S01]  /*4730*/  UMOV UR55, 0x40000040 ;  /* 0x4000004000377882 */ /* 0x000fe20000000000 */
[----:B01----:R-:W-:Y:S01]  /*4740*/  MOV R3, UR53 ;  /* 0x0000003500037c02 */ /* 0x003fe20008000f00 */
[----:B------:R-:W-:Y:S01]  /*4750*/  UMOV UR11, 0x40000040 ;  /* 0x40000040000b7882 */ /* 0x000fe20000000000 */
[----:B------:R-:W-:Y:S01]  /*4760*/  MOV R4, UR52 ;  /* 0x0000003400047c02 */ /* 0x000fe20008000f00 */
[----:B------:R-:W-:Y:S01]  /*4770*/  UMOV UR15, 0x40000040 ;  /* 0x40000040000f7882 */ /* 0x000fe20000000000 */
[----:B------:R-:W-:Y:S01]  /*4780*/  R2UR UR52, R10 ;  /* 0x000000000a3472ca */ /* 0x000fe200000e0000 */
[----:B------:R-:W-:Y:S01]  /*4790*/  UMOV UR19, 0x40000040 ;  /* 0x4000004000137882 */ /* 0x000fe20000000000 */
[----:B------:R-:W-:Y:S01]  /*47a0*/  R2UR UR53, R11 ;  /* 0x000000000b3572ca */ /* 0x000fe200000e0000 */
[----:B------:R-:W-:Y:S01]  /*47b0*/  ULEA UR6, UR4, UR6, 0xb ;  /* 0x0000000604067291 */ /* 0x000fe2000f8e583f */
[-C--:B------:R-:W-:Y:S01]  /*47c0*/  FMUL.FTZ R24, R24, R0.reuse ;  /* 0x0000000018187220 */ /* 0x080fe20000410000 */
[----:B------:R-:W-:Y:S01]  /*47d0*/  UMOV UR23, 0x40000040 ;  /* 0x4000004000177882 */ /* 0x000fe20000000000 */
[----:B------:R-:W-:Y:S01]  /*47e0*/  UMOV UR27, 0x40000040 ;  /* 0x40000040001b7882 */ /* 0x000fe20000000000 */
[----:B------:R-:W-:Y:S01]  /*47f0*/  UIADD3 UR10, UR6, 0x2, URZ ;  /* 0x00000002060a7890 */ /* 0x000fe2000fffe03f */
[-C--:B------:R-:W-:Y:S01]  /*4800*/  FMUL.FTZ R25, R25, R0.reuse ;  /* 0x0000000019197220 */ /* 0x080fe20000410000 */
[----:B------:R-:W-:Y:S01]  /*4810*/  UIADD3 UR14, UR6, 0x200, URZ ;  /* 0x00000200060e7890 */ /* 0x000fe2000fffe03f */
[-C--:B------:R-:W-:Y:S01]  /*4820*/  FMUL.FTZ R28, R28, R0.reuse ;  /* 0x000000001c1c7220 */ /* 0x080fe20000410000 */
[----:B------:R-:W-:Y:S01]  /*4830*/  UMOV UR58, UR6 ;  /* 0x00000006003a7c82 */ /* 0x000fe20008000000 */
[----:B------:R-:W-:Y:S01]  /*4840*/  UIADD3 UR18, UR6, 0x202, URZ ;  /* 0x0000020206127890 */ /* 0x000fe2000fffe03f */
[----:B------:R-:W-:Y:S01]  /*4850*/  HGMMA.64x64x16.F32 R152, gdesc[UR56], RZ, !UPT, gsb0 ;  /* 0x00e00000389879f0 */ /* 0x000fe2000c0008ff */
[----:B------:R-:W-:Y:S01]  /*4860*/  UMOV UR54, UR10 ;  /* 0x0000000a00367c82 */ /* 0x000fe20008000000 */
[----:B------:R-:W-:Y:S01]  /*4870*/  R2UR UR56, R14 ;  /* 0x000000000e3872ca */ /* 0x000fe200000e0000 */
[----:B------:R-:W-:Y:S01]  /*4880*/  UIADD3 UR10, UR6, 0x4, URZ ;  /* 0x00000004060a7890 */ /* 0x000fe2000fffe03f */
[----:B------:R-:W-:Y:S01]  /*4890*/  R2UR UR57, R15 ;  /* 0x000000000f3972ca */ /* 0x000fe200000e0000 */
[----:B------:R-:W-:Y:S01]  /*48a0*/  UMOV UR59, 0x40000040 ;  /* 0x40000040003b7882 */ /* 0x000fe20000000000 */
[----:B------:R-:W-:Y:S01]  /*48b0*/  UIADD3 UR22, UR6, 0x204, URZ ;  /* 0x0000020406167890 */ /* 0x000fe2000fffe03f */
[-C--:B------:R-:W-:Y:S01]  /*48c0*/  FMUL.FTZ R29, R29, R0.reuse ;  /* 0x000000001d1d7220 */ /* 0x080fe20000410000 */
[----:B------:R-:W-:Y:S01]  /*48d0*/  UIADD3 UR26, UR6, 0x206, URZ ;  /* 0x00000206061a7890 */ /* 0x000fe2000fffe03f */
[-C--:B------:R-:W-:Y:S01]  /*48e0*/  FMUL.FTZ R32, R32, R0.reuse ;  /* 0x0000000020207220 */ /* 0x080fe20000410000 */
        /* <DEDUP_REMOVED lines=73> */
[----:B------:R-:W-:Y:S01]  /*4d80*/  HGMMA.64x64x16.F32 R152, gdesc[UR52], R152, gsb0 ;  /* 0x00e00000349879f0 */ /* 0x000fe20008000898 */
[----:B------:R-:W-:Y:S01]  /*4d90*/  R2UR UR53, R3 ;  /* 0x00000000033572ca */ /* 0x000fe200000e0000 */
[----:B------:R-:W-:Y:S01]  /*4da0*/  UIADD3 UR54, UR6, 0x604, URZ ;  /* 0x0000060406367890 */ /* 0x000fe2000fffe03f */
[----:B------:R-:W-:Y:S01]  /*4db0*/  R2UR UR52, R4 ;  /* 0x00000000043472ca */ /* 0x000fe200000e0000 */
[----:B------:R-:W-:Y:S01]  /*4dc0*/  UMOV UR55, 0x40000040 ;  /* 0x4000004000377882 */ /* 0x000fe20000000000 */
[----:B------:R-:W-:Y:S01]  /*4dd0*/  UIADD3 UR6, UR6, 0x606, URZ ;  /* 0x0000060606067890 */ /* 0x000fe2000fffe03f */
        /* <DEDUP_REMOVED lines=68> */
[----:B------:R-:W-:Y:S01]  /*5220*/  HGMMA.64x64x16.F32 R152, gdesc[UR56], R152, gsb0 ;  /* 0x00e00000389879f0 */ /* 0x000fe20008000898 */
[----:B------:R-:W-:Y:S01]  /*5230*/  R2UR UR56, R12 ;  /* 0x000000000c3872ca */ /* 0x000fe200000e0000 */
[----:B------:R-:W-:Y:S01]  /*5240*/  UMOV UR58, UR6 ;  /* 0x00000006003a7c82 */ /* 0x000fe20008000000 */
[----:B------:R-:W-:Y:S01]  /*5250*/  R2UR UR57, R13 ;  /* 0x000000000d3972ca */ /* 0x000fe200000e0000 */
[----:B------:R-:W-:Y:S01]  /*5260*/  UMOV UR59, 0x40000040 ;  /* 0x40000040003b7882 */ /* 0x000fe20000000000 */
[----:B------:R-:W-:Y:S02]  /*5270*/  WARPGROUP.DEPBAR.LE gsb0, 0x0 ;  /* 0x00008000000079c5 */ /* 0x000fe40000010000 */
[----:B------:R-:W-:-:S06]  /*5280*/  WARPGROUP.ARRIVE ;  /* 0x00000000000079c5 */ /* 0x000fcc0000000000 */
[----:B------:R-:W-:Y:S03]  /*5290*/  HGMMA.64x64x16.F32 R152, gdesc[UR8], R152, gsb0 ;  /* 0x00e00000089879f0 */ /* 0x000fe60008000898 */
        /* <DEDUP_REMOVED lines=37> */
[----:B------:R-:W-:Y:S05]  /*54f0*/  @!P0 BRA `(.L_x_1023) ;  /* 0x0000000000048947 */ /* 0x000fea0003800000 */
[----:B------:R-:W-:Y:S01]  /*5500*/  BPT.TRAP 0x1 ;  /* 0x000000040000795c */ /* 0x000fe20000300000 */
.L_x_1023:
[----:B------:R-:W-:Y:S02]  /*5510*/  R2UR UR6, R16 ;  /* 0x00000000100672ca */ /* 0x000fe400000e0000 */
[----:B------:R-:W-:-:S11]  /*5520*/  R2UR UR10, R206 ;  /* 0x00000000ce0a72ca */ /* 0x000fd600000e0000 */
[----:B------:R-:W-:Y:S02]  /*5530*/  ULEA UR6, UR5, UR6, 0x3 ;  /* 0x0000000605067291 */ /* 0x000fe4000f8e183f */
[----:B------:R-:W-:-:S05]  /*5540*/  IMAD.U32 R0, RZ, RZ, UR10 ;  /* 0x0000000aff007e24 */ /* 0x000fca000f8e00ff */
[----:B------:R-:W-:-:S04]  /*5550*/  SHF.L.U32 R0, R0, 0x1f, RZ ;  /* 0x0000001f00007819 */ /* 0x000fc800000006ff */
[----:B------:R0:W1:Y:S01]  /*5560*/  SYNCS.PHASECHK.TRANS64.TRYWAIT P1, [UR6+0x30850], R0 ;  /* 0x03085000ff0075a7 */ /* 0x0000620008020146 */
[----:B------:R-:W-:Y:S05]  /*5570*/  @!P0 BRA `(.L_x_1024) ;  /* 0x0000000000048947 */ /* 0x000fea0003800000 */
[----:B------:R-:W-:Y:S01]  /*5580*/  BPT.TRAP 0x1 ;  /* 0x000000040000795c */ /* 0x000fe20000300000 */
.L_x_1024:
[----:B-1----:R-:W-:Y:S05]  /*5590*/  @P1 BRA `(.L_x_1025) ;  /* 0x0000000000081947 */ /* 0x002fea0003800000 */
[----:B------:R-:W1:Y:S02]  /*55a0*/  SYNCS.PHASECHK.TRANS64.TRYWAIT P1, [UR6+0x30850], R0 ;  /* 0x03085000ff0075a7 */ /* 0x000e640008020146 */
[----:B-1----:R-:W-:Y:S05]  /*55b0*/  @!P1 BRA `(.L_x_1026) ;  /* 0x000000dc00109947 */ /* 0x002fea0003800000 */
.L_x_1025:
[----:B------:R-:W-:Y:S01]  /*55c0*/  R2UR UR10, R16 ;  /* 0x00000000100a72ca */ /* 0x000fe200000e0000 */
[----:B------:R-:W-:Y:S01]  /*55d0*/  WARPGROUP.ARRIVE ;  /* 0x00000000000079c5 */ /* 0x000fe20000000000 */
[----:B------:R-:W-:-:S11]  /*55e0*/  UMOV UR11, 0x40000040 ;  /* 0x40000040000b7882 */ /* 0x000fd60000000000 */
[----:B------:R-:W-:-:S04]  /*55f0*/  UIADD3 UR10, UR10, 0x400, URZ ;  /* 0x000004000a0a7890 */ /* 0x000fc8000fffe03f */
[----:B------:R-:W-:-:S04]  /*5600*/  USHF.R.U32.HI UR10, URZ, 0x4, UR10 ;  /* 0x000000043f0a7899 */ /* 0x000fc8000801160a */
[----:B------:R-:W-:-:S04]  /*5610*/  ULOP3.LUT UR10, UR10, 0x3fff, URZ, 0xc0, !UPT ;  /* 0x00003fff0a0a7892 */ /* 0x000fc8000f8ec03f */
[----:B------:R-:W-:-:S04]  /*5620*/  ULOP3.LUT UR10, UR10, 0x2000000, URZ, 0xfc, !UPT ;  /* 0x020000000a0a7892 */ /* 0x000fc8000f8efc3f */
[----:B------:R-:W-:-:S07]  /*5630*/  ULEA UR5, UR5, UR10, 0xb ;  /* 0x0000000a05057291 */ /* 0x000fce000f8e583f */
        /* <DEDUP_REMOVED lines=23> */
.L_x_1027:
[----:B------:R-:W-:Y:S01]  /*57b0*/  R2UR UR10, R23 ;  /* 0x00000000170a72ca */ /* 0x000fe200000e0000 */
[----:B------:R-:W2:Y:S01]  /*57c0*/  S2UR UR14, SR_CgaCtaId ;  /* 0x00000000000e79c3 */ /* 0x000ea20000008800 */
[----:B------:R-:W-:Y:S01]  /*57d0*/  R2UR UR5, R22 ;  /* 0x00000000160572ca */ /* 0x000fe200000e0000 */
[----:B01----:R-:W-:Y:S01]  /*57e0*/  IMAD.MOV.U32 R0, RZ, RZ, R19 ;  /* 0x000000ffff007224 */ /* 0x003fe200078e0013 */
[----:B------:R-:W-:Y:S01]  /*57f0*/  UIADD3 UR7, UR7, 0x30840, URZ ;  /* 0x0003084007077890 */ /* 0x000fe2000fffe03f */
[----:B------:R-:W-:Y:S01]  /*5800*/  IMAD.SHL.U32 R4, R204, 0x40, RZ ;  /* 0x00000040cc047824 */ /* 0x000fe200078e00ff */
[----:B------:R-:W-:-:S03]  /*5810*/  R2UR UR11, R200 ;  /* 0x00000000c80b72ca */ /* 0x000fc600000e0000 */
[----:B------:R-:W0:Y:S01]  /*5820*/  LDC R20, c[0x0][0x288] ;  /* 0x0000a200ff147b82 */ /* 0x000e220000000800 */
[----:B------:R-:W-:-:S03]  /*5830*/  IADD3 R3, -R4, 0x1, RZ ;  /* 0x0000000104037810 */ /* 0x000fc60007ffe1ff */
[----:B------:R-:W-:Y:S02]  /*5840*/  UISETP.NE.AND UP1, UPT, UR10, URZ, UPT ;  /* 0x0000003f0a00728c */ /* 0x000fe4000bf25270 */
[----:B------:R-:W-:-:S04]  /*5850*/  UISETP.NE.AND UP0, UPT, UR5, URZ, UPT ;  /* 0x0000003f0500728c */ /* 0x000fc8000bf05270 */
[----:B------:R-:W-:Y:S02]  /*5860*/  PLOP3.LUT P1, PT, PT, PT, UP1, 0x80, 0x0 ;  /* 0x000000000000781c */ /* 0x000fe40003f2f018 */
[----:B------:R-:W-:-:S03]  /*5870*/  PLOP3.LUT P2, PT, PT, PT, UP1, 0x80, 0x0 ;  /* 0x000000000000781c */ /* 0x000fc60003f4f018 */
[----:B------:R-:W-:Y:S01]  /*5880*/  @UP1 ULDC UR5, c[0x0][0x44c] ;  /* 0x0001130000051ab9 */ /* 0x000fe20000000800 */
[----:B------:R-:W-:Y:S01]  /*5890*/  @UP1 ULDC UR10, c[0x0][0x450] ;  /* 0x00011400000a1ab9 */ /* 0x000fe20000000800 */
[----:B--2---:R-:W-:-:S03]  /*58a0*/  UPRMT UR7, UR14, 0x654, UR7 ;  /* 0x000006540e077896 */ /* 0x004fc60008000007 */
[----:B------:R-:W-:-:S03]  /*58b0*/  ULDC UR14, c[0x0][0x2f0] ;  /* 0x0000bc00000e7ab9 */ /* 0x000fc60000000800 */
[----:B------:R-:W-:Y:S01]  /*58c0*/  @P1 IMAD.HI.U32 R2, R19, UR5, RZ ;  /* 0x0000000513021c27 */ /* 0x000fe2000f8e00ff */
[----:B------:R-:W-:Y:S02]  /*58d0*/  PLOP3.LUT P1, PT, PT, PT, UP0, 0x40, 0x0 ;  /* 0x000000000000781c */ /* 0x000fe40003f2e808 */
[----:B------:R-:W-:Y:S01]  /*58e0*/  SYNCS.ARRIVE.TRANS64.RED.A1T0 RZ, [UR7], RZ ;  /* 0x000000ffffff79a7 */ /* 0x000fe20008100407 */
[----:B------:R-:W-:Y:S01]  /*58f0*/  UMOV UR7, UR14 ;  /* 0x0000000e00077c82 */ /* 0x000fe20008000000 */
[----:B------:R-:W-:Y:S01]  /*5900*/  @P2 SHF.R.U32.HI R0, RZ, UR10, R2 ;  /* 0x0000000aff002c19 */ /* 0x000fe20008011602 */
[----:B------:R-:W-:Y:S01]  /*5910*/  IMAD R2, R8, -0x2, R3 ;  /* 0xfffffffe08027824 */ /* 0x000fe200078e0203 */
[----:B------:R-:W-:-:S03]  /*5920*/  ULDC UR14, c[0x0][0x9e0] ;  /* 0x00027800000e7ab9 */ /* 0x000fc60000000800 */
[----:B------:R-:W1:Y:S01]  /*5930*/  SHFL.IDX PT, R184, R0, RZ, 0x1c1f ;  /* 0x001c1fff00b87589 */ /* 0x000e6200000e0000 */
[----:B------:R-:W-:-:S04]  /*5940*/  IMAD R3, R17, UR7, R2 ;  /* 0x0000000711037c24 */ /* 0x000fc8000f8e0202 */
[----:B0-----:R-:W-:-:S04]  /*5950*/  IMAD.IADD R3, R3, 0x1, -R20 ;  /* 0x0000000103037824 */ /* 0x001fc800078e0a14 */
[C---:B------:R-:W-:Y:S01]  /*5960*/  VIADD R187, R3.reuse, UR11 ;  /* 0x0000000b03bb7c36 */ /* 0x040fe20008000000 */
[----:B------:R-:W-:-:S05]  /*5970*/  IADD3 R186, R3, UR14, RZ ;  /* 0x0000000e03ba7c10 */ /* 0x000fca000fffe0ff */
[--C-:B-1----:R-:W-:Y:S02]  /*5980*/  IMAD.IADD R2, R186, 0x1, R184.reuse ;  /* 0x00000001ba027824 */ /* 0x102fe400078e02b8 */
[----:B------:R-:W-:Y:S01]  /*5990*/  IMAD.IADD R3, R187, 0x1, R184 ;  /* 0x00000001bb037824 */ /* 0x000fe200078e02b8 */
[----:B------:R-:W-:Y:S06]  /*59a0*/  @P1 BRA `(.L_x_1028) ;  /* 0x0000000000641947 */ /* 0x000fec0003800000 */
        /* <DEDUP_REMOVED lines=14> */
.L_x_1030:
[----:B------:R-:W-:Y:S02]  /*5a90*/  ULDC UR5, c[0x0][0x9e4] ;  /* 0x0002790000057ab9 */ /* 0x000fe40000000800 */
[----:B------:R-:W-:-:S04]  /*5aa0*/  MOV R188, UR5 ;  /* 0x0000000500bc7c02 */ /* 0x000fc80008000f00 */
[----:B------:R-:W-:-:S13]  /*5ab0*/  ISETP.NE.AND P1, PT, R188, 0x1, PT ;  /* 0x00000001bc00780c */ /* 0x000fda0003f25270 */
[----:B------:R-:W0:Y:S02]  /*5ac0*/  @P1 LDC.64 R190, c[0x0][0x9e8] ;  /* 0x00027a00ffbe1b82 */ /* 0x000e240000000a00 */
[----:B0-----:R-:W-:-:S05]  /*5ad0*/  @P1 IMAD.HI.U32 R184, R185, R190, RZ ;  /* 0x000000beb9b81227 */ /* 0x001fca00078e00ff */
[----:B------:R-:W-:-:S07]  /*5ae0*/  @P1 SHF.R.U32.HI R185, RZ, R191, R184 ;  /* 0x000000bfffb91219 */ /* 0x000fce00000116b8 */
.L_x_1031:
[----:B------:R-:W-:Y:S05]  /*5af0*/  BSYNC B0 ;  /* 0x0000000000007941 */ /* 0x000fea0003800000 */
.L_x_1029:
[----:B------:R-:W-:-:S04]  /*5b00*/  IMAD R185, R185, R188, -R4 ;  /* 0x000000bcb9b97224 */ /* 0x000fc800078e0a04 */
[----:B------:R-:W-:-:S05]  /*5b10*/  IMAD R185, R8, -0x2, R185 ;  /* 0xfffffffe08b97824 */ /* 0x000fca00078e02b9 */
[----:B------:R-:W-:Y:S02]  /*5b20*/  VIADDMNMX R2, R185, R188, R2, PT ;  /* 0x000000bcb9027246 */ /* 0x000fe40003800102 */
[----:B------:R-:W-:-:S07]  /*5b30*/  VIMNMX R3, R3, R185, !PT ;  /* 0x000000b903037248 */ /* 0x000fce0007fe0100 */
.L_x_1028:
[----:B------:R-:W-:Y:S01]  /*5b40*/  ISETP.GT.AND P1, PT, R204, -0x1, PT ;  /* 0xffffffffcc00780c */ /* 0x000fe20003f24270 */
[----:B------:R-:W0:Y:S01]  /*5b50*/  SHFL.IDX PT, R184, R0, 0x1, 0x1c1f ;  /* 0x003c1f0000b87f89 */ /* 0x000e2200000e0000 */
[----:B------:R-:W-:Y:S02]  /*5b60*/  R2UR UR5, R22 ;  /* 0x00000000160572ca */ /* 0x000fe400000e0000 */
[C---:B------:R-:W-:Y:S02]  /*5b70*/  ISETP.GT.AND P4, PT, R3.reuse, 0x1, P1 ;  /* 0x000000010300780c */ /* 0x040fe40000f84270 */
[----:B------:R-:W-:Y:S02]  /*5b80*/  ISETP.GT.AND P5, PT, R3, RZ, P1 ;  /* 0x000000ff0300720c */ /* 0x000fe40000fa4270 */
[C---:B------:R-:W-:Y:S02]  /*5b90*/  ISETP.LT.OR P4, PT, R2.reuse, 0x2, P4 ;  /* 0x000000020200780c */ /* 0x040fe40002781670 */
[----:B------:R-:W-:-:S02]  /*5ba0*/  ISETP.LT.OR P5, PT, R2, 0x1, P5 ;  /* 0x000000010200780c */ /* 0x000fc40002fa1670 */
[----:B------:R-:W-:Y:S02]  /*5bb0*/  FSEL R153, R153, -INF , !P4 ;  /* 0xff80000099997808 */ /* 0x000fe40006000000 */
[C---:B------:R-:W-:Y:S01]  /*5bc0*/  ISETP.GT.AND P4, PT, R3.reuse, 0x18, P1 ;  /* 0x000000180300780c */ /* 0x040fe20000f84270 */
[----:B------:R-:W-:Y:S01]  /*5bd0*/  UISETP.NE.AND UP0, UPT, UR5, URZ, UPT ;  /* 0x0000003f0500728c */ /* 0x000fe2000bf05270 */
[----:B------:R-:W-:Y:S02]  /*5be0*/  FSEL R185, R152, -INF , !P5 ;  /* 0xff80000098b97808 */ /* 0x000fe40006800000 */
[----:B------:R-:W-:Y:S02]  /*5bf0*/  ISETP.LT.OR P4, PT, R2, 0x19, P4 ;  /* 0x000000190200780c */ /* 0x000fe40002781670 */
[C---:B------:R-:W-:Y:S02]  /*5c00*/  ISETP.GT.AND P6, PT, R3.reuse, 0x8, P1 ;  /* 0x000000080300780c */ /* 0x040fe40000fc4270 */
[----:B------:R-:W-:-:S02]  /*5c10*/  ISETP.GT.AND P2, PT, R3, 0x9, P1 ;  /* 0x000000090300780c */ /* 0x000fc40000f44270 */
[C---:B------:R-:W-:Y:S01]  /*5c20*/  ISETP.GT.AND P3, PT, R3.reuse, 0x10, P1 ;  /* 0x000000100300780c */ /* 0x040fe20000f64270 */
[--C-:B0-----:R-:W-:Y:S01]  /*5c30*/  IMAD.IADD R0, R186, 0x1, R184.reuse ;  /* 0x00000001ba007824 */ /* 0x101fe200078e02b8 */
[----:B------:R-:W-:Y:S01]  /*5c40*/  ISETP.GT.AND P5, PT, R3, 0x11, P1 ;  /* 0x000000110300780c */ /* 0x000fe20000fa4270 */
[----:B------:R-:W-:Y:S01]  /*5c50*/  IMAD.IADD R152, R187, 0x1, R184 ;  /* 0x00000001bb987824 */ /* 0x000fe200078e02b8 */
[----:B------:R-:W-:Y:S02]  /*5c60*/  FSEL R164, R164, -INF , !P4 ;  /* 0xff800000a4a47808 */ /* 0x000fe40006000000 */
[----:B------:R-:W-:Y:S02]  /*5c70*/  ISETP.GT.AND P4, PT, R3, 0x29, P1 ;  /* 0x000000290300780c */ /* 0x000fe40000f84270 */
[C---:B------:R-:W-:Y:S02]  /*5c80*/  ISETP.LT.OR P6, PT, R2.reuse, 0x9, P6 ;  /* 0x000000090200780c */ /* 0x040fe400037c1670 */
[----:B------:R-:W-:-:S02]  /*5c90*/  ISETP.LT.OR P2, PT, R2, 0xa, P2 ;  /* 0x0000000a0200780c */ /* 0x000fc40001741670 */
[C---:B------:R-:W-:Y:S02]  /*5ca0*/  ISETP.LT.OR P3, PT, R2.reuse, 0x11, P3 ;  /* 0x000000110200780c */ /* 0x040fe40001f61670 */
[C---:B------:R-:W-:Y:S02]  /*5cb0*/  ISETP.LT.OR P5, PT, R2.reuse, 0x12, P5 ;  /* 0x000000120200780c */ /* 0x040fe40002fa1670 */
[----:B------:R-:W-:Y:S02]  /*5cc0*/  ISETP.LT.OR P4, PT, R2, 0x2a, P4 ;  /* 0x0000002a0200780c */ /* 0x000fe40002781670 */
[----:B------:R-:W-:Y:S02]  /*5cd0*/  FSEL R156, R156, -INF , !P6 ;  /* 0xff8000009c9c7808 */ /* 0x000fe40007000000 */
[----:B------:R-:W-:Y:S02]  /*5ce0*/  FSEL R157, R157, -INF , !P2 ;  /* 0xff8000009d9d7808 */ /* 0x000fe40005000000 */
[----:B------:R-:W-:-:S02]  /*5cf0*/  FSEL R160, R160, -INF , !P3 ;  /* 0xff800000a0a07808 */ /* 0x000fc40005800000 */
[----:B------:R-:W-:Y:S02]  /*5d00*/  FSEL R161, R161, -INF , !P5 ;  /* 0xff800000a1a17808 */ /* 0x000fe40006800000 */
[C---:B------:R-:W-:Y:S02]  /*5d10*/  ISETP.GT.AND P6, PT, R3.reuse, 0x19, P1 ;  /* 0x000000190300780c */ /* 0x040fe40000fc4270 */
[C---:B------:R-:W-:Y:S02]  /*5d20*/  ISETP.GT.AND P2, PT, R3.reuse, 0x20, P1 ;  /* 0x000000200300780c */ /* 0x040fe40000f44270 */
[C---:B------:R-:W-:Y:S02]  /*5d30*/  ISETP.GT.AND P3, PT, R3.reuse, 0x21, P1 ;  /* 0x000000210300780c */ /* 0x040fe40000f64270 */
[----:B------:R-:W-:Y:S02]  /*5d40*/  ISETP.GT.AND P5, PT, R3, 0x28, P1 ;  /* 0x000000280300780c */ /* 0x000fe40000fa4270 */
[----:B------:R-:W-:-:S02]  /*5d50*/  FSEL R173, R173, -INF , !P4 ;  /* 0xff800000adad7808 */ /* 0x000fc40006000000 */
[----:B------:R-:W-:Y:S02]  /*5d60*/  PLOP3.LUT P4, PT, PT, PT, UP0, 0x40, 0x0 ;  /* 0x000000000000781c */ /* 0x000fe40003f8e808 */
[C---:B------:R-:W-:Y:S02]  /*5d70*/  ISETP.LT.OR P6, PT, R2.reuse, 0x1a, P6 ;  /* 0x0000001a0200780c */ /* 0x040fe400037c1670 */
[C---:B------:R-:W-:Y:S02]  /*5d80*/  ISETP.LT.OR P2, PT, R2.reuse, 0x21, P2 ;  /* 0x000000210200780c */ /* 0x040fe40001741670 */
[C---:B------:R-:W-:Y:S02]  /*5d90*/  ISETP.LT.OR P3, PT, R2.reuse, 0x22, P3 ;  /* 0x000000220200780c */ /* 0x040fe40001f61670 */
[----:B------:R-:W-:Y:S02]  /*5da0*/  ISETP.LT.OR P5, PT, R2, 0x29, P5 ;  /* 0x000000290200780c */ /* 0x000fe40002fa1670 */
[----:B------:R-:W-:-:S02]  /*5db0*/  FSEL R165, R165, -INF , !P6 ;  /* 0xff800000a5a57808 */ /* 0x000fc40007000000 */
[----:B------:R-:W-:Y:S02]  /*5dc0*/  FSEL R168, R168, -INF , !P2 ;  /* 0xff800000a8a87808 */ /* 0x000fe40005000000 */
[----:B------:R-:W-:Y:S02]  /*5dd0*/  FSEL R169, R169, -INF , !P3 ;  /* 0xff800000a9a97808 */ /* 0x000fe40005800000 */
[----:B------:R-:W-:Y:S02]  /*5de0*/  FSEL R172, R172, -INF , !P5 ;  /* 0xff800000acac7808 */ /* 0x000fe40006800000 */
[C---:B------:R-:W-:Y:S02]  /*5df0*/  ISETP.GT.AND P6, PT, R3.reuse, 0x30, P1 ;  /* 0x000000300300780c */ /* 0x040fe40000fc4270 */
[C---:B------:R-:W-:Y:S02]  /*5e00*/  ISETP.GT.AND P2, PT, R3.reuse, 0x31, P1 ;  /* 0x000000310300780c */ /* 0x040fe40000f44270 */
[----:B------:R-:W-:-:S02]  /*5e10*/  ISETP.GT.AND P3, PT, R3, 0x38, P1 ;  /* 0x000000380300780c */ /* 0x000fc40000f64270 */
[----:B------:R-:W-:Y:S02]  /*5e20*/  ISETP.GT.AND P5, PT, R3, 0x39, P1 ;  /* 0x000000390300780c */ /* 0x000fe40000fa4270 */
[C---:B------:R-:W-:Y:S02]  /*5e30*/  ISETP.LT.OR P6, PT, R2.reuse, 0x31, P6 ;  /* 0x000000310200780c */ /* 0x040fe400037c1670 */
[C---:B------:R-:W-:Y:S02]  /*5e40*/  ISETP.LT.OR P2, PT, R2.reuse, 0x32, P2 ;  /* 0x000000320200780c */ /* 0x040fe40001741670 */
[C---:B------:R-:W-:Y:S02]  /*5e50*/  ISETP.LT.OR P3, PT, R2.reuse, 0x39, P3 ;  /* 0x000000390200780c */ /* 0x040fe40001f61670 */
[----:B------:R-:W-:Y:S02]  /*5e60*/  ISETP.LT.OR P5, PT, R2, 0x3a, P5 ;  /* 0x0000003a0200780c */ /* 0x000fe40002fa1670 */
[----:B------:R-:W-:-:S02]  /*5e70*/  FSEL R176, R176, -INF , !P6 ;  /* 0xff800000b0b07808 */ /* 0x000fc40007000000 */
[----:B------:R-:W-:Y:S02]  /*5e80*/  FSEL R177, R177, -INF , !P2 ;  /* 0xff800000b1b17808 */ /* 0x000fe40005000000 */
[----:B------:R-:W-:Y:S02]  /*5e90*/  FSEL R180, R180, -INF , !P3 ;  /* 0xff800000b4b47808 */ /* 0x000fe40005800000 */
[----:B------:R-:W-:Y:S01]  /*5ea0*/  FSEL R181, R181, -INF , !P5 ;  /* 0xff800000b5b57808 */ /* 0x000fe20006800000 */
        /* <DEDUP_REMOVED lines=15> */
.L_x_1034:
[----:B------:R-:W-:Y:S02]  /*5fa0*/  ULDC UR5, c[0x0][0x9e4] ;  /* 0x0002790000057ab9 */ /* 0x000fe40000000800 */
[----:B------:R-:W-:-:S05]  /*5fb0*/  IMAD.U32 R184, RZ, RZ, UR5 ;  /* 0x00000005ffb87e24 */ /* 0x000fca000f8e00ff */
[----:B------:R-:W-:-:S13]  /*5fc0*/  ISETP.NE.AND P2, PT, R184, 0x1, PT ;  /* 0x00000001b800780c */ /* 0x000fda0003f45270 */
[----:B------:R-:W0:Y:S02]  /*5fd0*/  @P2 LDC.64 R2, c[0x0][0x9e8] ;  /* 0x00027a00ff022b82 */ /* 0x000e240000000a00 */
[----:B0-----:R-:W-:-:S05]  /*5fe0*/  @P2 IMAD.HI.U32 R2, R187, R2, RZ ;  /* 0x00000002bb022227 */ /* 0x001fca00078e00ff */
[----:B------:R-:W-:-:S07]  /*5ff0*/  @P2 SHF.R.U32.HI R187, RZ, R3, R2 ;  /* 0x00000003ffbb2219 */ /* 0x000fce0000011602 */
.L_x_1035:
[----:B------:R-:W-:Y:S05]  /*6000*/  BSYNC B0 ;  /* 0x0000000000007941 */ /* 0x000fea0003800000 */
.L_x_1033:
[----:B------:R-:W-:-:S04]  /*6010*/  IMAD R187, R187, R184, -R4 ;  /* 0x000000b8bbbb7224 */ /* 0x000fc800078e0a04 */
[----:B------:R-:W-:-:S05]  /*6020*/  IMAD R187, R8, -0x2, R187 ;  /* 0xfffffffe08bb7824 */ /* 0x000fca00078e02bb */
[----:B------:R-:W-:Y:S02]  /*6030*/  VIADDMNMX R0, R187, R184, R0, PT ;  /* 0x000000b8bb007246 */ /* 0x000fe40003800100 */
[----:B------:R-:W-:-:S07]  /*6040*/  VIMNMX R152, R152, R187, !PT ;  /* 0x000000bb98987248 */ /* 0x000fce0007fe0100 */
.L_x_1032:
[----:B------:R-:W-:Y:S01]  /*6050*/  FMNMX.FTZ R2, R185, R202, !PT ;  /* 0x000000cab9027209 */ /* 0x000fe20007810000 */
[----:B------:R-:W-:Y:S01]  /*6060*/  ULDC UR5, c[0x0][0x988] ;  /* 0x0002620000057ab9 */ /* 0x000fe20000000800 */
[C---:B------:R-:W-:Y:S01]  /*6070*/  ISETP.GT.AND P3, PT, R152.reuse, RZ, P1 ;  /* 0x000000ff9800720c */ /* 0x040fe20000f64270 */
[----:B------:R-:W-:Y:S01]  /*6080*/  UMOV UR10, UR5 ;  /* 0x00000005000a7c82 */ /* 0x000fe20008000000 */
[----:B------:R-:W-:Y:S02]  /*6090*/  FMNMX.FTZ R3, R153, R2, !PT ;  /* 0x0000000299037209 */ /* 0x000fe40007810000 */
[----:B------:R-:W-:Y:S02]  /*60a0*/  ISETP.GT.AND P4, PT, R152, 0x1, P1 ;  /* 0x000000019800780c */ /* 0x000fe40000f84270 */
[----:B------:R-:W-:Y:S02]  /*60b0*/  FMNMX.FTZ R2, R156, R3, !PT ;  /* 0x000000039c027209 */ /* 0x000fe40007810000 */
[----:B------:R-:W-:-:S02]  /*60c0*/  ISETP.LT.OR P3, PT, R0, 0x1, P3 ;  /* 0x000000010000780c */ /* 0x000fc40001f61670 */
[----:B------:R-:W-:Y:S02]  /*60d0*/  FMNMX.FTZ R3, R157, R2, !PT ;  /* 0x000000029d037209 */ /* 0x000fe40007810000 */
[----:B------:R-:W-:Y:S02]  /*60e0*/  ISETP.GT.AND P6, PT, R152, 0x8, P1 ;  /* 0x000000089800780c */ /* 0x000fe40000fc4270 */
[----:B------:R-:W-:Y:S02]  /*60f0*/  FMNMX.FTZ R2, R160, R3, !PT ;  /* 0x00000003a0027209 */ /* 0x000fe40007810000 */
[----:B------:R-:W-:Y:S02]  /*6100*/  ISETP.LT.OR P4, PT, R0, 0x2, P4 ;  /* 0x000000020000780c */ /* 0x000fe40002781670 */
[----:B------:R-:W-:Y:S02]  /*6110*/  FMNMX.FTZ R3, R161, R2, !PT ;  /* 0x00000002a1037209 */ /* 0x000fe40007810000 */
[----:B------:R-:W-:-:S02]  /*6120*/  FSEL R154, R154, -INF , !P3 ;  /* 0xff8000009a9a7808 */ /* 0x000fc40005800000 */
        /* <DEDUP_REMOVED lines=15> */
[----:B------:R-:W-:Y:S02]  /*6220*/  FSEL R159, R159, -INF , !P2 ;  /* 0xff8000009f9f7808 */ /* 0x000fe40005000000 */
[----:B------:R-:W-:Y:S02]  /*6230*/  FMNMX.FTZ R2, R180, R3, !PT ;  /* 0x00000003b4027209 */ /* 0x000fe40007810000 */
[----:B------:R-:W-:-:S02]  /*6240*/  ISETP.LT.OR P5, PT, R0, 0x11, P5 ;  /* 0x000000110000780c */ /* 0x000fc40002fa1670 */
[----:B------:R-:W-:Y:S02]  /*6250*/  FMNMX.FTZ R2, R181, R2, !PT ;  /* 0x00000002b5027209 */ /* 0x000fe40007810000 */
[----:B------:R-:W-:Y:S02]  /*6260*/  ISETP.GT.AND P6, PT, R152, 0x18, P1 ;  /* 0x000000189800780c */ /* 0x000fe40000fc4270 */
[----:B------:R-:W-:Y:S01]  /*6270*/  ISETP.LT.OR P4, PT, R0, 0x12, P4 ;  /* 0x000000120000780c */ /* 0x000fe20002781670 */
[----:B------:R-:W0:Y:S01]  /*6280*/  SHFL.BFLY PT, R3, R2, 0x2, 0x1f ;  /* 0x0c401f0002037f89 */ /* 0x000e2200000e0000 */
[----:B------:R-:W-:Y:S02]  /*6290*/  FSEL R162, R162, -INF , !P5 ;  /* 0xff800000a2a27808 */ /* 0x000fe40006800000 */
[----:B------:R-:W-:Y:S02]  /*62a0*/  ISETP.GT.AND P2, PT, R152, 0x19, P1 ;  /* 0x000000199800780c */ /* 0x000fe40000f44270 */
[----:B------:R-:W-:-:S02]  /*62b0*/  ISETP.LT.OR P6, PT, R0, 0x19, P6 ;  /* 0x000000190000780c */ /* 0x000fc400037c1670 */
[----:B------:R-:W-:Y:S02]  /*62c0*/  FSEL R163, R163, -INF , !P4 ;  /* 0xff800000a3a37808 */ /* 0x000fe40006000000 */
[----:B------:R-:W-:Y:S02]  /*62d0*/  ISETP.GT.AND P3, PT, R152, 0x20, P1 ;  /* 0x000000209800780c */ /* 0x000fe40000f64270 */
[----:B------:R-:W-:Y:S02]  /*62e0*/  FSEL R166, R166, -INF , !P6 ;  /* 0xff800000a6a67808 */ /* 0x000fe40007000000 */
[C---:B------:R-:W-:Y:S02]  /*62f0*/  ISETP.LT.OR P2, PT, R0.reuse, 0x1a, P2 ;  /* 0x0000001a0000780c */ /* 0x040fe40001741670 */
[----:B------:R-:W-:Y:S02]  /*6300*/  ISETP.LT.OR P3, PT, R0, 0x21, P3 ;  /* 0x000000210000780c */ /* 0x000fe40001f61670 */
[----:B------:R-:W-:-:S02]  /*6310*/  ISETP.GT.AND P5, PT, R152, 0x21, P1 ;  /* 0x000000219800780c */ /* 0x000fc40000fa4270 */
[----:B------:R-:W-:Y:S02]  /*6320*/  FSEL R167, R167, -INF , !P2 ;  /* 0xff800000a7a77808 */ /* 0x000fe40005000000 */
[----:B------:R-:W-:Y:S02]  /*6330*/  FSEL R170, R170, -INF , !P3 ;  /* 0xff800000aaaa7808 */ /* 0x000fe40005800000 */
[----:B------:R-:W-:Y:S02]  /*6340*/  ISETP.GT.AND P4, PT, R152, 0x28, P1 ;  /* 0x000000289800780c */ /* 0x000fe40000f84270 */
[----:B0-----:R-:W-:Y:S02]  /*6350*/  FMNMX.FTZ R3, R2, R3, !PT ;  /* 0x0000000302037209 */ /* 0x001fe40007810000 */
[----:B------:R-:W-:Y:S02]  /*6360*/  FMNMX.FTZ R2, R154, R203, !PT ;  /* 0x000000cb9a027209 */ /* 0x000fe40007810000 */
[----:B------:R-:W-:Y:S01]  /*6370*/  ISETP.LT.OR P5, PT, R0, 0x22, P5 ;  /* 0x000000220000780c */ /* 0x000fe20002fa1670 */
[----:B------:R-:W0:Y:S01]  /*6380*/  SHFL.BFLY PT, R4, R3, 0x1, 0x1f ;  /* 0x0c201f0003047f89 */ /* 0x000e2200000e0000 */
[----:B------:R-:W-:-:S02]  /*6390*/  ISETP.GT.AND P6, PT, R152, 0x29, P1 ;  /* 0x000000299800780c */ /* 0x000fc40000fc4270 */
[----:B------:R-:W-:Y:S02]  /*63a0*/  ISETP.LT.OR P4, PT, R0, 0x29, P4 ;  /* 0x000000290000780c */ /* 0x000fe40002781670 */
[----:B------:R-:W-:Y:S02]  /*63b0*/  ISETP.GT.AND P2, PT, R152, 0x30, P1 ;  /* 0x000000309800780c */ /* 0x000fe40000f44270 */
[----:B------:R-:W-:Y:S02]  /*63c0*/  FSEL R174, R174, -INF , !P4 ;  /* 0xff800000aeae7808 */ /* 0x000fe40006000000 */
[----:B------:R-:W-:Y:S02]  /*63d0*/  ISETP.LT.OR P6, PT, R0, 0x2a, P6 ;  /* 0x0000002a0000780c */ /* 0x000fe400037c1670 */
[----:B------:R-:W-:Y:S02]  /*63e0*/  ISETP.GT.AND P4, PT, R152, 0x38, P1 ;  /* 0x000000389800780c */ /* 0x000fe40000f84270 */
[----:B------:R-:W-:-:S02]  /*63f0*/  ISETP.LT.OR P2, PT, R0, 0x31, P2 ;  /* 0x000000310000780c */ /* 0x000fc40001741670 */
[----:B------:R-:W-:Y:S02]  /*6400*/  FSEL R175, R175, -INF , !P6 ;  /* 0xff800000afaf7808 */ /* 0x000fe40007000000 */
[----:B------:R-:W-:Y:S02]  /*6410*/  FSEL R178, R178, -INF , !P2 ;  /* 0xff800000b2b27808 */ /* 0x000fe40005000000 */
[----:B------:R-:W-:-:S04]  /*6420*/  ISETP.LT.OR P4, PT, R0, 0x39, P4 ;  /* 0x000000390000780c */ /* 0x000fc80002781670 */
[----:B------:R-:W-:Y:S02]  /*6430*/  FSEL R182, R182, -INF , !P4 ;  /* 0xff800000b6b67808 */ /* 0x000fe40006000000 */
[----:B0-----:R-:W-:Y:S02]  /*6440*/  FMNMX.FTZ R4, R3, R4, !PT ;  /* 0x0000000403047209 */ /* 0x001fe40007810000 */
[----:B------:R-:W-:Y:S02]  /*6450*/  FMNMX.FTZ R3, R155, R2, !PT ;  /* 0x000000029b037209 */ /* 0x000fe40007810000 */
[C---:B------:R-:W-:Y:S01]  /*6460*/  FSETP.NEU.FTZ.AND P3, PT, R4.reuse, -INF , PT ;  /* 0xff8000000400780b */ /* 0x040fe20003f7d000 */
[----:B------:R-:W-:Y:S01]  /*6470*/  FMUL.FTZ R184, R4, UR10 ;  /* 0x0000000a04b87c20 */ /* 0x000fe20008410000 */
[----:B------:R-:W-:-:S04]  /*6480*/  FMNMX.FTZ R2, R158, R3, !PT ;  /* 0x000000039e027209 */ /* 0x000fc80007810000 */
[----:B------:R-:W-:-:S04]  /*6490*/  FMNMX.FTZ R3, R159, R2, !PT ;  /* 0x000000029f037209 */ /* 0x000fc80007810000 */
[----:B------:R-:W-:-:S04]  /*64a0*/  FMNMX.FTZ R2, R162, R3, !PT ;  /* 0x00000003a2027209 */ /* 0x000fc80007810000 */
[----:B------:R-:W-:Y:S02]  /*64b0*/  FMNMX.FTZ R3, R163, R2, !PT ;  /* 0x00000002a3037209 */ /* 0x000fe40007810000 */
[----:B------:R-:W-:Y:S02]  /*64c0*/  FSEL R2, R184, RZ, P3 ;  /* 0x000000ffb8027208 */ /* 0x000fe40001800000 */
[----:B------:R-:W-:Y:S02]  /*64d0*/  FMNMX.FTZ R186, R166, R3, !PT ;  /* 0x00000003a6ba7209 */ /* 0x000fe40007810000 */
[----:B------:R-:W-:Y:S01]  /*64e0*/  FSEL R184, R171, -INF , !P5 ;  /* 0xff800000abb87808 */ /* 0x000fe20006800000 */
[--C-:B------:R-:W-:Y:S01]  /*64f0*/  FFMA.FTZ R196, R153, UR10, -R2.reuse ;  /* 0x0000000a99c47c23 */ /* 0x100fe20008010802 */
[----:B------:R-:W-:Y:S01]  /*6500*/  FMNMX.FTZ R3, R167, R186, !PT ;  /* 0x000000baa7037209 */ /* 0x000fe20007810000 */
[--C-:B------:R-:W-:Y:S01]  /*6510*/  FFMA.FTZ R153, R157, UR10, -R2.reuse ;  /* 0x0000000a9d997c23 */ /* 0x100fe20008010802 */
[----:B------:R-:W-:Y:S01]  /*6520*/  ISETP.GT.AND P5, PT, R152, 0x31, P1 ;  /* 0x000000319800780c */ /* 0x000fe20000fa4270 */
[--C-:B------:R-:W-:Y:S01]  /*6530*/  FFMA.FTZ R157, R161, UR10, -R2.reuse ;  /* 0x0000000aa19d7c23 */ /* 0x100fe20008010802 */
[----:B------:R-:W-:Y:S01]  /*6540*/  FMNMX.FTZ R3, R170, R3, !PT ;  /* 0x00000003aa037209 */ /* 0x000fe20007810000 */
[--C-:B------:R-:W-:Y:S01]  /*6550*/  FFMA.FTZ R161, R165, UR10, -R2.reuse ;  /* 0x0000000aa5a17c23 */ /* 0x100fe20008010802 */
[----:B------:R-:W-:Y:S01]  /*6560*/  ISETP.GT.AND P1, PT, R152, 0x39, P1 ;  /* 0x000000399800780c */ /* 0x000fe20000f24270 */
[--C-:B------:R-:W-:Y:S01]  /*6570*/  FFMA.FTZ R165, R169, UR10, -R2.reuse ;  /* 0x0000000aa9a57c23 */ /* 0x100fe20008010802 */
[----:B------:R-:W-:Y:S01]  /*6580*/  FMNMX.FTZ R3, R184, R3, !PT ;  /* 0x00000003b8037209 */ /* 0x000fe20007810000 */
[--C-:B------:R-:W-:Y:S01]  /*6590*/  FFMA.FTZ R169, R173, UR10, -R2.reuse ;  /* 0x0000000aada97c23 */ /* 0x100fe20008010802 */
[----:B------:R-:W-:Y:S01]  /*65a0*/  ISETP.LT.OR P5, PT, R0, 0x32, P5 ;  /* 0x000000320000780c */ /* 0x000fe20002fa1670 */
[--C-:B------:R-:W-:Y:S01]  /*65b0*/  FFMA.FTZ R173, R177, UR10, -R2.reuse ;  /* 0x0000000ab1ad7c23 */ /* 0x100fe20008010802 */
[----:B------:R-:W-:Y:S01]  /*65c0*/  FMNMX.FTZ R152, R174, R3, !PT ;  /* 0x00000003ae987209 */ /* 0x000fe20007810000 */
[--C-:B------:R-:W-:Y:S01]  /*65d0*/  FFMA.FTZ R171, R185, UR10, -R2.reuse ;  /* 0x0000000ab9ab7c23 */ /* 0x100fe20008010802 */
[----:B------:R-:W-:Y:S01]  /*65e0*/  FSEL R179, R179, -INF , !P5 ;  /* 0xff800000b3b37808 */ /* 0x000fe20006800000 */
        /* <DEDUP_REMOVED lines=11> */
[----:B------:R-:W-:Y:S01]  /*66a0*/  FSEL R177, R4, RZ, P3 ;  /* 0x000000ff04b17208 */ /* 0x000fe20001800000 */
[--C-:B------:R-:W-:Y:S01]  /*66b0*/  FFMA.FTZ R186, R180, UR10, -R2.reuse ;  /* 0x0000000ab4ba7c23 */ /* 0x100fe20008010802 */
[----:B------:R-:W-:Y:S01]  /*66c0*/  FMNMX.FTZ R0, R182, R3, !PT ;  /* 0x00000003b6007209 */ /* 0x000fe20007810000 */
[----:B------:R-:W-:Y:S01]  /*66d0*/  FFMA.FTZ R2, R181, UR10, -R2 ;  /* 0x0000000ab5027c23 */ /* 0x000fe20008010802 */
[----:B------:R-:W-:Y:S02]  /*66e0*/  MUFU.EX2 R171, R171 ;  /* 0x000000ab00ab7308 */ /* 0x000fe40000000800 */
[----:B------:R-:W-:-:S05]  /*66f0*/  FMNMX.FTZ R0, R183, R0, !PT ;  /* 0x00000000b7007209 */ /* 0x000fca0007810000 */
[----:B------:R-:W0:Y:S01]  /*6700*/  SHFL.BFLY PT, R3, R0, 0x2, 0x1f ;  /* 0x0c401f0000037f89 */ /* 0x000e2200000e0000 */
[----:B------:R-:W-:Y:S08]  /*6710*/  MUFU.EX2 R196, R196 ;  /* 0x000000c400c47308 */ /* 0x000ff00000000800 */
[----:B------:R-:W-:Y:S08]  /*6720*/  MUFU.EX2 R198, R198 ;  /* 0x000000c600c67308 */ /* 0x000ff00000000800 */
[----:B------:R-:W-:Y:S01]  /*6730*/  MUFU.EX2 R153, R153 ;  /* 0x0000009900997308 */ /* 0x000fe20000000800 */
[----:B0-----:R-:W-:-:S07]  /*6740*/  FMNMX.FTZ R3, R0, R3, !PT ;  /* 0x0000000300037209 */ /* 0x001fce0007810000 */
[----:B------:R-:W-:Y:S01]  /*6750*/  MUFU.EX2 R192, R192 ;  /* 0x000000c000c07308 */ /* 0x000fe20000000800 */
[----:B------:R-:W0:Y:S07]  /*6760*/  SHFL.BFLY PT, R0, R3, 0x1, 0x1f ;  /* 0x0c201f0003007f89 */ /* 0x000e2e00000e0000 */
[----:B------:R-:W-:Y:S08]  /*6770*/  MUFU.EX2 R157, R157 ;  /* 0x0000009d009d7308 */ /* 0x000ff00000000800 */
[----:B------:R-:W-:Y:S08]  /*6780*/  MUFU.EX2 R194, R194 ;  /* 0x000000c200c27308 */ /* 0x000ff00000000800 */
[----:B------:R-:W-:Y:S01]  /*6790*/  MUFU.EX2 R161, R161 ;  /* 0x000000a100a17308 */ /* 0x000fe20000000800 */
[----:B0-----:R-:W-:Y:S01]  /*67a0*/  FMNMX.FTZ R3, R3, R0, !PT ;  /* 0x0000000003037209 */ /* 0x001fe20007810000 */
[----:B------:R-:W-:-:S03]  /*67b0*/  FADD.FTZ R0, -R177, R202 ;  /* 0x000000cab1007221 */ /* 0x000fc60000010100 */
[----:B------:R-:W-:-:S03]  /*67c0*/  FSETP.NEU.FTZ.AND P1, PT, R3, -INF , PT ;  /* 0xff8000000300780b */ /* 0x000fc60003f3d000 */
[----:B------:R0:W-:Y:S01]  /*67d0*/  MUFU.EX2 R177, R2 ;  /* 0x0000000200b17308 */ /* 0x0001e20000000800 */
[----:B------:R-:W-:Y:S01]  /*67e0*/  FMUL.FTZ R181, R3, UR10 ;  /* 0x0000000a03b57c20 */ /* 0x000fe20008410000 */
[----:B------:R-:W-:-:S04]  /*67f0*/  FMUL.FTZ R0, R0, UR10 ;  /* 0x0000000a00007c20 */ /* 0x000fc80008410000 */
[----:B------:R-:W-:Y:S02]  /*6800*/  FSEL R181, R181, RZ, P1 ;  /* 0x000000ffb5b57208 */ /* 0x000fe40000800000 */
[----:B------:R-:W1:Y:S01]  /*6810*/  MUFU.EX2 R0, R0 ;  /* 0x0000000000007308 */ /* 0x000e620000000800 */
[----:B0-----:R-:W-:Y:S02]  /*6820*/  FSEL R2, R3, RZ, P1 ;  /* 0x000000ff03027208 */ /* 0x001fe40000800000 */
[--C-:B------:R-:W-:Y:S01]  /*6830*/  FFMA.FTZ R197, R154, UR10, -R181.reuse ;  /* 0x0000000a9ac57c23 */ /* 0x100fe200080108b5 */
[--C-:B------:R-:W-:Y:S01]  /*6840*/  FFMA.FTZ R154, R155, UR10, -R181.reuse ;  /* 0x0000000a9b9a7c23 */ /* 0x100fe200080108b5 */
[----:B------:R-:W-:Y:S01]  /*6850*/  FFMA.FTZ R199, R158, UR10, -R181 ;  /* 0x0000000a9ec77c23 */ /* 0x000fe200080108b5 */
[----:B------:R-:W-:Y:S01]  /*6860*/  FADD.FTZ R2, -R2, R203 ;  /* 0x000000cb02027221 */ /* 0x000fe20000010100 */
[--C-:B------:R-:W-:Y:S01]  /*6870*/  FFMA.FTZ R156, R159, UR10, -R181.reuse ;  /* 0x0000000a9f9c7c23 */ /* 0x100fe200080108b5 */
[--C-:B------:R-:W-:Y:S01]  /*6880*/  FFMA.FTZ R193, R162, UR10, -R181.reuse ;  /* 0x0000000aa2c17c23 */ /* 0x100fe200080108b5 */
[----:B------:R-:W-:Y:S01]  /*6890*/  MUFU.EX2 R197, R197 ;  /* 0x000000c500c57308 */ /* 0x000fe20000000800 */
[----:B------:R-:W-:Y:S01]  /*68a0*/  FMUL.FTZ R2, R2, UR10 ;  /* 0x0000000a02027c20 */ /* 0x000fe20008410000 */
        /* <DEDUP_REMOVED lines=10> */
[----:B------:R-:W-:Y:S01]  /*6950*/  FFMA.FTZ R179, R179, UR10, -R181 ;  /* 0x0000000ab3b37c23 */ /* 0x000fe200080108b5 */
[----:B------:R-:W-:Y:S01]  /*6960*/  FADD.FTZ R155, R196, R155 ;  /* 0x0000009bc49b7221 */ /* 0x000fe20000010000 */
[--C-:B------:R-:W-:Y:S01]  /*6970*/  FFMA.FTZ R182, R182, UR10, -R181.reuse ;  /* 0x0000000ab6b67c23 */ /* 0x100fe200080108b5 */
[----:B------:R-:W-:Y:S01]  /*6980*/  FFMA.FTZ R181, R183, UR10, -R181 ;  /* 0x0000000ab7b57c23 */ /* 0x000fe200080108b5 */
[----:B------:R-:W1:Y:S01]  /*6990*/  MUFU.EX2 R154, R154 ;  /* 0x0000009a009a7308 */ /* 0x000e620000000800 */
[----:B------:R-:W-:-:S04]  /*69a0*/  FADD.FTZ R166, R198, R155 ;  /* 0x0000009bc6a67221 */ /* 0x000fc80000010000 */
[----:B------:R-:W-:-:S03]  /*69b0*/  FADD.FTZ R155, R153, R166 ;  /* 0x000000a6999b7221 */ /* 0x000fc60000010000 */
[----:B------:R-:W2:Y:S01]  /*69c0*/  MUFU.EX2 R199, R199 ;  /* 0x000000c700c77308 */ /* 0x000ea20000000800 */
[----:B0-----:R-:W-:Y:S01]  /*69d0*/  FFMA.FTZ R9, R2, R9, R197 ;  /* 0x0000000902097223 */ /* 0x001fe200000100c5 */
[----:B------:R-:W-:-:S04]  /*69e0*/  FADD.FTZ R166, R192, R155 ;  /* 0x0000009bc0a67221 */ /* 0x000fc80000010000 */
[----:B------:R-:W-:Y:S02]  /*69f0*/  FADD.FTZ R155, R157, R166 ;  /* 0x000000a69d9b7221 */ /* 0x000fe40000010000 */
[----:B------:R-:W0:Y:S01]  /*6a00*/  MUFU.EX2 R156, R156 ;  /* 0x0000009c009c7308 */ /* 0x000e220000000800 */
[----:B-1----:R-:W-:Y:S01]  /*6a10*/  FADD.FTZ R18, R154, R9 ;  /* 0x000000099a127221 */ /* 0x002fe20000010000 */
[----:B------:R-:W-:-:S04]  /*6a20*/  FADD.FTZ R166, R194, R155 ;  /* 0x0000009bc2a67221 */ /* 0x000fc80000010000 */
[----:B------:R-:W-:Y:S02]  /*6a30*/  FADD.FTZ R155, R161, R166 ;  /* 0x000000a6a19b7221 */ /* 0x000fe40000010000 */
        /* <DEDUP_REMOVED lines=37> */
[----:B--2---:R-:W-:Y:S01]  /*6c90*/  FADD.FTZ R166, R186, R9 ;  /* 0x00000009baa67221 */ /* 0x004fe20000010000 */
[----:B0-----:R-:W-:-:S03]  /*6ca0*/  FADD.FTZ R9, R187, R18 ;  /* 0x00000012bb097221 */ /* 0x001fc60000010000 */
[----:B------:R-:W-:Y:S01]  /*6cb0*/  FADD.FTZ R18, R177, R166 ;  /* 0x000000a6b1127221 */ /* 0x000fe20000010000 */
[----:B-1----:R-:W-:Y:S01]  /*6cc0*/  FADD.FTZ R9, R168, R9 ;  /* 0x00000009a8097221 */ /* 0x002fe20000010000 */
[----:B------:R-:W-:Y:S06]  /*6cd0*/  @!P0 BRA `(.L_x_1036) ;  /* 0x0000000000048947 */ /* 0x000fec0003800000 */
[----:B------:R-:W-:Y:S01]  /*6ce0*/  BPT.TRAP 0x1 ;  /* 0x000000040000795c */ /* 0x000fe20000300000 */
.L_x_1036:
[----:B------:R-:W0:Y:S01]  /*6cf0*/  S2UR UR11, SR_CgaCtaId ;  /* 0x00000000000b79c3 */ /* 0x000e220000008800 */
[----:B------:R-:W-:Y:S01]  /*6d00*/  UIADD3 UR6, UR6, 0x30860, URZ ;  /* 0x0003086006067890 */ /* 0x000fe2000fffe03f */
[----:B------:R-:W-:Y:S01]  /*6d10*/  R2UR UR5, R205 ;  /* 0x00000000cd0572ca */ /* 0x000fe200000e0000 */
[----:B------:R-:W-:Y:S01]  /*6d20*/  IMAD.MOV.U32 R203, RZ, RZ, R3 ;  /* 0x000000ffffcb7224 */ /* 0x000fe200078e0003 */
[----:B------:R-:W-:Y:S01]  /*6d30*/  F2FP.F16.F32.PACK_AB R196, R196, R171 ;  /* 0x000000abc4c4723e */ /* 0x000fe200000000ff */
[----:B------:R-:W-:Y:S01]  /*6d40*/  IMAD.MOV.U32 R202, RZ, RZ, R4 ;  /* 0x000000ffffca7224 */ /* 0x000fe200078e0004 */
[----:B------:R-:W-:Y:S02]  /*6d50*/  F2FP.F16.F32.PACK_AB R197, R154, R197 ;  /* 0x000000c59ac5723e */ /* 0x000fe400000000ff */
[----:B------:R-:W-:Y:S02]  /*6d60*/  F2FP.F16.F32.PACK_AB R198, R153, R198 ;  /* 0x000000c699c6723e */ /* 0x000fe400000000ff */
[----:B------:R-:W-:-:S02]  /*6d70*/  F2FP.F16.F32.PACK_AB R199, R156, R199 ;  /* 0x000000c79cc7723e */ /* 0x000fc400000000ff */
[----:B------:R-:W-:Y:S02]  /*6d80*/  F2FP.F16.F32.PACK_AB R192, R157, R192 ;  /* 0x000000c09dc0723e */ /* 0x000fe400000000ff */
[----:B------:R-:W-:Y:S02]  /*6d90*/  F2FP.F16.F32.PACK_AB R193, R158, R193 ;  /* 0x000000c19ec1723e */ /* 0x000fe400000000ff */
[----:B------:R-:W-:Y:S01]  /*6da0*/  ISETP.GT.AND P1, PT, R204, UR5, PT ;  /* 0x00000005cc007c0c */ /* 0x000fe2000bf24270 */
[----:B------:R-:W-:Y:S01]  /*6db0*/  UMOV UR5, UR4 ;  /* 0x0000000400057c82 */ /* 0x000fe20008000000 */
[----:B------:R-:W-:Y:S02]  /*6dc0*/  F2FP.F16.F32.PACK_AB R194, R161, R194 ;  /* 0x000000c2a1c2723e */ /* 0x000fe400000000ff */
[----:B------:R-:W-:Y:S02]  /*6dd0*/  F2FP.F16.F32.PACK_AB R195, R160, R195 ;  /* 0x000000c3a0c3723e */ /* 0x000fe400000000ff */
[----:B------:R-:W-:Y:S01]  /*6de0*/  F2FP.F16.F32.PACK_AB R188, R165, R188 ;  /* 0x000000bca5bc723e */ /* 0x000fe200000000ff */
[----:B0-----:R-:W-:Y:S01]  /*6df0*/  UPRMT UR6, UR11, 0x654, UR6 ;  /* 0x000006540b067896 */ /* 0x001fe20008000006 */
[----:B------:R-:W-:-:S02]  /*6e00*/  F2FP.F16.F32.PACK_AB R189, R162, R189 ;  /* 0x000000bda2bd723e */ /* 0x000fc400000000ff */
[----:B------:R-:W-:Y:S02]  /*6e10*/  F2FP.F16.F32.PACK_AB R190, R169, R190 ;  /* 0x000000bea9be723e */ /* 0x000fe400000000ff */
[----:B------:R-:W-:Y:S02]  /*6e20*/  F2FP.F16.F32.PACK_AB R191, R164, R191 ;  /* 0x000000bfa4bf723e */ /* 0x000fe400000000ff */
[----:B------:R-:W-:Y:S02]  /*6e30*/  F2FP.F16.F32.PACK_AB R184, R173, R152 ;  /* 0x00000098adb8723e */ /* 0x000fe400000000ff */
[----:B------:R-:W-:Y:S01]  /*6e40*/  SYNCS.ARRIVE.TRANS64.RED.A1T0 RZ, [UR6], RZ ;  /* 0x000000ffffff79a7 */ /* 0x000fe20008100406 */
[----:B------:R-:W-:Y:S02]  /*6e50*/  R2UR UR6, R5 ;  /* 0x00000000050672ca */ /* 0x000fe400000e0000 */
[----:B------:R-:W-:Y:S02]  /*6e60*/  F2FP.F16.F32.PACK_AB R185, R179, R185 ;  /* 0x000000b9b3b9723e */ /* 0x000fe400000000ff */
[----:B------:R-:W-:-:S02]  /*6e70*/  F2FP.F16.F32.PACK_AB R186, R177, R186 ;  /* 0x000000bab1ba723e */ /* 0x000fc400000000ff */
[----:B------:R-:W-:Y:S02]  /*6e80*/  IADD3 R204, R204, -0x1, RZ ;  /* 0xffffffffcccc7810 */ /* 0x000fe40007ffe0ff */
[----:B------:R-:W-:-:S05]  /*6e90*/  F2FP.F16.F32.PACK_AB R187, R168, R187 ;  /* 0x000000bba8bb723e */ /* 0x000fca00000000ff */
[----:B------:R-:W-:Y:S01]  /*6ea0*/  IMAD.U32 R206, RZ, RZ, UR6 ;  /* 0x00000006ffce7e24 */ /* 0x000fe2000f8e00ff */
[----:B------:R-:W-:Y:S06]  /*6eb0*/  @P1 BRA `(.L_x_1037) ;  /* 0xffffffd400b41947 */ /* 0x000fec000383ffff */
.L_x_1018:
[----:B------:R-:W-:Y:S02]  /*6ec0*/  R2UR UR5, R22 ;  /* 0x00000000160572ca */ /* 0x000fe400000e0000 */
[----:B------:R-:W-:Y:S02]  /*6ed0*/  R2UR UR6, R23 ;  /* 0x00000000170672ca */ /* 0x000fe400000e0000 */
[----:B------:R-:W-:-:S05]  /*6ee0*/  IADD3 R20, -R20, 0x1, RZ ;  /* 0x0000000114147810 */ /* 0x000fca0007ffe1ff */
[----:B------:R-:W-:-:S04]  /*6ef0*/  IMAD R20, R17, UR7, R20 ;  /* 0x0000000711147c24 */ /* 0x000fc8000f8e0214 */
[----:B------:R-:W-:Y:S01]  /*6f00*/  UISETP.NE.AND UP0, UPT, UR5, URZ, UPT ;  /* 0x0000003f0500728c */ /* 0x000fe2000bf05270 */
[----:B------:R-:W0:Y:S01]  /*6f10*/  S2UR UR5, SR_CTAID.X ;  /* 0x00000000000579c3 */ /* 0x000e220000002500 */
[----:B------:R-:W-:Y:S01]  /*6f20*/  UISETP.NE.AND UP1, UPT, UR6, URZ, UPT ;  /* 0x0000003f0600728c */ /* 0x000fe2000bf25270 */
[----:B------:R-:W-:-:S03]  /*6f30*/  R2UR UR11, R20 ;  /* 0x00000000140b72ca */ /* 0x000fc600000e0000 */
[----:B------:R-:W-:-:S07]  /*6f40*/  PLOP3.LUT P1, PT, PT, PT, UP0, 0x40, 0x0 ;  /* 0x000000000000781c */ /* 0x000fce0003f2e808 */
[----:B------:R-:W-:Y:S01]  /*6f50*/  @UP1 ULDC UR6, c[0x0][0x44c] ;  /* 0x0001130000061ab9 */ /* 0x000fe20000000800 */
[----:B------:R-:W-:Y:S01]  /*6f60*/  @UP1 ULDC UR14, c[0x0][0x450] ;  /* 0x00011400000e1ab9 */ /* 0x000fe20000000800 */
[----:B0-----:R-:W-:-:S04]  /*6f70*/  ULEA UR5, UR5, 0x7f, 0x7 ;  /* 0x0000007f05057891 */ /* 0x001fc8000f8e383f */
[----:B------:R-:W-:-:S04]  /*6f80*/  UIMAD.WIDE.U32 UR6, UR5, UR6, URZ ;  /* 0x00000006050672a5 */ /* 0x000fc8000f8e003f */
[----:B------:R-:W-:-:S04]  /*6f90*/  @UP1 USHF.R.U32.HI UR5, URZ, UR14, UR7 ;  /* 0x0000000e3f051299 */ /* 0x000fc80008011607 */
[----:B------:R-:W-:-:S03]  /*6fa0*/  UIADD3 UR6, UR11, UR5, URZ ;  /* 0x000000050b067290 */ /* 0x000fc6000fffe03f */
[----:B------:R-:W-:Y:S02]  /*6fb0*/  ULDC UR5, c[0x0][0x9dc] ;  /* 0x0002770000057ab9 */ /* 0x000fe40000000800 */
[----:B------:R-:W-:Y:S01]  /*6fc0*/  UIADD3 UR5, UR6, -UR5, URZ ;  /* 0x8000000506057290 */ /* 0x000fe2000fffe03f */
[----:B------:R-:W-:Y:S11]  /*6fd0*/  @P1 BRA `(.L_x_1038) ;  /* 0x0000000000501947 */ /* 0x000ff60003800000 */
[----:B------:R-:W-:Y:S02]  /*6fe0*/  UMOV UR11, UR6 ;  /* 0x00000006000b7c82 */ /* 0x000fe40008000000 */
[----:B------:R-:W-:-:S06]  /*6ff0*/  UISETP.GT.AND UP0, UPT, UR11, -0x1, UPT ;  /* 0xffffffff0b00788c */ /* 0x000fcc000bf04270 */
[----:B------:R-:W-:-:S13]  /*7000*/  PLOP3.LUT P1, PT, PT, PT, UP0, 0x80, 0x0 ;  /* 0x000000000000781c */ /* 0x000fda0003f2f008 */
[----:B------:R-:W-:Y:S05]  /*7010*/  @P1 BRA `(.L_x_1039) ;  /* 0x0000000000201947 */ /* 0x000fea0003800000 */
[----:B------:R-:W-:Y:S01]  /*7020*/  ULDC UR18, c[0x0][0x9e4] ;  /* 0x0002790000127ab9 */ /* 0x000fe20000000800 */
[----:B------:R-:W-:Y:S02]  /*7030*/  ULOP3.LUT UR11, URZ, UR11, URZ, 0x33, !UPT ;  /* 0x0000000b3f0b7292 */ /* 0x000fe4000f8e333f */
[----:B------:R-:W-:-:S11]  /*7040*/  UISETP.NE.AND UP0, UPT, UR18, 0x1, UPT ;  /* 0x000000011200788c */ /* 0x000fd6000bf05270 */
[----:B------:R-:W-:Y:S02]  /*7050*/  @UP0 ULDC.64 UR6, c[0x0][0x9e8] ;  /* 0x00027a0000060ab9 */ /* 0x000fe40000000a00 */
[----:B------:R-:W-:-:S04]  /*7060*/  UIMAD.WIDE.U32 UR14, UR11, UR6, URZ ;  /* 0x000000060b0e72a5 */ /* 0x000fc8000f8e003f */
[----:B------:R-:W-:-:S04]  /*7070*/  @UP0 USHF.R.U32.HI UR11, URZ, UR7, UR15 ;  /* 0x000000073f0b0299 */ /* 0x000fc8000801160f */
[----:B------:R-:W-:Y:S01]  /*7080*/  ULOP3.LUT UR11, URZ, UR11, URZ, 0x33, !UPT ;  /* 0x0000000b3f0b7292 */ /* 0x000fe2000f8e333f */
[----:B------:R-:W-:Y:S11]  /*7090*/  BRA `(.L_x_1040) ;  /* 0x0000000000147947 */ /* 0x000ff60003800000 */
.L_x_1039:
[----:B------:R-:W-:Y:S02]  /*70a0*/  ULDC UR18, c[0x0][0x9e4] ;  /* 0x0002790000127ab9 */ /* 0x000fe40000000800 */
[----:B------:R-:W-:-:S11]  /*70b0*/  UISETP.NE.AND UP0, UPT, UR18, 0x1, UPT ;  /* 0x000000011200788c */ /* 0x000fd6000bf05270 */
[----:B------:R-:W-:Y:S02]  /*70c0*/  @UP0 ULDC.64 UR6, c[0x0][0x9e8] ;  /* 0x00027a0000060ab9 */ /* 0x000fe40000000a00 */
[----:B------:R-:W-:-:S04]  /*70d0*/  UIMAD.WIDE.U32 UR14, UR11, UR6, URZ ;  /* 0x000000060b0e72a5 */ /* 0x000fc8000f8e003f */
[----:B------:R-:W-:-:S12]  /*70e0*/  @UP0 USHF.R.U32.HI UR11, URZ, UR7, UR15 ;  /* 0x000000073f0b0299 */ /* 0x000fd8000801160f */
.L_x_1040:
[----:B------:R-:W-:-:S04]  /*70f0*/  UIMAD UR11, UR11, UR18, URZ ;  /* 0x000000120b0b72a4 */ /* 0x000fc8000f8e023f */
[----:B------:R-:W-:-:S04]  /*7100*/  UISETP.LT.AND UP0, UPT, UR5, UR11, UPT ;  /* 0x0000000b0500728c */ /* 0x000fc8000bf01270 */
[----:B------:R-:W-:-:S12]  /*7110*/  USEL UR5, UR5, UR11, !UP0 ;  /* 0x0000000b05057287 */ /* 0x000fd8000c000000 */
.L_x_1038:
[----:B------:R-:W-:Y:S01]  /*7120*/  UIADD3 UR5, UR5, 0x3f, URZ ;  /* 0x0000003f05057890 */ /* 0x000fe2000fffe03f */
[----:B------:R-:W-:-:S03]  /*7130*/  R2UR UR7, R201 ;  /* 0x00000000c90772ca */ /* 0x000fc600000e0000 */
[----:B------:R-:W-:-:S04]  /*7140*/  USHF.R.S32.HI UR6, URZ, 0x1f, UR5 ;  /* 0x0000001f3f067899 */ /* 0x000fc80008011405 */
[----:B------:R-:W-:-:S04]  /*7150*/  ULEA.HI UR6, UR6, UR5, URZ, 0x6 ;  /* 0x0000000506067291 */ /* 0x000fc8000f8f303f */
[----:B------:R-:W-:-:S04]  /*7160*/  USHF.R.S32.HI UR6, URZ, 0x6, UR6 ;  /* 0x000000063f067899 */ /* 0x000fc80008011406 */
[----:B------:R-:W-:-:S04]  /*7170*/  UISETP.LT.AND UP0, UPT, UR7, UR6, UPT ;  /* 0x000000060700728c */ /* 0x000fc8000bf01270 */
[----:B------:R-:W-:-:S06]  /*7180*/  USEL UR5, UR7, UR6, !UP0 ;  /* 0x0000000607057287 */ /* 0x000fcc000c000000 */
[----:B------:R-:W-:Y:S01]  /*7190*/  ISETP.GE.AND P1, PT, R204, UR5, PT ;  /* 0x00000005cc007c0c */ /* 0x000fe2000bf26270 */
[----:B------:R-:W-:-:S12]  /*71a0*/  IMAD.U32 R205, RZ, RZ, UR5 ;  /* 0x00000005ffcd7e24 */ /* 0x000fd8000f8e00ff */
[----:B------:R-:W-:Y:S05]  /*71b0*/  @!P1 BRA `(.L_x_1041) ;  /* 0x0000001c00509947 */ /* 0x000fea0003800000 */
[----:B------:R-:W-:Y:S01]  /*71c0*/  R2UR UR7, R5 ;  /* 0x00000000050772ca */ /* 0x000fe200000e0000 */
[----:B------:R-:W-:Y:S01]  /*71d0*/  IMAD.MOV.U32 R202, RZ, RZ, R3 ;  /* 0x000000ffffca7224 */ /* 0x000fe200078e0003 */
[----:B------:R-:W-:Y:S01]  /*71e0*/  MOV R203, R4 ;  /* 0x0000000400cb7202 */ /* 0x000fe20000000f00 */
[----:B------:R-:W-:Y:S01]  /*71f0*/  IMAD.MOV.U32 R20, RZ, RZ, R204 ;  /* 0x000000ffff147224 */ /* 0x000fe200078e00cc */
[----:B------:R-:W-:-:S11]  /*7200*/  UMOV UR6, UR4 ;  /* 0x0000000400067c82 */ /* 0x000fd60008000000 */
.L_x_1052:
[----:B------:R-:W-:-:S04]  /*7210*/  UIADD3 UR4, UR6, 0x1, URZ ;  /* 0x0000000106047890 */ /* 0x000fc8000fffe03f */
[----:B------:R-:W-:-:S04]  /*7220*/  UISETP.NE.AND UP0, UPT, UR4, 0x2, UPT ;  /* 0x000000020400788c */ /* 0x000fc8000bf05270 */
[----:B------:R-:W-:Y:S02]  /*7230*/  USEL UR5, URZ, 0x1, UP0 ;  /* 0x000000013f057887 */ /* 0x000fe40008000000 */
[----:B------:R-:W-:Y:S02]  /*7240*/  USEL UR4, UR4, URZ, UP0 ;  /* 0x0000003f04047287 */ /* 0x000fe40008000000 */
[----:B------:R-:W-:-:S06]  /*7250*/  ULOP3.LUT UR5, UR7, UR5, URZ, 0x3c, !UPT ;  /* 0x0000000507057292 */ /* 0x000fcc000f8e3c3f */
[----:B------:R-:W-:Y:S01]  /*7260*/  IMAD.U32 R5, RZ, RZ, UR5 ;  /* 0x00000005ff057e24 */ /* 0x000fe2000f8e00ff */
[----:B------:R-:W-:Y:S06]  /*7270*/  @!P0 BRA `(.L_x_1042) ;  /* 0x0000000000048947 */ /* 0x000fec0003800000 */
[----:B------:R-:W-:Y:S01]  /*7280*/  BPT.TRAP 0x1 ;  /* 0x000000040000795c */ /* 0x000fe20000300000 */
.L_x_1042:
        /* <DEDUP_REMOVED lines=8> */
.L_x_1043:
[----:B-1----:R-:W-:Y:S05]  /*7310*/  @P1 BRA `(.L_x_1044) ;  /* 0x0000000000081947 */ /* 0x002fea0003800000 */
[----:B------:R-:W1:Y:S02]  /*7320*/  SYNCS.PHASECHK.TRANS64.TRYWAIT P1, [UR5+0x30830], R3 ;  /* 0x03083003ff0075a7 */ /* 0x000e640008020145 */
[----:B-1----:R-:W-:Y:S05]  /*7330*/  @!P1 BRA `(.L_x_1045) ;  /* 0x000000bc00c89947 */ /* 0x002fea0003800000 */
.L_x_1044:
[----:B------:R-:W-:Y:S01]  /*7340*/  R2UR UR5, R21 ;  /* 0x00000000150572ca */ /* 0x000fe200000e0000 */
[----:B------:R-:W-:Y:S01]  /*7350*/  WARPGROUP.ARRIVE ;  /* 0x00000000000079c5 */ /* 0x000fe20000000000 */
[----:B------:R-:W-:Y:S01]  /*7360*/  R2UR UR56, R6 ;  /* 0x00000000063872ca */ /* 0x000fe200000e0000 */
[----:B------:R-:W-:Y:S01]  /*7370*/  UMOV UR59, 0x40000040 ;  /* 0x40000040003b7882 */ /* 0x000fe20000000000 */
[----:B------:R-:W-:Y:S01]  /*7380*/  R2UR UR57, R7 ;  /* 0x00000000073972ca */ /* 0x000fe200000e0000 */
[----:B------:R-:W-:Y:S01]  /*7390*/  UMOV UR11, 0x40000040 ;  /* 0x40000040000b7882 */ /* 0x000fe20000000000 */
[----:B------:R-:W-:Y:S01]  /*73a0*/  UMOV UR15, 0x40000040 ;  /* 0x40000040000f7882 */ /* 0x000fe20000000000 */
[----:B------:R-:W-:Y:S01]  /*73b0*/  UMOV UR19, 0x40000040 ;  /* 0x4000004000137882 */ /* 0x000fe20000000000 */
[----:B------:R-:W-:Y:S01]  /*73c0*/  UMOV UR23, 0x40000040 ;  /* 0x4000004000177882 */ /* 0x000fe20000000000 */
[----:B------:R-:W-:Y:S01]  /*73d0*/  UMOV UR27, 0x40000040 ;  /* 0x40000040001b7882 */ /* 0x000fe20000000000 */
[----:B------:R-:W-:Y:S01]  /*73e0*/  UMOV UR31, 0x40000040 ;  /* 0x40000040001f7882 */ /* 0x000fe20000000000 */
[----:B------:R-:W-:Y:S01]  /*73f0*/  UMOV UR35, 0x40000040 ;  /* 0x4000004000237882 */ /* 0x000fe20000000000 */
[----:B------:R-:W-:Y:S01]  /*7400*/  UMOV UR39, 0x40000040 ;  /* 0x4000004000277882 */ /* 0x000fe20000000000 */
        /* <DEDUP_REMOVED lines=88> */
[----:B------:R-:W-:Y:S01]  /*7990*/  FMUL.FTZ R149, R149, R0 ;  /* 0x0000000095957220 */ /* 0x000fe20000410000 */
        /* <DEDUP_REMOVED lines=73> */
[----:B------:R-:W-:Y:S01]  /*7e30*/  UIADD3 UR58, UR5, 0x606, URZ ;  /* 0x00000606053a7890 */ /* 0x000fe2000fffe03f */
        /* <DEDUP_REMOVED lines=44> */
.L_x_1046:
[----:B------:R-:W-:Y:S01]  /*8100*/  R2UR UR5, R16 ;  /* 0x00000000100572ca */ /* 0x000fe200000e0000 */
[----:B------:R-:W-:-:S05]  /*8110*/  IMAD.U32 R0, RZ, RZ, UR7 ;  /* 0x00000007ff007e24 */ /* 0x000fca000f8e00ff */
[----:B------:R-:W-:-:S07]  /*8120*/  SHF.L.U32 R0, R0, 0x1f, RZ ;  /* 0x0000001f00007819 */ /* 0x000fce00000006ff */
[----:B------:R-:W-:-:S09]  /*8130*/  ULEA UR5, UR6, UR5, 0x3 ;  /* 0x0000000506057291 */ /* 0x000fd2000f8e183f */
[----:B------:R2:W3:Y:S01]  /*8140*/  SYNCS.PHASECHK.TRANS64.TRYWAIT P1, [UR5+0x30850], R0 ;  /* 0x03085000ff0075a7 */ /* 0x0004e20008020145 */
[----:B------:R-:W-:Y:S05]  /*8150*/  @!P0 BRA `(.L_x_1047) ;  /* 0x0000000000048947 */ /* 0x000fea0003800000 */
[----:B------:R-:W-:Y:S01]  /*8160*/  BPT.TRAP 0x1 ;  /* 0x000000040000795c */ /* 0x000fe20000300000 */
.L_x_1047:
[----:B---3--:R-:W-:Y:S05]  /*8170*/  @P1 BRA `(.L_x_1048) ;  /* 0x0000000000081947 */ /* 0x008fea0003800000 */
[----:B------:R-:W3:Y:S02]  /*8180*/  SYNCS.PHASECHK.TRANS64.TRYWAIT P1, [UR5+0x30850], R0 ;  /* 0x03085000ff0075a7 */ /* 0x000ee40008020145 */
[----:B---3--:R-:W-:Y:S05]  /*8190*/  @!P1 BRA `(.L_x_1049) ;  /* 0x000000b000489947 */ /* 0x008fea0003800000 */
.L_x_1048:
[----:B------:R-:W-:Y:S01]  /*81a0*/  R2UR UR7, R16 ;  /* 0x00000000100772ca */ /* 0x000fe200000e0000 */
[----:B------:R-:W-:-:S12]  /*81b0*/  WARPGROUP.ARRIVE ;  /* 0x00000000000079c5 */ /* 0x000fd80000000000 */
[----:B------:R-:W-:-:S04]  /*81c0*/  UIADD3 UR7, UR7, 0x400, URZ ;  /* 0x0000040007077890 */ /* 0x000fc8000fffe03f */
[----:B------:R-:W-:-:S04]  /*81d0*/  USHF.R.U32.HI UR7, URZ, 0x4, UR7 ;  /* 0x000000043f077899 */ /* 0x000fc80008011607 */
[----:B------:R-:W-:-:S04]  /*81e0*/  ULOP3.LUT UR7, UR7, 0x3fff, URZ, 0xc0, !UPT ;  /* 0x00003fff07077892 */ /* 0x000fc8000f8ec03f */
[----:B------:R-:W-:-:S04]  /*81f0*/  ULOP3.LUT UR7, UR7, 0x2000000, URZ, 0xfc, !UPT ;  /* 0x0200000007077892 */ /* 0x000fc8000f8efc3f */
[----:B------:R-:W-:-:S03]  /*8200*/  ULEA UR10, UR6, UR7, 0xb ;  /* 0x00000007060a7291 */ /* 0x000fc6000f8e583f */
[----:B------:R-:W-:-:S04]  /*8210*/  UMOV UR7, 0x40000040 ;  /* 0x4000004000077882 */ /* 0x000fc80000000000 */
        /* <DEDUP_REMOVED lines=23> */
.L_x_1050:
[----:B0-2---:R-:W-:Y:S01]  /*8390*/  FMNMX.FTZ R0, R152, R203, !PT ;  /* 0x000000cb98007209 */ /* 0x005fe20007810000 */
[----:B------:R-:W-:Y:S01]  /*83a0*/  ULDC UR6, c[0x0][0x988] ;  /* 0x0002620000067ab9 */ /* 0x000fe20000000800 */
[----:B------:R-:W-:Y:S01]  /*83b0*/  FMNMX.FTZ R2, R154, R202, !PT ;  /* 0x000000ca9a027209 */ /* 0x000fe20007810000 */
[----:B------:R-:W-:Y:S01]  /*83c0*/  UMOV UR10, UR6 ;  /* 0x00000006000a7c82 */ /* 0x000fe20008000000 */
[----:B-1----:R-:W-:Y:S01]  /*83d0*/  FMNMX.FTZ R3, R153, R0, !PT ;  /* 0x0000000099037209 */ /* 0x002fe20007810000 */
[----:B------:R-:W0:Y:S01]  /*83e0*/  S2UR UR7, SR_CgaCtaId ;  /* 0x00000000000779c3 */ /* 0x000e220000008800 */
        /* <DEDUP_REMOVED lines=29> */
[----:B------:R-:W-:Y:S01]  /*85c0*/  R2UR UR6, R16 ;  /* 0x00000000100672ca */ /* 0x000fe200000e0000 */
[----:B------:R-:W1:Y:S04]  /*85d0*/  SHFL.BFLY PT, R3, R0, 0x2, 0x1f ;  /* 0x0c401f0000037f89 */ /* 0x000e6800000e0000 */
[----:B------:R-:W2:Y:S08]  /*85e0*/  SHFL.BFLY PT, R185, R2, 0x2, 0x1f ;  /* 0x0c401f0002b97f89 */ /* 0x000eb000000e0000 */
[----:B------:R-:W-:-:S04]  /*85f0*/  ULEA UR6, UR4, UR6, 0x3 ;  /* 0x0000000604067291 */ /* 0x000fc8000f8e183f */
[----:B------:R-:W-:-:S04]  /*8600*/  UIADD3 UR6, UR6, 0x30840, URZ ;  /* 0x0003084006067890 */ /* 0x000fc8000fffe03f */
[----:B0-----:R-:W-:Y:S01]  /*8610*/  UPRMT UR6, UR7, 0x654, UR6 ;  /* 0x0000065407067896 */ /* 0x001fe20008000006 */
[----:B-1----:R-:W-:Y:S02]  /*8620*/  FMNMX.FTZ R184, R0, R3, !PT ;  /* 0x0000000300b87209 */ /* 0x002fe40007810000 */
[----:B--2---:R-:W-:-:S03]  /*8630*/  FMNMX.FTZ R185, R2, R185, !PT ;  /* 0x000000b902b97209 */ /* 0x004fc60007810000 */
[----:B------:R-:W0:Y:S03]  /*8640*/  SHFL.BFLY PT, R3, R184, 0x1, 0x1f ;  /* 0x0c201f00b8037f89 */ /* 0x000e2600000e0000 */
[----:B------:R-:W-:Y:S01]  /*8650*/  SYNCS.ARRIVE.TRANS64.RED.A1T0 RZ, [UR6], RZ ;  /* 0x000000ffffff79a7 */ /* 0x000fe20008100406 */
[----:B------:R-:W1:Y:S01]  /*8660*/  SHFL.BFLY PT, R186, R185, 0x1, 0x1f ;  /* 0x0c201f00b9ba7f89 */ /* 0x000e6200000e0000 */
[----:B0-----:R-:W-:Y:S02]  /*8670*/  FMNMX.FTZ R4, R184, R3, !PT ;  /* 0x00000003b8047209 */ /* 0x001fe40007810000 */
[----:B-1----:R-:W-:-:S03]  /*8680*/  FMNMX.FTZ R3, R185, R186, !PT ;  /* 0x000000bab9037209 */ /* 0x002fc60007810000 */
[C---:B------:R-:W-:Y:S01]  /*8690*/  FMUL.FTZ R189, R4.reuse, UR10 ;  /* 0x0000000a04bd7c20 */ /* 0x040fe20008410000 */
[----:B------:R-:W-:-:S03]  /*86a0*/  FADD.FTZ R186, -R4, R203 ;  /* 0x000000cb04ba7221 */ /* 0x000fc60000010100 */
[--C-:B------:R-:W-:Y:S01]  /*86b0*/  FFMA.FTZ R185, R152, UR10, -R189.reuse ;  /* 0x0000000a98b97c23 */ /* 0x100fe200080108bd */
[C---:B------:R-:W-:Y:S01]  /*86c0*/  FMUL.FTZ R152, R3.reuse, UR10 ;  /* 0x0000000a03987c20 */ /* 0x040fe20008410000 */
[----:B------:R-:W-:Y:S01]  /*86d0*/  FADD.FTZ R187, -R3, R202 ;  /* 0x000000ca03bb7221 */ /* 0x000fe20000010100 */
[----:B------:R-:W-:Y:S01]  /*86e0*/  FMUL.FTZ R186, R186, UR10 ;  /* 0x0000000ababa7c20 */ /* 0x000fe20008410000 */
[--C-:B------:R-:W-:Y:S01]  /*86f0*/  FFMA.FTZ R196, R153, UR10, -R189.reuse ;  /* 0x0000000a99c47c23 */ /* 0x100fe200080108bd */
[--C-:B------:R-:W-:Y:S01]  /*8700*/  FFMA.FTZ R197, R154, UR10, -R152.reuse ;  /* 0x0000000a9ac57c23 */ /* 0x100fe20008010898 */
[----:B------:R-:W-:Y:S01]  /*8710*/  FMUL.FTZ R187, R187, UR10 ;  /* 0x0000000abbbb7c20 */ /* 0x000fe20008410000 */
[--C-:B------:R-:W-:Y:S01]  /*8720*/  FFMA.FTZ R154, R155, UR10, -R152.reuse ;  /* 0x0000000a9b9a7c23 */ /* 0x100fe20008010898 */
[----:B------:R0:W-:Y:S01]  /*8730*/  MUFU.EX2 R0, R186 ;  /* 0x000000ba00007308 */ /* 0x0001e20000000800 */
[--C-:B------:R-:W-:Y:S01]  /*8740*/  FFMA.FTZ R198, R156, UR10, -R189.reuse ;  /* 0x0000000a9cc67c23 */ /* 0x100fe200080108bd */
        /* <DEDUP_REMOVED lines=19> */
[--C-:B0-----:R-:W-:Y:S01]  /*8880*/  FFMA.FTZ R186, R180, UR10, -R189.reuse ;  /* 0x0000000ab4ba7c23 */ /* 0x101fe200080108bd */
[----:B------:R-:W-:Y:S01]  /*8890*/  FFMA.FTZ R177, R181, UR10, -R189 ;  /* 0x0000000ab5b17c23 */ /* 0x000fe200080108bd */
[--C-:B------:R-:W-:Y:S01]  /*88a0*/  FFMA.FTZ R189, R170, UR10, -R152.reuse ;  /* 0x0000000aaabd7c23 */ /* 0x100fe20008010898 */
[----:B------:R-:W0:Y:S01]  /*88b0*/  MUFU.EX2 R197, R197 ;  /* 0x000000c500c57308 */ /* 0x000e220000000800 */
[----:B-1----:R-:W-:Y:S01]  /*88c0*/  FFMA.FTZ R155, R0, R18, R185 ;  /* 0x00000012009b7223 */ /* 0x002fe200000100b9 */
[--C-:B------:R-:W-:Y:S01]  /*88d0*/  FFMA.FTZ R162, R171, UR10, -R152.reuse ;  /* 0x0000000aaba27c23 */ /* 0x100fe20008010898 */
[--C-:B------:R-:W-:Y:S01]  /*88e0*/  FFMA.FTZ R191, R174, UR10, -R152.reuse ;  /* 0x0000000aaebf7c23 */ /* 0x100fe20008010898 */
[--C-:B------:R-:W-:Y:S01]  /*88f0*/  FFMA.FTZ R164, R175, UR10, -R152.reuse ;  /* 0x0000000aafa47c23 */ /* 0x100fe20008010898 */
[--C-:B------:R-:W-:Y:S01]  /*8900*/  FFMA.FTZ R179, R179, UR10, -R152.reuse ;  /* 0x0000000ab3b37c23 */ /* 0x100fe20008010898 */
[----:B------:R-:W-:-:S02]  /*8910*/  FFMA.FTZ R182, R182, UR10, -R152 ;  /* 0x0000000ab6b67c23 */ /* 0x000fc40008010898 */
[----:B------:R-:W1:Y:S08]  /*8920*/  MUFU.EX2 R196, R196 ;  /* 0x000000c400c47308 */ /* 0x000e700000000800 */
[----:B------:R-:W2:Y:S01]  /*8930*/  MUFU.EX2 R154, R154 ;  /* 0x0000009a009a7308 */ /* 0x000ea20000000800 */
[----:B0-----:R-:W-:-:S07]  /*8940*/  FFMA.FTZ R9, R2, R9, R197 ;  /* 0x0000000902097223 */ /* 0x001fce00000100c5 */
        /* <DEDUP_REMOVED lines=62> */
.L_x_1051:
[----:B------:R-:W0:Y:S01]  /*8d30*/  S2UR UR7, SR_CgaCtaId ;  /* 0x00000000000779c3 */ /* 0x000e220000008800 */
[----:B------:R-:W-:Y:S01]  /*8d40*/  R2UR UR6, R205 ;  /* 0x00000000cd0672ca */ /* 0x000fe200000e0000 */
[----:B------:R-:W-:Y:S01]  /*8d50*/  UIADD3 UR5, UR5, 0x30860, URZ ;  /* 0x0003086005057890 */ /* 0x000fe2000fffe03f */
[----:B------:R-:W-:Y:S01]  /*8d60*/  F2FP.F16.F32.PACK_AB R196, R196, R185 ;  /* 0x000000b9c4c4723e */ /* 0x000fe200000000ff */
[----:B------:R-:W-:Y:S01]  /*8d70*/  IMAD.MOV.U32 R203, RZ, RZ, R4 ;  /* 0x000000ffffcb7224 */ /* 0x000fe200078e0004 */
[----:B------:R-:W-:Y:S02]  /*8d80*/  F2FP.F16.F32.PACK_AB R197, R154, R197 ;  /* 0x000000c59ac5723e */ /* 0x000fe400000000ff */
[----:B------:R-:W-:Y:S02]  /*8d90*/  F2FP.F16.F32.PACK_AB R198, R153, R198 ;  /* 0x000000c699c6723e */ /* 0x000fe400000000ff */
[----:B------:R-:W-:Y:S02]  /*8da0*/  F2FP.F16.F32.PACK_AB R199, R156, R199 ;  /* 0x000000c79cc7723e */ /* 0x000fe400000000ff */
[----:B------:R-:W-:-:S02]  /*8db0*/  F2FP.F16.F32.PACK_AB R192, R157, R192 ;  /* 0x000000c09dc0723e */ /* 0x000fc400000000ff */
[----:B------:R-:W-:Y:S02]  /*8dc0*/  F2FP.F16.F32.PACK_AB R193, R158, R193 ;  /* 0x000000c19ec1723e */ /* 0x000fe400000000ff */
[C---:B------:R-:W-:Y:S01]  /*8dd0*/  ISETP.GT.AND P1, PT, R20.reuse, UR6, PT ;  /* 0x0000000614007c0c */ /* 0x040fe2000bf24270 */
[----:B------:R-:W-:Y:S01]  /*8de0*/  UMOV UR6, UR4 ;  /* 0x0000000400067c82 */ /* 0x000fe20008000000 */
[----:B------:R-:W-:Y:S01]  /*8df0*/  F2FP.F16.F32.PACK_AB R194, R161, R194 ;  /* 0x000000c2a1c2723e */ /* 0x000fe200000000ff */
[----:B------:R-:W-:Y:S01]  /*8e00*/  VIADD R20, R20, 0xffffffff ;  /* 0xffffffff14147836 */ /* 0x000fe20000000000 */
[----:B------:R-:W-:Y:S02]  /*8e10*/  F2FP.F16.F32.PACK_AB R195, R160, R195 ;  /* 0x000000c3a0c3723e */ /* 0x000fe400000000ff */
[----:B------:R-:W-:Y:S02]  /*8e20*/  F2FP.F16.F32.PACK_AB R188, R165, R188 ;  /* 0x000000bca5bc723e */ /* 0x000fe400000000ff */
[----:B------:R-:W-:Y:S01]  /*8e30*/  F2FP.F16.F32.PACK_AB R189, R162, R189 ;  /* 0x000000bda2bd723e */ /* 0x000fe200000000ff */
[----:B0-----:R-:W-:Y:S01]  /*8e40*/  UPRMT UR5, UR7, 0x654, UR5 ;  /* 0x0000065407057896 */ /* 0x001fe20008000005 */
[----:B------:R-:W-:-:S02]  /*8e50*/  R2UR UR7, R5 ;  /* 0x00000000050772ca */ /* 0x000fc400000e0000 */
[----:B------:R-:W-:Y:S02]  /*8e60*/  F2FP.F16.F32.PACK_AB R190, R169, R190 ;  /* 0x000000bea9be723e */ /* 0x000fe400000000ff */
[----:B------:R-:W-:Y:S02]  /*8e70*/  F2FP.F16.F32.PACK_AB R191, R164, R191 ;  /* 0x000000bfa4bf723e */ /* 0x000fe400000000ff */
[----:B------:R-:W-:Y:S02]  /*8e80*/  F2FP.F16.F32.PACK_AB R184, R173, R184 ;  /* 0x000000b8adb8723e */ /* 0x000fe400000000ff */
[----:B------:R-:W-:Y:S01]  /*8e90*/  SYNCS.ARRIVE.TRANS64.RED.A1T0 RZ, [UR5], RZ ;  /* 0x000000ffffff79a7 */ /* 0x000fe20008100405 */
[----:B------:R-:W-:Y:S02]  /*8ea0*/  F2FP.F16.F32.PACK_AB R185, R179, R155 ;  /* 0x0000009bb3b9723e */ /* 0x000fe400000000ff */
[----:B------:R-:W-:Y:S02]  /*8eb0*/  F2FP.F16.F32.PACK_AB R186, R177, R186 ;  /* 0x000000bab1ba723e */ /* 0x000fe400000000ff */
[----:B------:R-:W-:-:S02]  /*8ec0*/  F2FP.F16.F32.PACK_AB R187, R152, R187 ;  /* 0x000000bb98bb723e */ /* 0x000fc400000000ff */
[----:B------:R-:W-:Y:S01]  /*8ed0*/  MOV R202, R3 ;  /* 0x0000000300ca7202 */ /* 0x000fe20000000f00 */
[----:B------:R-:W-:Y:S06]  /*8ee0*/  @P1 BRA `(.L_x_1052) ;  /* 0xffffffe000c81947 */ /* 0x000fec000383ffff */
[----:B------:R-:W-:-:S07]  /*8ef0*/  IMAD.MOV.U32 R204, RZ, RZ, R20 ;  /* 0x000000ffffcc7224 */ /* 0x000fce00078e0014 */
.L_x_1041:
[----:B------:R-:W-:-:S13]  /*8f00*/  R2UR UR5, R201 ;  /* 0x00000000c90572ca */ /* 0x000fda00000e0000 */
[----:B------:R-:W-:-:S13]  /*8f10*/  ISETP.GE.AND P1, PT, R204, UR5, PT ;  /* 0x00000005cc007c0c */ /* 0x000fda000bf26270 */
[----:B------:R-:W-:Y:S05]  /*8f20*/  @!P1 BRA `(.L_x_1053) ;  /* 0x00000028004c9947 */ /* 0x000fea0003800000 */
[----:B------:R-:W-:Y:S01]  /*8f30*/  R2UR UR5, R5 ;  /* 0x00000000050572ca */ /* 0x000fe200000e0000 */
[----:B------:R-:W-:Y:S01]  /*8f40*/  IMAD.MOV.U32 R202, RZ, RZ, R3 ;  /* 0x000000ffffca7224 */ /* 0x000fe200078e0003 */
[----:B------:R-:W-:Y:S01]  /*8f50*/  UMOV UR6, UR4 ;  /* 0x0000000400067c82 */ /* 0x000fe20008000000 */
[----:B------:R-:W-:-:S10]  /*8f60*/  IMAD.MOV.U32 R20, RZ, RZ, R4 ;  /* 0x000000ffff147224 */ /* 0x000fd400078e0004 */
[----:B------:R-:W-:-:S07]  /*8f70*/  IMAD.U32 R203, RZ, RZ, UR5 ;  /* 0x00000005ffcb7e24 */ /* 0x000fce000f8e00ff */
.L_x_1072:
[----:B------:R-:W-:Y:S01]  /*8f80*/  R2UR UR7, R203 ;  /* 0x00000000cb0772ca */ /* 0x000fe200000e0000 */
[----:B------:R-:W-:-:S04]  /*8f90*/  UIADD3 UR4, UR6, 0x1, URZ ;  /* 0x0000000106047890 */ /* 0x000fc8000fffe03f */
[----:B------:R-:W-:-:S04]  /*8fa0*/  UISETP.NE.AND UP0, UPT, UR4, 0x2, UPT ;  /* 0x000000020400788c */ /* 0x000fc8000bf05270 */
[----:B------:R-:W-:Y:S02]  /*8fb0*/  USEL UR5, URZ, 0x1, UP0 ;  /* 0x000000013f057887 */ /* 0x000fe40008000000 */
[----:B------:R-:W-:Y:S02]  /*8fc0*/  USEL UR4, UR4, URZ, UP0 ;  /* 0x0000003f04047287 */ /* 0x000fe40008000000 */
[----:B------:R-:W-:-:S06]  /*8fd0*/  ULOP3.LUT UR5, UR7, UR5, URZ, 0x3c, !UPT ;  /* 0x0000000507057292 */ /* 0x000fcc000f8e3c3f */
[----:B------:R-:W-:Y:S01]  /*8fe0*/  MOV R5, UR5 ;  /* 0x0000000500057c02 */ /* 0x000fe20008000f00 */
[----:B------:R-:W-:Y:S06]  /*8ff0*/  @!P0 BRA `(.L_x_1054) ;  /* 0x0000000000048947 */ /* 0x000fec0003800000 */
[----:B------:R-:W-:Y:S01]  /*9000*/  BPT.TRAP 0x1 ;  /* 0x000000040000795c */ /* 0x000fe20000300000 */
.L_x_1054:
        /* <DEDUP_REMOVED lines=8> */
.L_x_1055:
[----:B-1----:R-:W-:Y:S05]  /*9090*/  @P1 BRA `(.L_x_1056) ;  /* 0x0000000000081947 */ /* 0x002fea0003800000 */
[----:B------:R-:W1:Y:S02]  /*90a0*/  SYNCS.PHASECHK.TRANS64.TRYWAIT P1, [UR7+0x30830], R3 ;  /* 0x03083003ff0075a7 */ /* 0x000e640008020147 */
[----:B-1----:R-:W-:Y:S05]  /*90b0*/  @!P1 BRA `(.L_x_1057) ;  /* 0x000000a000989947 */ /* 0x002fea0003800000 */
.L_x_1056:
        /* <DEDUP_REMOVED lines=220> */
.L_x_1058:
[----:B------:R-:W-:Y:S02]  /*9e80*/  R2UR UR5, R16 ;  /* 0x00000000100572ca */ /* 0x000fe400000e0000 */
[----:B------:R-:W-:-:S11]  /*9e90*/  R2UR UR10, R203 ;  /* 0x00000000cb0a72ca */ /* 0x000fd600000e0000 */
[----:B------:R-:W-:Y:S02]  /*9ea0*/  ULEA UR5, UR6, UR5, 0x3 ;  /* 0x0000000506057291 */ /* 0x000fe4000f8e183f */
[----:B------:R-:W-:-:S05]  /*9eb0*/  IMAD.U32 R0, RZ, RZ, UR10 ;  /* 0x0000000aff007e24 */ /* 0x000fca000f8e00ff */
[----:B------:R-:W-:-:S04]  /*9ec0*/  SHF.L.U32 R0, R0, 0x1f, RZ ;  /* 0x0000001f00007819 */ /* 0x000fc800000006ff */
[----:B------:R2:W3:Y:S01]  /*9ed0*/  SYNCS.PHASECHK.TRANS64.TRYWAIT P1, [UR5+0x30850], R0 ;  /* 0x03085000ff0075a7 */ /* 0x0004e20008020145 */
[----:B------:R-:W-:Y:S05]  /*9ee0*/  @!P0 BRA `(.L_x_1059) ;  /* 0x0000000000048947 */ /* 0x000fea0003800000 */
[----:B------:R-:W-:Y:S01]  /*9ef0*/  BPT.TRAP 0x1 ;  /* 0x000000040000795c */ /* 0x000fe20000300000 */
.L_x_1059:
[----:B---3--:R-:W-:Y:S05]  /*9f00*/  @P1 BRA `(.L_x_1060) ;  /* 0x0000000000081947 */ /* 0x008fea0003800000 */
[----:B------:R-:W3:Y:S02]  /*9f10*/  SYNCS.PHASECHK.TRANS64.TRYWAIT P1, [UR5+0x30850], R0 ;  /* 0x03085000ff0075a7 */ /* 0x000ee40008020145 */
[----:B---3--:R-:W-:Y:S05]  /*9f20*/  @!P1 BRA `(.L_x_1061) ;  /* 0x0000009400149947 */ /* 0x008fea0003800000 */
.L_x_1060:
        /* <DEDUP_REMOVED lines=31> */
.L_x_1062:
[----:B------:R-:W-:Y:S01]  /*a120*/  R2UR UR11, R23 ;  /* 0x00000000170b72ca */ /* 0x000fe200000e0000 */
[----:B0-2---:R-:W-:Y:S01]  /*a130*/  IMAD.MOV.U32 R0, RZ, RZ, R19 ;  /* 0x000000ffff007224 */ /* 0x005fe200078e0013 */
[----:B------:R-:W-:Y:S01]  /*a140*/  R2UR UR6, R22 ;  /* 0x00000000160672ca */ /* 0x000fe200000e0000 */
[----:B-1----:R-:W-:Y:S01]  /*a150*/  IMAD.SHL.U32 R4, R204, 0x40, RZ ;  /* 0x00000040cc047824 */ /* 0x002fe200078e00ff */
[----:B------:R-:W-:Y:S01]  /*a160*/  R2UR UR10, R200 ;  /* 0x00000000c80a72ca */ /* 0x000fe200000e0000 */
[----:B------:R-:W-:Y:S01]  /*a170*/  UIADD3 UR7, UR7, 0x30840, URZ ;  /* 0x0003084007077890 */ /* 0x000fe2000fffe03f */
[----:B------:R-:W-:Y:S02]  /*a180*/  ULDC UR15, c[0x0][0x2f0] ;  /* 0x0000bc00000f7ab9 */ /* 0x000fe40000000800 */
[----:B------:R-:W-:Y:S01]  /*a190*/  IADD3 R3, -R4, 0x1, RZ ;  /* 0x0000000104037810 */ /* 0x000fe20007ffe1ff */
[----:B------:R-:W-:-:S04]  /*a1a0*/  ULDC UR14, c[0x0][0x288] ;  /* 0x0000a200000e7ab9 */ /* 0x000fc80000000800 */
[----:B------:R-:W-:Y:S01]  /*a1b0*/  UISETP.NE.AND UP1, UPT, UR11, URZ, UPT ;  /* 0x0000003f0b00728c */ /* 0x000fe2000bf25270 */
[----:B------:R-:W0:Y:S01]  /*a1c0*/  S2UR UR11, SR_CgaCtaId ;  /* 0x00000000000b79c3 */ /* 0x000e220000008800 */
[----:B------:R-:W-:-:S04]  /*a1d0*/  UISETP.NE.AND UP0, UPT, UR6, URZ, UPT ;  /* 0x0000003f0600728c */ /* 0x000fc8000bf05270 */
[----:B------:R-:W-:Y:S02]  /*a1e0*/  PLOP3.LUT P1, PT, PT, PT, UP1, 0x80, 0x0 ;  /* 0x000000000000781c */ /* 0x000fe40003f2f018 */
[----:B------:R-:W-:-:S03]  /*a1f0*/  PLOP3.LUT P2, PT, PT, PT, UP1, 0x80, 0x0 ;  /* 0x000000000000781c */ /* 0x000fc60003f4f018 */
[----:B------:R-:W-:-:S08]  /*a200*/  @UP1 ULDC UR6, c[0x0][0x44c] ;  /* 0x0001130000061ab9 */ /* 0x000fd00000000800 */
[----:B------:R-:W-:Y:S01]  /*a210*/  @P1 IMAD.HI.U32 R2, R19, UR6, RZ ;  /* 0x0000000613021c27 */ /* 0x000fe2000f8e00ff */
[----:B------:R-:W-:Y:S01]  /*a220*/  @UP1 ULDC UR6, c[0x0][0x450] ;  /* 0x0001140000061ab9 */ /* 0x000fe20000000800 */
[----:B------:R-:W-:-:S03]  /*a230*/  PLOP3.LUT P1, PT, PT, PT, UP0, 0x40, 0x0 ;  /* 0x000000000000781c */ /* 0x000fc60003f2e808 */
[----:B------:R-:W-:Y:S01]  /*a240*/  @P2 SHF.R.U32.HI R0, RZ, UR6, R2 ;  /* 0x00000006ff002c19 */ /* 0x000fe20008011602 */
[----:B------:R-:W-:Y:S01]  /*a250*/  IMAD R2, R8, -0x2, R3 ;  /* 0xfffffffe08027824 */ /* 0x000fe200078e0203 */
[----:B0-----:R-:W-:-:S03]  /*a260*/  UPRMT UR7, UR11, 0x654, UR7 ;  /* 0x000006540b077896 */ /* 0x001fc60008000007 */
[----:B------:R-:W0:Y:S01]  /*a270*/  SHFL.IDX PT, R184, R0, RZ, 0x1c1f ;  /* 0x001c1fff00b87589 */ /* 0x000e2200000e0000 */
[----:B------:R-:W-:Y:S01]  /*a280*/  IMAD R2, R17, UR15, R2 ;  /* 0x0000000f11027c24 */ /* 0x000fe2000f8e0202 */
[----:B------:R-:W-:-:S03]  /*a290*/  ULDC UR11, c[0x0][0x9e0] ;  /* 0x00027800000b7ab9 */ /* 0x000fc60000000800 */
[----:B------:R-:W-:Y:S01]  /*a2a0*/  VIADD R2, R2, -UR14 ;  /* 0x8000000e02027c36 */ /* 0x000fe20008000000 */
[----:B------:R-:W-:Y:S03]  /*a2b0*/  SYNCS.ARRIVE.TRANS64.RED.A1T0 RZ, [UR7], RZ ;  /* 0x000000ffffff79a7 */ /* 0x000fe60008100407 */
[C---:B------:R-:W-:Y:S01]  /*a2c0*/  VIADD R187, R2.reuse, UR10 ;  /* 0x0000000a02bb7c36 */ /* 0x040fe20008000000 */
[----:B------:R-:W-:-:S05]  /*a2d0*/  IADD3 R186, R2, UR11, RZ ;  /* 0x0000000b02ba7c10 */ /* 0x000fca000fffe0ff */
[--C-:B0-----:R-:W-:Y:S02]  /*a2e0*/  IMAD.IADD R2, R186, 0x1, R184.reuse ;  /* 0x00000001ba027824 */ /* 0x101fe400078e02b8 */
[----:B------:R-:W-:Y:S01]  /*a2f0*/  IMAD.IADD R3, R187, 0x1, R184 ;  /* 0x00000001bb037824 */ /* 0x000fe200078e02b8 */
[----:B------:R-:W-:Y:S06]  /*a300*/  @P1 BRA `(.L_x_1063) ;  /* 0x00000000006c1947 */ /* 0x000fec0003800000 */
[----:B------:R-:W-:Y:S01]  /*a310*/  ULDC UR7, c[0x0][0x2f0] ;  /* 0x0000bc0000077ab9 */ /* 0x000fe20000000800 */
[----:B------:R-:W-:Y:S01]  /*a320*/  ULDC UR6, c[0x0][0x288] ;  /* 0x0000a20000067ab9 */ /* 0x000fe20000000800 */
[----:B------:R-:W-:Y:S01]  /*a330*/  IMAD R184, R17, UR7, R184 ;  /* 0x0000000711b87c24 */ /* 0x000fe2000f8e02b8 */
[----:B------:R-:W-:Y:S03]  /*a340*/  BSSY B0, `(.L_x_1064) ;  /* 0x0000013000007945 */ /* 0x000fe60003800000 */
[----:B------:R-:W-:-:S05]  /*a350*/  VIADD R185, R184, -UR6 ;  /* 0x80000006b8b97c36 */ /* 0x000fca0008000000 */
        /* <DEDUP_REMOVED lines=11> */
.L_x_1065:
[----:B------:R-:W-:Y:S02]  /*a410*/  ULDC UR6, c[0x0][0x9e4] ;  /* 0x0002790000067ab9 */ /* 0x000fe40000000800 */
[----:B------:R-:W-:-:S04]  /*a420*/  MOV R188, UR6 ;  /* 0x0000000600bc7c02 */ /* 0x000fc80008000f00 */
[----:B------:R-:W-:-:S13]  /*a430*/  ISETP.NE.AND P1, PT, R188, 0x1, PT ;  /* 0x00000001bc00780c */ /* 0x000fda0003f25270 */
[----:B------:R-:W0:Y:S02]  /*a440*/  @P1 LDC.64 R190, c[0x0][0x9e8] ;  /* 0x00027a00ffbe1b82 */ /* 0x000e240000000a00 */
[----:B0-----:R-:W-:-:S05]  /*a450*/  @P1 IMAD.HI.U32 R184, R185, R190, RZ ;  /* 0x000000beb9b81227 */ /* 0x001fca00078e00ff */
[----:B------:R-:W-:-:S07]  /*a460*/  @P1 SHF.R.U32.HI R185, RZ, R191, R184 ;  /* 0x000000bfffb91219 */ /* 0x000fce00000116b8 */
.L_x_1066:
[----:B------:R-:W-:Y:S05]  /*a470*/  BSYNC B0 ;  /* 0x0000000000007941 */ /* 0x000fea0003800000 */
.L_x_1064:
[----:B------:R-:W-:-:S04]  /*a480*/  IMAD R185, R185, R188, -R4 ;  /* 0x000000bcb9b97224 */ /* 0x000fc800078e0a04 */
[----:B------:R-:W-:-:S05]  /*a490*/  IMAD R185, R8, -0x2, R185 ;  /* 0xfffffffe08b97824 */ /* 0x000fca00078e02b9 */
[----:B------:R-:W-:Y:S02]  /*a4a0*/  VIADDMNMX R2, R185, R188, R2, PT ;  /* 0x000000bcb9027246 */ /* 0x000fe40003800102 */
[----:B------:R-:W-:-:S07]  /*a4b0*/  VIMNMX R3, R3, R185, !PT ;  /* 0x000000b903037248 */ /* 0x000fce0007fe0100 */
.L_x_1063:
        /* <DEDUP_REMOVED lines=72> */
.L_x_1069:
[----:B------:R-:W-:Y:S02]  /*a940*/  ULDC UR6, c[0x0][0x9e4] ;  /* 0x0002790000067ab9 */ /* 0x000fe40000000800 */
[----:B------:R-:W-:-:S04]  /*a950*/  MOV R184, UR6 ;  /* 0x0000000600b87c02 */ /* 0x000fc80008000f00 */
[----:B------:R-:W-:-:S13]  /*a960*/  ISETP.NE.AND P2, PT, R184, 0x1, PT ;  /* 0x00000001b800780c */ /* 0x000fda0003f45270 */
[----:B------:R-:W0:Y:S02]  /*a970*/  @P2 LDC.64 R2, c[0x0][0x9e8] ;  /* 0x00027a00ff022b82 */ /* 0x000e240000000a00 */
[----:B0-----:R-:W-:-:S05]  /*a980*/  @P2 IMAD.HI.U32 R2, R187, R2, RZ ;  /* 0x00000002bb022227 */ /* 0x001fca00078e00ff */
[----:B------:R-:W-:-:S07]  /*a990*/  @P2 SHF.R.U32.HI R187, RZ, R3, R2 ;  /* 0x00000003ffbb2219 */ /* 0x000fce0000011602 */
.L_x_1070:
[----:B------:R-:W-:Y:S05]  /*a9a0*/  BSYNC B0 ;  /* 0x0000000000007941 */ /* 0x000fea0003800000 */
.L_x_1068:
[----:B------:R-:W-:-:S04]  /*a9b0*/  IMAD R187, R187, R184, -R4 ;  /* 0x000000b8bbbb7224 */ /* 0x000fc800078e0a04 */
[----:B------:R-:W-:-:S05]  /*a9c0*/  IMAD R187, R8, -0x2, R187 ;  /* 0xfffffffe08bb7824 */ /* 0x000fca00078e02bb */
[----:B------:R-:W-:Y:S02]  /*a9d0*/  VIADDMNMX R0, R187, R184, R0, PT ;  /* 0x000000b8bb007246 */ /* 0x000fe40003800100 */
[----:B------:R-:W-:-:S07]  /*a9e0*/  VIMNMX R152, R152, R187, !PT ;  /* 0x000000bb98987248 */ /* 0x000fce0007fe0100 */
.L_x_1067:
        /* <DEDUP_REMOVED lines=119> */
[C---:B------:R-:W-:Y:S01]  /*b160*/  FSETP.NEU.FTZ.AND P1, PT, R3.reuse, -INF , PT ;  /* 0xff8000000300780b */ /* 0x040fe20003f3d000 */
[----:B------:R-:W-:Y:S01]  /*b170*/  FMUL.FTZ R20, R3, UR10 ;  /* 0x0000000a03147c20 */ /* 0x000fe20008410000 */
[----:B------:R-:W-:Y:S01]  /*b180*/  FMUL.FTZ R0, R0, UR10 ;  /* 0x0000000a00007c20 */ /* 0x000fe20008410000 */
[----:B------:R-:W-:Y:S03]  /*b190*/  MUFU.EX2 R177, R2 ;  /* 0x0000000200b17308 */ /* 0x000fe60000000800 */
[----:B------:R-:W-:-:S05]  /*b1a0*/  FSEL R20, R20, RZ, P1 ;  /* 0x000000ff14147208 */ /* 0x000fca0000800000 */
[--C-:B------:R-:W-:Y:S01]  /*b1b0*/  FFMA.FTZ R152, R155, UR10, -R20.reuse ;  /* 0x0000000a9b987c23 */ /* 0x100fe20008010814 */
[----:B------:R-:W-:Y:S01]  /*b1c0*/  FSEL R155, R3, RZ, P1 ;  /* 0x000000ff039b7208 */ /* 0x000fe20000800000 */
[--C-:B------:R-:W-:Y:S01]  /*b1d0*/  FFMA.FTZ R197, R187, UR10, -R20.reuse ;  /* 0x0000000abbc57c23 */ /* 0x100fe20008010814 */
[----:B------:R-:W0:Y:S01]  /*b1e0*/  MUFU.EX2 R0, R0 ;  /* 0x0000000000007308 */ /* 0x000e220000000800 */
[--C-:B------:R-:W-:Y:S01]  /*b1f0*/  FFMA.FTZ R199, R158, UR10, -R20.reuse ;  /* 0x0000000a9ec77c23 */ /* 0x100fe20008010814 */
[----:B------:R-:W-:Y:S01]  /*b200*/  FFMA.FTZ R156, R159, UR10, -R20 ;  /* 0x0000000a9f9c7c23 */ /* 0x000fe20008010814 */
[----:B------:R-:W-:Y:S01]  /*b210*/  FADD.FTZ R155, -R155, R202 ;  /* 0x000000ca9b9b7221 */ /* 0x000fe20000010100 */
[--C-:B------:R-:W-:Y:S01]  /*b220*/  FFMA.FTZ R193, R162, UR10, -R20.reuse ;  /* 0x0000000aa2c17c23 */ /* 0x100fe20008010814 */
[--C-:B------:R-:W-:Y:S01]  /*b230*/  FFMA.FTZ R158, R163, UR10, -R20.reuse ;  /* 0x0000000aa39e7c23 */ /* 0x100fe20008010814 */
[--C-:B------:R-:W-:Y:S01]  /*b240*/  FFMA.FTZ R195, R166, UR10, -R20.reuse ;  /* 0x0000000aa6c37c23 */ /* 0x100fe20008010814 */
[----:B------:R-:W-:Y:S01]  /*b250*/  FMUL.FTZ R155, R155, UR10 ;  /* 0x0000000a9b9b7c20 */ /* 0x000fe20008410000 */
        /* <DEDUP_REMOVED lines=8> */
[----:B------:R1:W2:Y:S01]  /*b2e0*/  MUFU.EX2 R2, R155 ;  /* 0x0000009b00027308 */ /* 0x0002a20000000800 */
[----:B0-----:R-:W-:Y:S01]  /*b2f0*/  FFMA.FTZ R159, R0, R18, R171 ;  /* 0x00000012009f7223 */ /* 0x001fe200000100ab */
[--C-:B------:R-:W-:Y:S01]  /*b300*/  FFMA.FTZ R182, R182, UR10, -R20.reuse ;  /* 0x0000000ab6b67c23 */ /* 0x100fe20008010814 */
[----:B------:R-:W-:-:S02]  /*b310*/  FFMA.FTZ R20, R183, UR10, -R20 ;  /* 0x0000000ab7147c23 */ /* 0x000fc40008010814 */
[----:B------:R-:W-:-:S03]  /*b320*/  FADD.FTZ R159, R196, R159 ;  /* 0x0000009fc49f7221 */ /* 0x000fc60000010000 */
[----:B------:R-:W0:Y:S01]  /*b330*/  MUFU.EX2 R152, R152 ;  /* 0x0000009800987308 */ /* 0x000e220000000800 */
[----:B------:R-:W-:-:S04]  /*b340*/  FADD.FTZ R164, R198, R159 ;  /* 0x0000009fc6a47221 */ /* 0x000fc80000010000 */
[----:B-1----:R-:W-:-:S03]  /*b350*/  FADD.FTZ R155, R153, R164 ;  /* 0x000000a4999b7221 */ /* 0x002fc60000010000 */
[----:B------:R-:W1:Y:S01]  /*b360*/  MUFU.EX2 R199, R199 ;  /* 0x000000c700c77308 */ /* 0x000e620000000800 */
[----:B--2---:R-:W-:Y:S01]  /*b370*/  FFMA.FTZ R9, R2, R9, R197 ;  /* 0x0000000902097223 */ /* 0x004fe200000100c5 */
[----:B------:R-:W-:-:S04]  /*b380*/  FADD.FTZ R164, R192, R155 ;  /* 0x0000009bc0a47221 */ /* 0x000fc80000010000 */
[----:B------:R-:W-:Y:S02]  /*b390*/  FADD.FTZ R155, R157, R164 ;  /* 0x000000a49d9b7221 */ /* 0x000fe40000010000 */
[----:B------:R-:W2:Y:S01]  /*b3a0*/  MUFU.EX2 R156, R156 ;  /* 0x0000009c009c7308 */ /* 0x000ea20000000800 */
[----:B0-----:R-:W-:Y:S01]  /*b3b0*/  FADD.FTZ R18, R152, R9 ;  /* 0x0000000998127221 */ /* 0x001fe20000010000 */
[----:B------:R-:W-:-:S04]  /*b3c0*/  FADD.FTZ R164, R194, R155 ;  /* 0x0000009bc2a47221 */ /* 0x000fc80000010000 */
[----:B------:R-:W-:Y:S02]  /*b3d0*/  FADD.FTZ R155, R161, R164 ;  /* 0x000000a4a19b7221 */ /* 0x000fe40000010000 */
        /* <DEDUP_REMOVED lines=37> */
[----:B-1----:R-:W-:-:S04]  /*b630*/  FADD.FTZ R18, R186, R155 ;  /* 0x0000009bba127221 */ /* 0x002fc80000010000 */
[----:B------:R-:W-:Y:S01]  /*b640*/  FADD.FTZ R18, R177, R18 ;  /* 0x00000012b1127221 */ /* 0x000fe20000010000 */
[----:B--2---:R-:W-:-:S04]  /*b650*/  FADD.FTZ R9, R182, R9 ;  /* 0x00000009b6097221 */ /* 0x004fc80000010000 */
[----:B0-----:R-:W-:Y:S01]  /*b660*/  FADD.FTZ R9, R20, R9 ;  /* 0x0000000914097221 */ /* 0x001fe20000010000 */
[----:B------:R-:W-:Y:S06]  /*b670*/  @!P0 BRA `(.L_x_1071) ;  /* 0x0000000000048947 */ /* 0x000fec0003800000 */
[----:B------:R-:W-:Y:S01]  /*b680*/  BPT.TRAP 0x1 ;  /* 0x000000040000795c */ /* 0x000fe20000300000 */
.L_x_1071:
        /* <DEDUP_REMOVED lines=13> */
[----:B------:R-:W-:Y:S01]  /*b760*/  F2FP.F16.F32.PACK_AB R193, R158, R193 ;  /* 0x000000c19ec1723e */ /* 0x000fe200000000ff */
[----:B------:R-:W-:Y:S01]  /*b770*/  VIADD R204, R204, 0xffffffff ;  /* 0xffffffffcccc7836 */ /* 0x000fe20000000000 */
        /* <DEDUP_REMOVED lines=11> */
[----:B------:R-:W-:-:S07]  /*b830*/  F2FP.F16.F32.PACK_AB R186, R177, R186 ;  /* 0x000000bab1ba723e */ /* 0x000fce00000000ff */
[----:B------:R-:W-:Y:S01]  /*b840*/  IMAD.U32 R203, RZ, RZ, UR5 ;  /* 0x00000005ffcb7e24 */ /* 0x000fe2000f8e00ff */
[----:B------:R-:W-:Y:S06]  /*b850*/  @P1 BRA `(.L_x_1072) ;  /* 0xffffffd400c81947 */ /* 0x000fec000383ffff */
.L_x_1053:
        /* <DEDUP_REMOVED lines=131> */
.L_x_1073:
        /* <DEDUP_REMOVED lines=8> */
.L_x_1074:
[----:B-1----:R-:W-:Y:S05]  /*c110*/  @P1 BRA `(.L_x_1075) ;  /* 0x0000000000081947 */ /* 0x002fea0003800000 */
[----:B------:R-:W1:Y:S02]  /*c120*/  SYNCS.PHASECHK.TRANS64.TRYWAIT P1, [UR5+0x30850], R0 ;  /* 0x03085000ff0075a7 */ /* 0x000e640008020145 */
[----:B-1----:R-:W-:Y:S05]  /*c130*/  @!P1 BRA `(.L_x_1076) ;  /* 0x0000007000a89947 */ /* 0x002fea0003800000 */
.L_x_1075:
[----:B------:R-:W-:Y:S01]  /*c140*/  R2UR UR6, R16 ;  /* 0x00000000100672ca */ /* 0x000fe200000e0000 */
[----:B------:R-:W-:Y:S01]  /*c150*/  WARPGROUP.ARRIVE ;  /* 0x00000000000079c5 */ /* 0x000fe20000000000 */
[----:B------:R-:W-:Y:S01]  /*c160*/  UMOV UR7, 0x40000040 ;  /* 0x4000004000077882 */ /* 0x000fe20000000000 */
[----:B-1----:R-:W0:Y:S01]  /*c170*/  SHFL.BFLY PT, R5, R18, 0x2, 0x1f ;  /* 0x0c401f0012057f89 */ /* 0x002e2200000e0000 */
[----:B------:R-:W-:-:S03]  /*c180*/  IMAD.MOV.U32 R6, RZ, RZ, RZ ;  /* 0x000000ffff067224 */ /* 0x000fc600078e00ff */
[----:B------:R-:W1:Y:S06]  /*c190*/  SHFL.BFLY PT, R2, R9, 0x2, 0x1f ;  /* 0x0c401f0009027f89 */ /* 0x000e6c00000e0000 */
[----:B------:R-:W-:-:S04]  /*c1a0*/  UIADD3 UR6, UR6, 0x400, URZ ;  /* 0x0000040006067890 */ /* 0x000fc8000fffe03f */
[----:B------:R-:W-:-:S04]  /*c1b0*/  USHF.R.U32.HI UR6, URZ, 0x4, UR6 ;  /* 0x000000043f067899 */ /* 0x000fc80008011606 */
[----:B------:R-:W-:-:S04]  /*c1c0*/  ULOP3.LUT UR6, UR6, 0x3fff, URZ, 0xc0, !UPT ;  /* 0x00003fff06067892 */ /* 0x000fc8000f8ec03f */
[----:B------:R-:W-:Y:S01]  /*c1d0*/  ULOP3.LUT UR6, UR6, 0x2000000, URZ, 0xfc, !UPT ;  /* 0x0200000006067892 */ /* 0x000fe2000f8efc3f */
[----:B0-----:R-:W-:-:S03]  /*c1e0*/  FADD.FTZ R0, R5, R18 ;  /* 0x0000001205007221 */ /* 0x001fc60000010000 */
[----:B------:R-:W-:Y:S01]  /*c1f0*/  ULEA UR4, UR4, UR6, 0xb ;  /* 0x0000000604047291 */ /* 0x000fe2000f8e583f */
[----:B-1----:R-:W-:Y:S01]  /*c200*/  FADD.FTZ R2, R2, R9 ;  /* 0x0000000902027221 */ /* 0x002fe20000010000 */
[----:B------:R-:W0:Y:S01]  /*c210*/  SHFL.BFLY PT, R5, R0, 0x1, 0x1f ;  /* 0x0c201f0000057f89 */ /* 0x000e2200000e0000 */
[----:B------:R-:W-:-:S04]  /*c220*/  IMAD.U32 R9, RZ, RZ, UR10 ;  /* 0x0000000aff097e24 */ /* 0x000fc8000f8e00ff */
[----:B------:R-:W-:Y:S01]  /*c230*/  UMOV UR6, UR4 ;  /* 0x0000000400067c82 */ /* 0x000fe20008000000 */
[----:B------:R-:W1:Y:S01]  /*c240*/  SHFL.BFLY PT, R7, R2, 0x1, 0x1f ;  /* 0x0c201f0002077f89 */ /* 0x000e6200000e0000 */
[----:B------:R-:W-:Y:S01]  /*c250*/  HGMMA.64x256x16.F32 R24, R196, gdesc[UR4].tnspB, R24, gsb0 ;  /* 0x43e00004c4187df0 */ /* 0x000fe20008000818 */
[----:B------:R-:W-:Y:S01]  /*c260*/  UIADD3 UR6, UR4, 0x80, URZ ;  /* 0x0000008004067890 */ /* 0x000fe2000fffe03f */
[----:B------:R-:W-:Y:S01]  /*c270*/  UMOV UR7, 0x40000040 ;  /* 0x4000004000077882 */ /* 0x000fe20000000000 */
[----:B0-----:R-:W-:Y:S01]  /*c280*/  FADD.FTZ R11, R0, R5 ;  /* 0x00000005000b7221 */ /* 0x001fe20000010000 */
[----:B------:R-:W-:Y:S01]  /*c290*/  IMAD.MOV.U32 R5, RZ, RZ, RZ ;  /* 0x000000ffff057224 */ /* 0x000fe200078e00ff */
[----:B------:R-:W-:Y:S01]  /*c2a0*/  MOV R0, 0xff800000 ;  /* 0xff80000000007802 */ /* 0x000fe20000000f00 */
[----:B-1----:R-:W-:Y:S02]  /*c2b0*/  FADD.FTZ R12, R2, R7 ;  /* 0x00000007020c7221 */ /* 0x002fe40000010000 */
[----:B------:R-:W-:Y:S01]  /*c2c0*/  FSETP.NE.FTZ.AND P1, PT, R11, RZ, PT ;  /* 0x000000ff0b00720b */ /* 0x000fe20003f35000 */
[----:B------:R-:W-:-:S02]  /*c2d0*/  IMAD.U32 R7, RZ, RZ, UR10 ;  /* 0x0000000aff077e24 */ /* 0x000fc4000f8e00ff */
[----:B------:R-:W-:Y:S01]  /*c2e0*/  IMAD.MOV.U32 R2, RZ, RZ, -0x800000 ;  /* 0xff800000ff027424 */ /* 0x000fe200078e00ff */
[----:B------:R-:W-:-:S09]  /*c2f0*/  FSETP.NE.FTZ.AND P2, PT, R12, RZ, PT ;  /* 0x000000ff0c00720b */ /* 0x000fd20003f55000 */
[----:B------:R-:W0:Y:S01]  /*c300*/  @P1 MUFU.LG2 R8, R11 ;  /* 0x0000000b00081308 */ /* 0x000e220000000c00 */
[----:B------:R-:W-:-:S03]  /*c310*/  @P1 FMUL.FTZ R7, R7, 0.69314718246459960938 ;  /* 0x3f31721807071820 */ /* 0x000fc60000410000 */
[----:B------:R-:W-:-:S04]  /*c320*/  @P2 FMUL.FTZ R9, R9, 0.69314718246459960938 ;  /* 0x3f31721809092820 */ /* 0x000fc80000410000 */
[----:B------:R-:W1:Y:S08]  /*c330*/  @P2 MUFU.LG2 R10, R12 ;  /* 0x0000000c000a2308 */ /* 0x000e700000000c00 */
        /* <DEDUP_REMOVED lines=25> */
.L_x_1077:
        /* <DEDUP_REMOVED lines=133> */
.L_x_999:
[----:B------:R-:W-:Y:S05]  /*cd20*/  @P0 BRA `(.L_x_1078) ;  /* 0x0000002000540947 */ /* 0x000fea0003800000 */
[----:B------:R-:W2:Y:S01]  /*cd30*/  LDL R3, [R1] ;  /* 0x0000000001037983 */ /* 0x000ea20000100800 */
[----:B------:R-:W0:Y:S01]  /*cd40*/  S2UR UR12, SR_CTAID.Z ;  /* 0x00000000000c79c3 */ /* 0x000e220000002700 */
[----:B------:R-:W-:Y:S01]  /*cd50*/  ULDC.64 UR8, c[0x0][0xbd0] ;  /* 0x0002f40000087ab9 */ /* 0x000fe20000000a00 */
[----:B------:R-:W-:Y:S06]  /*cd60*/  BSSY B0, `(.L_x_1079) ;  /* 0x000014d000007945 */ /* 0x000fec0003800000 */
[----:B------:R-:W1:Y:S08]  /*cd70*/  LDC.64 R18, c[0x0][0xbd8] ;  /* 0x0002f600ff127b82 */ /* 0x000e700000000a00 */
[----:B------:R-:W3:Y:S08]  /*cd80*/  S2UR UR11, SR_CTAID.Y ;  /* 0x00000000000b79c3 */ /* 0x000ef00000002600 */
[----:B------:R-:W3:Y:S01]  /*cd90*/  LDC R23, c[0x0][0xc50] ;  /* 0x00031400ff177b82 */ /* 0x000ee20000000800 */
[----:B0-----:R-:W-:-:S07]  /*cda0*/  USHF.R.S32.HI UR10, URZ, 0x1f, UR12 ;  /* 0x0000001f3f0a7899 */ /* 0x001fce000801140c */
[----:B------:R-:W0:Y:S08]  /*cdb0*/  LDC.64 R20, c[0x0][0xb40] ;  /* 0x0002d000ff147b82 */ /* 0x000e300000000a00 */
[----:B------:R-:W-:Y:S01]  /*cdc0*/  BAR.SYNC.DEFER_BLOCKING 0x1, 0x100 ;  /* 0x0044000000007b1d */ /* 0x000fe20000010000 */
[----:B--2---:R-:W-:-:S05]  /*cdd0*/  R2UR UR13, R3 ;  /* 0x00000000030d72ca */ /* 0x004fca00000e0000 */
[----:B------:R-:W2:Y:S08]  /*cde0*/  S2R R3, SR_TID.X ;  /* 0x0000000000037919 */ /* 0x000eb00000002100 */
[----:B------:R-:W-:Y:S02]  /*cdf0*/  USHF.R.S32.HI UR7, URZ, 0x1f, UR13 ;  /* 0x0000001f3f077899 */ /* 0x000fe4000801140d */
[----:B------:R-:W-:-:S02]  /*ce00*/  UIMAD.WIDE.U32 UR4, UR13, UR8, URZ ;  /* 0x000000080d0472a5 */ /* 0x000fc4000f8e003f */
[----:B------:R-:W-:-:S04]  /*ce10*/  UIMAD UR6, UR7, UR8, URZ ;  /* 0x00000008070672a4 */ /* 0x000fc8000f8e023f */
[----:B------:R-:W-:-:S03]  /*ce20*/  UIMAD UR6, UR13, UR9, UR6 ;  /* 0x000000090d0672a4 */ /* 0x000fc6000f8e0206 */
[----:B------:R-:W-:Y:S01]  /*ce30*/  ULDC.64 UR8, c[0x0][0xb38] ;  /* 0x0002ce0000087ab9 */ /* 0x000fe20000000a00 */
[----:B------:R-:W-:Y:S02]  /*ce40*/  UIADD3 UR6, UR5, UR6, URZ ;  /* 0x0000000605067290 */ /* 0x000fe4000fffe03f */
[----:B------:R-:W-:Y:S01]  /*ce50*/  UIMAD UR7, UR7, UR8, URZ ;  /* 0x00000008070772a4 */ /* 0x000fe2000f8e023f */
[----:B--2---:R-:W-:-:S05]  /*ce60*/  VIADD R5, R3, 0xffffff80 ;  /* 0xffffff8003057836 */ /* 0x004fca0000000000 */
[----:B------:R-:W-:-:S04]  /*ce70*/  SHF.R.S32.HI R4, RZ, 0x1f, R5 ;  /* 0x0000001fff047819 */ /* 0x000fc80000011405 */
[CC--:B------:R-:W-:Y:S02]  /*ce80*/  LEA.HI R6, R4.reuse, R5.reuse, RZ, 0x7 ;  /* 0x0000000504067211 */ /* 0x0c0fe400078f38ff */
[----:B------:R-:W-:Y:S02]  /*ce90*/  LEA.HI R11, R4, R5, RZ, 0x2 ;  /* 0x00000005040b7211 */ /* 0x000fe400078f10ff */
[----:B------:R-:W-:Y:S02]  /*cea0*/  LOP3.LUT R8, R6, 0xffffff80, RZ, 0xc0, !PT ;  /* 0xffffff8006087812 */ /* 0x000fe400078ec0ff */
[----:B------:R-:W-:-:S03]  /*ceb0*/  SHF.R.S32.HI R7, RZ, 0x7, R6 ;  /* 0x00000007ff077819 */ /* 0x000fc60000011406 */
[----:B------:R-:W-:Y:S01]  /*cec0*/  IMAD.IADD R3, R5, 0x1, -R8 ;  /* 0x0000000105037824 */ /* 0x000fe200078e0a08 */
[----:B------:R-:W-:Y:S01]  /*ced0*/  LEA.HI R4, R6, R7, RZ, 0x1 ;  /* 0x0000000706047211 */ /* 0x000fe200078f08ff */
[----:B------:R-:W2:Y:S01]  /*cee0*/  LDC R8, c[0x0][0xbe8] ;  /* 0x0002fa00ff087b82 */ /* 0x000ea20000000800 */
[----:B------:R-:W-:Y:S02]  /*cef0*/  LOP3.LUT R6, R11, 0xfffffffc, RZ, 0xc0, !PT ;  /* 0xfffffffc0b067812 */ /* 0x000fe400078ec0ff */
[----:B------:R-:W-:Y:S02]  /*cf00*/  SHF.R.S32.HI R12, RZ, 0x1f, R3 ;  /* 0x0000001fff0c7819 */ /* 0x000fe40000011403 */
[----:B------:R-:W-:Y:S01]  /*cf10*/  LOP3.LUT R4, R4, 0x3fffffe, RZ, 0xc0, !PT ;  /* 0x03fffffe04047812 */ /* 0x000fe200078ec0ff */
[----:B------:R-:W-:Y:S01]  /*cf20*/  IMAD.IADD R5, R5, 0x1, -R6 ;  /* 0x0000000105057824 */ /* 0x000fe200078e0a06 */
[----:B------:R-:W-:Y:S02]  /*cf30*/  LEA.HI R10, R12, R3, RZ, 0x2 ;  /* 0x000000030c0a7211 */ /* 0x000fe400078f10ff */
[----:B------:R-:W-:-:S02]  /*cf40*/  IADD3 R6, R7, -R4, RZ ;  /* 0x8000000407067210 */ /* 0x000fc40007ffe0ff */
[--C-:B------:R-:W-:Y:S02]  /*cf50*/  SHF.R.S32.HI R9, RZ, 0x2, R10.reuse ;  /* 0x00000002ff097819 */ /* 0x100fe4000001140a */
[----:B------:R-:W-:Y:S02]  /*cf60*/  SHF.R.S32.HI R14, RZ, 0x1f, R10 ;  /* 0x0000001fff0e7819 */ /* 0x000fe4000001140a */
[----:B------:R-:W-:Y:S02]  /*cf70*/  LEA.HI R7, R5, R5, RZ, 0x1 ;  /* 0x0000000505077211 */ /* 0x000fe400078f08ff */
[----:B------:R-:W-:Y:S02]  /*cf80*/  LEA.HI R14, R14, R9, RZ, 0x3 ;  /* 0x000000090e0e7211 */ /* 0x000fe400078f18ff */
[----:B------:R-:W-:Y:S02]  /*cf90*/  LEA.HI R12, R12, R3, RZ, 0x5 ;  /* 0x000000030c0c7211 */ /* 0x000fe400078f28ff */
[----:B------:R-:W-:-:S02]  /*cfa0*/  LOP3.LUT R14, R14, 0xfffffff8, RZ, 0xc0, !PT ;  /* 0xfffffff80e0e7812 */ /* 0x000fc400078ec0ff */
[----:B------:R-:W-:Y:S02]  /*cfb0*/  LOP3.LUT R10, R10, 0x7ffffffc, RZ, 0xc0, !PT ;  /* 0x7ffffffc0a0a7812 */ /* 0x000fe400078ec0ff */
[----:B--2---:R-:W-:Y:S01]  /*cfc0*/  ISETP.NE.AND P0, PT, R8, 0x1, PT ;  /* 0x000000010800780c */ /* 0x004fe20003f05270 */
[----:B------:R-:W-:Y:S01]  /*cfd0*/  IMAD.IADD R4, R9, 0x1, -R14 ;  /* 0x0000000109047824 */ /* 0x000fe200078e0a0e */
[----:B------:R-:W-:Y:S01]  /*cfe0*/  LOP3.LUT R14, R7, 0x1ffffffe, RZ, 0xc0, !PT ;  /* 0x1ffffffe070e7812 */ /* 0x000fe200078ec0ff */
[----:B------:R-:W2:Y:S01]  /*cff0*/  S2R R9, SR_CTAID.X ;  /* 0x0000000000097919 */ /* 0x000ea20000002500 */
[----:B------:R-:W-:Y:S01]  /*d000*/  SHF.R.S32.HI R7, RZ, 0x5, R12 ;  /* 0x00000005ff077819 */ /* 0x000fe2000001140c */
[----:B-1----:R-:W-:Y:S02]  /*d010*/  IMAD R12, R18, UR10, RZ ;  /* 0x0000000a120c7c24 */ /* 0x002fe4000f8e02ff */
[----:B------:R-:W-:Y:S01]  /*d020*/  IMAD.IADD R11, R5, 0x1, -R14 ;  /* 0x00000001050b7824 */ /* 0x000fe200078e0a0e */
[----:B------:R-:W-:Y:S01]  /*d030*/  MOV R5, UR5 ;  /* 0x0000000500057c02 */ /* 0x000fe20008000f00 */
[----:B------:R-:W-:-:S02]  /*d040*/  IMAD R7, R7, 0x10, R4 ;  /* 0x0000001007077824 */ /* 0x000fc400078e0204 */
[----:B------:R-:W-:Y:S01]  /*d050*/  IMAD.U32 R4, RZ, RZ, UR4 ;  /* 0x00000004ff047e24 */ /* 0x000fe2000f8e00ff */
[----:B------:R-:W-:Y:S01]  /*d060*/  UIMAD.WIDE.U32 UR4, UR13, UR8, URZ ;  /* 0x000000080d0472a5 */ /* 0x000fe2000f8e003f */
[----:B------:R-:W1:Y:S01]  /*d070*/  @P0 LDC R14, c[0x0][0xbec] ;  /* 0x0002fb00ff0e0b82 */ /* 0x000e620000000800 */
[----:B------:R-:W-:Y:S02]  /*d080*/  IMAD R16, R6, 0x40, R7 ;  /* 0x0000004006107824 */ /* 0x000fe400078e0207 */
[----:B------:R-:W-:Y:S01]  /*d090*/  IMAD.U32 R5, RZ, RZ, UR6 ;  /* 0x00000006ff057e24 */ /* 0x000fe2000f8e00ff */
[----:B------:R-:W-:Y:S01]  /*d0a0*/  UIMAD UR6, UR13, UR9, UR7 ;  /* 0x000000090d0672a4 */ /* 0x000fe2000f8e0207 */
[----:B------:R-:W-:Y:S02]  /*d0b0*/  IMAD R6, R11, 0x8, R16 ;  /* 0x000000080b067824 */ /* 0x000fe400078e0210 */
[----:B------:R-:W-:Y:S01]  /*d0c0*/  IMAD.WIDE.U32 R4, R18, UR12, R4 ;  /* 0x0000000c12047c25 */ /* 0x000fe2000f8e0004 */
[----:B------:R-:W4:Y:S01]  /*d0d0*/  @P0 LDC R17, c[0x0][0xbf0] ;  /* 0x0002fc00ff110b82 */ /* 0x000f220000000800 */
[----:B------:R-:W-:-:S02]  /*d0e0*/  UIADD3 UR6, UR5, UR6, URZ ;  /* 0x0000000605067290 */ /* 0x000fc4000fffe03f */
[----:B------:R-:W-:Y:S01]  /*d0f0*/  IMAD R18, RZ, RZ, -UR13 ;  /* 0x8000000dff127e24 */ /* 0x000fe2000f8e02ff */
[----:B------:R-:W-:Y:S01]  /*d100*/  ULDC.64 UR8, c[0x0][0xb28] ;  /* 0x0002ca0000087ab9 */ /* 0x000fe20000000a00 */
[----:B------:R-:W-:Y:S02]  /*d110*/  IMAD R15, R19, UR12, R12 ;  /* 0x0000000c130f7c24 */ /* 0x000fe4000f8e020c */
[----:B------:R-:W-:Y:S01]  /*d120*/  IMAD.U32 R7, RZ, RZ, UR5 ;  /* 0x00000005ff077e24 */ /* 0x000fe2000f8e00ff */
[----:B------:R-:W5:Y:S01]  /*d130*/  @P0 LDC R22, c[0x0][0xbec] ;  /* 0x0002fb00ff160b82 */ /* 0x000f620000000800 */
[----:B---3--:R-:W-:Y:S01]  /*d140*/  IMAD R23, R23, R18, UR11 ;  /* 0x0000000b17177e24 */ /* 0x008fe2000f8e0212 */
[----:B------:R-:W-:Y:S01]  /*d150*/  IADD3 R5, R5, R15, RZ ;  /* 0x0000000f05057210 */ /* 0x000fe20007ffe0ff */
[----:B------:R-:W-:Y:S01]  /*d160*/  IMAD.U32 R7, RZ, RZ, UR6 ;  /* 0x00000006ff077e24 */ /* 0x000fe2000f8e00ff */
[----:B------:R-:W-:Y:S01]  /*d170*/  ULDC.64 UR6, c[0x0][0xb48] ;  /* 0x0002d20000067ab9 */ /* 0x000fe20000000a00 */
[----:B--2---:R-:W-:Y:S01]  /*d180*/  IMAD R11, R9, 0x80, R6 ;  /* 0x00000080090b7824 */ /* 0x004fe200078e0206 */
[----:B------:R-:W-:-:S02]  /*d190*/  MOV R6, UR4 ;  /* 0x0000000400067c02 */ /* 0x000fc40008000f00 */
[----:B------:R-:W2:Y:S01]  /*d1a0*/  @P0 LDC R153, c[0x0][0xbf0] ;  /* 0x0002fc00ff990b82 */ /* 0x000ea20000000800 */
[----:B------:R-:W-:Y:S01]  /*d1b0*/  ULDC.64 UR4, c[0x0][0xbe0] ;  /* 0x0002f80000047ab9 */ /* 0x000fe20000000a00 */
[----:B-1----:R-:W-:-:S04]  /*d1c0*/  @P0 IMAD.HI.U32 R12, R11, R14, RZ ;  /* 0x0000000e0b0c0227 */ /* 0x002fc800078e00ff */
[C---:B0-----:R-:W-:Y:S02]  /*d1d0*/  IMAD R14, R20.reuse, UR10, RZ ;  /* 0x0000000a140e7c24 */ /* 0x041fe4000f8e02ff */
[----:B------:R-:W-:Y:S01]  /*d1e0*/  IMAD.MOV.U32 R13, RZ, RZ, R11 ;  /* 0x000000ffff0d7224 */ /* 0x000fe200078e000b */
[----:B----4-:R-:W-:Y:S01]  /*d1f0*/  @P0 SHF.R.U32.HI R13, RZ, R17, R12 ;  /* 0x00000011ff0d0219 */ /* 0x010fe2000001160c */
[----:B------:R-:W-:Y:S01]  /*d200*/  IMAD R17, R21, UR12, R14 ;  /* 0x0000000c15117c24 */ /* 0x000fe2000f8e020e */
[----:B------:R-:W-:Y:S01]  /*d210*/  SHF.R.S32.HI R14, RZ, 0x1f, R23 ;  /* 0x0000001fff0e7819 */ /* 0x000fe20000011417 */
[----:B------:R-:W-:-:S04]  /*d220*/  IMAD.WIDE.U32 R6, R20, UR12, R6 ;  /* 0x0000000c14067c25 */ /* 0x000fc8000f8e0006 */
[----:B-----5:R-:W-:-:S04]  /*d230*/  @P0 IMAD.HI.U32 R22, R11, R22, RZ ;  /* 0x000000160b160227 */ /* 0x020fc800078e00ff */
[----:B------:R-:W-:Y:S02]  /*d240*/  IMAD.IADD R7, R7, 0x1, R17 ;  /* 0x0000000107077824 */ /* 0x000fe400078e0211 */
[----:B------:R-:W-:Y:S02]  /*d250*/  IMAD.MOV.U32 R15, RZ, RZ, R11 ;  /* 0x000000ffff0f7224 */ /* 0x000fe400078e000b */
[C---:B------:R-:W-:Y:S01]  /*d260*/  IMAD R12, R14.reuse, UR4, RZ ;  /* 0x000000040e0c7c24 */ /* 0x040fe2000f8e02ff */
[----:B--2---:R-:W-:Y:S01]  /*d270*/  @P0 SHF.R.U32.HI R15, RZ, R153, R22 ;  /* 0x00000099ff0f0219 */ /* 0x004fe20000011616 */
[----:B------:R-:W-:Y:S02]  /*d280*/  IMAD R17, R14, UR6, RZ ;  /* 0x000000060e117c24 */ /* 0x000fe4000f8e02ff */
[----:B------:R-:W-:-:S04]  /*d290*/  IMAD.WIDE.U32 R4, R23, UR4, R4 ;  /* 0x0000000417047c25 */ /* 0x000fc8000f8e0004 */
[----:B------:R-:W-:Y:S01]  /*d2a0*/  IMAD R14, R23, UR5, R12 ;  /* 0x00000005170e7c24 */ /* 0x000fe2000f8e020c */
[----:B------:R-:W-:Y:S01]  /*d2b0*/  IADD3 R4, P0, R13, R4, RZ ;  /* 0x000000040d047210 */ /* 0x000fe20007f1e0ff */
[C---:B------:R-:W-:Y:S01]  /*d2c0*/  IMAD R19, R23.reuse, UR7, R17 ;  /* 0x0000000717137c24 */ /* 0x040fe2000f8e0211 */
[--C-:B------:R-:W-:Y:S01]  /*d2d0*/  SHF.R.S32.HI R17, RZ, 0x1f, R13.reuse ;  /* 0x0000001fff117819 */ /* 0x100fe2000001140d */
[----:B------:R-:W-:Y:S01]  /*d2e0*/  IMAD.MOV R13, RZ, RZ, -R13 ;  /* 0x000000ffff0d7224 */ /* 0x000fe200078e0a0d */
[----:B------:R-:W-:Y:S01]  /*d2f0*/  SHF.R.S32.HI R12, RZ, 0x1f, R15 ;  /* 0x0000001fff0c7819 */ /* 0x000fe2000001140f */
[----:B------:R-:W-:Y:S01]  /*d300*/  ULDC.64 UR4, c[0x0][0xb30] ;  /* 0x0002cc0000047ab9 */ /* 0x000fe20000000a00 */
[----:B------:R-:W-:Y:S01]  /*d310*/  IMAD.WIDE.U32 R6, R23, UR6, R6 ;  /* 0x0000000617067c25 */ /* 0x000fe2000f8e0006 */
[----:B------:R-:W-:Y:S01]  /*d320*/  IADD3.X R5, R17, R5, R14, P0, !PT ;  /* 0x0000000511057210 */ /* 0x000fe200007fe40e */
[----:B------:R-:W-:Y:S02]  /*d330*/  ULDC.64 UR6, c[0x0][0xbc8] ;  /* 0x0002f20000067ab9 */ /* 0x000fe40000000a00 */
[----:B------:R-:W-:Y:S01]  /*d340*/  IMAD.MOV R18, RZ, RZ, -R15 ;  /* 0x000000ffff127224 */ /* 0x000fe200078e0a0f */
[----:B------:R-:W-:Y:S01]  /*d350*/  IADD3 R7, R7, R19, RZ ;  /* 0x0000001307077210 */ /* 0x000fe20007ffe0ff */
[----:B------:R-:W-:-:S02]  /*d360*/  IMAD R12, R12, UR4, RZ ;  /* 0x000000040c0c7c24 */ /* 0x000fc4000f8e02ff */
[C-C-:B------:R-:W-:Y:S02]  /*d370*/  IMAD R13, R8.reuse, R13, R11.reuse ;  /* 0x0000000d080d7224 */ /* 0x140fe400078e020b */
[----:B------:R-:W-:Y:S02]  /*d380*/  IMAD R11, R8, R18, R11 ;  /* 0x00000012080b7224 */ /* 0x000fe400078e020b */
[C---:B------:R-:W-:Y:S01]  /*d390*/  IMAD R17, R15.reuse, UR5, R12 ;  /* 0x000000050f117c24 */ /* 0x040fe2000f8e020c */
[----:B------:R-:W-:Y:S01]  /*d3a0*/  SHF.R.S32.HI R12, RZ, 0x1f, R13 ;  /* 0x0000001fff0c7819 */ /* 0x000fe2000001140d */
[----:B------:R-:W-:Y:S01]  /*d3b0*/  IMAD.WIDE.U32 R6, R15, UR4, R6 ;  /* 0x000000040f067c25 */ /* 0x000fe2000f8e0006 */
[----:B------:R-:W-:Y:S01]  /*d3c0*/  SHF.R.S32.HI R14, RZ, 0x1f, R11 ;  /* 0x0000001fff0e7819 */ /* 0x000fe2000001140b */
[----:B------:R-:W0:Y:S01]  /*d3d0*/  S2UR UR5, SR_CgaCtaId ;  /* 0x00000000000579c3 */ /* 0x000e220000008800 */
[----:B------:R-:W-:Y:S01]  /*d3e0*/  UMOV UR4, 0x400 ;  /* 0x0000040000047882 */ /* 0x000fe20000000000 */
[----:B------:R-:W-:-:S02]  /*d3f0*/  IMAD R12, R12, UR6, RZ ;  /* 0x000000060c0c7c24 */ /* 0x000fc4000f8e02ff */
[----:B------:R-:W-:Y:S02]  /*d400*/  IMAD.IADD R7, R7, 0x1, R17 ;  /* 0x0000000107077824 */ /* 0x000fe400078e0211 */
[----:B------:R-:W-:Y:S02]  /*d410*/  IMAD R14, R14, UR8, RZ ;  /* 0x000000080e0e7c24 */ /* 0x000fe4000f8e02ff */
[C---:B------:R-:W-:Y:S02]  /*d420*/  IMAD R15, R13.reuse, UR7, R12 ;  /* 0x000000070d0f7c24 */ /* 0x040fe4000f8e020c */
[----:B------:R-:W-:Y:S01]  /*d430*/  IMAD.WIDE.U32 R4, R13, UR6, R4 ;  /* 0x000000060d047c25 */ /* 0x000fe2000f8e0004 */
[----:B------:R-:W-:-:S03]  /*d440*/  ULDC.64 UR6, c[0x0][0xba8] ;  /* 0x0002ea0000067ab9 */ /* 0x000fc60000000a00 */
[C---:B------:R-:W-:Y:S01]  /*d450*/  IMAD R17, R11.reuse, UR9, R14 ;  /* 0x000000090b117c24 */ /* 0x040fe2000f8e020e */
[----:B------:R-:W-:Y:S01]  /*d460*/  LEA R18, P0, R4, UR6, 0x2 ;  /* 0x0000000604127c11 */ /* 0x000fe2000f8010ff */
[----:B------:R-:W-:Y:S01]  /*d470*/  IMAD.WIDE.U32 R12, R11, UR8, R6 ;  /* 0x000000080b0c7c25 */ /* 0x000fe2000f8e0006 */
[----:B------:R-:W-:Y:S01]  /*d480*/  ULDC.64 UR8, c[0x0][0xb00] ;  /* 0x0002c00000087ab9 */ /* 0x000fe20000000a00 */
[----:B------:R-:W-:Y:S02]  /*d490*/  ULDC UR6, c[0x0][0xa88] ;  /* 0x0002a20000067ab9 */ /* 0x000fe40000000800 */
[----:B------:R-:W-:Y:S01]  /*d4a0*/  IMAD.IADD R5, R5, 0x1, R15 ;  /* 0x0000000105057824 */ /* 0x000fe200078e020f */
[----:B------:R-:W-:Y:S01]  /*d4b0*/  LEA R6, P1, R12, UR8, 0x2 ;  /* 0x000000080c067c11 */ /* 0x000fe2000f8210ff */
[----:B------:R-:W-:Y:S01]  /*d4c0*/  IMAD.IADD R7, R13, 0x1, R17 ;  /* 0x000000010d077824 */ /* 0x000fe200078e0211 */
[----:B------:R-:W-:Y:S01]  /*d4d0*/  SHFL.IDX PT, R14, R18, 0x1, 0x1c1f ;  /* 0x003c1f00120e7f89 */ /* 0x000fe200000e0000 */
[----:B------:R-:W-:Y:S01]  /*d4e0*/  IMAD R11, R9, 0x80, R16 ;  /* 0x00000080090b7824 */ /* 0x000fe200078e0210 */
[----:B------:R-:W-:Y:S01]  /*d4f0*/  LEA.HI.X R17, R4, UR7, R5, 0x2, P0 ;  /* 0x0000000704117c11 */ /* 0x000fe200080f1405 */
[----:B0-----:R-:W-:Y:S01]  /*d500*/  ULEA UR4, UR5, UR4, 0x18 ;  /* 0x0000000405047291 */ /* 0x001fe2000f8ec03f */
[----:B------:R-:W-:Y:S01]  /*d510*/  LEA.HI.X R7, R12, UR9, R7, 0x2, P1 ;  /* 0x000000090c077c11 */ /* 0x000fe200088f1407 */
[----:B------:R-:W-:Y:S01]  /*d520*/  IMAD R8, R8, UR6, RZ ;  /* 0x0000000608087c24 */ /* 0x000fe2000f8e02ff */
[----:B------:R-:W-:Y:S01]  /*d530*/  SHFL.IDX PT, R12, R18, RZ, 0x1c1f ;  /* 0x001c1fff120c7589 */ /* 0x000fe200000e0000 */
[----:B------:R-:W-:Y:S01]  /*d540*/  LOP3.LUT P0, RZ, R3, 0x3, RZ, 0xc0, !PT ;  /* 0x0000000303ff7812 */ /* 0x000fe2000780c0ff */
[----:B------:R-:W-:Y:S01]  /*d550*/  UIADD3 UR4, UR4, 0x30820, URZ ;  /* 0x0003082004047890 */ /* 0x000fe2000fffe03f */
[C---:B------:R-:W-:Y:S01]  /*d560*/  IADD3 R9, R11.reuse, 0x8, RZ ;  /* 0x000000080b097810 */ /* 0x040fe20007ffe0ff */
[----:B------:R-:W0:Y:S01]  /*d570*/  SHFL.IDX PT, R13, R17, RZ, 0x1c1f ;  /* 0x001c1fff110d7589 */ /* 0x000e2200000e0000 */
[-C--:B------:R-:W-:Y:S01]  /*d580*/  ISETP.GE.OR P1, PT, R11, R8.reuse, P0 ;  /* 0x000000080b00720c */ /* 0x080fe20000726670 */
[----:B------:R-:W-:Y:S01]  /*d590*/  UPRMT UR4, URZ, 0x654, UR4 ;  /* 0x000006543f047896 */ /* 0x000fe20008000004 */
[-C--:B------:R-:W-:Y:S01]  /*d5a0*/  ISETP.GE.OR P0, PT, R9, R8.reuse, P0 ;  /* 0x000000080900720c */ /* 0x080fe20000706670 */
[----:B------:R-:W1:Y:S01]  /*d5b0*/  SHFL.IDX PT, R15, R17, 0x1, 0x1c1f ;  /* 0x003c1f00110f7f89 */ /* 0x000e6200000e0000 */
[----:B------:R-:W-:Y:S01]  /*d5c0*/  ISETP.GE.AND P2, PT, R11, R8, PT ;  /* 0x000000080b00720c */ /* 0x000fe20003f46270 */
[----:B------:R-:W-:-:S02]  /*d5d0*/  IMAD.IADD R3, R3, 0x1, -R10 ;  /* 0x0000000103037824 */ /* 0x000fc400078e0a0a */
[----:B------:R2:W3:Y:S02]  /*d5e0*/  SHFL.IDX PT, R4, R6, RZ, 0x1c1f ;  /* 0x001c1fff06047589 */ /* 0x0004e400000e0000 */
[----:B------:R-:W-:Y:S01]  /*d5f0*/  IMAD.SHL.U32 R3, R3, 0x2, RZ ;  /* 0x0000000203037824 */ /* 0x000fe200078e00ff */
[----:B------:R-:W-:Y:S01]  /*d600*/  SYNCS.ARRIVE.TRANS64.RED.A1T0 RZ, [UR4], RZ ;  /* 0x000000ffffff79a7 */ /* 0x000fe20008100404 */
[----:B------:R2:W4:Y:S04]  /*d610*/  SHFL.IDX PT, R5, R7, RZ, 0x1c1f ;  /* 0x001c1fff07057589 */ /* 0x00052800000e0000 */
[----:B0-----:R2:W-:Y:S04]  /*d620*/  @!P1 ST.E desc[UR60][R12.64], R0 ;  /* 0x000000000c009985 */ /* 0x0015e8000c10193c */
[----:B-1----:R2:W-:Y:S01]  /*d630*/  @!P0 ST.E desc[UR60][R14.64], R2 ;  /* 0x000000020e008985 */ /* 0x0025e2000c10193c */
[----:B------:R-:W-:Y:S05]  /*d640*/  @P2 BRA `(.L_x_1080) ;  /* 0x0000000800f82947 */ /* 0x000fea0003800000 */
[C---:B--2---:R-:W-:Y:S01]  /*d650*/  VIADD R0, R3.reuse, 0x8 ;  /* 0x0000000803007836 */ /* 0x044fe20000000000 */
[----:B------:R-:W-:Y:S01]  /*d660*/  ULDC UR4, c[0x0][0xac8] ;  /* 0x0002b20000047ab9 */ /* 0x000fe20000000800 */
[C---:B------:R-:W-:Y:S01]  /*d670*/  VIADD R2, R3.reuse, 0x10 ;  /* 0x0000001003027836 */ /* 0x040fe20000000000 */
[C---:B------:R-:W-:Y:S01]  /*d680*/  IADD3 R10, R3.reuse, 0x18, RZ ;  /* 0x00000018030a7810 */ /* 0x040fe20007ffe0ff */
[C---:B------:R-:W-:Y:S01]  /*d690*/  VIADD R18, R3.reuse, 0x20 ;  /* 0x0000002003127836 */ /* 0x040fe20000000000 */
[----:B------:R-:W-:Y:S01]  /*d6a0*/  ISETP.GE.AND P3, PT, R0, UR4, PT ;  /* 0x0000000400007c0c */ /* 0x000fe2000bf66270 */
[C---:B------:R-:W-:Y:S01]  /*d6b0*/  VIADD R19, R3.reuse, 0x28 ;  /* 0x0000002803137836 */ /* 0x040fe20000000000 */
[----:B------:R-:W-:Y:S01]  /*d6c0*/  ISETP.GE.AND P4, PT, R2, UR4, PT ;  /* 0x0000000402007c0c */ /* 0x000fe2000bf86270 */
[C---:B------:R-:W-:Y:S01]  /*d6d0*/  VIADD R21, R3.reuse, 0x48 ;  /* 0x0000004803157836 */ /* 0x040fe20000000000 */
[----:B------:R-:W-:Y:S01]  /*d6e0*/  ISETP.GE.AND P5, PT, R10, UR4, PT ;  /* 0x000000040a007c0c */ /* 0x000fe2000bfa6270 */
[C---:B------:R-:W-:Y:S01]  /*d6f0*/  VIADD R22, R3.reuse, 0x50 ;  /* 0x0000005003167836 */ /* 0x040fe20000000000 */
[----:B------:R-:W-:-:S02]  /*d700*/  ISETP.GE.AND P2, PT, R3, UR4, PT ;  /* 0x0000000403007c0c */ /* 0x000fc4000bf46270 */
[----:B------:R-:W-:Y:S02]  /*d710*/  ISETP.GE.AND P0, PT, R18, UR4, PT ;  /* 0x0000000412007c0c */ /* 0x000fe4000bf06270 */
[----:B------:R-:W-:Y:S02]  /*d720*/  ISETP.GE.AND P1, PT, R19, UR4, PT ;  /* 0x0000000413007c0c */ /* 0x000fe4000bf26270 */
[----:B------:R-:W-:Y:S02]  /*d730*/  IADD3 R20, R3, 0x40, RZ ;  /* 0x0000004003147810 */ /* 0x000fe40007ffe0ff */
[----:B------:R-:W-:Y:S02]  /*d740*/  @!P3 LEA.HI R0, R0, R0, RZ, 0x1 ;  /* 0x000000000000b211 */ /* 0x000fe400078f08ff */
[----:B------:R-:W-:Y:S02]  /*d750*/  @!P4 LEA.HI R2, R2, R2, RZ, 0x1 ;  /* 0x000000020202c211 */ /* 0x000fe400078f08ff */
[----:B------:R-:W-:-:S02]  /*d760*/  @!P5 LEA.HI R10, R10, R10, RZ, 0x1 ;  /* 0x0000000a0a0ad211 */ /* 0x000fc400078f08ff */
[----:B------:R-:W-:Y:S01]  /*d770*/  @!P3 LOP3.LUT R13, R0, 0xfffffffe, RZ, 0xc0, !PT ;  /* 0xfffffffe000db812 */ /* 0x000fe200078ec0ff */
[C---:B------:R-:W-:Y:S01]  /*d780*/  VIADD R0, R3.reuse, 0x30 ;  /* 0x0000003003007836 */ /* 0x040fe20000000000 */
[----:B------:R-:W-:Y:S01]  /*d790*/  @!P4 LOP3.LUT R15, R2, 0xfffffffe, RZ, 0xc0, !PT ;  /* 0xfffffffe020fc812 */ /* 0x000fe200078ec0ff */
[C---:B------:R-:W-:Y:S01]  /*d7a0*/  VIADD R2, R3.reuse, 0x38 ;  /* 0x0000003803027836 */ /* 0x040fe20000000000 */
[----:B------:R-:W-:Y:S01]  /*d7b0*/  @!P5 LOP3.LUT R17, R10, 0xfffffffe, RZ, 0xc0, !PT ;  /* 0xfffffffe0a11d812 */ /* 0x000fe200078ec0ff */
[--C-:B---34-:R-:W-:Y:S01]  /*d7c0*/  @!P2 IMAD.WIDE R10, R3, 0x4, R4.reuse ;  /* 0x00000004030aa825 */ /* 0x118fe200078e0204 */
[----:B------:R-:W-:Y:S02]  /*d7d0*/  ISETP.GE.AND P6, PT, R22, UR4, PT ;  /* 0x0000000416007c0c */ /* 0x000fe4000bfc6270 */
[----:B------:R-:W-:Y:S01]  /*d7e0*/  @!P0 LEA.HI R18, R18, R18, RZ, 0x1 ;  /* 0x0000001212128211 */ /* 0x000fe200078f08ff */
[----:B------:R-:W-:Y:S01]  /*d7f0*/  @!P3 IMAD.WIDE R12, R13, 0x4, R4 ;  /* 0x000000040d0cb825 */ /* 0x000fe200078e0204 */
[----:B------:R0:W-:Y:S01]  /*d800*/  @!P2 ST.E.64 desc[UR60][R10.64], R24 ;  /* 0x000000180a00a985 */ /* 0x0001e2000c101b3c */
[----:B------:R-:W-:-:S02]  /*d810*/  ISETP.GE.AND P2, PT, R0, UR4, PT ;  /* 0x0000000400007c0c */ /* 0x000fc4000bf46270 */
[--C-:B------:R-:W-:Y:S01]  /*d820*/  @!P4 IMAD.WIDE R14, R15, 0x4, R4.reuse ;  /* 0x000000040f0ec825 */ /* 0x100fe200078e0204 */
[----:B------:R1:W-:Y:S01]  /*d830*/  @!P3 ST.E.64 desc[UR60][R12.64], R28 ;  /* 0x0000001c0c00b985 */ /* 0x0003e2000c101b3c */
[----:B------:R-:W-:Y:S02]  /*d840*/  ISETP.GE.AND P3, PT, R2, UR4, PT ;  /* 0x0000000402007c0c */ /* 0x000fe4000bf66270 */
[----:B------:R-:W-:Y:S01]  /*d850*/  @!P5 IMAD.WIDE R16, R17, 0x4, R4 ;  /* 0x000000041110d825 */ /* 0x000fe200078e0204 */
[----:B------:R2:W-:Y:S01]  /*d860*/  @!P4 ST.E.64 desc[UR60][R14.64], R32 ;  /* 0x000000200e00c985 */ /* 0x0005e2000c101b3c */
[----:B------:R-:W-:Y:S02]  /*d870*/  ISETP.GE.AND P4, PT, R20, UR4, PT ;  /* 0x0000000414007c0c */ /* 0x000fe4000bf86270 */
[----:B------:R-:W-:Y:S01]  /*d880*/  @!P1 LEA.HI R19, R19, R19, RZ, 0x1 ;  /* 0x0000001313139211 */ /* 0x000fe200078f08ff */
[----:B------:R3:W-:Y:S01]  /*d890*/  @!P5 ST.E.64 desc[UR60][R16.64], R36 ;  /* 0x000000241000d985 */ /* 0x0007e2000c101b3c */
[----:B------:R-:W-:Y:S01]  /*d8a0*/  ISETP.GE.AND P5, PT, R21, UR4, PT ;  /* 0x0000000415007c0c */ /* 0x000fe2000bfa6270 */
[C---:B0-----:R-:W-:Y:S01]  /*d8b0*/  VIADD R24, R3.reuse, 0x58 ;  /* 0x0000005803187836 */ /* 0x041fe20000000000 */
[----:B------:R-:W-:Y:S01]  /*d8c0*/  @!P0 LOP3.LUT R11, R18, 0xfffffffe, RZ, 0xc0, !PT ;  /* 0xfffffffe120b8812 */ /* 0x000fe200078ec0ff */
[----:B------:R-:W-:Y:S01]  /*d8d0*/  VIADD R25, R3, 0x60 ;  /* 0x0000006003197836 */ /* 0x000fe20000000000 */
[----:B------:R-:W-:-:S02]  /*d8e0*/  @!P2 LEA.HI R0, R0, R0, RZ, 0x1 ;  /* 0x000000000000a211 */ /* 0x000fc400078f08ff */
[----:B-1----:R-:W-:Y:S01]  /*d8f0*/  @!P1 LOP3.LUT R13, R19, 0xfffffffe, RZ, 0xc0, !PT ;  /* 0xfffffffe130d9812 */ /* 0x002fe200078ec0ff */
        /* <DEDUP_REMOVED lines=11> */
[----:B------:R-:W-:Y:S01]  /*d9b0*/  @!P4 LOP3.LUT R19, R20, 0xfffffffe, RZ, 0xc0, !PT ;  /* 0xfffffffe1413c812 */ /* 0x000fe200078ec0ff */
[----:B------:R-:W-:Y:S01]  /*d9c0*/  VIADD R20, R3, 0x78 ;  /* 0x0000007803147836 */ /* 0x000fe20000000000 */
[----:B------:R-:W-:-:S02]  /*d9d0*/  @!P5 LOP3.LUT R21, R21, 0xfffffffe, RZ, 0xc0, !PT ;  /* 0xfffffffe1515d812 */ /* 0x000fc400078ec0ff */
[----:B------:R-:W-:Y:S01]  /*d9e0*/  @!P6 LOP3.LUT R23, R22, 0xfffffffe, RZ, 0xc0, !PT ;  /* 0xfffffffe1617e812 */ /* 0x000fe200078ec0ff */
[----:B------:R-:W-:Y:S01]  /*d9f0*/  VIADD R22, R3, 0x88 ;  /* 0x0000008803167836 */ /* 0x000fe20000000000 */
[----:B------:R-:W-:Y:S01]  /*da00*/  ISETP.GE.AND P1, PT, R24, UR4, PT ;  /* 0x0000000418007c0c */ /* 0x000fe2000bf26270 */
[--C-:B0-----:R-:W-:Y:S01]  /*da10*/  @!P2 IMAD.WIDE R10, R15, 0x4, R4.reuse ;  /* 0x000000040f0aa825 */ /* 0x101fe200078e0204 */
[----:B------:R-:W-:Y:S02]  /*da20*/  ISETP.GE.AND P0, PT, R25, UR4, PT ;  /* 0x0000000419007c0c */ /* 0x000fe4000bf06270 */
[----:B------:R-:W-:Y:S01]  /*da30*/  IADD3 R0, R3, 0x68, RZ ;  /* 0x0000006803007810 */ /* 0x000fe20007ffe0ff */
[--C-:B-1----:R-:W-:Y:S01]  /*da40*/  @!P3 IMAD.WIDE R12, R17, 0x4, R4.reuse ;  /* 0x00000004110cb825 */ /* 0x102fe200078e0204 */
[----:B------:R0:W-:Y:S02]  /*da50*/  @!P2 ST.E.64 desc[UR60][R10.64], R48 ;  /* 0x000000300a00a985 */ /* 0x0001e4000c101b3c */
[----:B------:R-:W-:Y:S01]  /*da60*/  ISETP.GE.AND P2, PT, R0, UR4, PT ;  /* 0x0000000400007c0c */ /* 0x000fe2000bf46270 */
[----:B------:R-:W-:Y:S01]  /*da70*/  @!P4 IMAD.WIDE R14, R19, 0x4, R4 ;  /* 0x00000004130ec825 */ /* 0x000fe200078e0204 */
[----:B------:R1:W-:Y:S01]  /*da80*/  @!P3 ST.E.64 desc[UR60][R12.64], R52 ;  /* 0x000000340c00b985 */ /* 0x0003e2000c101b3c */
[----:B------:R-:W-:-:S02]  /*da90*/  ISETP.GE.AND P3, PT, R22, UR4, PT ;  /* 0x0000000416007c0c */ /* 0x000fc4000bf66270 */
[--C-:B------:R-:W-:Y:S01]  /*daa0*/  @!P5 IMAD.WIDE R16, R21, 0x4, R4.reuse ;  /* 0x000000041510d825 */ /* 0x100fe200078e0204 */
[----:B------:R2:W-:Y:S01]  /*dab0*/  @!P4 ST.E.64 desc[UR60][R14.64], R56 ;  /* 0x000000380e00c985 */ /* 0x0005e2000c101b3c */
[----:B------:R-:W-:Y:S02]  /*dac0*/  @!P1 LEA.HI R24, R24, R24, RZ, 0x1 ;  /* 0x0000001818189211 */ /* 0x000fe400078f08ff */
[----:B------:R-:W-:Y:S01]  /*dad0*/  @!P6 IMAD.WIDE R18, R23, 0x4, R4 ;  /* 0x000000041712e825 */ /* 0x000fe200078e0204 */
[----:B------:R3:W-:Y:S01]  /*dae0*/  @!P5 ST.E.64 desc[UR60][R16.64], R60 ;  /* 0x0000003c1000d985 */ /* 0x0007e2000c101b3c */
[----:B------:R-:W-:Y:S02]  /*daf0*/  ISETP.GE.AND P5, PT, R20, UR4, PT ;  /* 0x0000000414007c0c */ /* 0x000fe4000bfa6270 */
[----:B------:R-:W-:Y:S01]  /*db00*/  VIADD R21, R3, 0x80 ;  /* 0x0000008003157836 */ /* 0x000fe20000000000 */
[----:B------:R4:W-:Y:S01]  /*db10*/  @!P6 ST.E.64 desc[UR60][R18.64], R64 ;  /* 0x000000401200e985 */ /* 0x0009e2000c101b3c */
[----:B------:R-:W-:-:S02]  /*db20*/  ISETP.GE.AND P6, PT, R2, UR4, PT ;  /* 0x0000000402007c0c */ /* 0x000fc4000bfc6270 */
[----:B------:R-:W-:Y:S02]  /*db30*/  @!P0 LEA.HI R25, R25, R25, RZ, 0x1 ;  /* 0x0000001919198211 */ /* 0x000fe400078f08ff */
[----:B------:R-:W-:Y:S02]  /*db40*/  ISETP.GE.AND P4, PT, R21, UR4, PT ;  /* 0x0000000415007c0c */ /* 0x000fe4000bf86270 */
[----:B0-----:R-:W-:Y:S02]  /*db50*/  @!P1 LOP3.LUT R11, R24, 0xfffffffe, RZ, 0xc0, !PT ;  /* 0xfffffffe180b9812 */ /* 0x001fe400078ec0ff */
[----:B-1----:R-:W-:Y:S01]  /*db60*/  @!P0 LOP3.LUT R13, R25, 0xfffffffe, RZ, 0xc0, !PT ;  /* 0xfffffffe190d8812 */ /* 0x002fe200078ec0ff */
[----:B------:R-:W-:Y:S01]  /*db70*/  VIADD R25, R3, 0x98 ;  /* 0x0000009803197836 */ /* 0x000fe20000000000 */
[----:B------:R-:W-:Y:S01]  /*db80*/  @!P2 LEA.HI R0, R0, R0, RZ, 0x1 ;  /* 0x000000000000a211 */ /* 0x000fe200078f08ff */
[----:B------:R-:W-:Y:S01]  /*db90*/  @!P1 IMAD.WIDE R10, R11, 0x4, R4 ;  /* 0x000000040b0a9825 */ /* 0x000fe200078e0204 */
[----:B------:R-:W-:-:S02]  /*dba0*/  @!P5 LEA.HI R20, R20, R20, RZ, 0x1 ;  /* 0x000000141414d211 */ /* 0x000fc400078f08ff */
[----:B------:R-:W-:Y:S01]  /*dbb0*/  @!P6 LEA.HI R2, R2, R2, RZ, 0x1 ;  /* 0x000000020202e211 */ /* 0x000fe200078f08ff */
[--C-:B------:R-:W-:Y:S01]  /*dbc0*/  @!P0 IMAD.WIDE R12, R13, 0x4, R4.reuse ;  /* 0x000000040d0c8825 */ /* 0x100fe200078e0204 */
        /* <DEDUP_REMOVED lines=10> */
[C---:B------:R-:W-:Y:S01]  /*dc70*/  VIADD R20, R3.reuse, 0xb0 ;  /* 0x000000b003147836 */ /* 0x040fe20000000000 */
[----:B------:R-:W-:Y:S01]  /*dc80*/  @!P3 LOP3.LUT R23, R22, 0xfffffffe, RZ, 0xc0, !PT ;  /* 0xfffffffe1617b812 */ /* 0x000fe200078ec0ff */
[C---:B------:R-:W-:Y:S01]  /*dc90*/  VIADD R22, R3.reuse, 0xc0 ;  /* 0x000000c003167836 */ /* 0x040fe20000000000 */
[----:B------:R-:W-:Y:S01]  /*dca0*/  IADD3 R24, R3, 0x90, RZ ;  /* 0x0000009003187810 */ /* 0x000fe20007ffe0ff */
[----:B0-----:R-:W-:Y:S01]  /*dcb0*/  @!P2 IMAD.WIDE R10, R15, 0x4, R4 ;  /* 0x000000040f0aa825 */ /* 0x001fe200078e0204 */
[----:B------:R-:W-:-:S02]  /*dcc0*/  ISETP.GE.AND P1, PT, R25, UR4, PT ;  /* 0x0000000419007c0c */ /* 0x000fc4000bf26270 */
[----:B------:R-:W-:Y:S01]  /*dcd0*/  ISETP.GE.AND P0, PT, R24, UR4, PT ;  /* 0x0000000418007c0c */ /* 0x000fe2000bf06270 */
[--C-:B-1----:R-:W-:Y:S01]  /*dce0*/  @!P6 IMAD.WIDE R12, R17, 0x4, R4.reuse ;  /* 0x00000004110ce825 */ /* 0x102fe200078e0204 */
[----:B------:R0:W-:Y:S01]  /*dcf0*/  @!P2 ST.E.64 desc[UR60][R10.64], R76 ;  /* 0x0000004c0a00a985 */ /* 0x0001e2000c101b3c */
[----:B------:R-:W-:Y:S02]  /*dd00*/  ISETP.GE.AND P2, PT, R0, UR4, PT ;  /* 0x0000000400007c0c */ /* 0x000fe4000bf46270 */
[--C-:B------:R-:W-:Y:S01]  /*dd10*/  @!P5 IMAD.WIDE R14, R19, 0x4, R4.reuse ;  /* 0x00000004130ed825 */ /* 0x100fe200078e0204 */
[----:B------:R1:W-:Y:S01]  /*dd20*/  @!P6 ST.E.64 desc[UR60][R12.64], R80 ;  /* 0x000000500c00e985 */ /* 0x0003e2000c101b3c */
[----:B------:R-:W-:Y:S02]  /*dd30*/  ISETP.GE.AND P6, PT, R22, UR4, PT ;  /* 0x0000000416007c0c */ /* 0x000fe4000bfc6270 */
[----:B------:R-:W-:Y:S01]  /*dd40*/  @!P4 IMAD.WIDE R16, R21, 0x4, R4 ;  /* 0x000000041510c825 */ /* 0x000fe200078e0204 */
[----:B------:R2:W-:Y:S01]  /*dd50*/  @!P5 ST.E.64 desc[UR60][R14.64], R84 ;  /* 0x000000540e00d985 */ /* 0x0005e2000c101b3c */
[----:B------:R-:W-:-:S02]  /*dd60*/  IADD3 R21, R3, 0xb8, RZ ;  /* 0x000000b803157810 */ /* 0x000fc40007ffe0ff */
[----:B------:R-:W-:Y:S01]  /*dd70*/  @!P3 IMAD.WIDE R18, R23, 0x4, R4 ;  /* 0x000000041712b825 */ /* 0x000fe200078e0204 */
[----:B------:R3:W-:Y:S01]  /*dd80*/  @!P4 ST.E.64 desc[UR60][R16.64], R88 ;  /* 0x000000581000c985 */ /* 0x0007e2000c101b3c */
[----:B------:R-:W-:Y:S02]  /*dd90*/  ISETP.GE.AND P4, PT, R20, UR4, PT ;  /* 0x0000000414007c0c */ /* 0x000fe4000bf86270 */
[----:B------:R-:W-:Y:S01]  /*dda0*/  ISETP.GE.AND P5, PT, R21, UR4, PT ;  /* 0x0000000415007c0c */ /* 0x000fe2000bfa6270 */
[----:B------:R4:W-:Y:S01]  /*ddb0*/  @!P3 ST.E.64 desc[UR60][R18.64], R92 ;  /* 0x0000005c1200b985 */ /* 0x0009e2000c101b3c */
[----:B------:R-:W-:Y:S02]  /*ddc0*/  ISETP.GE.AND P3, PT, R2, UR4, PT ;  /* 0x0000000402007c0c */ /* 0x000fe4000bf66270 */
[----:B------:R-:W-:Y:S02]  /*ddd0*/  @!P0 LEA.HI R24, R24, R24, RZ, 0x1 ;  /* 0x0000001818188211 */ /* 0x000fe400078f08ff */
[----:B------:R-:W-:-:S02]  /*dde0*/  @!P1 LEA.HI R25, R25, R25, RZ, 0x1 ;  /* 0x0000001919199211 */ /* 0x000fc400078f08ff */
[----:B0-----:R-:W-:Y:S02]  /*ddf0*/  @!P0 LOP3.LUT R11, R24, 0xfffffffe, RZ, 0xc0, !PT ;  /* 0xfffffffe180b8812 */ /* 0x001fe400078ec0ff */
[----:B------:R-:W-:Y:S02]  /*de00*/  @!P2 LEA.HI R0, R0, R0, RZ, 0x1 ;  /* 0x000000000000a211 */ /* 0x000fe400078f08ff */
[----:B-1----:R-:W-:Y:S01]  /*de10*/  @!P1 LOP3.LUT R13, R25, 0xfffffffe, RZ, 0xc0, !PT ;  /* 0xfffffffe190d9812 */ /* 0x002fe200078ec0ff */
[--C-:B------:R-:W-:Y:S01]  /*de20*/  @!P0 IMAD.WIDE R10, R11, 0x4, R4.reuse ;  /* 0x000000040b0a8825 */ /* 0x100fe200078e0204 */
[----:B------:R-:W-:Y:S02]  /*de30*/  @!P4 LEA.HI R20, R20, R20, RZ, 0x1 ;  /* 0x000000141414c211 */ /* 0x000fe400078f08ff */
[----:B------:R-:W-:Y:S01]  /*de40*/  @!P3 LEA.HI R2, R2, R2, RZ, 0x1 ;  /* 0x000000020202b211 */ /* 0x000fe200078f08ff */
[--C-:B------:R-:W-:Y:S01]  /*de50*/  @!P1 IMAD.WIDE R12, R13, 0x4, R4.reuse ;  /* 0x000000040d0c9825 */ /* 0x100fe200078e0204 */
[----:B--2---:R-:W-:Y:S01]  /*de60*/  @!P2 LOP3.LUT R15, R0, 0xfffffffe, RZ, 0xc0, !PT ;  /* 0xfffffffe000fa812 */ /* 0x004fe200078ec0ff */
[----:B------:R0:W-:Y:S01]  /*de70*/  @!P0 ST.E.64 desc[UR60][R10.64], R96 ;  /* 0x000000600a008985 */ /* 0x0001e2000c101b3c */
[----:B------:R-:W-:Y:S01]  /*de80*/  @!P5 LEA.HI R21, R21, R21, RZ, 0x1 ;  /* 0x000000151515d211 */ /* 0x000fe200078f08ff */
[----:B------:R-:W-:Y:S01]  /*de90*/  VIADD R0, R3, 0xc8 ;  /* 0x000000c803007836 */ /* 0x000fe20000000000 */
[----:B---3--:R-:W-:Y:S01]  /*dea0*/  @!P3 LOP3.LUT R17, R2, 0xfffffffe, RZ, 0xc0, !PT ;  /* 0xfffffffe0211b812 */ /* 0x008fe200078ec0ff */
[--C-:B------:R-:W-:Y:S01]  /*deb0*/  @!P2 IMAD.WIDE R14, R15, 0x4, R4.reuse ;  /* 0x000000040f0ea825 */ /* 0x100fe200078e0204 */
[----:B------:R-:W-:Y:S01]  /*dec0*/  @!P6 LEA.HI R22, R22, R22, RZ, 0x1 ;  /* 0x000000161616e211 */ /* 0x000fe200078f08ff */
[----:B------:R1:W-:Y:S01]  /*ded0*/  @!P1 ST.E.64 desc[UR60][R12.64], R100 ;  /* 0x000000640c009985 */ /* 0x0003e2000c101b3c */
[----:B----4-:R-:W-:Y:S01]  /*dee0*/  @!P4 LOP3.LUT R19, R20, 0xfffffffe, RZ, 0xc0, !PT ;  /* 0xfffffffe1413c812 */ /* 0x010fe200078ec0ff */
[----:B------:R-:W-:Y:S01]  /*def0*/  VIADD R2, R3, 0xd0 ;  /* 0x000000d003027836 */ /* 0x000fe20000000000 */
[----:B------:R-:W-:Y:S01]  /*df00*/  @!P5 LOP3.LUT R21, R21, 0xfffffffe, RZ, 0xc0, !PT ;  /* 0xfffffffe1515d812 */ /* 0x000fe200078ec0ff */
[----:B------:R2:W-:Y:S01]  /*df10*/  @!P2 ST.E.64 desc[UR60][R14.64], R104 ;  /* 0x000000680e00a985 */ /* 0x0005e2000c101b3c */
[----:B------:R-:W-:Y:S01]  /*df20*/  @!P6 LOP3.LUT R23, R22, 0xfffffffe, RZ, 0xc0, !PT ;  /* 0xfffffffe1617e812 */ /* 0x000fe200078ec0ff */
[----:B------:R-:W-:Y:S01]  /*df30*/  VIADD R20, R3, 0xd8 ;  /* 0x000000d803147836 */ /* 0x000fe20000000000 */
[----:B------:R-:W-:Y:S01]  /*df40*/  ISETP.GE.AND P0, PT, R0, UR4, PT ;  /* 0x0000000400007c0c */ /* 0x000fe2000bf06270 */
[----:B0-----:R-:W-:Y:S01]  /*df50*/  @!P3 IMAD.WIDE R10, R17, 0x4, R4 ;  /* 0x00000004110ab825 */ /* 0x001fe200078e0204 */
[----:B------:R-:W-:-:S02]  /*df60*/  ISETP.GE.AND P1, PT, R2, UR4, PT ;  /* 0x0000000402007c0c */ /* 0x000fc4000bf26270 */
[----:B------:R-:W-:Y:S01]  /*df70*/  ISETP.GE.AND P2, PT, R20, UR4, PT ;  /* 0x0000000414007c0c */ /* 0x000fe2000bf46270 */
[--C-:B------:R-:W-:Y:S01]  /*df80*/  @!P5 IMAD.WIDE R16, R21, 0x4, R4.reuse ;  /* 0x000000041510d825 */ /* 0x100fe200078e0204 */
[----:B------:R0:W-:Y:S01]  /*df90*/  @!P3 ST.E.64 desc[UR60][R10.64], R108 ;  /* 0x0000006c0a00b985 */ /* 0x0001e2000c101b3c */
[----:B------:R-:W-:Y:S02]  /*dfa0*/  IADD3 R21, R3, 0xe0, RZ ;  /* 0x000000e003157810 */ /* 0x000fe40007ffe0ff */
[--C-:B-1----:R-:W-:Y:S02]  /*dfb0*/  @!P4 IMAD.WIDE R12, R19, 0x4, R4.reuse ;  /* 0x00000004130cc825 */ /* 0x102fe400078e0204 */
[----:B------:R-:W-:Y:S02]  /*dfc0*/  ISETP.GE.AND P3, PT, R21, UR4, PT ;  /* 0x0000000415007c0c */ /* 0x000fe4000bf66270 */
[----:B------:R-:W-:Y:S01]  /*dfd0*/  @!P6 IMAD.WIDE R18, R23, 0x4, R4 ;  /* 0x000000041712e825 */ /* 0x000fe200078e0204 */
[----:B------:R1:W-:Y:S01]  /*dfe0*/  @!P4 ST.E.64 desc[UR60][R12.64], R112 ;  /* 0x000000700c00c985 */ /* 0x0003e2000c101b3c */
[----:B------:R-:W-:-:S02]  /*dff0*/  @!P0 LEA.HI R0, R0, R0, RZ, 0x1 ;  /* 0x0000000000008211 */ /* 0x000fc400078f08ff */
[C---:B--2---:R-:W-:Y:S01]  /*e000*/  VIADD R14, R3.reuse, 0xe8 ;  /* 0x000000e8030e7836 */ /* 0x044fe20000000000 */
[----:B------:R2:W-:Y:S01]  /*e010*/  @!P5 ST.E.64 desc[UR60][R16.64], R116 ;  /* 0x000000741000d985 */ /* 0x0005e2000c101b3c */
[C---:B------:R-:W-:Y:S01]  /*e020*/  VIADD R15, R3.reuse, 0xf0 ;  /* 0x000000f0030f7836 */ /* 0x040fe20000000000 */
[----:B------:R-:W-:Y:S01]  /*e030*/  @!P1 LEA.HI R2, R2, R2, RZ, 0x1 ;  /* 0x0000000202029211 */ /* 0x000fe200078f08ff */
[----:B0-----:R-:W-:Y:S01]  /*e040*/  VIADD R11, R3, 0xf8 ;  /* 0x000000f8030b7836 */ /* 0x001fe20000000000 */
[----:B------:R0:W-:Y:S01]  /*e050*/  @!P6 ST.E.64 desc[UR60][R18.64], R120 ;  /* 0x000000781200e985 */ /* 0x0001e2000c101b3c */
[----:B------:R-:W-:Y:S02]  /*e060*/  ISETP.GE.AND P4, PT, R14, UR4, PT ;  /* 0x000000040e007c0c */ /* 0x000fe4000bf86270 */
[----:B------:R-:W-:Y:S02]  /*e070*/  ISETP.GE.AND P5, PT, R15, UR4, PT ;  /* 0x000000040f007c0c */ /* 0x000fe4000bfa6270 */
[----:B------:R-:W-:-:S02]  /*e080*/  ISETP.GE.AND P6, PT, R11, UR4, PT ;  /* 0x000000040b007c0c */ /* 0x000fc4000bfc6270 */
[----:B------:R-:W-:Y:S02]  /*e090*/  @!P2 LEA.HI R20, R20, R20, RZ, 0x1 ;  /* 0x000000141414a211 */ /* 0x000fe400078f08ff */
[----:B------:R-:W-:Y:S02]  /*e0a0*/  @!P3 LEA.HI R21, R21, R21, RZ, 0x1 ;  /* 0x000000151515b211 */ /* 0x000fe400078f08ff */
[----:B-1----:R-:W-:Y:S02]  /*e0b0*/  @!P1 LOP3.LUT R13, R2, 0xfffffffe, RZ, 0xc0, !PT ;  /* 0xfffffffe020d9812 */ /* 0x002fe400078ec0ff */
[----:B--2---:R-:W-:Y:S02]  /*e0c0*/  @!P3 LOP3.LUT R17, R21, 0xfffffffe, RZ, 0xc0, !PT ;  /* 0xfffffffe1511b812 */ /* 0x004fe400078ec0ff */
[----:B------:R-:W-:Y:S02]  /*e0d0*/  @!P4 LEA.HI R14, R14, R14, RZ, 0x1 ;  /* 0x0000000e0e0ec211 */ /* 0x000fe400078f08ff */
[----:B------:R-:W-:Y:S01]  /*e0e0*/  @!P5 LEA.HI R10, R15, R15, RZ, 0x1 ;  /* 0x0000000f0f0ad211 */ /* 0x000fe200078f08ff */
[----:B------:R-:W-:Y:S01]  /*e0f0*/  @!P3 IMAD.WIDE R16, R17, 0x4, R4 ;  /* 0x000000041110b825 */ /* 0x000fe200078e0204 */
[----:B------:R-:W-:-:S02]  /*e100*/  @!P6 LEA.HI R12, R11, R11, RZ, 0x1 ;  /* 0x0000000b0b0ce211 */ /* 0x000fc400078f08ff */
[----:B------:R-:W-:Y:S02]  /*e110*/  @!P0 LOP3.LUT R11, R0, 0xfffffffe, RZ, 0xc0, !PT ;  /* 0xfffffffe000b8812 */ /* 0x000fe400078ec0ff */
[----:B------:R-:W-:Y:S02]  /*e120*/  @!P2 LOP3.LUT R15, R20, 0xfffffffe, RZ, 0xc0, !PT ;  /* 0xfffffffe140fa812 */ /* 0x000fe400078ec0ff */
[----:B0-----:R-:W-:Y:S02]  /*e130*/  @!P4 LOP3.LUT R19, R14, 0xfffffffe, RZ, 0xc0, !PT ;  /* 0xfffffffe0e13c812 */ /* 0x001fe400078ec0ff */
[----:B------:R-:W-:Y:S01]  /*e140*/  @!P5 LOP3.LUT R21, R10, 0xfffffffe, RZ, 0xc0, !PT ;  /* 0xfffffffe0a15d812 */ /* 0x000fe200078ec0ff */
[----:B------:R-:W-:Y:S01]  /*e150*/  @!P0 IMAD.WIDE R10, R11, 0x4, R4 ;  /* 0x000000040b0a8825 */ /* 0x000fe200078e0204 */
[----:B------:R-:W-:-:S03]  /*e160*/  @!P6 LOP3.LUT R23, R12, 0xfffffffe, RZ, 0xc0, !PT ;  /* 0xfffffffe0c17e812 */ /* 0x000fc600078ec0ff */
        /* <DEDUP_REMOVED lines=12> */
.L_x_1080:
[----:B------:R-:W-:Y:S05]  /*e230*/  BSYNC B0 ;  /* 0x0000000000007941 */ /* 0x000fea0003800000 */
.L_x_1079:
        /* <DEDUP_REMOVED lines=11> */
[C---:B------:R-:W-:Y:S01]  /*e2f0*/  VIADD R15, R3.reuse, 0x40 ;  /* 0x00000040030f7836 */ /* 0x040fe20000000000 */
[----:B------:R-:W-:Y:S01]  /*e300*/  ISETP.GE.AND P2, PT, R2, UR4, PT ;  /* 0x0000000402007c0c */ /* 0x000fe2000bf46270 */
[C---:B------:R-:W-:Y:S01]  /*e310*/  VIADD R16, R3.reuse, 0x48 ;  /* 0x0000004803107836 */ /* 0x040fe20000000000 */
[----:B------:R-:W-:Y:S01]  /*e320*/  ISETP.GE.AND P5, PT, R12, UR4, PT ;  /* 0x000000040c007c0c */ /* 0x000fe2000bfa6270 */
[----:B------:R-:W-:Y:S01]  /*e330*/  VIADD R18, R3, 0x50 ;  /* 0x0000005003127836 */ /* 0x000fe20000000000 */
[----:B------:R-:W-:Y:S01]  /*e340*/  ISETP.GE.AND P6, PT, R13, UR4, PT ;  /* 0x000000040d007c0c */ /* 0x000fe2000bfc6270 */
[C---:B------:R-:W-:Y:S01]  /*e350*/  VIADD R20, R3.reuse, 0x58 ;  /* 0x0000005803147836 */ /* 0x040fe20000000000 */
[----:B------:R-:W-:-:S02]  /*e360*/  IADD3 R14, R3, 0x38, RZ ;  /* 0x00000038030e7810 */ /* 0x000fc40007ffe0ff */
[----:B------:R-:W-:Y:S01]  /*e370*/  ISETP.GE.AND P3, PT, R15, UR4, PT ;  /* 0x000000040f007c0c */ /* 0x000fe2000bf66270 */
[C-C-:B-1-3--:R-:W-:Y:S01]  /*e380*/  @!P0 IMAD.WIDE R6, R3.reuse, 0x4, R4.reuse ;  /* 0x0000000403068825 */ /* 0x14afe200078e0204 */
[----:B------:R-:W-:Y:S02]  /*e390*/  ISETP.GE.AND P4, PT, R16, UR4, PT ;  /* 0x0000000410007c0c */ /* 0x000fe4000bf86270 */
[----:B------:R-:W-:Y:S02]  /*e3a0*/  @!P1 LEA.HI R0, R0, R0, RZ, 0x1 ;  /* 0x0000000000009211 */ /* 0x000fe400078f08ff */
[----:B------:R-:W-:Y:S01]  /*e3b0*/  @!P2 LEA.HI R2, R2, R2, RZ, 0x1 ;  /* 0x000000020202a211 */ /* 0x000fe200078f08ff */
[----:B------:R0:W-:Y:S01]  /*e3c0*/  @!P0 ST.E.64 desc[UR60][R6.64], R26 ;  /* 0x0000001a06008985 */ /* 0x0001e2000c101b3c */
[----:B------:R-:W-:Y:S01]  /*e3d0*/  @!P1 LOP3.LUT R9, R0, 0xfffffffe, RZ, 0xc0, !PT ;  /* 0xfffffffe00099812 */ /* 0x000fe200078ec0ff */
[C---:B------:R-:W-:Y:S01]  /*e3e0*/  VIADD R0, R3.reuse, 0x28 ;  /* 0x0000002803007836 */ /* 0x040fe20000000000 */
[----:B------:R-:W-:Y:S01]  /*e3f0*/  @!P2 LOP3.LUT R11, R2, 0xfffffffe, RZ, 0xc0, !PT ;  /* 0xfffffffe020ba812 */ /* 0x000fe200078ec0ff */
[----:B------:R-:W-:Y:S01]  /*e400*/  VIADD R2, R3, 0x30 ;  /* 0x0000003003027836 */ /* 0x000fe20000000000 */
[----:B------:R-:W-:Y:S01]  /*e410*/  @!P5 LEA.HI R12, R12, R12, RZ, 0x1 ;  /* 0x0000000c0c0cd211 */ /* 0x000fe200078f08ff */
[----:B------:R-:W-:Y:S01]  /*e420*/  @!P1 IMAD.WIDE R8, R9, 0x4, R4 ;  /* 0x0000000409089825 */ /* 0x000fe200078e0204 */
[----:B------:R-:W-:-:S02]  /*e430*/  ISETP.GE.AND P0, PT, R0, UR4, PT ;  /* 0x0000000400007c0c */ /* 0x000fc4000bf06270 */
[----:B------:R-:W-:Y:S01]  /*e440*/  @!P6 LEA.HI R13, R13, R13, RZ, 0x1 ;  /* 0x0000000d0d0de211 */ /* 0x000fe200078f08ff */
[--C-:B------:R-:W-:Y:S01]  /*e450*/  @!P2 IMAD.WIDE R10, R11, 0x4, R4.reuse ;  /* 0x000000040b0aa825 */ /* 0x100fe200078e0204 */
[----:B------:R1:W-:Y:S01]  /*e460*/  @!P1 ST.E.64 desc[UR60][R8.64], R30 ;  /* 0x0000001e08009985 */ /* 0x0003e2000c101b3c */
[----:B------:R-:W-:Y:S02]  /*e470*/  ISETP.GE.AND P1, PT, R2, UR4, PT ;  /* 0x0000000402007c0c */ /* 0x000fe4000bf26270 */
[----:B0-----:R-:W-:Y:S01]  /*e480*/  @!P5 LOP3.LUT R7, R12, 0xfffffffe, RZ, 0xc0, !PT ;  /* 0xfffffffe0c07d812 */ /* 0x001fe200078ec0ff */
[----:B------:R0:W-:Y:S01]  /*e490*/  @!P2 ST.E.64 desc[UR60][R10.64], R34 ;  /* 0x000000220a00a985 */ /* 0x0001e2000c101b3c */
[----:B------:R-:W-:Y:S02]  /*e4a0*/  ISETP.GE.AND P2, PT, R14, UR4, PT ;  /* 0x000000040e007c0c */ /* 0x000fe4000bf46270 */
[----:B------:R-:W-:Y:S01]  /*e4b0*/  @!P4 LEA.HI R16, R16, R16, RZ, 0x1 ;  /* 0x000000101010c211 */ /* 0x000fe200078f08ff */
[----:B------:R-:W-:Y:S01]  /*e4c0*/  @!P5 IMAD.WIDE R6, R7, 0x4, R4 ;  /* 0x000000040706d825 */ /* 0x000fe200078e0204 */
[----:B------:R-:W-:-:S02]  /*e4d0*/  @!P0 LEA.HI R0, R0, R0, RZ, 0x1 ;  /* 0x0000000000008211 */ /* 0x000fc400078f08ff */
[----:B------:R-:W-:Y:S01]  /*e4e0*/  @!P4 LOP3.LUT R19, R16, 0xfffffffe, RZ, 0xc0, !PT ;  /* 0xfffffffe1013c812 */ /* 0x000fe200078ec0ff */
[----:B------:R-:W-:Y:S01]  /*e4f0*/  VIADD R16, R3, 0x70 ;  /* 0x0000007003107836 */ /* 0x000fe20000000000 */
[----:B------:R2:W-:Y:S01]  /*e500*/  @!P5 ST.E.64 desc[UR60][R6.64], R38 ;  /* 0x000000260600d985 */ /* 0x0005e2000c101b3c */
[----:B-1----:R-:W-:Y:S02]  /*e510*/  @!P6 LOP3.LUT R9, R13, 0xfffffffe, RZ, 0xc0, !PT ;  /* 0xfffffffe0d09e812 */ /* 0x002fe400078ec0ff */
[----:B------:R-:W-:Y:S02]  /*e520*/  @!P1 LEA.HI R2, R2, R2, RZ, 0x1 ;  /* 0x0000000202029211 */ /* 0x000fe400078f08ff */
[----:B------:R-:W-:Y:S01]  /*e530*/  @!P2 LEA.HI R14, R14, R14, RZ, 0x1 ;  /* 0x0000000e0e0ea211 */ /* 0x000fe200078f08ff */
[----:B------:R-:W-:Y:S01]  /*e540*/  @!P6 IMAD.WIDE R8, R9, 0x4, R4 ;  /* 0x000000040908e825 */ /* 0x000fe200078e0204 */
[----:B0-----:R-:W-:Y:S02]  /*e550*/  @!P3 LEA.HI R10, R15, R15, RZ, 0x1 ;  /* 0x0000000f0f0ab211 */ /* 0x001fe400078f08ff */
[----:B------:R-:W-:-:S02]  /*e560*/  @!P0 LOP3.LUT R11, R0, 0xfffffffe, RZ, 0xc0, !PT ;  /* 0xfffffffe000b8812 */ /* 0x000fc400078ec0ff */
[----:B------:R-:W-:Y:S01]  /*e570*/  @!P1 LOP3.LUT R13, R2, 0xfffffffe, RZ, 0xc0, !PT ;  /* 0xfffffffe020d9812 */ /* 0x000fe200078ec0ff */
[----:B------:R0:W-:Y:S01]  /*e580*/  @!P6 ST.E.64 desc[UR60][R8.64], R42 ;  /* 0x0000002a0800e985 */ /* 0x0001e2000c101b3c */
[----:B------:R-:W-:Y:S01]  /*e590*/  @!P2 LOP3.LUT R15, R14, 0xfffffffe, RZ, 0xc0, !PT ;  /* 0xfffffffe0e0fa812 */ /* 0x000fe200078ec0ff */
[--C-:B--2---:R-:W-:Y:S01]  /*e5a0*/  @!P0 IMAD.WIDE R6, R11, 0x4, R4.reuse ;  /* 0x000000040b068825 */ /* 0x104fe200078e0204 */
[----:B------:R-:W-:Y:S02]  /*e5b0*/  @!P3 LOP3.LUT R17, R10, 0xfffffffe, RZ, 0xc0, !PT ;  /* 0xfffffffe0a11b812 */ /* 0x000fe400078ec0ff */
[----:B------:R-:W-:Y:S01]  /*e5c0*/  ISETP.GE.AND P5, PT, R18, UR4, PT ;  /* 0x0000000412007c0c */ /* 0x000fe2000bfa6270 */
[--C-:B------:R-:W-:Y:S01]  /*e5d0*/  @!P2 IMAD.WIDE R10, R15, 0x4, R4.reuse ;  /* 0x000000040f0aa825 */ /* 0x100fe200078e0204 */
[----:B------:R-:W-:Y:S01]  /*e5e0*/  ISETP.GE.AND P6, PT, R20, UR4, PT ;  /* 0x0000000414007c0c */ /* 0x000fe2000bfc6270 */
[----:B------:R1:W-:Y:S01]  /*e5f0*/  @!P0 ST.E.64 desc[UR60][R6.64], R46 ;  /* 0x0000002e06008985 */ /* 0x0003e2000c101b3c */
[----:B------:R-:W-:Y:S01]  /*e600*/  IADD3 R0, R3, 0x60, RZ ;  /* 0x0000006003007810 */ /* 0x000fe20007ffe0ff */
[----:B------:R-:W-:-:S04]  /*e610*/  @!P4 IMAD.WIDE R14, R19, 0x4, R4 ;  /* 0x00000004130ec825 */ /* 0x000fc800078e0204 */
[----:B0-----:R-:W-:-:S04]  /*e620*/  @!P1 IMAD.WIDE R8, R13, 0x4, R4 ;  /* 0x000000040d089825 */ /* 0x001fc800078e0204 */
[----:B------:R-:W-:Y:S01]  /*e630*/  @!P3 IMAD.WIDE R12, R17, 0x4, R4 ;  /* 0x00000004110cb825 */ /* 0x000fe200078e0204 */
[----:B------:R0:W-:Y:S01]  /*e640*/  @!P1 ST.E.64 desc[UR60][R8.64], R50 ;  /* 0x0000003208009985 */ /* 0x0001e2000c101b3c */
[----:B------:R-:W-:Y:S02]  /*e650*/  @!P5 LEA.HI R18, R18, R18, RZ, 0x1 ;  /* 0x000000121212d211 */ /* 0x000fe400078f08ff */
[C---:B------:R-:W-:Y:S01]  /*e660*/  VIADD R2, R3.reuse, 0x68 ;  /* 0x0000006803027836 */ /* 0x040fe20000000000 */
[----:B------:R2:W-:Y:S01]  /*e670*/  @!P2 ST.E.64 desc[UR60][R10.64], R54 ;  /* 0x000000360a00a985 */ /* 0x0005e2000c101b3c */
[C---:B------:R-:W-:Y:S01]  /*e680*/  VIADD R17, R3.reuse, 0x78 ;  /* 0x0000007803117836 */ /* 0x040fe20000000000 */
[----:B------:R-:W-:Y:S01]  /*e690*/  ISETP.GE.AND P2, PT, R16, UR4, PT ;  /* 0x0000000410007c0c */ /* 0x000fe2000bf46270 */
[----:B------:R-:W-:Y:S01]  /*e6a0*/  VIADD R19, R3, 0x80 ;  /* 0x0000008003137836 */ /* 0x000fe20000000000 */
[----:B------:R3:W-:Y:S01]  /*e6b0*/  @!P3 ST.E.64 desc[UR60][R12.64], R58 ;  /* 0x0000003a0c00b985 */ /* 0x0007e2000c101b3c */
[----:B------:R-:W-:-:S02]  /*e6c0*/  ISETP.GE.AND P3, PT, R2, UR4, PT ;  /* 0x0000000402007c0c */ /* 0x000fc4000bf66270 */
[----:B------:R-:W-:Y:S01]  /*e6d0*/  ISETP.GE.AND P1, PT, R17, UR4, PT ;  /* 0x0000000411007c0c */ /* 0x000fe2000bf26270 */
[----:B------:R4:W-:Y:S01]  /*e6e0*/  @!P4 ST.E.64 desc[UR60][R14.64], R62 ;  /* 0x0000003e0e00c985 */ /* 0x0009e2000c101b3c */
[----:B------:R-:W-:Y:S02]  /*e6f0*/  ISETP.GE.AND P4, PT, R0, UR4, PT ;  /* 0x0000000400007c0c */ /* 0x000fe4000bf86270 */
[----:B------:R-:W-:Y:S02]  /*e700*/  ISETP.GE.AND P0, PT, R19, UR4, PT ;  /* 0x0000000413007c0c */ /* 0x000fe4000bf06270 */
[----:B------:R-:W-:Y:S02]  /*e710*/  @!P6 LEA.HI R20, R20, R20, RZ, 0x1 ;  /* 0x000000141414e211 */ /* 0x000fe400078f08ff */
[----:B-1----:R-:W-:Y:S02]  /*e720*/  @!P5 LOP3.LUT R7, R18, 0xfffffffe, RZ, 0xc0, !PT ;  /* 0xfffffffe1207d812 */ /* 0x002fe400078ec0ff */
[----:B0-----:R-:W-:Y:S01]  /*e730*/  @!P6 LOP3.LUT R9, R20, 0xfffffffe, RZ, 0xc0, !PT ;  /* 0xfffffffe1409e812 */ /* 0x001fe200078ec0ff */
        /* <DEDUP_REMOVED lines=39> */
[----:B------:R-:W-:Y:S02]  /*e9b0*/  @!P5 LEA.HI R20, R20, R20, RZ, 0x1 ;  /* 0x000000141414d211 */ /* 0x000fe400078f08ff */
[----:B0-----:R-:W-:Y:S01]  /*e9c0*/  @!P6 LOP3.LUT R7, R18, 0xfffffffe, RZ, 0xc0, !PT ;  /* 0xfffffffe1207e812 */ /* 0x001fe200078ec0ff */
[C---:B------:R-:W-:Y:S01]  /*e9d0*/  VIADD R18, R3.reuse, 0xc0 ;  /* 0x000000c003127836 */ /* 0x040fe20000000000 */
        /* <DEDUP_REMOVED lines=16> */
[----:B------:R-:W-:-:S02]  /*eae0*/  @!P2 LOP3.LUT R17, R17, 0xfffffffe, RZ, 0xc0, !PT ;  /* 0xfffffffe1111a812 */ /* 0x000fc400078ec0ff */
[----:B------:R-:W-:Y:S02]  /*eaf0*/  @!P1 LOP3.LUT R19, R19, 0xfffffffe, RZ, 0xc0, !PT ;  /* 0xfffffffe13139812 */ /* 0x000fe400078ec0ff */
[----:B------:R-:W-:Y:S01]  /*eb00*/  ISETP.GE.AND P5, PT, R18, UR4, PT ;  /* 0x0000000412007c0c */ /* 0x000fe2000bfa6270 */
[--C-:B0-----:R-:W-:Y:S01]  /*eb10*/  @!P0 IMAD.WIDE R6, R11, 0x4, R4.reuse ;  /* 0x000000040b068825 */ /* 0x101fe200078e0204 */
[----:B------:R-:W-:Y:S02]  /*eb20*/  ISETP.GE.AND P6, PT, R20, UR4, PT ;  /* 0x0000000414007c0c */ /* 0x000fe4000bfc6270 */
[----:B------:R-:W-:Y:S01]  /*eb30*/  IADD3 R2, R3, 0xd8, RZ ;  /* 0x000000d803027810 */ /* 0x000fe20007ffe0ff */
[--C-:B-1----:R-:W-:Y:S01]  /*eb40*/  @!P4 IMAD.WIDE R8, R13, 0x4, R4.reuse ;  /* 0x000000040d08c825 */ /* 0x102fe200078e0204 */
[----:B------:R0:W-:Y:S01]  /*eb50*/  @!P0 ST.E.64 desc[UR60][R6.64], R102 ;  /* 0x0000006606008985 */ /* 0x0001e2000c101b3c */
[----:B------:R-:W-:Y:S02]  /*eb60*/  ISETP.GE.AND P0, PT, R0, UR4, PT ;  /* 0x0000000400007c0c */ /* 0x000fe4000bf06270 */
[--C-:B------:R-:W-:Y:S01]  /*eb70*/  @!P3 IMAD.WIDE R10, R15, 0x4, R4.reuse ;  /* 0x000000040f0ab825 */ /* 0x100fe200078e0204 */
[----:B------:R1:W-:Y:S03]  /*eb80*/  @!P4 ST.E.64 desc[UR60][R8.64], R106 ;  /* 0x0000006a0800c985 */ /* 0x0003e6000c101b3c */
[----:B------:R-:W-:Y:S01]  /*eb90*/  @!P2 IMAD.WIDE R12, R17, 0x4, R4 ;  /* 0x00000004110ca825 */ /* 0x000fe200078e0204 */
[----:B------:R2:W-:Y:S01]  /*eba0*/  @!P3 ST.E.64 desc[UR60][R10.64], R110 ;  /* 0x0000006e0a00b985 */ /* 0x0005e2000c101b3c */
[----:B------:R-:W-:-:S02]  /*ebb0*/  @!P5 LEA.HI R18, R18, R18, RZ, 0x1 ;  /* 0x000000121212d211 */ /* 0x000fc400078f08ff */
[----:B------:R-:W-:Y:S01]  /*ebc0*/  @!P1 IMAD.WIDE R14, R19, 0x4, R4 ;  /* 0x00000004130e9825 */ /* 0x000fe200078e0204 */
[----:B------:R3:W-:Y:S01]  /*ebd0*/  @!P2 ST.E.64 desc[UR60][R12.64], R114 ;  /* 0x000000720c00a985 */ /* 0x0007e2000c101b3c */
[----:B------:R-:W-:Y:S02]  /*ebe0*/  ISETP.GE.AND P2, PT, R16, UR4, PT ;  /* 0x0000000410007c0c */ /* 0x000fe4000bf46270 */
[C---:B------:R-:W-:Y:S01]  /*ebf0*/  VIADD R17, R3.reuse, 0xe8 ;  /* 0x000000e803117836 */ /* 0x040fe20000000000 */
[----:B------:R4:W-:Y:S01]  /*ec00*/  @!P1 ST.E.64 desc[UR60][R14.64], R118 ;  /* 0x000000760e009985 */ /* 0x0009e2000c101b3c */
[C---:B------:R-:W-:Y:S01]  /*ec10*/  VIADD R19, R3.reuse, 0xf0 ;  /* 0x000000f003137836 */ /* 0x040fe20000000000 */
[----:B------:R-:W-:Y:S01]  /*ec20*/  ISETP.GE.AND P1, PT, R2, UR4, PT ;  /* 0x0000000402007c0c */ /* 0x000fe2000bf26270 */
[----:B------:R-:W-:Y:S01]  /*ec30*/  VIADD R3, R3, 0xf8 ;  /* 0x000000f803037836 */ /* 0x000fe20000000000 */
[----:B------:R-:W-:Y:S02]  /*ec40*/  ISETP.GE.AND P3, PT, R17, UR4, PT ;  /* 0x0000000411007c0c */ /* 0x000fe4000bf66270 */
[----:B------:R-:W-:-:S02]  /*ec50*/  ISETP.GE.AND P4, PT, R19, UR4, PT ;  /* 0x0000000413007c0c */ /* 0x000fc4000bf86270 */
[----:B------:R-:W-:Y:S02]  /*ec60*/  @!P6 LEA.HI R20, R20, R20, RZ, 0x1 ;  /* 0x000000141414e211 */ /* 0x000fe400078f08ff */
[----:B0-----:R-:W-:Y:S02]  /*ec70*/  @!P5 LOP3.LUT R7, R18, 0xfffffffe, RZ, 0xc0, !PT ;  /* 0xfffffffe1207d812 */ /* 0x001fe400078ec0ff */
[----:B-1----:R-:W-:Y:S02]  /*ec80*/  @!P6 LOP3.LUT R9, R20, 0xfffffffe, RZ, 0xc0, !PT ;  /* 0xfffffffe1409e812 */ /* 0x002fe400078ec0ff */
[----:B------:R-:W-:Y:S01]  /*ec90*/  @!P0 LEA.HI R0, R0, R0, RZ, 0x1 ;  /* 0x0000000000008211 */ /* 0x000fe200078f08ff */
[--C-:B------:R-:W-:Y:S01]  /*eca0*/  @!P5 IMAD.WIDE R6, R7, 0x4, R4.reuse ;  /* 0x000000040706d825 */ /* 0x100fe200078e0204 */
[----:B------:R-:W-:Y:S02]  /*ecb0*/  @!P1 LEA.HI R2, R2, R2, RZ, 0x1 ;  /* 0x0000000202029211 */ /* 0x000fe400078f08ff */
[----:B------:R-:W-:Y:S01]  /*ecc0*/  @!P2 LEA.HI R16, R16, R16, RZ, 0x1 ;  /* 0x000000101010a211 */ /* 0x000fe200078f08ff */
[----:B------:R-:W-:Y:S01]  /*ecd0*/  @!P6 IMAD.WIDE R8, R9, 0x4, R4 ;  /* 0x000000040908e825 */ /* 0x000fe200078e0204 */
[----:B------:R-:W-:Y:S01]  /*ece0*/  @!P3 LEA.HI R17, R17, R17, RZ, 0x1 ;  /* 0x000000111111b211 */ /* 0x000fe200078f08ff */
[----:B------:R0:W-:Y:S01]  /*ecf0*/  @!P5 ST.E.64 desc[UR60][R6.64], R122 ;  /* 0x0000007a0600d985 */ /* 0x0001e2000c101b3c */
[----:B------:R-:W-:-:S02]  /*ed00*/  @!P4 LEA.HI R19, R19, R19, RZ, 0x1 ;  /* 0x000000131313c211 */ /* 0x000fc400078f08ff */
[----:B--2---:R-:W-:Y:S01]  /*ed10*/  @!P0 LOP3.LUT R11, R0, 0xfffffffe, RZ, 0xc0, !PT ;  /* 0xfffffffe000b8812 */ /* 0x004fe200078ec0ff */
[----:B------:R1:W-:Y:S01]  /*ed20*/  @!P6 ST.E.64 desc[UR60][R8.64], R126 ;  /* 0x0000007e0800e985 */ /* 0x0003e2000c101b3c */
[----:B---3--:R-:W-:Y:S02]  /*ed30*/  @!P1 LOP3.LUT R13, R2, 0xfffffffe, RZ, 0xc0, !PT ;  /* 0xfffffffe020d9812 */ /* 0x008fe400078ec0ff */
[----:B----4-:R-:W-:Y:S02]  /*ed40*/  @!P2 LOP3.LUT R15, R16, 0xfffffffe, RZ, 0xc0, !PT ;  /* 0xfffffffe100fa812 */ /* 0x010fe400078ec0ff */
[----:B------:R-:W-:Y:S02]  /*ed50*/  @!P3 LOP3.LUT R17, R17, 0xfffffffe, RZ, 0xc0, !PT ;  /* 0xfffffffe1111b812 */ /* 0x000fe400078ec0ff */
[----:B------:R-:W-:Y:S01]  /*ed60*/  @!P4 LOP3.LUT R19, R19, 0xfffffffe, RZ, 0xc0, !PT ;  /* 0xfffffffe1313c812 */ /* 0x000fe200078ec0ff */
[----:B0-----:R-:W-:-:S04]  /*ed70*/  @!P0 IMAD.WIDE R6, R11, 0x4, R4 ;  /* 0x000000040b068825 */ /* 0x001fc800078e0204 */
[--C-:B-1----:R-:W-:Y:S01]  /*ed80*/  @!P1 IMAD.WIDE R8, R13, 0x4, R4.reuse ;  /* 0x000000040d089825 */ /* 0x102fe200078e0204 */
[----:B------:R0:W-:Y:S01]  /*ed90*/  @!P0 ST.E.64 desc[UR60][R6.64], R130 ;  /* 0x0000008206008985 */ /* 0x0001e2000c101b3c */
[----:B------:R-:W-:Y:S02]  /*eda0*/  ISETP.GE.AND P0, PT, R3, UR4, PT ;  /* 0x0000000403007c0c */ /* 0x000fe4000bf06270 */
[--C-:B------:R-:W-:Y:S01]  /*edb0*/  @!P2 IMAD.WIDE R10, R15, 0x4, R4.reuse ;  /* 0x000000040f0aa825 */ /* 0x100fe200078e0204 */
[----:B------:R0:W-:Y:S03]  /*edc0*/  @!P1 ST.E.64 desc[UR60][R8.64], R134 ;  /* 0x0000008608009985 */ /* 0x0001e6000c101b3c */
[--C-:B------:R-:W-:Y:S01]  /*edd0*/  @!P3 IMAD.WIDE R12, R17, 0x4, R4.reuse ;  /* 0x00000004110cb825 */ /* 0x100fe200078e0204 */
[----:B------:R0:W-:Y:S03]  /*ede0*/  @!P2 ST.E.64 desc[UR60][R10.64], R138 ;  /* 0x0000008a0a00a985 */ /* 0x0001e6000c101b3c */
[----:B------:R-:W-:Y:S01]  /*edf0*/  @!P4 IMAD.WIDE R14, R19, 0x4, R4 ;  /* 0x00000004130ec825 */ /* 0x000fe200078e0204 */
[----:B------:R0:W-:Y:S04]  /*ee00*/  @!P3 ST.E.64 desc[UR60][R12.64], R142 ;  /* 0x0000008e0c00b985 */ /* 0x0001e8000c101b3c */
[----:B------:R0:W-:Y:S01]  /*ee10*/  @!P4 ST.E.64 desc[UR60][R14.64], R146 ;  /* 0x000000920e00c985 */ /* 0x0001e2000c101b3c */
[----:B------:R-:W-:Y:S05]  /*ee20*/  @P0 BRA `(.L_x_991) ;  /* 0x00000040009c0947 */ /* 0x000fea0003800000 */
[----:B------:R-:W-:-:S04]  /*ee30*/  LEA.HI R3, R3, R3, RZ, 0x1 ;  /* 0x0000000303037211 */ /* 0x000fc800078f08ff */
[----:B------:R-:W-:-:S05]  /*ee40*/  LOP3.LUT R3, R3, 0xfffffffe, RZ, 0xc0, !PT ;  /* 0xfffffffe03037812 */ /* 0x000fca00078ec0ff */
[----:B------:R-:W-:-:S05]  /*ee50*/  IMAD.WIDE R4, R3, 0x4, R4 ;  /* 0x0000000403047825 */ /* 0x000fca00078e0204 */
[----:B------:R1:W-:Y:S01]  /*ee60*/  ST.E.64 desc[UR60][R4.64], R150 ;  /* 0x0000009604007985 */ /* 0x0003e2000c101b3c */
[----:B------:R-:W-:Y:S05]  /*ee70*/  BRA `(.L_x_991) ;  /* 0x0000004000887947 */ /* 0x000fea0003800000 */
.L_x_1078:
[----:B------:R-:W0:Y:S02]  /*ee80*/  S2R R0, SR_TID.X ;  /* 0x0000000000007919 */ /* 0x000e240000002100 */
[----:B0-----:R-:W-:-:S04]  /*ee90*/  IADD3 R2, R0, -0x80, RZ ;  /* 0xffffff8000027810 */ /* 0x001fc80007ffe0ff */
[----:B------:R-:W-:-:S13]  /*eea0*/  ISETP.GT.AND P0, PT, R2, 0x7f, PT ;  /* 0x0000007f0200780c */ /* 0x000fda0003f04270 */
[----:B------:R-:W-:Y:S05]  /*eeb0*/  @P0 BRA `(.L_x_991) ;  /* 0x0000004000780947 */ /* 0x000fea0003800000 */
[----:B------:R-:W0:Y:S01]  /*eec0*/  S2R R3, SR_CTAID.X ;  /* 0x0000000000037919 */ /* 0x000e220000002500 */
[----:B------:R-:W1:Y:S01]  /*eed0*/  LDC R6, c[0x0][0xbe8] ;  /* 0x0002fa00ff067b82 */ /* 0x000e620000000800 */
[----:B------:R-:W-:Y:S01]  /*eee0*/  ULDC UR4, c[0x0][0xa88] ;  /* 0x0002a20000047ab9 */ /* 0x000fe20000000800 */
[----:B0-----:R-:W-:Y:S02]  /*eef0*/  IMAD R0, R3, 0x80, R0 ;  /* 0x0000008003007824 */ /* 0x001fe400078e0200 */
[----:B-1----:R-:W-:Y:S02]  /*ef00*/  IMAD R3, R6, UR4, RZ ;  /* 0x0000000406037c24 */ /* 0x002fe4000f8e02ff */
[----:B------:R-:W-:-:S05]  /*ef10*/  VIADD R0, R0, 0xffffff80 ;  /* 0xffffff8000007836 */ /* 0x000fca0000000000 */
[----:B------:R-:W-:-:S13]  /*ef20*/  ISETP.GE.AND P0, PT, R0, R3, PT ;  /* 0x000000030000720c */ /* 0x000fda0003f06270 */
[----:B------:R-:W-:Y:S05]  /*ef30*/  @P0 BRA `(.L_x_991) ;  /* 0x0000004000580947 */ /* 0x000fea0003800000 */
[----:B------:R-:W2:Y:S01]  /*ef40*/  LDL R4, [R1] ;  /* 0x0000000001047983 */ /* 0x000ea20000100800 */
[----:B------:R-:W-:Y:S01]  /*ef50*/  ISETP.NE.AND P0, PT, R6, 0x1, PT ;  /* 0x000000010600780c */ /* 0x000fe20003f05270 */
[----:B------:R-:W-:Y:S01]  /*ef60*/  S2UR UR7, SR_CTAID.Z ;  /* 0x00000000000779c3 */ /* 0x000fe20000002700 */
[----:B------:R-:W-:Y:S01]  /*ef70*/  ULDC.64 UR8, c[0x0][0xbd0] ;  /* 0x0002f40000087ab9 */ /* 0x000fe20000000a00 */
[----:B------:R-:W-:-:S06]  /*ef80*/  IMAD.MOV.U32 R5, RZ, RZ, R0 ;  /* 0x000000ffff057224 */ /* 0x000fcc00078e0000 */
[----:B------:R-:W0:Y:S08]  /*ef90*/  LDC.64 R10, c[0x0][0xbd8] ;  /* 0x0002f600ff0a7b82 */ /* 0x000e300000000a00 */
[----:B------:R-:W1:Y:S08]  /*efa0*/  @P0 LDC R7, c[0x0][0xbec] ;  /* 0x0002fb00ff070b82 */ /* 0x000e700000000800 */
[----:B------:R-:W3:Y:S08]  /*efb0*/  @P0 LDC R9, c[0x0][0xbf0] ;  /* 0x0002fc00ff090b82 */ /* 0x000ef00000000800 */
[----:B------:R-:W4:Y:S08]  /*efc0*/  S2UR UR10, SR_CTAID.Y ;  /* 0x00000000000a79c3 */ /* 0x000f300000002600 */
[----:B------:R-:W4:Y:S01]  /*efd0*/  LDC R8, c[0x0][0xc50] ;  /* 0x00031400ff087b82 */ /* 0x000f220000000800 */
[----:B--2---:R-:W-:Y:S01]  /*efe0*/  R2UR UR11, R4 ;  /* 0x00000000040b72ca */ /* 0x004fe200000e0000 */
[----:B-1----:R-:W-:-:S05]  /*eff0*/  @P0 IMAD.HI.U32 R4, R0, R7, RZ ;  /* 0x0000000700040227 */ /* 0x002fca00078e00ff */
[----:B---3--:R-:W-:-:S07]  /*f000*/  @P0 SHF.R.U32.HI R5, RZ, R9, R4 ;  /* 0x00000009ff050219 */ /* 0x008fce0000011604 */
[----:B------:R-:W-:Y:S02]  /*f010*/  USHF.R.S32.HI UR6, URZ, 0x1f, UR11 ;  /* 0x0000001f3f067899 */ /* 0x000fe4000801140b */
[----:B------:R-:W-:Y:S01]  /*f020*/  IMAD R7, RZ, RZ, -UR11 ;  /* 0x8000000bff077e24 */ /* 0x000fe2000f8e02ff */
[----:B------:R-:W-:Y:S02]  /*f030*/  UIMAD.WIDE.U32 UR4, UR11, UR8, URZ ;  /* 0x000000080b0472a5 */ /* 0x000fe4000f8e003f */
[----:B------:R-:W-:Y:S01]  /*f040*/  UIMAD UR6, UR6, UR8, URZ ;  /* 0x00000008060672a4 */ /* 0x000fe2000f8e023f */
[----:B----4-:R-:W-:Y:S01]  /*f050*/  IMAD R9, R8, R7, UR10 ;  /* 0x0000000a08097e24 */ /* 0x010fe2000f8e0207 */
[----:B------:R-:W-:Y:S01]  /*f060*/  USHF.R.S32.HI UR8, URZ, 0x1f, UR7 ;  /* 0x0000001f3f087899 */ /* 0x000fe20008011407 */
[----:B------:R-:W-:Y:S01]  /*f070*/  IMAD.MOV R7, RZ, RZ, -R5 ;  /* 0x000000ffff077224 */ /* 0x000fe200078e0a05 */
[----:B------:R-:W-:Y:S01]  /*f080*/  UIMAD UR6, UR11, UR9, UR6 ;  /* 0x000000090b0672a4 */ /* 0x000fe2000f8e0206 */
[----:B------:R-:W-:Y:S01]  /*f090*/  MOV R3, UR5 ;  /* 0x0000000500037c02 */ /* 0x000fe20008000f00 */
[----:B------:R-:W-:Y:S01]  /*f0a0*/  IMAD.U32 R2, RZ, RZ, UR4 ;  /* 0x00000004ff027e24 */ /* 0x000fe2000f8e00ff */
[----:B------:R-:W-:Y:S01]  /*f0b0*/  SHF.R.S32.HI R4, RZ, 0x1f, R9 ;  /* 0x0000001fff047819 */ /* 0x000fe20000011409 */
[----:B------:R-:W-:Y:S01]  /*f0c0*/  UIADD3 UR6, UR5, UR6, URZ ;  /* 0x0000000605067290 */ /* 0x000fe2000fffe03f */
[----:B0-----:R-:W-:-:S02]  /*f0d0*/  IMAD R12, R10, UR8, RZ ;  /* 0x000000080a0c7c24 */ /* 0x001fc4000f8e02ff */
[----:B------:R-:W-:Y:S01]  /*f0e0*/  ULDC.64 UR4, c[0x0][0xbe0] ;  /* 0x0002f80000047ab9 */ /* 0x000fe20000000a00 */
[----:B------:R-:W-:Y:S02]  /*f0f0*/  IMAD R7, R6, R7, R0 ;  /* 0x0000000706077224 */ /* 0x000fe400078e0200 */
[----:B------:R-:W-:Y:S02]  /*f100*/  IMAD.U32 R3, RZ, RZ, UR6 ;  /* 0x00000006ff037e24 */ /* 0x000fe4000f8e00ff */
[----:B------:R-:W-:Y:S01]  /*f110*/  IMAD R11, R11, UR7, R12 ;  /* 0x000000070b0b7c24 */ /* 0x000fe2000f8e020c */
[----:B------:R-:W-:Y:S01]  /*f120*/  SHF.R.S32.HI R0, RZ, 0x1f, R7 ;  /* 0x0000001fff007819 */ /* 0x000fe20000011407 */
[----:B------:R-:W-:-:S04]  /*f130*/  IMAD.WIDE.U32 R2, R10, UR7, R2 ;  /* 0x000000070a027c25 */ /* 0x000fc8000f8e0002 */
[----:B------:R-:W-:Y:S02]  /*f140*/  IMAD.IADD R3, R11, 0x1, R3 ;  /* 0x000000010b037824 */ /* 0x000fe400078e0203 */
[----:B------:R-:W-:Y:S02]  /*f150*/  IMAD R4, R4, UR4, RZ ;  /* 0x0000000404047c24 */ /* 0x000fe4000f8e02ff */
[----:B------:R-:W-:-:S04]  /*f160*/  IMAD.WIDE.U32 R2, R9, UR4, R2 ;  /* 0x0000000409027c25 */ /* 0x000fc8000f8e0002 */
[----:B------:R-:W-:Y:S01]  /*f170*/  IMAD R4, R9, UR5, R4 ;  /* 0x0000000509047c24 */ /* 0x000fe2000f8e0204 */
[----:B------:R-:W-:Y:S01]  /*f180*/  SHF.R.S32.HI R9, RZ, 0x1f, R5 ;  /* 0x0000001fff097819 */ /* 0x000fe20000011405 */
[----:B------:R-:W-:Y:S01]  /*f190*/  ULDC.64 UR4, c[0x0][0xbc8] ;  /* 0x0002f20000047ab9 */ /* 0x000fe20000000a00 */
[----:B------:R-:W-:Y:S01]  /*f1a0*/  IADD3 R2, P0, R5, R2, RZ ;  /* 0x0000000205027210 */ /* 0x000fe20007f1e0ff */
[----:B------:R-:W-:-:S03]  /*f1b0*/  IMAD R0, R0, UR4, RZ ;  /* 0x0000000400007c24 */ /* 0x000fc6000f8e02ff */
[----:B------:R-:W-:Y:S01]  /*f1c0*/  IADD3.X R3, R9, R3, R4, P0, !PT ;  /* 0x0000000309037210 */ /* 0x000fe200007fe404 */
        /* <DEDUP_REMOVED lines=9> */
.L_x_989:
        /* <DEDUP_REMOVED lines=18> */
.L_x_1081:
[----:B------:R-:W-:Y:S01]  /*f380*/  ULDC UR7, c[0x0][0xc50] ;  /* 0x0003140000077ab9 */ /* 0x000fe20000000800 */
[----:B------:R-:W-:Y:S01]  /*f390*/  UMOV UR39, UR6 ;  /* 0x0000000600277c82 */ /* 0x000fe20008000000 */
[----:B------:R-:W-:-:S11]  /*f3a0*/  UISETP.NE.AND UP0, UPT, UR7, 0x1, UPT ;  /* 0x000000010700788c */ /* 0x000fd6000bf05270 */
[----:B------:R-:W-:Y:S01]  /*f3b0*/  @UP0 ULDC UR4, c[0x0][0xc54] ;  /* 0x0003150000040ab9 */ /* 0x000fe20000000800 */
[----:B------:R-:W-:Y:S01]  /*f3c0*/  @UP0 ULDC UR8, c[0x0][0xc58] ;  /* 0x0003160000080ab9 */ /* 0x000fe20000000800 */
[----:B------:R-:W-:-:S04]  /*f3d0*/  UIMAD.WIDE.U32 UR4, UR6, UR4, URZ ;  /* 0x00000004060472a5 */ /* 0x000fc8000f8e003f */
[----:B------:R-:W-:-:S12]  /*f3e0*/  @UP0 USHF.R.U32.HI UR39, URZ, UR8, UR5 ;  /* 0x000000083f270299 */ /* 0x000fd80008011605 */
.L_x_1082:
[----:B------:R-:W-:Y:S01]  /*f3f0*/  ISETP.GE.AND P0, PT, R23, RZ, PT ;  /* 0x000000ff1700720c */ /* 0x000fe20003f06270 */
[----:B------:R-:W-:Y:S01]  /*f400*/  UIADD3 UR44, -UR39, URZ, URZ ;  /* 0x0000003f272c7290 */ /* 0x000fe2000fffe13f */
[----:B------:R-:W-:Y:S02]  /*f410*/  IMAD.MOV.U32 R0, RZ, RZ, 0x1 ;  /* 0x00000001ff007424 */ /* 0x000fe400078e00ff */
[----:B------:R-:W-:Y:S01]  /*f420*/  IMAD.MOV.U32 R2, RZ, RZ, RZ ;  /* 0x000000ffff027224 */ /* 0x000fe200078e00ff */
[----:B------:R-:W-:Y:S01]  /*f430*/  UIMAD UR44, UR7, UR44, UR6 ;  /* 0x0000002c072c72a4 */ /* 0x000fe2000f8e0206 */
[----:B------:R-:W-:-:S07]  /*f440*/  IMAD.MOV.U32 R6, RZ, RZ, 0x1 ;  /* 0x00000001ff067424 */ /* 0x000fce00078e00ff */
[----:B------:R-:W-:Y:S05]  /*f450*/  @!P0 BRA `(.L_x_1083) ;  /* 0x0000003800488947 */ /* 0x000fea0003800000 */
[----:B------:R-:W0:Y:S01]  /*f460*/  LDC.64 R2, c[0x0][0xa28] ;  /* 0x00028a00ff027b82 */ /* 0x000e220000000a00 */
[----:B------:R-:W-:Y:S01]  /*f470*/  MOV R22, RZ ;  /* 0x000000ff00167202 */ /* 0x000fe20000000f00 */
[----:B------:R-:W-:Y:S01]  /*f480*/  ULDC.64 UR4, c[0x0][0x418] ;  /* 0x0001060000047ab9 */ /* 0x000fe20000000a00 */
[----:B------:R-:W-:Y:S01]  /*f490*/  ULDC UR6, c[0x0][0x448] ;  /* 0x0001120000067ab9 */ /* 0x000fe20000000800 */
[----:B------:R-:W-:Y:S01]  /*f4a0*/  ULDC UR10, c[0x0][0x2f0] ;  /* 0x0000bc00000a7ab9 */ /* 0x000fe20000000800 */
[----:B------:R-:W-:Y:S01]  /*f4b0*/  ULDC UR11, c[0x0][0x288] ;  /* 0x0000a200000b7ab9 */ /* 0x000fe20000000800 */
[----:B0-----:R-:W-:-:S04]  /*f4c0*/  ISETP.NE.U32.AND P0, PT, R2, RZ, PT ;  /* 0x000000ff0200720c */ /* 0x001fc80003f05070 */
[----:B------:R-:W-:-:S13]  /*f4d0*/  ISETP.NE.AND.EX P0, PT, R3, RZ, PT, P0 ;  /* 0x000000ff0300720c */ /* 0x000fda0003f05300 */
[----:B------:R-:W0:Y:S02]  /*f4e0*/  @P0 LDC.64 R2, c[0x0][0xa28] ;  /* 0x00028a00ff020b82 */ /* 0x000e240000000a00 */
[----:B0-----:R-:W-:-:S05]  /*f4f0*/  @P0 IMAD.WIDE R2, R23, 0x4, R2 ;  /* 0x0000000417020825 */ /* 0x001fca00078e0202 */
[----:B------:R0:W5:Y:S01]  /*f500*/  @P0 LDG.E R22, desc[UR60][R2.64] ;  /* 0x0000003c02160981 */ /* 0x000162000c1e1900 */
[----:B------:R-:W1:Y:S01]  /*f510*/  S2UR UR40, SR_CTAID.X ;  /* 0x00000000002879c3 */ /* 0x000e620000002500 */
[----:B------:R-:W-:Y:S02]  /*f520*/  UISETP.NE.U32.AND UP0, UPT, UR4, URZ, UPT ;  /* 0x0000003f0400728c */ /* 0x000fe4000bf05070 */
[----:B------:R-:W-:Y:S02]  /*f530*/  UISETP.NE.AND UP1, UPT, UR6, 0x1, UPT ;  /* 0x000000010600788c */ /* 0x000fe4000bf25270 */
[----:B------:R-:W-:Y:S01]  /*f540*/  UISETP.NE.AND.EX UP0, UPT, UR5, URZ, UPT, UP0 ;  /* 0x0000003f0500728c */ /* 0x000fe2000bf05300 */
[----:B------:R-:W-:Y:S02]  /*f550*/  ULDC UR6, c[0x0][0x424] ;  /* 0x0001090000067ab9 */ /* 0x000fe40000000800 */
[----:B------:R-:W-:Y:S01]  /*f560*/  ULDC.64 UR4, c[0x0][0x9e0] ;  /* 0x0002780000047ab9 */ /* 0x000fe20000000a00 */
[----:B------:R-:W-:-:S02]  /*f570*/  USEL UR9, UR6, 0x1, UP0 ;  /* 0x0000000106097887 */ /* 0x000fc40008000000 */
[----:B------:R-:W-:Y:S02]  /*f580*/  UISETP.GE.AND UP0, UPT, UR5, 0x1, UPT ;  /* 0x000000010500788c */ /* 0x000fe4000bf06270 */
[----:B------:R-:W-:Y:S01]  /*f590*/  UIMAD UR47, UR9, UR10, URZ ;  /* 0x0000000a092f72a4 */ /* 0x000fe2000f8e023f */
[----:B------:R-:W-:Y:S01]  /*f5a0*/  @UP1 ULDC UR7, c[0x0][0x44c] ;  /* 0x0001130000071ab9 */ /* 0x000fe20000000800 */
[----:B------:R-:W-:Y:S02]  /*f5b0*/  UIMAD UR9, UR9, UR10, 0x3f ;  /* 0x0000003f090974a4 */ /* 0x000fe4000f8e020a */
[----:B------:R-:W-:Y:S01]  /*f5c0*/  PLOP3.LUT P1, PT, PT, PT, UP0, 0x80, 0x0 ;  /* 0x000000000000781c */ /* 0x000fe20003f2f008 */
[----:B------:R-:W-:Y:S01]  /*f5d0*/  @UP1 ULDC UR12, c[0x0][0x450] ;  /* 0x00011400000c1ab9 */ /* 0x000fe20000000800 */
[----:B------:R-:W-:Y:S02]  /*f5e0*/  UP2UR UR48, UPR, URZ, 0x2 ;  /* 0x000000023f307883 */ /* 0x000fe40008000000 */
[----:B-1----:R-:W-:-:S04]  /*f5f0*/  USHF.L.U32 UR40, UR40, 0x7, URZ ;  /* 0x0000000728287899 */ /* 0x002fc8000800063f */
[----:B------:R-:W-:-:S04]  /*f600*/  UIADD3 UR8, UR40, 0x7f, URZ ;  /* 0x0000007f28087890 */ /* 0x000fc8000fffe03f */
[----:B------:R-:W-:Y:S02]  /*f610*/  UIMAD.WIDE.U32 UR6, UR8, UR7, URZ ;  /* 0x00000007080672a5 */ /* 0x000fe4000f8e003f */
[----:B------:R-:W-:Y:S02]  /*f620*/  UIADD3 UR6, UR47, 0x1, -UR11 ;  /* 0x000000012f067890 */ /* 0x000fe4000fffe80b */
[----:B------:R-:W-:Y:S02]  /*f630*/  @UP1 USHF.R.U32.HI UR8, URZ, UR12, UR7 ;  /* 0x0000000c3f081299 */ /* 0x000fe40008011607 */
[----:B------:R-:W-:Y:S02]  /*f640*/  USHF.R.S32.HI UR7, URZ, 0x1f, UR9 ;  /* 0x0000001f3f077899 */ /* 0x000fe40008011409 */
[----:B------:R-:W-:Y:S02]  /*f650*/  UIADD3 UR6, UR6, UR8, URZ ;  /* 0x0000000806067290 */ /* 0x000fe4000fffe03f */
[----:B------:R-:W-:-:S02]  /*f660*/  ULEA.HI UR7, UR7, UR9, URZ, 0x6 ;  /* 0x0000000907077291 */ /* 0x000fc4000f8f303f */
[----:B------:R-:W-:Y:S02]  /*f670*/  UIADD3 UR4, UR6, UR4, URZ ;  /* 0x0000000406047290 */ /* 0x000fe4000fffe03f */
[----:B------:R-:W-:Y:S01]  /*f680*/  USHF.R.S32.HI UR41, URZ, 0x6, UR7 ;  /* 0x000000063f297899 */ /* 0x000fe20008011407 */
[----:B0-----:R-:W-:Y:S11]  /*f690*/  @!P1 BRA `(.L_x_1084) ;  /* 0x0000000000449947 */ /* 0x001ff60003800000 */
        /* <DEDUP_REMOVED lines=10> */
.L_x_1085:
[----:B------:R-:W-:-:S11]  /*f740*/  UISETP.NE.AND UP0, UPT, UR5, 0x1, UPT ;  /* 0x000000010500788c */ /* 0x000fd6000bf05270 */
[----:B------:R-:W-:Y:S02]  /*f750*/  @UP0 ULDC.64 UR12, c[0x0][0x9e8] ;  /* 0x00027a00000c0ab9 */ /* 0x000fe40000000a00 */
[----:B------:R-:W-:-:S04]  /*f760*/  UIMAD.WIDE.U32 UR6, UR8, UR12, URZ ;  /* 0x0000000c080672a5 */ /* 0x000fc8000f8e003f */
[----:B------:R-:W-:-:S12]  /*f770*/  @UP0 USHF.R.U32.HI UR8, URZ, UR13, UR7 ;  /* 0x0000000d3f080299 */ /* 0x000fd80008011607 */
.L_x_1086:
[----:B------:R-:W-:-:S04]  /*f780*/  UIMAD UR8, UR8, UR5, UR5 ;  /* 0x00000005080872a4 */ /* 0x000fc8000f8e0205 */
[----:B------:R-:W-:-:S04]  /*f790*/  UISETP.LT.AND UP0, UPT, UR4, UR8, UPT ;  /* 0x000000080400728c */ /* 0x000fc8000bf01270 */
[----:B------:R-:W-:-:S12]  /*f7a0*/  USEL UR4, UR4, UR8, UP0 ;  /* 0x0000000804047287 */ /* 0x000fd80008000000 */
.L_x_1084:
[----:B------:R-:W-:Y:S02]  /*f7b0*/  UISETP.NE.AND UP0, UPT, UR48, URZ, UPT ;  /* 0x0000003f3000728c */ /* 0x000fe4000bf05270 */
[----:B------:R-:W-:-:S04]  /*f7c0*/  UIADD3 UR4, UR4, 0x3f, URZ ;  /* 0x0000003f04047890 */ /* 0x000fc8000fffe03f */
[----:B------:R-:W-:-:S04]  /*f7d0*/  USHF.R.S32.HI UR8, URZ, 0x1f, UR4 ;  /* 0x0000001f3f087899 */ /* 0x000fc80008011404 */
[----:B------:R-:W-:Y:S01]  /*f7e0*/  ULEA.HI UR8, UR8, UR4, URZ, 0x6 ;  /* 0x0000000408087291 */ /* 0x000fe2000f8f303f */
[----:B------:R-:W-:Y:S01]  /*f7f0*/  @UP0 ULDC UR6, c[0x0][0x44c] ;  /* 0x0001130000060ab9 */ /* 0x000fe20000000800 */
[----:B------:R-:W-:Y:S01]  /*f800*/  @UP0 ULDC UR9, c[0x0][0x450] ;  /* 0x0001140000090ab9 */ /* 0x000fe20000000800 */
[----:B------:R-:W-:Y:S02]  /*f810*/  UIMAD.WIDE.U32 UR6, UR40, UR6, URZ ;  /* 0x00000006280672a5 */ /* 0x000fe4000f8e003f */
[----:B------:R-:W-:Y:S01]  /*f820*/  UMOV UR4, UR40 ;  /* 0x0000002800047c82 */ /* 0x000fe20008000000 */
[----:B------:R-:W-:Y:S02]  /*f830*/  USHF.R.S32.HI UR42, URZ, 0x6, UR8 ;  /* 0x000000063f2a7899 */ /* 0x000fe40008011408 */
[----:B------:R-:W-:Y:S02]  /*f840*/  @UP0 USHF.R.U32.HI UR4, URZ, UR9, UR7 ;  /* 0x000000093f040299 */ /* 0x000fe40008011607 */
[----:B------:R-:W-:-:S02]  /*f850*/  UISETP.LT.AND UP0, UPT, UR41, UR42, UPT ;  /* 0x0000002a2900728c */ /* 0x000fc4000bf01270 */
[----:B------:R-:W-:Y:S01]  /*f860*/  UIADD3 UR4, UR4, -UR11, UR47 ;  /* 0x8000000b04047290 */ /* 0x000fe2000fffe02f */
[----:B------:R-:W-:Y:S01]  /*f870*/  ULDC UR8, c[0x0][0x9dc] ;  /* 0x0002770000087ab9 */ /* 0x000fe20000000800 */
[----:B------:R-:W-:Y:S02]  /*f880*/  USEL UR12, UR41, UR42, UP0 ;  /* 0x0000002a290c7287 */ /* 0x000fe40008000000 */
[----:B------:R-:W-:Y:S01]  /*f890*/  UIADD3 UR8, UR4, -UR8, URZ ;  /* 0x8000000804087290 */ /* 0x000fe2000fffe03f */
[----:B------:R-:W-:Y:S11]  /*f8a0*/  @!P1 BRA `(.L_x_1087) ;  /* 0x0000000000449947 */ /* 0x000ff60003800000 */
        /* <DEDUP_REMOVED lines=10> */
.L_x_1088:
[----:B------:R-:W-:-:S11]  /*f950*/  UISETP.NE.AND UP0, UPT, UR5, 0x1, UPT ;  /* 0x000000010500788c */ /* 0x000fd6000bf05270 */
[----:B------:R-:W-:Y:S02]  /*f960*/  @UP0 ULDC.64 UR10, c[0x0][0x9e8] ;  /* 0x00027a00000a0ab9 */ /* 0x000fe40000000a00 */
[----:B------:R-:W-:-:S04]  /*f970*/  UIMAD.WIDE.U32 UR6, UR4, UR10, URZ ;  /* 0x0000000a040672a5 */ /* 0x000fc8000f8e003f */
[----:B------:R-:W-:-:S12]  /*f980*/  @UP0 USHF.R.U32.HI UR4, URZ, UR11, UR7 ;  /* 0x0000000b3f040299 */ /* 0x000fd80008011607 */
.L_x_1089:
[----:B------:R-:W-:-:S04]  /*f990*/  UIMAD UR4, UR4, UR5, URZ ;  /* 0x00000005040472a4 */ /* 0x000fc8000f8e023f */
[----:B------:R-:W-:-:S04]  /*f9a0*/  UISETP.LT.AND UP0, UPT, UR8, UR4, UPT ;  /* 0x000000040800728c */ /* 0x000fc8000bf01270 */
[----:B------:R-:W-:-:S12]  /*f9b0*/  USEL UR8, UR8, UR4, !UP0 ;  /* 0x0000000408087287 */ /* 0x000fd8000c000000 */
.L_x_1087:
[----:B------:R-:W-:Y:S02]  /*f9c0*/  USHF.R.S32.HI UR4, URZ, 0x1f, UR8 ;  /* 0x0000001f3f047899 */ /* 0x000fe40008011408 */
[----:B------:R-:W-:Y:S02]  /*f9d0*/  USHF.R.U32.HI UR9, URZ, 0x10, UR44 ;  /* 0x000000103f097899 */ /* 0x000fe4000801162c */
[----:B------:R-:W-:Y:S02]  /*f9e0*/  ULEA.HI UR4, UR4, UR8, URZ, 0x6 ;  /* 0x0000000804047291 */ /* 0x000fe4000f8f303f */
[----:B------:R-:W-:Y:S02]  /*f9f0*/  ULOP3.LUT UR44, UR44, 0xffff, URZ, 0xc0, !UPT ;  /* 0x0000ffff2c2c7892 */ /* 0x000fe4000f8ec03f */
[----:B------:R-:W-:Y:S01]  /*fa00*/  USHF.R.S32.HI UR4, URZ, 0x6, UR4 ;  /* 0x000000063f047899 */ /* 0x000fe20008011404 */
[----:B------:R-:W-:-:S03]  /*fa10*/  UMOV UR38, URZ ;  /* 0x0000003f00267c82 */ /* 0x000fc60008000000 */
[----:B------:R-:W-:-:S04]  /*fa20*/  UISETP.LT.AND UP0, UPT, URZ, UR4, UPT ;  /* 0x000000043f00728c */ /* 0x000fc8000bf01270 */
[----:B------:R-:W-:Y:S02]  /*fa30*/  USEL UR43, URZ, UR4, !UP0 ;  /* 0x000000043f2b7287 */ /* 0x000fe4000c000000 */
[----:B------:R-:W-:Y:S02]  /*fa40*/  UISETP.NE.AND UP0, UPT, UR9, URZ, UPT ;  /* 0x0000003f0900728c */ /* 0x000fe4000bf05270 */
[----:B------:R-:W-:-:S06]  /*fa50*/  UISETP.GT.AND UP1, UPT, UR12, UR43, UPT ;  /* 0x0000002b0c00728c */ /* 0x000fcc000bf24270 */
[----:B------:R-:W-:-:S03]  /*fa60*/  PLOP3.LUT P0, PT, PT, PT, UP1, 0x80, 0x0 ;  /* 0x000000000000781c */ /* 0x000fc60003f0f018 */
[----:B------:R-:W-:-:S10]  /*fa70*/  @!UP0 ULDC UR9, c[0x0][0x9f0] ;  /* 0x00027c0000098ab9 */ /* 0x000fd40000000800 */
[----:B------:R-:W-:Y:S05]  /*fa80*/  @!P0 BRA `(.L_x_1090) ;  /* 0x00000000007c8947 */ /* 0x000fea0003800000 */
[----:B------:R-:W-:Y:S01]  /*fa90*/  IABS R0, UR9 ;  /* 0x0000000900007c13 */ /* 0x000fe20008000000 */
[----:B------:R-:W-:Y:S02]  /*faa0*/  UIADD3 UR4, UR9, -0x1, UR12 ;  /* 0xffffffff09047890 */ /* 0x000fe4000fffe00c */
[----:B------:R-:W-:Y:S02]  /*fab0*/  IABS R4, UR9 ;  /* 0x0000000900047c13 */ /* 0x000fe40008000000 */
[----:B------:R-:W-:Y:S01]  /*fac0*/  R2UR UR10, R0 ;  /* 0x00000000000a72ca */ /* 0x000fe200000e0000 */
[----:B------:R-:W-:-:S03]  /*fad0*/  UIADD3 UR6, -UR43, UR4, URZ ;  /* 0x000000042b067290 */ /* 0x000fc6000fffe13f */
[----:B------:R-:W-:-:S03]  /*fae0*/  UMOV UR4, URZ ;  /* 0x0000003f00047c82 */ /* 0x000fc60008000000 */
[----:B------:R-:W-:Y:S01]  /*faf0*/  IABS R3, UR6 ;  /* 0x0000000600037c13 */ /* 0x000fe20008000000 */
[----:B------:R-:W-:-:S03]  /*fb00*/  ULOP3.LUT UR6, UR6, UR9, URZ, 0x3c, !UPT ;  /* 0x0000000906067292 */ /* 0x000fc6000f8e3c3f */
[----:B------:R-:W-:Y:S02]  /*fb10*/  R2UR UR8, R3 ;  /* 0x00000000030872ca */ /* 0x000fe400000e0000 */
        /* <DEDUP_REMOVED lines=22> */
.L_x_1090:
[----:B------:R-:W-:Y:S02]  /*fc80*/  UIMAD UR49, UR44, UR38, UR43 ;  /* 0x000000262c3172a4 */ /* 0x000fe4000f8e022b */
[----:B------:R-:W-:Y:S01]  /*fc90*/  IMAD.U32 R0, RZ, RZ, UR38 ;  /* 0x00000026ff007e24 */ /* 0x000fe2000f8e00ff */
[----:B------:R-:W-:Y:S01]  /*fca0*/  MOV R2, RZ ;  /* 0x000000ff00027202 */ /* 0x000fe20000000f00 */
[----:B------:R-:W-:Y:S02]  /*fcb0*/  IMAD.MOV.U32 R6, RZ, RZ, 0x1 ;  /* 0x00000001ff067424 */ /* 0x000fe400078e00ff */
[----:B------:R-:W-:-:S05]  /*fcc0*/  IMAD.U32 R19, RZ, RZ, UR49 ;  /* 0x00000031ff137e24 */ /* 0x000fca000f8e00ff */
[----:B------:R-:W-:Y:S01]  /*fcd0*/  VIADDMNMX R19, R19, R0, UR12, PT ;  /* 0x0000000c13137e46 */ /* 0x000fe2000b800100 */
[----:B------:R-:W-:-:S03]  /*fce0*/  IMAD.MOV.U32 R0, RZ, RZ, 0x1 ;  /* 0x00000001ff007424 */ /* 0x000fc600078e00ff */
[----:B------:R-:W-:-:S13]  /*fcf0*/  ISETP.GT.AND P0, PT, R19, UR49, PT ;  /* 0x0000003113007c0c */ /* 0x000fda000bf04270 */
        /* <DEDUP_REMOVED lines=24> */
.L_x_1091:
        /* <DEDUP_REMOVED lines=19> */
[----:B-1---5:R-:W-:Y:S05]  /*ffb0*/  CALL.ABS.NOINC R2 ;  /* 0x0000000002007343 */ /* 0x022fea0003c00000 */
.L_x_1093:
[----:B------:R0:W1:Y:S01]  /*ffc0*/  LDC.64 R2, c[0x4][R16] ;  /* 0x0100000010027b82 */ /* 0x0000620000000a00 */
[----:B------:R-:W-:Y:S01]  /*ffd0*/  ULDC.64 UR4, c[0x4][0xa8] ;  /* 0x01002a0000047ab9 */ /* 0x000fe20000000a00 */
[----:B------:R-:W-:Y:S01]  /*ffe0*/  ULDC.64 UR6, c[0x4][0xb0] ;  /* 0x01002c0000067ab9 */ /* 0x000fe20000000a00 */
[----:B------:R-:W-:Y:S02]  /*fff0*/  IMAD.U32 R4, RZ, RZ, UR4 ;  /* 0x00000004ff047e24 */ /* 0x000fe4000f8e00ff */
        /* <DEDUP_REMOVED lines=11> */
.L_x_1092:
[----:B------:R-:W0:Y:S01]  /*100b0*/  LDC.64 R2, c[0x0][0x9f8] ;  /* 0x00027e00ff027b82 */ /* 0x000e220000000a00 */
[----:B------:R-:W-:-:S07]  /*100c0*/  MOV R33, R23 ;  /* 0x0000001700217202 */ /* 0x000fce0000000f00 */
[----:B------:R-:W1:Y:S01]  /*100d0*/  LDC R17, c[0x0][0x430] ;  /* 0x00010c00ff117b82 */ /* 0x000e620000000800 */
[C---:B------:R-:W-:Y:S01]  /*100e0*/  IMAD.SHL.U32 R24, R26.reuse, 0x10, RZ ;  /* 0x000000101a187824 */ /* 0x040fe200078e00ff */
[----:B------:R-:W-:Y:S01]  /*100f0*/  LOP3.LUT R8, R26, 0x7f, RZ, 0xc0, !PT ;  /* 0x0000007f1a087812 */ /* 0x000fe200078ec0ff */
[----:B------:R-:W-:Y:S01]  /*10100*/  VIADD R0, R19, 0xffffffff ;  /* 0xffffffff13007836 */ /* 0x000fe20000000000 */
[----:B------:R-:W-:Y:S01]  /*10110*/  LOP3.LUT R16, R16, 0xffffffbf, RZ, 0xc0, !PT ;  /* 0xffffffbf10107812 */ /* 0x000fe200078ec0ff */
[----:B------:R-:W-:Y:S01]  /*10120*/  ULDC UR4, c[0x0][0x2f4] ;  /* 0x0000bd0000047ab9 */ /* 0x000fe20000000800 */
[----:B0-----:R-:W-:-:S04]  /*10130*/  ISETP.NE.U32.AND P0, PT, R2, RZ, PT ;  /* 0x000000ff0200720c */ /* 0x001fc80003f05070 */
[----:B------:R-:W-:-:S13]  /*10140*/  ISETP.NE.AND.EX P0, PT, R3, RZ, PT, P0 ;  /* 0x000000ff0300720c */ /* 0x000fda0003f05300 */
[----:B------:R-:W0:Y:S02]  /*10150*/  @P0 LDC.64 R2, c[0x0][0x9f8] ;  /* 0x00027e00ff020b82 */ /* 0x000e240000000a00 */
[----:B0-----:R-:W-:-:S05]  /*10160*/  @P0 IMAD.WIDE R2, R23, 0x4, R2 ;  /* 0x0000000417020825 */ /* 0x001fca00078e0202 */
[----:B------:R0:W2:Y:S01]  /*10170*/  @P0 LDG.E R33, desc[UR60][R2.64] ;  /* 0x0000003c02210981 */ /* 0x0000a2000c1e1900 */
[----:B------:R-:W-:Y:S02]  /*10180*/  LOP3.LUT R24, R24, 0x70, RZ, 0xc0, !PT ;  /* 0x0000007018187812 */ /* 0x000fe400078ec0ff */
[----:B------:R-:W-:Y:S02]  /*10190*/  SHF.R.U32.HI R4, RZ, 0x3, R8 ;  /* 0x00000003ff047819 */ /* 0x000fe40000011608 */
[----:B-1----:R-:W-:Y:S02]  /*101a0*/  ISETP.NE.AND P1, PT, R17, 0x1, PT ;  /* 0x000000011100780c */ /* 0x002fe40003f25270 */
[----:B------:R-:W-:-:S05]  /*101b0*/  LOP3.LUT R37, R24, R4, RZ, 0xfc, !PT ;  /* 0x0000000418257212 */ /* 0x000fca00078efcff */
[----:B------:R-:W-:-:S05]  /*101c0*/  IMAD R7, R0, 0x40, R37 ;  /* 0x0000004000077824 */ /* 0x000fca00078e0225 */
[C---:B------:R-:W-:Y:S01]  /*101d0*/  ISETP.GE.AND P0, PT, R7.reuse, UR47, PT ;  /* 0x0000002f07007c0c */ /* 0x040fe2000bf06270 */
[----:B0-----:R-:W0:Y:S01]  /*101e0*/  @P1 LDC R2, c[0x0][0x434] ;  /* 0x00010d00ff021b82 */ /* 0x001e220000000800 */
[----:B-----5:R-:W-:Y:S01]  /*101f0*/  IMAD.IADD R7, R7, 0x1, R22 ;  /* 0x0000000107077824 */ /* 0x020fe200078e0216 */
[----:B------:R-:W-:Y:S02]  /*10200*/  @P1 LOP3.LUT R16, R16, 0x40, RZ, 0xfc, !PT ;  /* 0x0000004010101812 */ /* 0x000fe400078efcff */
[----:B------:R-:W-:Y:S02]  /*10210*/  ISETP.GT.U32.OR P0, PT, R37, 0x3f, P0 ;  /* 0x0000003f2500780c */ /* 0x000fe40000704470 */
[----:B------:R-:W-:Y:S02]  /*10220*/  MOV R9, R7 ;  /* 0x0000000700097202 */ /* 0x000fe40000000f00 */
[----:B------:R-:W1:Y:S09]  /*10230*/  @P1 LDC R3, c[0x0][0x438] ;  /* 0x00010e00ff031b82 */ /* 0x000e720000000800 */
[----:B------:R-:W3:Y:S01]  /*10240*/  @!P0 LDC.64 R10, c[0x0][0x428] ;  /* 0x00010a00ff0a8b82 */ /* 0x000ee20000000a00 */
[----:B0-----:R-:W-:-:S07]  /*10250*/  @P1 IMAD.HI.U32 R2, R7, R2, RZ ;  /* 0x0000000207021227 */ /* 0x001fce00078e00ff */
[----:B------:R-:W0:Y:S01]  /*10260*/  @!P0 LDC.64 R4, c[0x0][0x418] ;  /* 0x00010600ff048b82 */ /* 0x000e220000000a00 */
[----:B-1----:R-:W-:-:S04]  /*10270*/  @P1 SHF.R.U32.HI R9, RZ, R3, R2 ;  /* 0x00000003ff091219 */ /* 0x002fc80000011602 */
[----:B------:R-:W-:Y:S02]  /*10280*/  @!P0 SHF.R.S32.HI R3, RZ, 0x1f, R9 ;  /* 0x0000001fff038819 */ /* 0x000fe40000011409 */
[----:B------:R-:W-:Y:S01]  /*10290*/  LOP3.LUT R16, R16, 0xffffffef, RZ, 0xc0, !PT ;  /* 0xffffffef10107812 */ /* 0x000fe200078ec0ff */
[----:B------:R-:W-:Y:S01]  /*102a0*/  UMOV UR5, 0xffffffff ;  /* 0xffffffff00057882 */ /* 0x000fe20000000000 */
[----:B--2---:R-:W-:-:S05]  /*102b0*/  SHF.R.S32.HI R6, RZ, 0x1f, R33 ;  /* 0x0000001fff067819 */ /* 0x004fca0000011421 */
[----:B---3--:R-:W-:Y:S01]  /*102c0*/  @!P0 IMAD R2, R6, R10, RZ ;  /* 0x0000000a06028224 */ /* 0x008fe200078e02ff */
[----:B------:R1:W-:Y:S03]  /*102d0*/  STL [R1], R6 ;  /* 0x0000000601007387 */ /* 0x0003e60000100800 */
[----:B------:R-:W-:Y:S02]  /*102e0*/  @!P0 IMAD R11, R33, R11, R2 ;  /* 0x0000000b210b8224 */ /* 0x000fe400078e0202 */
[----:B------:R-:W-:-:S04]  /*102f0*/  @!P0 IMAD.MOV.U32 R2, RZ, RZ, R9 ;  /* 0x000000ffff028224 */ /* 0x000fc800078e0009 */
[----:B------:R-:W-:-:S04]  /*10300*/  @!P0 IMAD.WIDE.U32 R2, R33, R10, R2 ;  /* 0x0000000a21028225 */ /* 0x000fc800078e0002 */
[----:B------:R-:W-:Y:S01]  /*10310*/  @!P0 IMAD.IADD R3, R3, 0x1, R11 ;  /* 0x0000000103038824 */ /* 0x000fe200078e020b */
[----:B0-----:R-:W-:Y:S01]  /*10320*/  @!P0 LEA R4, P1, R2, R4, 0x2 ;  /* 0x0000000402048211 */ /* 0x001fe200078210ff */
[----:B-1----:R-:W-:-:S03]  /*10330*/  IMAD.MOV.U32 R6, RZ, RZ, RZ ;  /* 0x000000ffff067224 */ /* 0x002fc600078e00ff */
[----:B------:R-:W-:-:S05]  /*10340*/  @!P0 LEA.HI.X R5, R2, R5, R3, 0x2, P1 ;  /* 0x0000000502058211 */ /* 0x000fca00008f1403 */
[----:B------:R0:W5:Y:S02]  /*10350*/  @!P0 LDG.E R6, desc[UR60][R4.64] ;  /* 0x0000003c04068981 */ /* 0x000164000c1e1900 */
[----:B0-----:R-:W-:-:S05]  /*10360*/  IMAD.SHL.U32 R4, R26, 0x8, RZ ;  /* 0x000000081a047824 */ /* 0x001fca00078e00ff */
[----:B------:R-:W-:-:S04]  /*10370*/  LOP3.LUT R25, R4, 0x38, RZ, 0xc0, !PT ;  /* 0x0000003804197812 */ /* 0x000fc800078ec0ff */
[C---:B------:R-:W-:Y:S02]  /*10380*/  ISETP.GE.AND P0, PT, R25.reuse, UR4, PT ;  /* 0x0000000419007c0c */ /* 0x040fe4000bf06270 */
[C---:B------:R-:W-:Y:S02]  /*10390*/  LOP3.LUT R36, R25.reuse, 0x40, RZ, 0xfc, !PT ;  /* 0x0000004019247812 */ /* 0x040fe400078efcff */
[C---:B------:R-:W-:Y:S02]  /*103a0*/  LOP3.LUT R35, R25.reuse, 0x80, RZ, 0xfc, !PT ;  /* 0x0000008019237812 */ /* 0x040fe400078efcff */
[----:B------:R-:W-:Y:S02]  /*103b0*/  ISETP.GE.AND P2, PT, R36, UR4, PT ;  /* 0x0000000424007c0c */ /* 0x000fe4000bf46270 */
[----:B------:R-:W-:Y:S02]  /*103c0*/  LOP3.LUT R34, R25, 0xc0, RZ, 0xfc, !PT ;  /* 0x000000c019227812 */ /* 0x000fe400078efcff */
[----:B------:R-:W-:-:S03]  /*103d0*/  ISETP.GE.AND P1, PT, R35, UR4, PT ;  /* 0x0000000423007c0c */ /* 0x000fc6000bf26270 */
        /* <DEDUP_REMOVED lines=8> */
[----:B------:R-:W-:Y:S06]  /*10460*/  BRA.DIV UR5, `(.L_x_1094) ;  /* 0x0000002e05f47947 */ /* 0x000fec000b800000 */
.L_x_1136:
[----:B------:R-:W2:Y:S01]  /*10470*/  LDL R2, [R1+0x4] ;  /* 0x0000040001027983 */ /* 0x000ea20000100800 */
[----:B------:R-:W-:Y:S01]  /*10480*/  ISETP.GT.U32.AND P1, PT, R37, 0x3f, PT ;  /* 0x0000003f2500780c */ /* 0x000fe20003f24070 */
[----:B------:R-:W-:Y:S01]  /*10490*/  IMAD.U32 R32, RZ, RZ, UR39 ;  /* 0x00000027ff207e24 */ /* 0x000fe2000f8e00ff */
[----:B------:R-:W-:Y:S01]  /*104a0*/  LOP3.LUT R16, R16, 0xfffffffe, RZ, 0xc0, !PT ;  /* 0xfffffffe10107812 */ /* 0x000fe200078ec0ff */
[----:B------:R-:W-:-:S03]  /*104b0*/  IMAD.MOV.U32 R27, RZ, RZ, R0 ;  /* 0x000000ffff1b7224 */ /* 0x000fc600078e0000 */
[----:B------:R-:W-:-:S07]  /*104c0*/  SHF.R.S32.HI R32, RZ, 0x1f, R32 ;  /* 0x0000001fff207819 */ /* 0x000fce0000011420 */
[----:B------:R-:W-:-:S04]  /*104d0*/  @P1 LOP3.LUT R16, R16, 0x1, RZ, 0xfc, !PT ;  /* 0x0000000110101812 */ /* 0x000fc800078efcff */
[----:B------:R-:W-:Y:S02]  /*104e0*/  LOP3.LUT R16, R16, 0xffffffdf, RZ, 0xc0, !PT ;  /* 0xffffffdf10107812 */ /* 0x000fe400078ec0ff */
[----:B--2---:R-:W-:Y:S02]  /*104f0*/  R2UR UR4, R2 ;  /* 0x00000000020472ca */ /* 0x004fe400000e0000 */
[----:B------:R-:W-:-:S05]  /*10500*/  IADD3 R2, -R9, RZ, RZ ;  /* 0x000000ff09027210 */ /* 0x000fca0007ffe1ff */
[----:B------:R-:W-:-:S06]  /*10510*/  IMAD R7, R17, R2, R7 ;  /* 0x0000000211077224 */ /* 0x000fcc00078e0207 */
[----:B------:R-:W-:-:S06]  /*10520*/  ULOP3.LUT UR4, UR4, 0x2, URZ, 0xfc, !UPT ;  /* 0x0000000204047892 */ /* 0x000fcc000f8efc3f */
[----:B------:R-:W-:-:S05]  /*10530*/  IMAD.U32 R2, RZ, RZ, UR4 ;  /* 0x00000004ff027e24 */ /* 0x000fca000f8e00ff */
[----:B------:R-:W-:-:S13]  /*10540*/  ISETP.NE.AND P0, PT, R2, 0x3, PT ;  /* 0x000000030200780c */ /* 0x000fda0003f05270 */
[----:B------:R-:W-:Y:S01]  /*10550*/  @P0 LOP3.LUT R16, R16, 0x20, RZ, 0xfc, !PT ;  /* 0x0000002010100812 */ /* 0x000fe200078efcff */
[----:B------:R-:W-:Y:S06]  /*10560*/  @!P0 BRA `(.L_x_1095) ;  /* 0x0000000000048947 */ /* 0x000fec0003800000 */
[----:B------:R-:W-:Y:S01]  /*10570*/  BPT.TRAP 0x1 ;  /* 0x000000040000795c */ /* 0x000fe20000300000 */
.L_x_1095:
[----:B------:R-:W-:Y:S01]  /*10580*/  SHF.R.S32.HI R9, RZ, 0x1f, R7 ;  /* 0x0000001fff097819 */ /* 0x000fe20000011407 */
[----:B------:R-:W-:Y:S01]  /*10590*/  ULDC.64 UR4, c[0x0][0x328] ;  /* 0x0000ca0000047ab9 */ /* 0x000fe20000000a00 */
[----:B------:R-:W-:-:S03]  /*105a0*/  R2UR UR6, R32 ;  /* 0x00000000200672ca */ /* 0x000fc600000e0000 */
[----:B------:R-:W-:-:S04]  /*105b0*/  IMAD R2, R9, UR4, RZ ;  /* 0x0000000409027c24 */ /* 0x000fc8000f8e02ff */
[C---:B------:R-:W-:Y:S02]  /*105c0*/  IMAD R5, R7.reuse, UR5, R2 ;  /* 0x0000000507057c24 */ /* 0x040fe4000f8e0202 */
[----:B------:R-:W-:Y:S01]  /*105d0*/  IMAD.WIDE.U32 R2, R7, UR4, RZ ;  /* 0x0000000407027c25 */ /* 0x000fe2000f8e00ff */
[----:B------:R-:W-:-:S03]  /*105e0*/  ULDC.64 UR4, c[0x0][0x338] ;  /* 0x0000ce0000047ab9 */ /* 0x000fc60000000a00 */
[----:B------:R-:W-:Y:S01]  /*105f0*/  IMAD.IADD R3, R3, 0x1, R5 ;  /* 0x0000000103037824 */ /* 0x000fe200078e0205 */
[----:B-----5:R-:W-:Y:S01]  /*10600*/  SHF.R.S32.HI R5, RZ, 0x1f, R6 ;  /* 0x0000001fff057819 */ /* 0x020fe20000011406 */
[----:B------:R-:W-:-:S04]  /*10610*/  IMAD.WIDE.U32 R2, R6, UR4, R2 ;  /* 0x0000000406027c25 */ /* 0x000fc8000f8e0002 */
[----:B------:R-:W-:-:S04]  /*10620*/  IMAD R11, R5, UR4, RZ ;  /* 0x00000004050b7c24 */ /* 0x000fc8000f8e02ff */
[----:B------:R-:W-:Y:S01]  /*10630*/  IMAD R11, R6, UR5, R11 ;  /* 0x00000005060b7c24 */ /* 0x000fe2000f8e020b */
[----:B------:R-:W-:-:S04]  /*10640*/  ULDC.64 UR4, c[0x0][0x330] ;  /* 0x0000cc0000047ab9 */ /* 0x000fc80000000a00 */
[----:B------:R-:W-:Y:S01]  /*10650*/  IADD3 R3, R3, R11, RZ ;  /* 0x0000000b03037210 */ /* 0x000fe20007ffe0ff */
[----:B------:R-:W-:Y:S01]  /*10660*/  IMAD.U32 R11, RZ, RZ, UR4 ;  /* 0x00000004ff0b7e24 */ /* 0x000fe2000f8e00ff */
[----:B------:R-:W-:-:S03]  /*10670*/  UIMAD UR4, UR6, UR4, URZ ;  /* 0x00000004060472a4 */ /* 0x000fc6000f8e023f */
[----:B------:R-:W-:Y:S01]  /*10680*/  IMAD.WIDE.U32 R2, R11, UR39, R2 ;  /* 0x000000270b027c25 */ /* 0x000fe2000f8e0002 */
[----:B------:R-:W-:Y:S01]  /*10690*/  UIMAD UR4, UR39, UR5, UR4 ;  /* 0x00000005270472a4 */ /* 0x000fe2000f8e0204 */
[----:B------:R-:W-:Y:S02]  /*106a0*/  ULDC.64 UR6, c[0x0][0x318] ;  /* 0x0000c60000067ab9 */ /* 0x000fe40000000a00 */
[----:B------:R-:W-:-:S03]  /*106b0*/  LEA R17, P0, R2, UR6, 0x1 ;  /* 0x0000000602117c11 */ /* 0x000fc6000f8008ff */
[----:B------:R-:W-:-:S05]  /*106c0*/  VIADD R3, R3, UR4 ;  /* 0x0000000403037c36 */ /* 0x000fca0008000000 */
[----:B------:R-:W-:Y:S01]  /*106d0*/  LEA.HI.X R18, R2, UR7, R3, 0x1, P0 ;  /* 0x0000000702127c11 */ /* 0x000fe200080f0c03 */
[----:B------:R-:W-:-:S05]  /*106e0*/  IMAD.MOV.U32 R2, RZ, RZ, 0x1 ;  /* 0x00000001ff027424 */ /* 0x000fca00078e00ff */
[----:B------:R-:W-:-:S04]  /*106f0*/  SHF.L.U32 R2, R2, 0x1f, RZ ;  /* 0x0000001f02027819 */ /* 0x000fc800000006ff */
[----:B------:R-:W0:Y:S02]  /*10700*/  SYNCS.PHASECHK.TRANS64.TRYWAIT P0, [UR45+0x30840], R2 ;  /* 0x03084002ff0075a7 */ /* 0x000e24000800016d */
[----:B0-----:R-:W-:Y:S05]  /*10710*/  @!P0 BRA `(.L_x_1096) ;  /* 0x0000002c00688947 */ /* 0x001fea0003800000 */
.L_x_1137:
[----:B------:R-:W-:Y:S01]  /*10720*/  ULDC.64 UR4, c[0x0][0x300] ;  /* 0x0000c00000047ab9 */ /* 0x000fe20000000a00 */
[----:B------:R-:W-:Y:S01]  /*10730*/  R2UR UR6, R32 ;  /* 0x00000000200672ca */ /* 0x000fe200000e0000 */
[----:B0-----:R-:W-:Y:S01]  /*10740*/  IMAD R2, R9, UR4, RZ ;  /* 0x0000000409027c24 */ /* 0x001fe2000f8e02ff */
[----:B------:R-:W-:Y:S01]  /*10750*/  SHF.R.U32.HI R28, RZ, 0x3, R8 ;  /* 0x00000003ff1c7819 */ /* 0x000fe20000011608 */
[----:B------:R-:W-:Y:S01]  /*10760*/  IMAD.SHL.U32 R30, R8, 0x8, RZ ;  /* 0x00000008081e7824 */ /* 0x000fe200078e00ff */
[C---:B------:R-:W-:Y:S01]  /*10770*/  LOP3.LUT P4, RZ, R16.reuse, 0x10, RZ, 0xc0, !PT ;  /* 0x0000001010ff7812 */ /* 0x040fe2000788c0ff */
[C---:B------:R-:W-:Y:S01]  /*10780*/  IMAD R9, R7.reuse, UR5, R2 ;  /* 0x0000000507097c24 */ /* 0x040fe2000f8e0202 */
[C---:B------:R-:W-:Y:S01]  /*10790*/  LOP3.LUT P3, RZ, R16.reuse, 0x8, RZ, 0xc0, !PT ;  /* 0x0000000810ff7812 */ /* 0x040fe2000786c0ff */
[----:B------:R-:W-:Y:S01]  /*107a0*/  IMAD.WIDE.U32 R2, R7, UR4, RZ ;  /* 0x0000000407027c25 */ /* 0x000fe2000f8e00ff */
[----:B------:R-:W-:Y:S01]  /*107b0*/  ULDC.64 UR4, c[0x0][0x310] ;  /* 0x0000c40000047ab9 */ /* 0x000fe20000000a00 */
[----:B------:R-:W-:-:S02]  /*107c0*/  LOP3.LUT P2, RZ, R16, 0x4, RZ, 0xc0, !PT ;  /* 0x0000000410ff7812 */ /* 0x000fc4000784c0ff */
[----:B------:R-:W-:Y:S01]  /*107d0*/  IMAD.IADD R3, R3, 0x1, R9 ;  /* 0x0000000103037824 */ /* 0x000fe200078e0209 */
[----:B------:R-:W-:Y:S01]  /*107e0*/  LOP3.LUT P1, RZ, R16, 0x2, RZ, 0xc0, !PT ;  /* 0x0000000210ff7812 */ /* 0x000fe2000782c0ff */
[----:B------:R-:W-:Y:S02]  /*107f0*/  IMAD R5, R5, UR4, RZ ;  /* 0x0000000405057c24 */ /* 0x000fe4000f8e02ff */
[----:B------:R-:W-:-:S04]  /*10800*/  IMAD.WIDE.U32 R2, R6, UR4, R2 ;  /* 0x0000000406027c25 */ /* 0x000fc8000f8e0002 */
        /* <DEDUP_REMOVED lines=8> */
[----:B------:R-:W-:Y:S01]  /*10890*/  IMAD.MOV.U32 R5, RZ, RZ, -0x40 ;  /* 0xffffffc0ff057424 */ /* 0x000fe200078e00ff */
[----:B------:R-:W-:Y:S02]  /*108a0*/  LEA R6, P0, R2, UR6, 0x1 ;  /* 0x0000000602067c11 */ /* 0x000fe4000f8008ff */
[----:B------:R-:W-:Y:S01]  /*108b0*/  VIADD R7, R3, UR4 ;  /* 0x0000000403077c36 */ /* 0x000fe20008000000 */
[----:B------:R-:W-:Y:S01]  /*108c0*/  LOP3.LUT R3, R4, 0x1c0, RZ, 0xc0, !PT ;  /* 0x000001c004037812 */ /* 0x000fe200078ec0ff */
[----:B------:R-:W-:Y:S01]  /*108d0*/  IMAD R0, R0, R5, UR47 ;  /* 0x0000002f00007e24 */ /* 0x000fe2000f8e0205 */
[----:B------:R-:W-:-:S02]  /*108e0*/  UMOV UR4, 0xffffffff ;  /* 0xffffffff00047882 */ /* 0x000fc40000000000 */
[----:B------:R-:W-:Y:S02]  /*108f0*/  LOP3.LUT R3, R3, 0x38, R4, 0xf8, !PT ;  /* 0x0000003803037812 */ /* 0x000fe400078ef804 */
[----:B------:R-:W-:Y:S02]  /*10900*/  IADD3 R0, -R28, R0, RZ ;  /* 0x000000001c007210 */ /* 0x000fe40007ffe1ff */
[----:B------:R-:W-:Y:S02]  /*10910*/  LOP3.LUT R3, R3, 0x38, R26, 0x78, !PT ;  /* 0x0000003803037812 */ /* 0x000fe400078e781a */
[----:B------:R-:W-:Y:S02]  /*10920*/  LEA.HI.X R7, R2, UR7, R7, 0x1, P0 ;  /* 0x0000000702077c11 */ /* 0x000fe400080f0c07 */
[----:B------:R-:W-:Y:S02]  /*10930*/  LOP3.LUT R30, R3, 0x200, R30, 0xf8, !PT ;  /* 0x00000200031e7812 */ /* 0x000fe400078ef81e */
[----:B------:R-:W-:Y:S01]  /*10940*/  ISETP.GE.AND P0, PT, R0, 0x1, PT ;  /* 0x000000010000780c */ /* 0x000fe20003f06270 */
[----:B------:R-:W-:-:S12]  /*10950*/  BRA.DIV UR4, `(.L_x_1097) ;  /* 0x0000002a04f07947 */ /* 0x000fd8000b800000 */
[----:B------:R-:W-:Y:S01]  /*10960*/  SHFL.IDX PT, R3, R7, RZ, 0x181f ;  /* 0x00181fff07037589 */ /* 0x000fe200000e0000 */
[----:B------:R-:W-:-:S03]  /*10970*/  @P0 LEA R9, R30, UR45, 0x1 ;  /* 0x0000002d1e090c11 */ /* 0x000fc6000f8e08ff */
[----:B------:R-:W0:Y:S04]  /*10980*/  SHFL.IDX PT, R2, R6, RZ, 0x181f ;  /* 0x00181fff06027589 */ /* 0x000e2800000e0000 */
[----:B------:R-:W-:Y:S04]  /*10990*/  SHFL.IDX PT, R5, R7, 0x1, 0x181f ;  /* 0x00381f0007057f89 */ /* 0x000fe800000e0000 */
        /* <DEDUP_REMOVED lines=24> */
.L_x_1147:
[----:B------:R-:W-:Y:S01]  /*10b20*/  ISETP.GE.AND P0, PT, R0, 0x31, PT ;  /* 0x000000310000780c */ /* 0x000fe20003f06270 */
[----:B-1----:R-:W-:Y:S02]  /*10b30*/  IMAD.MOV.U32 R2, RZ, RZ, R14 ;  /* 0x000000ffff027224 */ /* 0x002fe400078e000e */
[----:B--2---:R-:W-:-:S10]  /*10b40*/  IMAD.MOV.U32 R3, RZ, RZ, R4 ;  /* 0x000000ffff037224 */ /* 0x004fd400078e0004 */
[----:B------:R-:W-:Y:S01]  /*10b50*/  @P0 IMAD.WIDE.U32 R2, R25, 0x2, R2 ;  /* 0x0000000219020825 */ /* 0x000fe200078e0002 */
[----:B------:R-:W-:-:S05]  /*10b60*/  @P0 LEA R5, R30, UR45, 0x1 ;  /* 0x0000002d1e050c11 */ /* 0x000fca000f8e08ff */
[----:B------:R-:W-:Y:S01]  /*10b70*/  @!PT LDS RZ, [RZ] ;  /* 0x00000000fffff984 */ /* 0x000fe20000000800 */
[----:B------:R-:W-:Y:S01]  /*10b80*/  @!PT LDS RZ, [RZ] ;  /* 0x00000000fffff984 */ /* 0x000fe20000000800 */
[----:B------:R-:W-:Y:S01]  /*10b90*/  @!PT LDS RZ, [RZ] ;  /* 0x00000000fffff984 */ /* 0x000fe20000000800 */
[----:B------:R0:W-:Y:S04]  /*10ba0*/  @P0 LDGSTS.E.BYPASS.LTC128B.128 [R5+0x21c00], desc[UR60][R2.64], !P4 ;  /* 0x21c0000002050fae */ /* 0x0001e8000e101d7c */
[----:B------:R0:W-:Y:S04]  /*10bb0*/  @P0 LDGSTS.E.BYPASS.LTC128B.128 [R5+0x23c00], desc[UR60][R2.64+0x80], !P3 ;  /* 0x23c0008002050fae */ /* 0x0001e8000d901d7c */
[----:B------:R0:W-:Y:S04]  /*10bc0*/  @P0 LDGSTS.E.BYPASS.LTC128B.128 [R5+0x25c00], desc[UR60][R2.64+0x100], !P2 ;  /* 0x25c0010002050fae */ /* 0x0001e8000d101d7c */
[----:B------:R0:W-:Y:S01]  /*10bd0*/  @P0 LDGSTS.E.BYPASS.LTC128B.128 [R5+0x27c00], desc[UR60][R2.64+0x180], !P1 ;  /* 0x27c0018002050fae */ /* 0x0001e2000c901d7c */
[----:B------:R-:W-:Y:S01]  /*10be0*/  NOP ;  /* 0x0000000000007918 */ /* 0x000fe20000000000 */
[----:B------:R-:W-:Y:S02]  /*10bf0*/  SYNCS.ARRIVE.TRANS64.RED.A0T1 RZ, [UR45+0x30830], RZ ;  /* 0x030830ffffff79a7 */ /* 0x000fe4000820042d */
[----:B------:R-:W-:Y:S01]  /*10c00*/  ARRIVES.LDGSTSBAR.64.TRANSCNT [UR45+0x30830] ;  /* 0x03083000ff0079b0 */ /* 0x000fe20008000aad */
[----:B------:R-:W-:Y:S01]  /*10c10*/  NOP ;  /* 0x0000000000007918 */ /* 0x000fe20000000000 */
[----:B------:R-:W-:-:S13]  /*10c20*/  LOP3.LUT P1, RZ, R16, 0x20, RZ, 0xc0, !PT ;  /* 0x0000002010ff7812 */ /* 0x000fda000782c0ff */
[----:B0-----:R-:W-:Y:S05]  /*10c30*/  @!P1 BRA `(.L_x_1098) ;  /* 0x0000000000049947 */ /* 0x001fea0003800000 */
[----:B------:R-:W-:Y:S01]  /*10c40*/  BPT.TRAP 0x1 ;  /* 0x000000040000795c */ /* 0x000fe20000300000 */
.L_x_1098:
        /* <DEDUP_REMOVED lines=30> */
.L_x_1099:
[----:B------:R-:W-:Y:S01]  /*10e30*/  UISETP.NE.AND UP0, UPT, UR48, URZ, UPT ;  /* 0x0000003f3000728c */ /* 0x000fe2000bf05270 */
[----:B------:R-:W-:Y:S01]  /*10e40*/  VIADD R0, R37, UR40 ;  /* 0x0000002825007c36 */ /* 0x000fe20008000000 */
[----:B------:R-:W0:Y:S01]  /*10e50*/  LDC R7, c[0x0][0x448] ;  /* 0x00011200ff077b82 */ /* 0x000e220000000800 */
[----:B------:R-:W-:Y:S01]  /*10e60*/  MOV R4, UR36 ;  /* 0x0000002400047c02 */ /* 0x000fe20008000f00 */
[----:B------:R-:W-:Y:S02]  /*10e70*/  IMAD.U32 R3, RZ, RZ, UR46 ;  /* 0x0000002eff037e24 */ /* 0x000fe4000f8e00ff */
[----:B------:R-:W-:Y:S01]  /*10e80*/  PLOP3.LUT P0, PT, PT, PT, UP0, 0x80, 0x0 ;  /* 0x000000000000781c */ /* 0x000fe20003f0f008 */
[----:B------:R-:W-:Y:S02]  /*10e90*/  IMAD.MOV.U32 R9, RZ, RZ, R0 ;  /* 0x000000ffff097224 */ /* 0x000fe400078e0000 */
[----:B------:R-:W-:Y:S02]  /*10ea0*/  IMAD.U32 R5, RZ, RZ, UR37 ;  /* 0x00000025ff057e24 */ /* 0x000fe4000f8e00ff */
[----:B------:R-:W-:-:S08]  /*10eb0*/  @UP0 ULDC UR4, c[0x0][0x44c] ;  /* 0x0001130000040ab9 */ /* 0x000fd00000000800 */
[----:B------:R-:W-:Y:S01]  /*10ec0*/  @P0 IMAD.HI.U32 R2, R0, UR4, RZ ;  /* 0x0000000400020c27 */ /* 0x000fe2000f8e00ff */
[----:B------:R-:W-:Y:S01]  /*10ed0*/  PLOP3.LUT P0, PT, PT, PT, UP0, 0x80, 0x0 ;  /* 0x000000000000781c */ /* 0x000fe20003f0f008 */
[----:B------:R-:W-:-:S12]  /*10ee0*/  @UP0 ULDC UR4, c[0x0][0x450] ;  /* 0x0001140000040ab9 */ /* 0x000fd80000000800 */
[----:B------:R-:W-:Y:S01]  /*10ef0*/  @P0 SHF.R.U32.HI R9, RZ, UR4, R2 ;  /* 0x00000004ff090c19 */ /* 0x000fe20008011602 */
[----:B------:R-:W-:Y:S01]  /*10f00*/  ULDC.64 UR4, c[0x0][0x2e0] ;  /* 0x0000b80000047ab9 */ /* 0x000fe20000000a00 */
[----:B------:R-:W-:Y:S02]  /*10f10*/  IMAD.MOV.U32 R2, RZ, RZ, R4 ;  /* 0x000000ffff027224 */ /* 0x000fe400078e0004 */
[----:B------:R-:W-:Y:S02]  /*10f20*/  IMAD R26, R26, UR4, RZ ;  /* 0x000000041a1a7c24 */ /* 0x000fe4000f8e02ff */
[----:B------:R-:W-:-:S04]  /*10f30*/  IMAD.WIDE.U32 R2, R23, UR4, R2 ;  /* 0x0000000417027c25 */ /* 0x000fc8000f8e0002 */
[----:B------:R-:W-:Y:S01]  /*10f40*/  IMAD R5, R23, UR5, R26 ;  /* 0x0000000517057c24 */ /* 0x000fe2000f8e021a */
[----:B------:R-:W-:-:S03]  /*10f50*/  ULDC.64 UR4, c[0x0][0x2d0] ;  /* 0x0000b40000047ab9 */ /* 0x000fc60000000a00 */
[----:B------:R-:W-:Y:S02]  /*10f60*/  IMAD.IADD R3, R3, 0x1, R5 ;  /* 0x0000000103037824 */ /* 0x000fe400078e0205 */
[----:B------:R-:W-:Y:S02]  /*10f70*/  IMAD.MOV R5, RZ, RZ, -R9 ;  /* 0x000000ffff057224 */ /* 0x000fe400078e0a09 */
[----:B------:R-:W-:-:S04]  /*10f80*/  IMAD.WIDE.U32 R2, R9, UR4, R2 ;  /* 0x0000000409027c25 */ /* 0x000fc8000f8e0002 */
[----:B0-----:R-:W-:Y:S01]  /*10f90*/  IMAD R5, R7, R5, R0 ;  /* 0x0000000507057224 */ /* 0x001fe200078e0200 */
[----:B------:R-:W-:-:S05]  /*10fa0*/  SHF.R.S32.HI R0, RZ, 0x1f, R9 ;  /* 0x0000001fff007819 */ /* 0x000fca0000011409 */
[----:B------:R-:W-:-:S04]  /*10fb0*/  IMAD R0, R0, UR4, RZ ;  /* 0x0000000400007c24 */ /* 0x000fc8000f8e02ff */
[----:B------:R-:W-:Y:S01]  /*10fc0*/  IMAD R9, R9, UR5, R0 ;  /* 0x0000000509097c24 */ /* 0x000fe2000f8e0200 */
[----:B------:R-:W-:Y:S01]  /*10fd0*/  SHF.R.S32.HI R0, RZ, 0x1f, R5 ;  /* 0x0000001fff007819 */ /* 0x000fe20000011405 */
[----:B------:R-:W-:-:S03]  /*10fe0*/  ULDC.64 UR4, c[0x0][0x2c8] ;  /* 0x0000b20000047ab9 */ /* 0x000fc60000000a00 */
[----:B------:R-:W-:Y:S01]  /*10ff0*/  IADD3 R3, R3, R9, RZ ;  /* 0x0000000903037210 */ /* 0x000fe20007ffe0ff */
[----:B------:R-:W-:-:S04]  /*11000*/  IMAD R0, R0, UR4, RZ ;  /* 0x0000000400007c24 */ /* 0x000fc8000f8e02ff */
[C---:B------:R-:W-:Y:S02]  /*11010*/  IMAD R9, R5.reuse, UR5, R0 ;  /* 0x0000000505097c24 */ /* 0x040fe4000f8e0200 */
[----:B------:R-:W-:Y:S01]  /*11020*/  IMAD.WIDE.U32 R2, R5, UR4, R2 ;  /* 0x0000000405027c25 */ /* 0x000fe2000f8e0002 */
[----:B------:R-:W-:-:S03]  /*11030*/  ULDC.64 UR4, c[0x0][0x280] ;  /* 0x0000a00000047ab9 */ /* 0x000fc60000000a00 */
[----:B------:R-:W-:Y:S01]  /*11040*/  IMAD.IADD R3, R3, 0x1, R9 ;  /* 0x0000000103037824 */ /* 0x000fe200078e0209 */
[C---:B------:R-:W-:Y:S01]  /*11050*/  LEA R0, P0, R2.reuse, UR4, 0x1 ;  /* 0x0000000402007c11 */ /* 0x040fe2000f8008ff */
[----:B------:R-:W-:Y:S02]  /*11060*/  ULDC UR4, c[0x0][0x2b8] ;  /* 0x0000ae0000047ab9 */ /* 0x000fe40000000800 */
[----:B------:R-:W-:Y:S02]  /*11070*/  ISETP.GE.AND P4, PT, R25, UR4, PT ;  /* 0x0000000419007c0c */ /* 0x000fe4000bf86270 */
[----:B------:R-:W-:Y:S01]  /*11080*/  LEA.HI.X R6, R2, UR5, R3, 0x1, P0 ;  /* 0x0000000502067c11 */ /* 0x000fe200080f0c03 */
[----:B------:R-:W-:Y:S01]  /*11090*/  UMOV UR5, 0xffffffff ;  /* 0xffffffff00057882 */ /* 0x000fe20000000000 */
[----:B------:R-:W-:Y:S02]  /*110a0*/  ISETP.GE.AND P3, PT, R36, UR4, PT ;  /* 0x0000000424007c0c */ /* 0x000fe4000bf66270 */
[----:B------:R-:W-:-:S02]  /*110b0*/  ISETP.GE.AND P2, PT, R35, UR4, PT ;  /* 0x0000000423007c0c */ /* 0x000fc4000bf46270 */
[----:B------:R-:W-:Y:S01]  /*110c0*/  ISETP.GE.AND P1, PT, R34, UR4, PT ;  /* 0x0000000422007c0c */ /* 0x000fe2000bf26270 */
[----:B------:R-:W-:-:S12]  /*110d0*/  BRA.DIV UR5, `(.L_x_1100) ;  /* 0x0000002a05507947 */ /* 0x000fd8000b800000 */
[----:B------:R-:W-:Y:S01]  /*110e0*/  SHFL.IDX PT, R3, R6, RZ, 0x181f ;  /* 0x00181fff06037589 */ /* 0x000fe200000e0000 */
[----:B------:R-:W-:Y:S01]  /*110f0*/  ULDC UR4, c[0x0][0x288] ;  /* 0x0000a20000047ab9 */ /* 0x000fe20000000800 */
[----:B------:R-:W-:Y:S02]  /*11100*/  VIADD R8, R28, UR40 ;  /* 0x000000281c087c36 */ /* 0x000fe40008000000 */
        /* <DEDUP_REMOVED lines=13> */
[----:B------:R-:W-:Y:S01]  /*111e0*/  ISETP.GE.AND P0, PT, R10, R7, PT ;  /* 0x000000070a00720c */ /* 0x000fe20003f06270 */
[----:B------:R-:W-:-:S02]  /*111f0*/  VIADD R10, R8, 0x20 ;  /* 0x00000020080a7836 */ /* 0x000fc40000000000 */
[----:B0-----:R-:W-:Y:S10]  /*11200*/  SHFL.IDX PT, R3, R6, 0x2, 0x181f ;  /* 0x00581f0006037f89 */ /* 0x001ff400000e0000 */
[----:B-1----:R-:W-:Y:S01]  /*11210*/  @!P0 IMAD.WIDE.U32 R4, R25, 0x2, R4 ;  /* 0x0000000219048825 */ /* 0x002fe200078e0004 */
[----:B------:R-:W-:Y:S01]  /*11220*/  @!P0 LEA R21, R30, UR45, 0x1 ;  /* 0x0000002d1e158c11 */ /* 0x000fe2000f8e08ff */
[----:B------:R-:W0:Y:S04]  /*11230*/  SHFL.IDX PT, R2, R0, 0x2, 0x181f ;  /* 0x00581f0000027f89 */ /* 0x000e2800000e0000 */
[----:B------:R-:W-:Y:S04]  /*11240*/  @!P0 LDGSTS.E.BYPASS.LTC128B.128 [R21+0x10c00], desc[UR60][R4.64], !P4 ;  /* 0x10c0000004158fae */ /* 0x000fe8000e101d7c */
[----:B------:R-:W-:Y:S04]  /*11250*/  @!P0 LDGSTS.E.BYPASS.LTC128B.128 [R21+0x14c00], desc[UR60][R4.64+0x80], !P3 ;  /* 0x14c0008004158fae */ /* 0x000fe8000d901d7c */
[----:B------:R-:W-:Y:S04]  /*11260*/  @!P0 LDGSTS.E.BYPASS.LTC128B.128 [R21+0x18c00], desc[UR60][R4.64+0x100], !P2 ;  /* 0x18c0010004158fae */ /* 0x000fe8000d101d7c */
[----:B------:R1:W-:Y:S01]  /*11270*/  @!P0 LDGSTS.E.BYPASS.LTC128B.128 [R21+0x1cc00], desc[UR60][R4.64+0x180], !P1 ;  /* 0x1cc0018004158fae */ /* 0x0003e2000c901d7c */
[----:B------:R-:W-:-:S02]  /*11280*/  ISETP.GE.AND P0, PT, R10, R7, PT ;  /* 0x000000070a00720c */ /* 0x000fc40003f06270 */
[----:B------:R-:W-:Y:S01]  /*11290*/  IADD3 R10, R8, 0x30, RZ ;  /* 0x00000030080a7810 */ /* 0x000fe20007ffe0ff */
        /* <DEDUP_REMOVED lines=46> */
.L_x_1164:
[----:B------:R-:W-:Y:S01]  /*11580*/  VIADD R8, R8, 0x70 ;  /* 0x0000007008087836 */ /* 0x000fe20000000000 */
[----:B------:R-:W-:Y:S01]  /*11590*/  BSSY B0, `(.L_x_1101) ;  /* 0x000000e000007945 */ /* 0x000fe20003800000 */
[----:B-1----:R-:W-:Y:S01]  /*115a0*/  MOV R2, R14 ;  /* 0x0000000e00027202 */ /* 0x002fe20000000f00 */
[----:B------:R-:W-:Y:S02]  /*115b0*/  IMAD.MOV.U32 R3, RZ, RZ, R6 ;  /* 0x000000ffff037224 */ /* 0x000fe400078e0006 */
[----:B------:R-:W-:-:S13]  /*115c0*/  ISETP.GE.AND P0, PT, R8, R7, PT ;  /* 0x000000070800720c */ /* 0x000fda0003f06270 */
[----:B------:R-:W-:Y:S05]  /*115d0*/  @P0 BRA `(.L_x_1102) ;  /* 0x0000000000240947 */ /* 0x000fea0003800000 */
[----:B------:R-:W-:Y:S01]  /*115e0*/  IMAD.WIDE.U32 R2, R25, 0x2, R2 ;  /* 0x0000000219027825 */ /* 0x000fe200078e0002 */
        /* <DEDUP_REMOVED lines=8> */
.L_x_1102:
[----:B------:R-:W-:Y:S05]  /*11670*/  BSYNC B0 ;  /* 0x0000000000007941 */ /* 0x000fea0003800000 */
.L_x_1101:
[----:B------:R-:W-:Y:S01]  /*11680*/  NOP ;  /* 0x0000000000007918 */ /* 0x000fe20000000000 */
[----:B------:R-:W-:Y:S01]  /*11690*/  SYNCS.ARRIVE.TRANS64.RED.A0T1 RZ, [UR45+0x30800], RZ ;  /* 0x030800ffffff79a7 */ /* 0x000fe2000820042d */
[----:B------:R-:W-:Y:S01]  /*116a0*/  IMAD.MOV.U32 R0, RZ, RZ, 0x1 ;  /* 0x00000001ff007424 */ /* 0x000fe200078e00ff */
[----:B------:R-:W-:Y:S01]  /*116b0*/  ARRIVES.LDGSTSBAR.64.TRANSCNT [UR45+0x30800] ;  /* 0x03080000ff0079b0 */ /* 0x000fe20008000aad */
[----:B------:R-:W-:Y:S02]  /*116c0*/  VIADD R19, R19, 0xfffffffe ;  /* 0xfffffffe13137836 */ /* 0x000fe40000000000 */
[----:B------:R-:W-:Y:S01]  /*116d0*/  IMAD.MOV.U32 R23, RZ, RZ, 0x1 ;  /* 0x00000001ff177424 */ /* 0x000fe200078e00ff */
[----:B------:R-:W-:Y:S01]  /*116e0*/  SHF.L.U32 R0, R0, 0x1f, RZ ;  /* 0x0000001f00007819 */ /* 0x000fe200000006ff */
[----:B------:R-:W-:Y:S01]  /*116f0*/  NOP ;  /* 0x0000000000007918 */ /* 0x000fe20000000000 */
[----:B------:R-:W-:Y:S02]  /*11700*/  SYNCS.ARRIVE.TRANS64.A1T0 RZ, [UR45+0x30800], RZ ;  /* 0x030800ffffff79a7 */ /* 0x000fe4000810002d */
[----:B------:R-:W1:Y:S02]  /*11710*/  SYNCS.PHASECHK.TRANS64.TRYWAIT P0, [UR45+0x30820], R0 ;  /* 0x03082000ff0075a7 */ /* 0x000e64000800016d */
[----:B-1----:R-:W-:Y:S05]  /*11720*/  @!P0 BRA `(.L_x_1103) ;  /* 0x0000002c00608947 */ /* 0x002fea0003800000 */
.L_x_1165:
[----:B------:R-:W-:Y:S02]  /*11730*/  ISETP.GE.AND P0, PT, R19, UR49, PT ;  /* 0x0000003113007c0c */ /* 0x000fe4000bf06270 */
[----:B------:R-:W-:-:S11]  /*11740*/  MOV R20, RZ ;  /* 0x000000ff00147202 */ /* 0x000fd60000000f00 */
[----:B------:R-:W-:Y:S05]  /*11750*/  @!P0 BRA `(.L_x_1104) ;  /* 0x0000001000088947 */ /* 0x000fea0003800000 */
[----:B0-----:R-:W0:Y:S01]  /*11760*/  S2R R2, SR_TID.X ;  /* 0x0000000000027919 */ /* 0x001e220000002100 */
[----:B------:R-:W-:Y:S01]  /*11770*/  UIADD3 UR4, UR44, 0x1, URZ ;  /* 0x000000012c047890 */ /* 0x000fe2000fffe03f */
[----:B------:R-:W-:Y:S01]  /*11780*/  LOP3.LUT R3, RZ, UR42, RZ, 0x33, !PT ;  /* 0x0000002aff037c12 */ /* 0x000fe2000f8e33ff */
[----:B------:R-:W-:Y:S01]  /*11790*/  BSSY B0, `(.L_x_1104) ;  /* 0x00000fe000007945 */ /* 0x000fe20003800000 */
[----:B------:R-:W-:Y:S01]  /*117a0*/  LOP3.LUT R5, RZ, UR41, RZ, 0x33, !PT ;  /* 0x00000029ff057c12 */ /* 0x000fe2000f8e33ff */
[----:B------:R-:W-:Y:S01]  /*117b0*/  UIMAD UR4, UR4, UR38, URZ ;  /* 0x00000026040472a4 */ /* 0x000fe2000f8e023f */
[----:B------:R-:W-:-:S05]  /*117c0*/  MOV R19, RZ ;  /* 0x000000ff00137202 */ /* 0x000fca0000000f00 */
[----:B------:R-:W-:Y:S01]  /*117d0*/  LOP3.LUT R0, RZ, UR4, RZ, 0x33, !PT ;  /* 0x00000004ff007c12 */ /* 0x000fe2000f8e33ff */
[----:B------:R-:W-:Y:S02]  /*117e0*/  ULDC UR4, c[0x0][0x2f4] ;  /* 0x0000bd0000047ab9 */ /* 0x000fe40000000800 */
[----:B------:R-:W-:Y:S02]  /*117f0*/  ISETP.GE.AND P4, PT, R25, UR4, PT ;  /* 0x0000000419007c0c */ /* 0x000fe4000bf86270 */
[----:B------:R-:W-:Y:S02]  /*11800*/  VIADDMNMX R0, R0, -UR43, R3, !PT ;  /* 0x8000002b00007c46 */ /* 0x000fe4000f800103 */
[----:B------:R-:W-:Y:S02]  /*11810*/  ISETP.GE.AND P3, PT, R36, UR4, PT ;  /* 0x0000000424007c0c */ /* 0x000fe4000bf66270 */
[----:B------:R-:W-:Y:S02]  /*11820*/  VIMNMX R0, R0, R5, !PT ;  /* 0x0000000500007248 */ /* 0x000fe40007fe0100 */
[----:B------:R-:W-:-:S02]  /*11830*/  ISETP.GE.AND P2, PT, R35, UR4, PT ;  /* 0x0000000423007c0c */ /* 0x000fc4000bf46270 */
[----:B------:R-:W-:Y:S02]  /*11840*/  IADD3 R27, -R0, -0x2, RZ ;  /* 0xfffffffe001b7810 */ /* 0x000fe40007ffe1ff */
        /* <DEDUP_REMOVED lines=9> */
[----:B------:R-:W-:-:S02]  /*118e0*/  IMAD.MOV.U32 R22, RZ, RZ, 0x1 ;  /* 0x00000001ff167424 */ /* 0x000fc400078e00ff */
[----:B------:R-:W-:-:S07]  /*118f0*/  VIADD R0, R3, 0x80 ;  /* 0x0000008003007836 */ /* 0x000fce0000000000 */
.L_x_1117:
[----:B------:R-:W2:Y:S01]  /*11900*/  LDL R8, [R1] ;  /* 0x0000000001087983 */ /* 0x000ea20000100800 */
[----:B------:R-:W0:Y:S01]  /*11910*/  LDC R2, c[0x0][0x430] ;  /* 0x00010c00ff027b82 */ /* 0x000e220000000800 */
[----:B------:R-:W-:Y:S01]  /*11920*/  ISETP.GT.U32.AND P6, PT, R37, 0x3f, PT ;  /* 0x0000003f2500780c */ /* 0x000fe20003fc4070 */
[----:B------:R-:W-:-:S12]  /*11930*/  IMAD.MOV.U32 R9, RZ, RZ, R10 ;  /* 0x000000ffff097224 */ /* 0x000fd800078e000a */
[----:B------:R-:W2:Y:S01]  /*11940*/  @!P6 LDC.64 R6, c[0x0][0x428] ;  /* 0x00010a00ff06eb82 */ /* 0x000ea20000000a00 */
[----:B0-----:R-:W-:-:S13]  /*11950*/  ISETP.NE.AND P0, PT, R2, 0x1, PT ;  /* 0x000000010200780c */ /* 0x001fda0003f05270 */
[----:B------:R-:W0:Y:S08]  /*11960*/  @P0 LDC R3, c[0x0][0x434] ;  /* 0x00010d00ff030b82 */ /* 0x000e300000000800 */
[----:B-1----:R-:W1:Y:S01]  /*11970*/  @P0 LDC R5, c[0x0][0x438] ;  /* 0x00010e00ff050b82 */ /* 0x002e620000000800 */
[----:B0-----:R-:W-:-:S05]  /*11980*/  @P0 IMAD.HI.U32 R2, R10, R3, RZ ;  /* 0x000000030a020227 */ /* 0x001fca00078e00ff */
[----:B-1----:R-:W-:Y:S02]  /*11990*/  @P0 SHF.R.U32.HI R9, RZ, R5, R2 ;  /* 0x00000005ff090219 */ /* 0x002fe40000011602 */
[----:B------:R-:W0:Y:S02]  /*119a0*/  @!P6 LDC.64 R4, c[0x0][0x418] ;  /* 0x00010600ff04eb82 */ /* 0x000e240000000a00 */
[----:B------:R-:W-:Y:S01]  /*119b0*/  @!P6 SHF.R.S32.HI R3, RZ, 0x1f, R9 ;  /* 0x0000001fff03e819 */ /* 0x000fe20000011409 */
[----:B--2---:R-:W-:-:S04]  /*119c0*/  @!P6 IMAD R2, R8, R6, RZ ;  /* 0x000000060802e224 */ /* 0x004fc800078e02ff */
[----:B------:R-:W-:Y:S02]  /*119d0*/  @!P6 IMAD R7, R33, R7, R2 ;  /* 0x000000072107e224 */ /* 0x000fe400078e0202 */
[----:B------:R-:W-:-:S04]  /*119e0*/  @!P6 IMAD.MOV.U32 R2, RZ, RZ, R9 ;  /* 0x000000ffff02e224 */ /* 0x000fc800078e0009 */
[----:B------:R-:W-:-:S04]  /*119f0*/  @!P6 IMAD.WIDE.U32 R2, R33, R6, R2 ;  /* 0x000000062102e225 */ /* 0x000fc800078e0002 */
[----:B------:R-:W-:Y:S01]  /*11a00*/  @!P6 IMAD.IADD R3, R7, 0x1, R3 ;  /* 0x000000010703e824 */ /* 0x000fe200078e0203 */
[----:B0-----:R-:W-:Y:S01]  /*11a10*/  @!P6 LEA R4, P0, R2, R4, 0x2 ;  /* 0x000000040204e211 */ /* 0x001fe200078010ff */
[----:B------:R-:W-:-:S03]  /*11a20*/  IMAD.MOV.U32 R6, RZ, RZ, RZ ;  /* 0x000000ffff067224 */ /* 0x000fc600078e00ff */
[----:B------:R-:W-:-:S05]  /*11a30*/  @!P6 LEA.HI.X R5, R2, R5, R3, 0x2, P0 ;  /* 0x000000050205e211 */ /* 0x000fca00000f1403 */
[----:B------:R0:W5:Y:S01]  /*11a40*/  @!P6 LDG.E R6, desc[UR60][R4.64] ;  /* 0x0000003c0406e981 */ /* 0x000162000c1e1900 */
[----:B------:R-:W-:Y:S02]  /*11a50*/  LOP3.LUT P5, RZ, R16, 0x20, RZ, 0xc0, !PT ;  /* 0x0000002010ff7812 */ /* 0x000fe400078ac0ff */
[----:B------:R-:W-:-:S04]  /*11a60*/  IADD3 R20, R19, 0x1, RZ ;  /* 0x0000000113147810 */ /* 0x000fc80007ffe0ff */
[----:B------:R-:W-:-:S04]  /*11a70*/  ISETP.NE.AND P0, PT, R20, 0x2, PT ;  /* 0x000000021400780c */ /* 0x000fc80003f05270 */
[----:B------:R-:W-:Y:S02]  /*11a80*/  SEL R23, RZ, 0x1, P0 ;  /* 0x00000001ff177807 */ /* 0x000fe40000000000 */
[----:B------:R-:W-:Y:S02]  /*11a90*/  SEL R20, R20, RZ, P0 ;  /* 0x000000ff14147207 */ /* 0x000fe40000000000 */
[----:B------:R-:W-:Y:S01]  /*11aa0*/  LOP3.LUT R23, R22, R23, RZ, 0x3c, !PT ;  /* 0x0000001716177212 */ /* 0x000fe200078e3cff */
[----:B0-----:R-:W-:Y:S06]  /*11ab0*/  @!P5 BRA `(.L_x_1105) ;  /* 0x000000000004d947 */ /* 0x001fec0003800000 */
[----:B------:R-:W-:Y:S01]  /*11ac0*/  BPT.TRAP 0x1 ;  /* 0x000000040000795c */ /* 0x000fe20000300000 */
.L_x_1105:
[----:B------:R-:W-:Y:S01]  /*11ad0*/  LEA R21, R20, UR45, 0x3 ;  /* 0x0000002d14157c11 */ /* 0x000fe2000f8e18ff */
[----:B------:R-:W-:Y:S01]  /*11ae0*/  BSSY B1, `(.L_x_1106) ;  /* 0x0000004000017945 */ /* 0x000fe20003800000 */
[----:B------:R-:W-:-:S04]  /*11af0*/  SHF.L.U32 R2, R23, 0x1f, RZ ;  /* 0x0000001f17027819 */ /* 0x000fc800000006ff */
[----:B------:R-:W0:Y:S02]  /*11b00*/  SYNCS.PHASECHK.TRANS64.TRYWAIT P0, [R21+URZ+0x30840], R2 ;  /* 0x03084002150075a7 */ /* 0x000e24000800017f */
[----:B0-----:R-:W-:Y:S05]  /*11b10*/  @!P0 BRA `(.L_x_1107) ;  /* 0x00000028007c8947 */ /* 0x001fea0003800000 */
.L_x_1166:
[----:B------:R-:W-:Y:S05]  /*11b20*/  BSYNC B1 ;  /* 0x0000000000017941 */ /* 0x000fea0003800000 */
.L_x_1106:
        /* <DEDUP_REMOVED lines=9> */
[----:B0-----:R-:W-:-:S04]  /*11bc0*/  IMAD R2, R24, UR4, RZ ;  /* 0x0000000418027c24 */ /* 0x001fc8000f8e02ff */
[C---:B------:R-:W-:Y:S02]  /*11bd0*/  IMAD R5, R7.reuse, UR5, R2 ;  /* 0x0000000507057c24 */ /* 0x040fe4000f8e0202 */
        /* <DEDUP_REMOVED lines=20> */
[----:B------:R-:W-:Y:S02]  /*11d20*/  LOP3.LUT R16, R16, 0xfffff7ff, RZ, 0xc0, !PT ;  /* 0xfffff7ff10107812 */ /* 0x000fe400078ec0ff */
[----:B------:R-:W1:Y:S01]  /*11d30*/  SHFL.IDX PT, R3, R31, RZ, 0x181f ;  /* 0x00181fff1f037589 */ /* 0x000e6200000e0000 */
[----:B------:R-:W-:Y:S02]  /*11d40*/  LEA R29, R29, UR45, 0x1 ;  /* 0x0000002d1d1d7c11 */ /* 0x000fe4000f8e08ff */
[----:B------:R-:W-:Y:S01]  /*11d50*/  @P1 LOP3.LUT R16, R16, 0x800, RZ, 0xfc, !PT ;  /* 0x0000080010101812 */ /* 0x000fe200078efcff */
[----:B------:R-:W2:Y:S03]  /*11d60*/  SHFL.IDX PT, R2, R28, 0x1, 0x181f ;  /* 0x00381f001c027f89 */ /* 0x000ea600000e0000 */
[----:B------:R-:W-:-:S02]  /*11d70*/  LOP3.LUT P1, RZ, R16, 0x10, RZ, 0xc0, !PT ;  /* 0x0000001010ff7812 */ /* 0x000fc4000782c0ff */
[----:B------:R-:W-:Y:S02]  /*11d80*/  LOP3.LUT P6, RZ, R16, 0x4, RZ, 0xc0, !PT ;  /* 0x0000000410ff7812 */ /* 0x000fe400078cc0ff */
[-C--:B0-----:R-:W-:Y:S02]  /*11d90*/  IADD3 R8, P0, R14, R11.reuse, RZ ;  /* 0x0000000b0e087210 */ /* 0x081fe40007f1e0ff */
[----:B------:R-:W-:Y:S03]  /*11da0*/  SHFL.IDX PT, R14, R28, 0x3, 0x181f ;  /* 0x00781f001c0e7f89 */ /* 0x000fe600000e0000 */
[----:B-1----:R-:W-:Y:S02]  /*11db0*/  IMAD.X R9, RZ, RZ, R3, P0 ;  /* 0x000000ffff097224 */ /* 0x002fe400000e0603 */
[----:B------:R-:W0:Y:S01]  /*11dc0*/  SHFL.IDX PT, R3, R31, 0x1, 0x181f ;  /* 0x00381f001f037f89 */ /* 0x000e2200000e0000 */
[----:B--2---:R-:W-:-:S03]  /*11dd0*/  IADD3 R4, P0, R2, R11, RZ ;  /* 0x0000000b02047210 */ /* 0x004fc60007f1e0ff */
[----:B------:R-:W1:Y:S04]  /*11de0*/  SHFL.IDX PT, R2, R28, 0x2, 0x181f ;  /* 0x00581f001c027f89 */ /* 0x000e6800000e0000 */
[----:B------:R2:W-:Y:S01]  /*11df0*/  LDGSTS.E.BYPASS.LTC128B.128 [R29+0x20400], desc[UR60][R8.64], !P1 ;  /* 0x20400000081d7fae */ /* 0x0005e2000c901d7c */
[----:B0-----:R-:W-:-:S03]  /*11e00*/  IMAD.X R5, RZ, RZ, R3, P0 ;  /* 0x000000ffff057224 */ /* 0x001fc600000e0603 */
[----:B------:R-:W0:Y:S01]  /*11e10*/  SHFL.IDX PT, R3, R31, 0x2, 0x181f ;  /* 0x00581f001f037f89 */ /* 0x000e2200000e0000 */
[----:B-1----:R-:W-:-:S03]  /*11e20*/  IADD3 R2, P0, R2, R11, RZ ;  /* 0x0000000b02027210 */ /* 0x002fc60007f1e0ff */
[----:B------:R-:W1:Y:S01]  /*11e30*/  SHFL.IDX PT, R31, R31, 0x3, 0x181f ;  /* 0x00781f001f1f7f89 */ /* 0x000e6200000e0000 */
[----:B0-----:R-:W-:Y:S02]  /*11e40*/  IADD3.X R3, RZ, R3, RZ, P0, !PT ;  /* 0x00000003ff037210 */ /* 0x001fe400007fe4ff */
        /* <DEDUP_REMOVED lines=11> */
[----:B------:R2:W-:Y:S04]  /*11f00*/  LDGSTS.E.BYPASS.LTC128B.128 [R29+0x25400], desc[UR60][R2.64+0x100], !P6 ;  /* 0x25400100021d7fae */ /* 0x0005e8000f101d7c */
[----:B-1----:R2:W-:Y:S02]  /*11f10*/  LDGSTS.E.BYPASS.LTC128B.128 [R29+0x27400], desc[UR60][R2.64+0x180], !P5 ;  /* 0x27400180021d7fae */ /* 0x0025e4000e901d7c */
.L_x_1176:
[----:B--2---:R-:W-:Y:S01]  /*11f20*/  IMAD.SHL.U32 R2, R25, 0x2, RZ ;  /* 0x0000000219027824 */ /* 0x004fe200078e00ff */
[----:B------:R-:W-:Y:S02]  /*11f30*/  P2R R4, PR, RZ, 0x2 ;  /* 0x00000002ff047803 */ /* 0x000fe40000000000 */
        /* <DEDUP_REMOVED lines=15> */
.L_x_1109:
        /* <DEDUP_REMOVED lines=10> */
.L_x_1110:
[----:B------:R1:W-:Y:S01]  /*120d0*/  SYNCS.ARRIVE.TRANS64.A1T0 RZ, [R21+URZ+0x30830], RZ ;  /* 0x030830ff15ff79a7 */ /* 0x0003e2000810003f */
[----:B------:R-:W-:Y:S05]  /*120e0*/  @!P6 BRA `(.L_x_1111) ;  /* 0x000000000004e947 */ /* 0x000fea0003800000 */
[----:B------:R-:W-:Y:S01]  /*120f0*/  BPT.TRAP 0x1 ;  /* 0x000000040000795c */ /* 0x000fe20000300000 */
.L_x_1111:
[----:B0-----:R-:W-:Y:S01]  /*12100*/  SHF.L.U32 R3, R22, 0x1f, RZ ;  /* 0x0000001f16037819 */ /* 0x001fe200000006ff */
[----:B------:R-:W-:Y:S01]  /*12110*/  BSSY B1, `(.L_x_1112) ;  /* 0x0000004000017945 */ /* 0x000fe20003800000 */
[----:B------:R-:W-:-:S04]  /*12120*/  LEA R4, R19, UR45, 0x3 ;  /* 0x0000002d13047c11 */ /* 0x000fc8000f8e18ff */
[----:B------:R-:W0:Y:S02]  /*12130*/  SYNCS.PHASECHK.TRANS64.TRYWAIT P0, [R4+URZ+0x30860], R3 ;  /* 0x03086003040075a7 */ /* 0x000e24000800017f */
[----:B0-----:R-:W-:Y:S05]  /*12140*/  @!P0 BRA `(.L_x_1113) ;  /* 0x0000002800648947 */ /* 0x001fea0003800000 */
.L_x_1177:
[----:B------:R-:W-:Y:S05]  /*12150*/  BSYNC B1 ;  /* 0x0000000000017941 */ /* 0x000fea0003800000 */
.L_x_1112:
[----:B------:R-:W-:Y:S01]  /*12160*/  UMOV UR4, 0xffffffff ;  /* 0xffffffff00047882 */ /* 0x000fe20000000000 */
[----:B------:R-:W-:Y:S02]  /*12170*/  IMAD R5, R19, 0x4000, R30 ;  /* 0x0000400013057824 */ /* 0x000fe400078e021e */
[----:B------:R-:W-:Y:S01]  /*12180*/  IMAD.SHL.U32 R8, R25, 0x2, RZ ;  /* 0x0000000219087824 */ /* 0x000fe200078e00ff */
[----:B------:R-:W-:Y:S06]  /*12190*/  BRA.DIV UR4, `(.L_x_1114) ;  /* 0x0000002a04647947 */ /* 0x000fec000b800000 */
[----:B------:R-:W2:Y:S01]  /*121a0*/  SHFL.IDX PT, R14, R17, RZ, 0x181f ;  /* 0x00181fff110e7589 */ /* 0x000ea200000e0000 */
[----:B------:R-:W-:-:S03]  /*121b0*/  LEA R5, R5, UR45, 0x1 ;  /* 0x0000002d05057c11 */ /* 0x000fc6000f8e08ff */
[----:B0-----:R-:W0:Y:S01]  /*121c0*/  SHFL.IDX PT, R3, R18, RZ, 0x181f ;  /* 0x00181fff12037589 */ /* 0x001e2200000e0000 */
[----:B--2---:R-:W-:-:S03]  /*121d0*/  IADD3 R2, P0, R14, R8, RZ ;  /* 0x000000080e027210 */ /* 0x004fc60007f1e0ff */
[----:B------:R-:W2:Y:S01]  /*121e0*/  SHFL.IDX PT, R14, R17, 0x1, 0x181f ;  /* 0x00381f00110e7f89 */ /* 0x000ea200000e0000 */
[----:B0-----:R-:W-:Y:S02]  /*121f0*/  IADD3.X R3, RZ, R3, RZ, P0, !PT ;  /* 0x00000003ff037210 */ /* 0x001fe400007fe4ff */
        /* <DEDUP_REMOVED lines=33> */
.L_x_1187:
[----:B0--3--:R-:W-:Y:S01]  /*12410*/  IADD3 R2, P0, R14, R8, RZ ;  /* 0x000000080e027210 */ /* 0x009fe20007f1e0ff */
[----:B------:R-:W-:Y:S02]  /*12420*/  ULDC.64 UR4, c[0x0][0x328] ;  /* 0x0000ca0000047ab9 */ /* 0x000fe40000000a00 */
        /* <DEDUP_REMOVED lines=14> */
[----:B------:R-:W-:Y:S01]  /*12510*/  PLOP3.LUT P0, PT, PT, PT, PT, 0x80, 0x0 ;  /* 0x000000000000781c */ /* 0x000fe20003f0f070 */
[----:B------:R-:W-:Y:S01]  /*12520*/  NOP ;  /* 0x0000000000007918 */ /* 0x000fe20000000000 */
[----:B0-----:R-:W-:Y:S01]  /*12530*/  IMAD.WIDE.U32 R2, R7, UR4, RZ ;  /* 0x0000000407027c25 */ /* 0x001fe2000f8e00ff */
[----:B------:R-:W-:-:S03]  /*12540*/  ULDC.64 UR4, c[0x0][0x338] ;  /* 0x0000ce0000047ab9 */ /* 0x000fc60000000a00 */
[----:B------:R-:W-:Y:S02]  /*12550*/  IMAD.IADD R3, R3, 0x1, R9 ;  /* 0x0000000103037824 */ /* 0x000fe400078e0209 */
[----:B------:R-:W-:Y:S02]  /*12560*/  IMAD R7, R26, UR4, RZ ;  /* 0x000000041a077c24 */ /* 0x000fe4000f8e02ff */
[----:B------:R-:W-:-:S04]  /*12570*/  IMAD.WIDE.U32 R2, R6, UR4, R2 ;  /* 0x0000000406027c25 */ /* 0x000fc8000f8e0002 */
[----:B------:R-:W-:-:S05]  /*12580*/  IMAD R7, R6, UR5, R7 ;  /* 0x0000000506077c24 */ /* 0x000fca000f8e0207 */
[----:B------:R-:W-:-:S07]  /*12590*/  IADD3 R19, R3, R7, RZ ;  /* 0x0000000703137210 */ /* 0x000fce0007ffe0ff */
.L_x_1115:
        /* <DEDUP_REMOVED lines=10> */
.L_x_1116:
[----:B------:R-:W-:Y:S01]  /*12640*/  R2UR UR4, R32 ;  /* 0x00000000200472ca */ /* 0x000fe200000e0000 */
[----:B------:R-:W-:Y:S01]  /*12650*/  ULDC.64 UR6, c[0x0][0x330] ;  /* 0x0000cc0000067ab9 */ /* 0x000fe20000000a00 */
[----:B------:R-:W-:Y:S01]  /*12660*/  IMAD.MOV.U32 R18, RZ, RZ, R2 ;  /* 0x000000ffff127224 */ /* 0x000fe200078e0002 */
[----:B------:R-:W-:Y:S01]  /*12670*/  IADD3 R27, R27, -0x1, RZ ;  /* 0xffffffff1b1b7810 */ /* 0x000fe20007ffe0ff */
[----:B------:R-:W-:Y:S01]  /*12680*/  IMAD.U32 R3, RZ, RZ, UR6 ;  /* 0x00000006ff037e24 */ /* 0x000fe2000f8e00ff */
[----:B------:R0:W-:Y:S01]  /*12690*/  SYNCS.ARRIVE.TRANS64.A1T0 RZ, [R4+URZ+0x30850], RZ ;  /* 0x030850ff04ff79a7 */ /* 0x0001e2000810003f */
[----:B------:R-:W-:Y:S02]  /*126a0*/  VIADD R0, R0, 0x40 ;  /* 0x0000004000007836 */ /* 0x000fe40000000000 */
[----:B------:R-:W-:-:S04]  /*126b0*/  IMAD.WIDE.U32 R18, R3, UR39, R18 ;  /* 0x0000002703127c25 */ /* 0x000fc8000f8e0012 */
[----:B------:R-:W-:Y:S01]  /*126c0*/  VIADD R10, R10, 0xffffffc0 ;  /* 0xffffffc00a0a7836 */ /* 0x000fe20000000000 */
[----:B------:R-:W-:Y:S01]  /*126d0*/  UIMAD UR4, UR4, UR6, URZ ;  /* 0x00000006040472a4 */ /* 0x000fe2000f8e023f */
[----:B------:R-:W-:-:S03]  /*126e0*/  IMAD.MOV.U32 R22, RZ, RZ, R23 ;  /* 0x000000ffff167224 */ /* 0x000fc600078e0017 */
[----:B------:R-:W-:-:S03]  /*126f0*/  UIMAD UR4, UR39, UR7, UR4 ;  /* 0x00000007270472a4 */ /* 0x000fc6000f8e0204 */
[----:B------:R-:W-:Y:S02]  /*12700*/  ULDC.64 UR6, c[0x0][0x318] ;  /* 0x0000c60000067ab9 */ /* 0x000fe40000000a00 */
[----:B------:R-:W-:Y:S01]  /*12710*/  LEA R17, P0, R18, UR6, 0x1 ;  /* 0x0000000612117c11 */ /* 0x000fe2000f8008ff */
[----:B------:R-:W-:Y:S02]  /*12720*/  VIADD R3, R19, UR4 ;  /* 0x0000000413037c36 */ /* 0x000fe40008000000 */
[----:B------:R-:W-:-:S03]  /*12730*/  IMAD.MOV.U32 R19, RZ, RZ, R20 ;  /* 0x000000ffff137224 */ /* 0x000fc600078e0014 */
[----:B------:R-:W-:Y:S02]  /*12740*/  LEA.HI.X R18, R18, UR7, R3, 0x1, P0 ;  /* 0x0000000712127c11 */ /* 0x000fe400080f0c03 */
[----:B------:R-:W-:-:S13]  /*12750*/  ISETP.GT.AND P0, PT, R27, UR49, PT ;  /* 0x000000311b007c0c */ /* 0x000fda000bf04270 */
[----:B0-----:R-:W-:Y:S05]  /*12760*/  @P0 BRA `(.L_x_1117) ;  /* 0xfffffff000640947 */ /* 0x001fea000383ffff */
[----:B------:R-:W-:Y:S05]  /*12770*/  BSYNC B0 ;  /* 0x0000000000007941 */ /* 0x000fea0003800000 */
.L_x_1104:
[----:B------:R-:W-:-:S13]  /*12780*/  LOP3.LUT P0, RZ, R16, 0x20, RZ, 0xc0, !PT ;  /* 0x0000002010ff7812 */ /* 0x000fda000780c0ff */
[----:B------:R-:W-:Y:S05]  /*12790*/  @!P0 BRA `(.L_x_1118) ;  /* 0x0000000000048947 */ /* 0x000fea0003800000 */
[----:B------:R-:W-:Y:S01]  /*127a0*/  BPT.TRAP 0x1 ;  /* 0x000000040000795c */ /* 0x000fe20000300000 */
.L_x_1118:
[C---:B0-----:R-:W-:Y:S01]  /*127b0*/  LEA R0, R20.reuse, UR45, 0x3 ;  /* 0x0000002d14007c11 */ /* 0x041fe2000f8e18ff */
[----:B------:R-:W0:Y:S01]  /*127c0*/  S2R R6, SR_TID.X ;  /* 0x0000000000067919 */ /* 0x000e220000002100 */
[----:B------:R-:W-:Y:S01]  /*127d0*/  SHF.L.U32 R3, R23, 0x1f, RZ ;  /* 0x0000001f17037819 */ /* 0x000fe200000006ff */
[----:B------:R-:W-:Y:S01]  /*127e0*/  IMAD.MOV.U32 R2, RZ, RZ, -0x40 ;  /* 0xffffffc0ff027424 */ /* 0x000fe200078e00ff */
[----:B------:R-:W-:Y:S01]  /*127f0*/  BSSY B0, `(.L_x_1119) ;  /* 0x0000008000007945 */ /* 0x000fe20003800000 */
[----:B------:R-:W-:Y:S01]  /*12800*/  LEA R4, R20, R30, 0xe ;  /* 0x0000001e14047211 */ /* 0x000fe200078e70ff */
[----:B------:R-:W2:Y:S01]  /*12810*/  SYNCS.PHASECHK.TRANS64.TRYWAIT P0, [R0+URZ+0x30860], R3 ;  /* 0x03086003000075a7 */ /* 0x000ea2000800017f */
[----:B------:R-:W-:Y:S01]  /*12820*/  IMAD R5, R27, R2, UR47 ;  /* 0x0000002f1b057e24 */ /* 0x000fe2000f8e0202 */
[----:B0-----:R-:W-:-:S04]  /*12830*/  LOP3.LUT R6, R6, 0x7f, RZ, 0xc0, !PT ;  /* 0x0000007f06067812 */ /* 0x001fc800078ec0ff */
[----:B------:R-:W-:-:S05]  /*12840*/  SHF.R.U32.HI R6, RZ, 0x3, R6 ;  /* 0x00000003ff067819 */ /* 0x000fca0000011606 */
[----:B------:R-:W-:Y:S01]  /*12850*/  IMAD.IADD R5, R5, 0x1, -R6 ;  /* 0x0000000105057824 */ /* 0x000fe200078e0a06 */
[----:B--2---:R-:W-:Y:S06]  /*12860*/  @!P0 BRA `(.L_x_1120) ;  /* 0x00000028001c8947 */ /* 0x004fec0003800000 */
.L_x_1188:
[----:B------:R-:W-:Y:S05]  /*12870*/  BSYNC B0 ;  /* 0x0000000000007941 */ /* 0x000fea0003800000 */
.L_x_1119:
[----:B------:R-:W-:-:S03]  /*12880*/  UMOV UR4, 0xffffffff ;  /* 0xffffffff00047882 */ /* 0x000fc60000000000 */
[----:B------:R-:W-:Y:S05]  /*12890*/  BRA.DIV UR4, `(.L_x_1121) ;  /* 0x0000002a04247947 */ /* 0x000fea000b800000 */
[----:B0-----:R-:W-:Y:S01]  /*128a0*/  SHFL.IDX PT, R3, R18, RZ, 0x181f ;  /* 0x00181fff12037589 */ /* 0x001fe200000e0000 */
[----:B------:R-:W-:Y:S01]  /*128b0*/  ULDC UR4, c[0x0][0x2f4] ;  /* 0x0000bd0000047ab9 */ /* 0x000fe20000000800 */
[----:B------:R-:W-:Y:S02]  /*128c0*/  LEA R4, R4, UR45, 0x1 ;  /* 0x0000002d04047c11 */ /* 0x000fe4000f8e08ff */
[----:B------:R-:W0:Y:S01]  /*128d0*/  SHFL.IDX PT, R2, R17, RZ, 0x181f ;  /* 0x00181fff11027589 */ /* 0x000e2200000e0000 */
[----:B------:R-:W-:Y:S02]  /*128e0*/  ISETP.GE.AND P2, PT, R25, UR4, PT ;  /* 0x0000000419007c0c */ /* 0x000fe4000bf46270 */
[----:B------:R-:W-:Y:S01]  /*128f0*/  ISETP.GE.AND P3, PT, R36, UR4, PT ;  /* 0x0000000424007c0c */ /* 0x000fe2000bf66270 */
[----:B------:R-:W-:Y:S01]  /*12900*/  SHFL.IDX PT, R6, R18, 0x1, 0x181f ;  /* 0x00381f0012067f89 */ /* 0x000fe200000e0000 */
[C---:B------:R-:W-:Y:S02]  /*12910*/  ISETP.LT.OR P5, PT, R5.reuse, 0x1, P2 ;  /* 0x000000010500780c */ /* 0x040fe400017a1670 */
[----:B------:R-:W-:Y:S01]  /*12920*/  ISETP.LT.OR P4, PT, R5, 0x1, P3 ;  /* 0x000000010500780c */ /* 0x000fe20001f81670 */
[----:B------:R-:W2:Y:S01]  /*12930*/  SHFL.IDX PT, R14, R17, 0x1, 0x181f ;  /* 0x00381f00110e7f89 */ /* 0x000ea200000e0000 */
        /* <DEDUP_REMOVED lines=11> */
[----:B--2---:R-:W-:Y:S02]  /*129f0*/  IMAD.MOV.U32 R2, RZ, RZ, R14 ;  /* 0x000000ffff027224 */ /* 0x004fe400078e000e */
[----:B------:R-:W-:Y:S01]  /*12a00*/  IMAD.MOV.U32 R3, RZ, RZ, R6 ;  /* 0x000000ffff037224 */ /* 0x000fe200078e0006 */
[----:B------:R-:W-:Y:S01]  /*12a10*/  SHFL.IDX PT, R14, R17, 0x2, 0x181f ;  /* 0x00581f00110e7f89 */ /* 0x000fe200000e0000 */
[----:B------:R-:W-:-:S03]  /*12a20*/  IMAD.WIDE.U32 R2, R25, 0x2, R2 ;  /* 0x0000000219027825 */ /* 0x000fc600078e0002 */
[----:B------:R-:W0:Y:S04]  /*12a30*/  SHFL.IDX PT, R6, R18, 0x2, 0x181f ;  /* 0x00581f0012067f89 */ /* 0x000e2800000e0000 */
        /* <DEDUP_REMOVED lines=8> */
[----:B------:R-:W-:Y:S02]  /*12ac0*/  ISETP.LT.OR P4, PT, R5, 0x21, P3 ;  /* 0x000000210500780c */ /* 0x000fe40001f81670 */
[----:B0-----:R-:W-:Y:S01]  /*12ad0*/  MOV R3, R6 ;  /* 0x0000000600037202 */ /* 0x001fe20000000f00 */
[----:B------:R-:W-:Y:S02]  /*12ae0*/  IMAD.MOV.U32 R2, RZ, RZ, R14 ;  /* 0x000000ffff027224 */ /* 0x000fe400078e000e */
[----:B------:R0:W3:Y:S01]  /*12af0*/  SHFL.IDX PT, R14, R17, 0x3, 0x181f ;  /* 0x00781f00110e7f89 */ /* 0x0000e200000e0000 */
[----:B------:R-:W-:Y:S02]  /*12b00*/  IMAD.MOV.U32 R6, RZ, RZ, RZ ;  /* 0x000000ffff067224 */ /* 0x000fe400078e00ff */
[----:B------:R-:W-:-:S05]  /*12b10*/  IMAD.WIDE.U32 R2, R25, 0x2, R2 ;  /* 0x0000000219027825 */ /* 0x000fca00078e0002 */
[----:B------:R0:W-:Y:S01]  /*12b20*/  LDGSTS.E.BYPASS.LTC128B.128 [R4+0x1400], desc[UR60][R2.64], !P5 ;  /* 0x0140000002047fae */ /* 0x0001e2000e901d7c */
[----:B------:R-:W-:-:S03]  /*12b30*/  ISETP.LT.OR P5, PT, R5, 0x21, P1 ;  /* 0x000000210500780c */ /* 0x000fc60000fa1670 */
[----:B------:R0:W-:Y:S01]  /*12b40*/  LDGSTS.E.BYPASS.LTC128B.128 [R4+0x3400], desc[UR60][R2.64+0x80], !P4 ;  /* 0x0340008002047fae */ /* 0x0001e2000e101d7c */
[----:B------:R-:W-:-:S09]  /*12b50*/  ISETP.LT.OR P4, PT, R5, 0x21, P0 ;  /* 0x000000210500780c */ /* 0x000fd20000781670 */
[----:B------:R0:W-:Y:S04]  /*12b60*/  LDGSTS.E.BYPASS.LTC128B.128 [R4+0x5400], desc[UR60][R2.64+0x100], !P5 ;  /* 0x0540010002047fae */ /* 0x0001e8000e901d7c */
[----:B--23--:R0:W-:Y:S02]  /*12b70*/  LDGSTS.E.BYPASS.LTC128B.128 [R4+0x7400], desc[UR60][R2.64+0x180], !P4 ;  /* 0x0740018002047fae */ /* 0x00c1e4000e101d7c */
.L_x_1198:
[C---:B------:R-:W-:Y:S01]  /*12b80*/  ISETP.LT.OR P2, PT, R5.reuse, 0x31, P2 ;  /* 0x000000310500780c */ /* 0x040fe20001741670 */
[----:B0-----:R-:W-:Y:S01]  /*12b90*/  IMAD.MOV.U32 R2, RZ, RZ, R14 ;  /* 0x000000ffff027224 */ /* 0x001fe200078e000e */
[C---:B------:R-:W-:Y:S01]  /*12ba0*/  ISETP.LT.OR P3, PT, R5.reuse, 0x31, P3 ;  /* 0x000000310500780c */ /* 0x040fe20001f61670 */
[----:B------:R-:W-:Y:S01]  /*12bb0*/  IMAD.MOV.U32 R3, RZ, RZ, R18 ;  /* 0x000000ffff037224 */ /* 0x000fe200078e0012 */
[C---:B------:R-:W-:Y:S02]  /*12bc0*/  ISETP.LT.OR P1, PT, R5.reuse, 0x31, P1 ;  /* 0x000000310500780c */ /* 0x040fe40000f21670 */
        /* <DEDUP_REMOVED lines=11> */
.L_x_1122:
        /* <DEDUP_REMOVED lines=10> */
.L_x_1123:
[----:B0-----:R-:W-:Y:S01]  /*12d20*/  VIADD R2, R20, 0x1 ;  /* 0x0000000114027836 */ /* 0x001fe20000000000 */
[----:B------:R0:W-:Y:S04]  /*12d30*/  SYNCS.ARRIVE.TRANS64.A1T0 RZ, [R0+URZ+0x30850], RZ ;  /* 0x030850ff00ff79a7 */ /* 0x0001e8000810003f */
[----:B------:R-:W-:-:S04]  /*12d40*/  ISETP.NE.AND P0, PT, R2, 0x2, PT ;  /* 0x000000020200780c */ /* 0x000fc80003f05270 */
[----:B0-----:R-:W-:Y:S02]  /*12d50*/  SEL R0, RZ, 0x1, P0 ;  /* 0x00000001ff007807 */ /* 0x001fe40000000000 */
[----:B------:R-:W-:Y:S02]  /*12d60*/  SEL R2, R2, RZ, P0 ;  /* 0x000000ff02027207 */ /* 0x000fe40000000000 */
[----:B------:R-:W-:-:S07]  /*12d70*/  LOP3.LUT R0, R23, R0, RZ, 0x3c, !PT ;  /* 0x0000000017007212 */ /* 0x000fce00078e3cff */
.L_x_1083:
[----:B------:R-:W0:Y:S01]  /*12d80*/  S2R R4, SR_CgaCtaId ;  /* 0x0000000000047919 */ /* 0x000e220000008800 */
[----:B------:R-:W-:Y:S02]  /*12d90*/  MOV R3, 0x400 ;  /* 0x0000040000037802 */ /* 0x000fe40000000f00 */
[----:B------:R-:W-:Y:S02]  /*12da0*/  SHF.L.U32 R6, R6, 0x1f, RZ ;  /* 0x0000001f06067819 */ /* 0x000fe400000006ff */
[----:B0-----:R-:W-:-:S04]  /*12db0*/  LEA R7, R4, R3, 0x18 ;  /* 0x0000000304077211 */ /* 0x001fc800078ec0ff */
[----:B------:R-:W0:Y:S02]  /*12dc0*/  SYNCS.PHASECHK.TRANS64.TRYWAIT P0, [R7+URZ+0x30820], R6 ;  /* 0x03082006070075a7 */ /* 0x000e24000800017f */
[----:B0-----:R-:W-:Y:S05]  /*12dd0*/  @!P0 BRA `(.L_x_1124) ;  /* 0x0000002800548947 */ /* 0x001fea0003800000 */
.L_x_1199:
[----:B------:R-:W-:-:S03]  /*12de0*/  UMOV UR4, 0xffffffff ;  /* 0xffffffff00047882 */ /* 0x000fc60000000000 */
[----:B------:R-:W-:Y:S05]  /*12df0*/  BRA.DIV UR4, `(.L_x_1125) ;  /* 0x0000002a04607947 */ /* 0x000fea000b800000 */
[----:B------:R-:W2:Y:S02]  /*12e00*/  S2R R3, SR_TID.X ;  /* 0x0000000000037919 */ /* 0x000ea40000002100 */
[----:B--2---:R-:W-:-:S04]  /*12e10*/  SHF.R.U32.HI R3, RZ, 0x5, R3 ;  /* 0x00000005ff037819 */ /* 0x004fc80000011603 */
[----:B------:R-:W-:-:S05]  /*12e20*/  LOP3.LUT R3, R3, 0x3, RZ, 0xc0, !PT ;  /* 0x0000000303037812 */ /* 0x000fca00078ec0ff */
[----:B------:R2:W3:Y:S02]  /*12e30*/  SHFL.IDX PT, R14, R3, RZ, 0x1f ;  /* 0x00001fff030e7589 */ /* 0x0004e400000e0000 */
.L_x_1202:
[----:B---3--:R-:W-:-:S13]  /*12e40*/  ISETP.NE.AND P0, PT, R14, RZ, PT ;  /* 0x000000ff0e00720c */ /* 0x008fda0003f05270 */
[----:B------:R-:W-:Y:S05]  /*12e50*/  @P0 BRA `(.L_x_991) ;  /* 0x0000000000900947 */ /* 0x000fea0003800000 */
[----:B------:R-:W-:-:S03]  /*12e60*/  UMOV UR4, 0xffffffff ;  /* 0xffffffff00047882 */ /* 0x000fc60000000000 */
[----:B------:R-:W-:Y:S05]  /*12e70*/  BRA.DIV UR4, `(.L_x_1126) ;  /* 0x0000002a04747947 */ /* 0x000fea000b800000 */
[----:B------:R-:W-:-:S13]  /*12e80*/  ELECT P6, URZ, PT ;  /* 0x00000000003f782f */ /* 0x000fda00038c0000 */
.L_x_1205:
[----:B------:R-:W-:Y:S05]  /*12e90*/  @!P6 BRA `(.L_x_991) ;  /* 0x000000000080e947 */ /* 0x000fea0003800000 */
[----:B--2---:R-:W2:Y:S02]  /*12ea0*/  LDL R3, [R1+0x4] ;  /* 0x0000040001037983 */ /* 0x004ea40000100800 */
[----:B--2---:R-:W-:-:S13]  /*12eb0*/  R2UR UR4, R3 ;  /* 0x00000000030472ca */ /* 0x004fda00000e0000 */
[----:B------:R-:W-:-:S06]  /*12ec0*/  ULOP3.LUT UR4, UR4, 0x2, URZ, 0xfc, !UPT ;  /* 0x0000000204047892 */ /* 0x000fcc000f8efc3f */
[----:B------:R-:W-:-:S04]  /*12ed0*/  MOV R3, UR4 ;  /* 0x0000000400037c02 */ /* 0x000fc80008000f00 */
[----:B------:R-:W-:-:S13]  /*12ee0*/  ISETP.NE.AND P0, PT, R3, 0x3, PT ;  /* 0x000000030300780c */ /* 0x000fda0003f05270 */
[----:B------:R-:W-:Y:S05]  /*12ef0*/  @!P0 BRA `(.L_x_1127) ;  /* 0x0000000000048947 */ /* 0x000fea0003800000 */
[----:B------:R-:W-:Y:S01]  /*12f00*/  BPT.TRAP 0x1 ;  /* 0x000000040000795c */ /* 0x000fe20000300000 */
.L_x_1127:
[----:B------:R-:W-:Y:S01]  /*12f10*/  IMAD R5, R2, 0x8, R7 ;  /* 0x0000000802057824 */ /* 0x000fe200078e0207 */
[----:B------:R-:W-:Y:S01]  /*12f20*/  SHF.L.U32 R4, R0, 0x1f, RZ ;  /* 0x0000001f00047819 */ /* 0x000fe200000006ff */
[----:B------:R-:W-:-:S03]  /*12f30*/  VIADD R2, R2, 0x1 ;  /* 0x0000000102027836 */ /* 0x000fc60000000000 */
[----:B------:R-:W2:Y:S02]  /*12f40*/  SYNCS.PHASECHK.TRANS64.TRYWAIT P1, [R5+URZ+0x30840], R4 ;  /* 0x03084004050075a7 */ /* 0x000ea4000802017f */
[----:B------:R-:W-:-:S04]  /*12f50*/  ISETP.NE.AND P2, PT, R2, 0x2, PT ;  /* 0x000000020200780c */ /* 0x000fc80003f45270 */
[----:B------:R-:W-:Y:S01]  /*12f60*/  SEL R3, RZ, 0x1, P2 ;  /* 0x00000001ff037807 */ /* 0x000fe20001000000 */
[----:B--2---:R-:W-:Y:S08]  /*12f70*/  @!P1 BRA `(.L_x_1128) ;  /* 0x0000002800549947 */ /* 0x004ff00003800000 */
.L_x_1206:
[----:B------:R-:W-:Y:S02]  /*12f80*/  SEL R2, R2, RZ, P2 ;  /* 0x000000ff02027207 */ /* 0x000fe40001000000 */
[----:B------:R-:W-:Y:S01]  /*12f90*/  LOP3.LUT R0, R0, R3, RZ, 0x3c, !PT ;  /* 0x0000000300007212 */ /* 0x000fe200078e3cff */
[----:B------:R-:W-:Y:S06]  /*12fa0*/  @!P0 BRA `(.L_x_1129) ;  /* 0x0000000000048947 */ /* 0x000fec0003800000 */
[----:B------:R-:W-:Y:S01]  /*12fb0*/  BPT.TRAP 0x1 ;  /* 0x000000040000795c */ /* 0x000fe20000300000 */
.L_x_1129:
[----:B------:R-:W-:Y:S01]  /*12fc0*/  IMAD R3, R2, 0x8, R7 ;  /* 0x0000000802037824 */ /* 0x000fe200078e0207 */
[----:B------:R-:W-:-:S04]  /*12fd0*/  SHF.L.U32 R0, R0, 0x1f, RZ ;  /* 0x0000001f00007819 */ /* 0x000fc800000006ff */
[----:B------:R-:W3:Y:S02]  /*12fe0*/  SYNCS.PHASECHK.TRANS64.TRYWAIT P1, [R3+URZ+0x30840], R0 ;  /* 0x03084000030075a7 */ /* 0x000ee4000802017f */
[----:B---3--:R-:W-:Y:S05]  /*12ff0*/  @!P1 BRA `(.L_x_1130) ;  /* 0x0000002800489947 */ /* 0x008fea0003800000 */
.L_x_1207:
[----:B------:R-:W-:Y:S05]  /*13000*/  @!P0 BRA `(.L_x_1131) ;  /* 0x0000000000048947 */ /* 0x000fea0003800000 */
[----:B------:R-:W-:Y:S01]  /*13010*/  BPT.TRAP 0x1 ;  /* 0x000000040000795c */ /* 0x000fe20000300000 */
.L_x_1131:
[----:B------:R-:W4:Y:S02]  /*13020*/  SYNCS.PHASECHK.TRANS64.TRYWAIT P1, [R5+URZ+0x30860], R4 ;  /* 0x03086004050075a7 */ /* 0x000f24000802017f */
[----:B----4-:R-:W-:Y:S05]  /*13030*/  @!P1 BRA `(.L_x_1132) ;  /* 0x00000028004c9947 */ /* 0x010fea0003800000 */
.L_x_1208:
[----:B------:R-:W-:Y:S05]  /*13040*/  @!P0 BRA `(.L_x_1133) ;  /* 0x0000000000048947 */ /* 0x000fea0003800000 */
[----:B------:R-:W-:Y:S01]  /*13050*/  BPT.TRAP 0x1 ;  /* 0x000000040000795c */ /* 0x000fe20000300000 */
.L_x_1133:
[----:B------:R0:W0:Y:S02]  /*13060*/  SYNCS.PHASECHK.TRANS64.TRYWAIT P0, [R3+URZ+0x30860], R0 ;  /* 0x03086000030075a7 */ /* 0x000024000800017f */
[----:B0-----:R-:W-:Y:S05]  /*13070*/  @!P0 NANOSLEEP.SYNCS 0x989680 ;  /* 0x009896800000895d */ /* 0x001fea0003900000 */
[----:B------:R-:W0:Y:S02]  /*13080*/  @!P0 SYNCS.PHASECHK.TRANS64 P0, [R3+URZ+0x30860], R0 ;  /* 0x03086000030085a7 */ /* 0x000e24000800007f */
[----:B0-----:R-:W-:Y:S05]  /*13090*/  @!P0 BRA `(.L_x_1133) ;  /* 0xfffffffc00f08947 */ /* 0x001fea000383ffff */
.L_x_991:
[----:B------:R-:W-:Y:S05]  /*130a0*/  BSYNC B6 ;  /* 0x0000000000067941 */ /* 0x000fea0003800000 */
.L_x_988:
[----:B------:R-:W-:Y:S05]  /*130b0*/  EXIT ;  /* 0x000000000000794d */ /* 0x000fea0003800000 */
.L_x_1001:
[----:B------:R-:W-:-:S13]  /*130c0*/  R2UR UR4, R16 ;  /* 0x00000000100472ca */ /* 0x000fda00000e0000 */
[----:B0-----:R-:W-:-:S04]  /*130d0*/  IMAD.U32 R3, RZ, RZ, UR4 ;  /* 0x00000004ff037e24 */ /* 0x001fc8000f8e00ff */
[----:B------:R0:W1:Y:S03]  /*130e0*/  SYNCS.PHASECHK.TRANS64.TRYWAIT P0, [R3+URZ+0x30800], R0 ;  /* 0x03080000030075a7 */ /* 0x000066000800017f */
[----:B-1----:R-:W-:Y:S05]  /*130f0*/  @!P0 NANOSLEEP.SYNCS 0x989680 ;  /* 0x009896800000895d */ /* 0x002fea0003900000 */
[----:B------:R-:W1:Y:S02]  /*13100*/  @!P0 SYNCS.PHASECHK.TRANS64 P0, [R3+URZ+0x30800], R0 ;  /* 0x03080000030085a7 */ /* 0x000e64000800007f */
[----:B-1----:R-:W-:Y:S05]  /*13110*/  @!P0 BRA `(.L_x_1001) ;  /* 0xfffffffc00e88947 */ /* 0x002fea000383ffff */
[----:B------:R-:W-:Y:S05]  /*13120*/  BRA `(.L_x_1134) ;  /* 0xfffffee800187947 */ /* 0x000fea000383ffff */
.L_x_1005:
[----:B------:R-:W-:-:S13]  /*13130*/  R2UR UR4, R16 ;  /* 0x00000000100472ca */ /* 0x000fda00000e0000 */
[----:B0-----:R-:W-:-:S04]  /*13140*/  MOV R3, UR4 ;  /* 0x0000000400037c02 */ /* 0x001fc80008000f00 */
[----:B------:R0:W2:Y:S03]  /*13150*/  SYNCS.PHASECHK.TRANS64.TRYWAIT P1, [R3+URZ+0x30830], R0 ;  /* 0x03083000030075a7 */ /* 0x0000a6000802017f */
[----:B--2---:R-:W-:Y:S05]  /*13160*/  @!P1 NANOSLEEP.SYNCS 0x989680 ;  /* 0x009896800000995d */ /* 0x004fea0003900000 */
[----:B------:R-:W2:Y:S02]  /*13170*/  @!P1 SYNCS.PHASECHK.TRANS64 P1, [R3+URZ+0x30830], R0 ;  /* 0x03083000030095a7 */ /* 0x000ea4000802007f */
[----:B--2---:R-:W-:Y:S05]  /*13180*/  @!P1 BRA `(.L_x_1005) ;  /* 0xfffffffc00e89947 */ /* 0x004fea000383ffff */
[----:B------:R-:W-:Y:S05]  /*13190*/  BRA `(.L_x_1004) ;  /* 0xfffffee800407947 */ /* 0x000fea000383ffff */
.L_x_1022:
[----:B-1----:R-:W-:-:S04]  /*131a0*/  IMAD.U32 R4, RZ, RZ, UR7 ;  /* 0x00000007ff047e24 */ /* 0x002fc8000f8e00ff */
[----:B------:R1:W2:Y:S03]  /*131b0*/  SYNCS.PHASECHK.TRANS64.TRYWAIT P1, [R4+URZ+0x30830], R3 ;  /* 0x03083003040075a7 */ /* 0x0002a6000802017f */
[----:B--2---:R-:W-:Y:S05]  /*131c0*/  @!P1 NANOSLEEP.SYNCS 0x989680 ;  /* 0x009896800000995d */ /* 0x004fea0003900000 */
[----:B------:R-:W2:Y:S02]  /*131d0*/  @!P1 SYNCS.PHASECHK.TRANS64 P1, [R4+URZ+0x30830], R3 ;  /* 0x03083003040095a7 */ /* 0x000ea4000802007f */
[----:B--2---:R-:W-:Y:S05]  /*131e0*/  @!P1 BRA `(.L_x_1022) ;  /* 0xfffffffc00ec9947 */ /* 0x004fea000383ffff */
[----:B------:R-:W-:Y:S05]  /*131f0*/  BRA `(.L_x_1021) ;  /* 0xffffff1400387947 */ /* 0x000fea000383ffff */
.L_x_1026:
[----:B-1----:R-:W-:-:S04]  /*13200*/  IMAD.U32 R3, RZ, RZ, UR6 ;  /* 0x00000006ff037e24 */ /* 0x002fc8000f8e00ff */
[----:B------:R1:W2:Y:S03]  /*13210*/  SYNCS.PHASECHK.TRANS64.TRYWAIT P1, [R3+URZ+0x30850], R0 ;  /* 0x03085000030075a7 */ /* 0x0002a6000802017f */
[----:B--2---:R-:W-:Y:S05]  /*13220*/  @!P1 NANOSLEEP.SYNCS 0x989680 ;  /* 0x009896800000995d */ /* 0x004fea0003900000 */
[----:B------:R-:W2:Y:S02]  /*13230*/  @!P1 SYNCS.PHASECHK.TRANS64 P1, [R3+URZ+0x30850], R0 ;  /* 0x03085000030095a7 */ /* 0x000ea4000802007f */
[----:B--2---:R-:W-:Y:S05]  /*13240*/  @!P1 BRA `(.L_x_1026) ;  /* 0xfffffffc00ec9947 */ /* 0x004fea000383ffff */
[----:B------:R-:W-:Y:S05]  /*13250*/  BRA `(.L_x_1025) ;  /* 0xffffff2000d87947 */ /* 0x000fea000383ffff */
.L_x_1045:
[----:B-1----:R-:W-:-:S04]  /*13260*/  IMAD.U32 R4, RZ, RZ, UR5 ;  /* 0x00000005ff047e24 */ /* 0x002fc8000f8e00ff */
[----:B------:R1:W2:Y:S03]  /*13270*/  SYNCS.PHASECHK.TRANS64.TRYWAIT P1, [R4+URZ+0x30830], R3 ;  /* 0x03083003040075a7 */ /* 0x0002a6000802017f */
[----:B--2---:R-:W-:Y:S05]  /*13280*/  @!P1 NANOSLEEP.SYNCS 0x989680 ;  /* 0x009896800000995d */ /* 0x004fea0003900000 */
[----:B------:R-:W2:Y:S02]  /*13290*/  @!P1 SYNCS.PHASECHK.TRANS64 P1, [R4+URZ+0x30830], R3 ;  /* 0x03083003040095a7 */ /* 0x000ea4000802007f */
[----:B--2---:R-:W-:Y:S05]  /*132a0*/  @!P1 BRA `(.L_x_1045) ;  /* 0xfffffffc00ec9947 */ /* 0x004fea000383ffff */
[----:B------:R-:W-:Y:S05]  /*132b0*/  BRA `(.L_x_1044) ;  /* 0xffffff4000207947 */ /* 0x000fea000383ffff */
.L_x_1049:
[----:B01----:R-:W-:-:S04]  /*132c0*/  IMAD.U32 R3, RZ, RZ, UR5 ;  /* 0x00000005ff037e24 */ /* 0x003fc8000f8e00ff */
[----:B------:R0:W1:Y:S03]  /*132d0*/  SYNCS.PHASECHK.TRANS64.TRYWAIT P1, [R3+URZ+0x30850], R0 ;  /* 0x03085000030075a7 */ /* 0x000066000802017f */
[----:B-1----:R-:W-:Y:S05]  /*132e0*/  @!P1 NANOSLEEP.SYNCS 0x989680 ;  /* 0x009896800000995d */ /* 0x002fea0003900000 */
[----:B------:R-:W1:Y:S02]  /*132f0*/  @!P1 SYNCS.PHASECHK.TRANS64 P1, [R3+URZ+0x30850], R0 ;  /* 0x03085000030095a7 */ /* 0x000e64000802007f */
[----:B-1----:R-:W-:Y:S05]  /*13300*/  @!P1 BRA `(.L_x_1049) ;  /* 0xfffffffc00ec9947 */ /* 0x002fea000383ffff */
[----:B------:R-:W-:Y:S05]  /*13310*/  BRA `(.L_x_1048) ;  /* 0xffffff4c00a07947 */ /* 0x000fea000383ffff */
.L_x_1057:
[----:B-1----:R-:W-:-:S04]  /*13320*/  MOV R4, UR7 ;  /* 0x0000000700047c02 */ /* 0x002fc80008000f00 */
[----:B------:R1:W2:Y:S03]  /*13330*/  SYNCS.PHASECHK.TRANS64.TRYWAIT P1, [R4+URZ+0x30830], R3 ;  /* 0x03083003040075a7 */ /* 0x0002a6000802017f */
[----:B--2---:R-:W-:Y:S05]  /*13340*/  @!P1 NANOSLEEP.SYNCS 0x989680 ;  /* 0x009896800000995d */ /* 0x004fea0003900000 */
[----:B------:R-:W2:Y:S02]  /*13350*/  @!P1 SYNCS.PHASECHK.TRANS64 P1, [R4+URZ+0x30830], R3 ;  /* 0x03083003040095a7 */ /* 0x000ea4000802007f */
[----:B--2---:R-:W-:Y:S05]  /*13360*/  @!P1 BRA `(.L_x_1057) ;  /* 0xfffffffc00ec9947 */ /* 0x004fea000383ffff */
[----:B------:R-:W-:Y:S05]  /*13370*/  BRA `(.L_x_1056) ;  /* 0xffffff5c00507947 */ /* 0x000fea000383ffff */
.L_x_1061:
[----:B01----:R-:W-:-:S04]  /*13380*/  IMAD.U32 R3, RZ, RZ, UR5 ;  /* 0x00000005ff037e24 */ /* 0x003fc8000f8e00ff */
[----:B------:R0:W1:Y:S03]  /*13390*/  SYNCS.PHASECHK.TRANS64.TRYWAIT P1, [R3+URZ+0x30850], R0 ;  /* 0x03085000030075a7 */ /* 0x000066000802017f */
[----:B-1----:R-:W-:Y:S05]  /*133a0*/  @!P1 NANOSLEEP.SYNCS 0x989680 ;  /* 0x009896800000995d */ /* 0x002fea0003900000 */
[----:B------:R-:W1:Y:S02]  /*133b0*/  @!P1 SYNCS.PHASECHK.TRANS64 P1, [R3+URZ+0x30850], R0 ;  /* 0x03085000030095a7 */ /* 0x000e64000802007f */
[----:B-1----:R-:W-:Y:S05]  /*133c0*/  @!P1 BRA `(.L_x_1061) ;  /* 0xfffffffc00ec9947 */ /* 0x002fea000383ffff */
[----:B------:R-:W-:Y:S05]  /*133d0*/  BRA `(.L_x_1060) ;  /* 0xffffff6800d47947 */ /* 0x000fea000383ffff */
.L_x_1076:
[----:B-1----:R-:W-:-:S04]  /*133e0*/  IMAD.U32 R5, RZ, RZ, UR5 ;  /* 0x00000005ff057e24 */ /* 0x002fc8000f8e00ff */
[----:B------:R1:W2:Y:S03]  /*133f0*/  SYNCS.PHASECHK.TRANS64.TRYWAIT P1, [R5+URZ+0x30850], R0 ;  /* 0x03085000050075a7 */ /* 0x0002a6000802017f */
[----:B--2---:R-:W-:Y:S05]  /*13400*/  @!P1 NANOSLEEP.SYNCS 0x989680 ;  /* 0x009896800000995d */ /* 0x004fea0003900000 */
[----:B------:R-:W2:Y:S02]  /*13410*/  @!P1 SYNCS.PHASECHK.TRANS64 P1, [R5+URZ+0x30850], R0 ;  /* 0x03085000050095a7 */ /* 0x000ea4000802007f */
[----:B--2---:R-:W-:Y:S05]  /*13420*/  @!P1 BRA `(.L_x_1076) ;  /* 0xfffffffc00ec9947 */ /* 0x004fea000383ffff */
[----:B------:R-:W-:Y:S05]  /*13430*/  BRA `(.L_x_1075) ;  /* 0xffffff8c00407947 */ /* 0x000fea000383ffff */
.L_x_1094:
[----:B------:R-:W-:Y:S01]  /*13440*/  IMAD.MOV.U32 R13, RZ, RZ, R18 ;  /* 0x000000ffff0d7224 */ /* 0x000fe200078e0012 */
[----:B------:R-:W-:Y:S01]  /*13450*/  MOV R11, 0x1f ;  /* 0x0000001f000b7802 */ /* 0x000fe20000000f00 */
[----:B------:R-:W-:Y:S02]  /*13460*/  IMAD.MOV.U32 R12, RZ, RZ, RZ ;  /* 0x000000ffff0c7224 */ /* 0x000fe400078e00ff */
[----:B------:R-:W-:-:S07]  /*13470*/  IMAD.MOV.U32 R15, RZ, RZ, -0x1 ;  /* 0xffffffffff0f7424 */ /* 0x000fce00078e00ff */
[----:B-----5:R-:W-:Y:S05]  /*13480*/  WARPSYNC.COLLECTIVE R15, `(.L_x_1135) ;  /* 0x000000000f087348 */ /* 0x020fea0003c00000 */
[----:B------:R0:W1:Y:S02]  /*13490*/  SHFL.IDX P6, R14, R13, R12, R11 ;  /* 0x0000000c0d0e7389 */ /* 0x00006400000c000b */
[----:B01---5:R-:W-:Y:S01]  /*134a0*/  ENDCOLLECTIVE ;  /* 0x000000000000791b */ /* 0x023fe20003800000 */
.L_x_1135:
[----:B------:R-:W-:Y:S05]  /*134b0*/  BRA `(.L_x_1136) ;  /* 0xffffffcc00ec7947 */ /* 0x000fea000383ffff */
.L_x_1096:
[----:B0-----:R-:W-:-:S04]  /*134c0*/  IMAD.U32 R3, RZ, RZ, UR45 ;  /* 0x0000002dff037e24 */ /* 0x001fc8000f8e00ff */
[----:B------:R0:W1:Y:S03]  /*134d0*/  SYNCS.PHASECHK.TRANS64.TRYWAIT P0, [R3+URZ+0x30840], R2 ;  /* 0x03084002030075a7 */ /* 0x000066000800017f */
[----:B-1----:R-:W-:Y:S05]  /*134e0*/  @!P0 NANOSLEEP.SYNCS 0x989680 ;  /* 0x009896800000895d */ /* 0x002fea0003900000 */
[----:B------:R-:W1:Y:S02]  /*134f0*/  @!P0 SYNCS.PHASECHK.TRANS64 P0, [R3+URZ+0x30840], R2 ;  /* 0x03084002030085a7 */ /* 0x000e64000800007f */
[----:B-1----:R-:W-:Y:S05]  /*13500*/  @!P0 BRA `(.L_x_1096) ;  /* 0xfffffffc00ec8947 */ /* 0x002fea000383ffff */
[----:B------:R-:W-:Y:S05]  /*13510*/  BRA `(.L_x_1137) ;  /* 0xffffffd000807947 */ /* 0x000fea000383ffff */
.L_x_1097:
        /* <DEDUP_REMOVED lines=8> */
.L_x_1139:
[----:B------:R-:W-:Y:S05]  /*135a0*/  BSYNC B0 ;  /* 0x0000000000007941 */ /* 0x000fea0003800000 */
.L_x_1138:
[----:B------:R-:W-:Y:S01]  /*135b0*/  IMAD.MOV.U32 R13, RZ, RZ, R6 ;  /* 0x000000ffff0d7224 */ /* 0x000fe200078e0006 */
[----:B------:R-:W-:Y:S01]  /*135c0*/  MOV R11, 0x181f ;  /* 0x0000181f000b7802 */ /* 0x000fe20000000f00 */
[----:B------:R-:W-:Y:S01]  /*135d0*/  IMAD.MOV.U32 R12, RZ, RZ, RZ ;  /* 0x000000ffff0c7224 */ /* 0x000fe200078e00ff */
[----:B------:R-:W-:Y:S01]  /*135e0*/  @P0 LEA R9, R30, UR45, 0x1 ;  /* 0x0000002d1e090c11 */ /* 0x000fe2000f8e08ff */
[----:B------:R-:W-:Y:S02]  /*135f0*/  IMAD.MOV.U32 R15, RZ, RZ, -0x1 ;  /* 0xffffffffff0f7424 */ /* 0x000fe400078e00ff */
[----:B------:R-:W-:-:S07]  /*13600*/  IMAD.MOV.U32 R3, RZ, RZ, R14 ;  /* 0x000000ffff037224 */ /* 0x000fce00078e000e */
[----:B------:R-:W-:Y:S05]  /*13610*/  WARPSYNC.COLLECTIVE R15, `(.L_x_1140) ;  /* 0x000000000f087348 */ /* 0x000fea0003c00000 */
[----:B------:R0:W1:Y:S02]  /*13620*/  SHFL.IDX P6, R14, R13, R12, R11 ;  /* 0x0000000c0d0e7389 */ /* 0x00006400000c000b */
[----:B01----:R-:W-:Y:S01]  /*13630*/  ENDCOLLECTIVE ;  /* 0x000000000000791b */ /* 0x003fe20003800000 */
.L_x_1140:
[----:B------:R-:W-:Y:S02]  /*13640*/  IMAD.MOV.U32 R13, RZ, RZ, R7 ;  /* 0x000000ffff0d7224 */ /* 0x000fe400078e0007 */
[----:B------:R-:W-:Y:S02]  /*13650*/  IMAD.MOV.U32 R12, RZ, RZ, 0x1 ;  /* 0x00000001ff0c7424 */ /* 0x000fe400078e00ff */
[----:B------:R-:W-:-:S07]  /*13660*/  IMAD.MOV.U32 R2, RZ, RZ, R14 ;  /* 0x000000ffff027224 */ /* 0x000fce00078e000e */
[----:B------:R-:W-:Y:S05]  /*13670*/  WARPSYNC.COLLECTIVE R15, `(.L_x_1141) ;  /* 0x000000000f087348 */ /* 0x000fea0003c00000 */
[----:B------:R0:W1:Y:S02]  /*13680*/  SHFL.IDX P6, R14, R13, R12, R11 ;  /* 0x0000000c0d0e7389 */ /* 0x00006400000c000b */
[----:B01----:R-:W-:Y:S01]  /*13690*/  ENDCOLLECTIVE ;  /* 0x000000000000791b */ /* 0x003fe20003800000 */
.L_x_1141:
[----:B------:R-:W-:-:S05]  /*136a0*/  @P0 IMAD.WIDE.U32 R2, R25, 0x2, R2 ;  /* 0x0000000219020825 */ /* 0x000fca00078e0002 */
[----:B------:R-:W-:Y:S01]  /*136b0*/  @!PT LDS RZ, [RZ] ;  /* 0x00000000fffff984 */ /* 0x000fe20000000800 */
[----:B------:R-:W-:Y:S01]  /*136c0*/  @!PT LDS RZ, [RZ] ;  /* 0x00000000fffff984 */ /* 0x000fe20000000800 */
[----:B------:R-:W-:Y:S01]  /*136d0*/  @!PT LDS RZ, [RZ] ;  /* 0x00000000fffff984 */ /* 0x000fe20000000800 */
[----:B------:R0:W-:Y:S04]  /*136e0*/  @P0 LDGSTS.E.BYPASS.LTC128B.128 [R9+0x20400], desc[UR60][R2.64], !P4 ;  /* 0x2040000002090fae */ /* 0x0001e8000e101d7c */
[----:B------:R0:W-:Y:S01]  /*136f0*/  @P0 LDGSTS.E.BYPASS.LTC128B.128 [R9+0x22400], desc[UR60][R2.64+0x80], !P3 ;  /* 0x2240008002090fae */ /* 0x0001e2000d901d7c */
[----:B------:R-:W-:-:S03]  /*13700*/  IMAD.MOV.U32 R13, RZ, RZ, R6 ;  /* 0x000000ffff0d7224 */ /* 0x000fc600078e0006 */
[----:B------:R0:W-:Y:S04]  /*13710*/  @P0 LDGSTS.E.BYPASS.LTC128B.128 [R9+0x24400], desc[UR60][R2.64+0x100], !P2 ;  /* 0x2440010002090fae */ /* 0x0001e8000d101d7c */
[----:B------:R0:W-:Y:S01]  /*13720*/  @P0 LDGSTS.E.BYPASS.LTC128B.128 [R9+0x26400], desc[UR60][R2.64+0x180], !P1 ;  /* 0x2640018002090fae */ /* 0x0001e2000c901d7c */
[----:B------:R-:W-:Y:S02]  /*13730*/  ISETP.GE.AND P0, PT, R0, 0x11, PT ;  /* 0x000000110000780c */ /* 0x000fe40003f06270 */
[----:B------:R-:W-:-:S11]  /*13740*/  MOV R5, R14 ;  /* 0x0000000e00057202 */ /* 0x000fd60000000f00 */
[----:B0-----:R-:W-:Y:S05]  /*13750*/  WARPSYNC.COLLECTIVE R15, `(.L_x_1142) ;  /* 0x000000000f087348 */ /* 0x001fea0003c00000 */
[----:B------:R1:W2:Y:S02]  /*13760*/  SHFL.IDX P6, R14, R13, R12, R11 ;  /* 0x0000000c0d0e7389 */ /* 0x0002a400000c000b */
[----:B012---:R-:W-:Y:S01]  /*13770*/  ENDCOLLECTIVE ;  /* 0x000000000000791b */ /* 0x007fe20003800000 */
.L_x_1142:
[----:B------:R-:W-:Y:S01]  /*13780*/  @P0 LEA R21, R30, UR45, 0x1 ;  /* 0x0000002d1e150c11 */ /* 0x000fe2000f8e08ff */
[----:B------:R-:W-:Y:S02]  /*13790*/  IMAD.MOV.U32 R13, RZ, RZ, R7 ;  /* 0x000000ffff0d7224 */ /* 0x000fe400078e0007 */
[----:B------:R-:W-:Y:S02]  /*137a0*/  IMAD.MOV.U32 R12, RZ, RZ, 0x2 ;  /* 0x00000002ff0c7424 */ /* 0x000fe400078e00ff */
[----:B------:R-:W-:-:S07]  /*137b0*/  IMAD.MOV.U32 R4, RZ, RZ, R14 ;  /* 0x000000ffff047224 */ /* 0x000fce00078e000e */
[----:B------:R-:W-:Y:S05]  /*137c0*/  WARPSYNC.COLLECTIVE R15, `(.L_x_1143) ;  /* 0x000000000f087348 */ /* 0x000fea0003c00000 */
[----:B------:R0:W1:Y:S02]  /*137d0*/  SHFL.IDX P6, R14, R13, R12, R11 ;  /* 0x0000000c0d0e7389 */ /* 0x00006400000c000b */
[----:B01----:R-:W-:Y:S01]  /*137e0*/  ENDCOLLECTIVE ;  /* 0x000000000000791b */ /* 0x003fe20003800000 */
.L_x_1143:
        /* <DEDUP_REMOVED lines=14> */
.L_x_1144:
[----:B------:R-:W-:Y:S01]  /*138d0*/  @P0 LEA R9, R30, UR45, 0x1 ;  /* 0x0000002d1e090c11 */ /* 0x000fe2000f8e08ff */
[----:B------:R-:W-:Y:S02]  /*138e0*/  IMAD.MOV.U32 R13, RZ, RZ, R7 ;  /* 0x000000ffff0d7224 */ /* 0x000fe400078e0007 */
[----:B------:R-:W-:Y:S02]  /*138f0*/  IMAD.MOV.U32 R12, RZ, RZ, 0x3 ;  /* 0x00000003ff0c7424 */ /* 0x000fe400078e00ff */
[----:B------:R-:W-:-:S07]  /*13900*/  IMAD.MOV.U32 R2, RZ, RZ, R14 ;  /* 0x000000ffff027224 */ /* 0x000fce00078e000e */
[----:B------:R-:W-:Y:S05]  /*13910*/  WARPSYNC.COLLECTIVE R15, `(.L_x_1145) ;  /* 0x000000000f087348 */ /* 0x000fea0003c00000 */
[----:B------:R0:W1:Y:S02]  /*13920*/  SHFL.IDX P6, R14, R13, R12, R11 ;  /* 0x0000000c0d0e7389 */ /* 0x00006400000c000b */
[----:B01----:R-:W-:Y:S01]  /*13930*/  ENDCOLLECTIVE ;  /* 0x000000000000791b */ /* 0x003fe20003800000 */
.L_x_1145:
        /* <DEDUP_REMOVED lines=9> */
[----:B------:R-:W-:-:S07]  /*139d0*/  MOV R4, R14 ;  /* 0x0000000e00047202 */ /* 0x000fce0000000f00 */
[----:B0-----:R-:W-:Y:S05]  /*139e0*/  WARPSYNC.COLLECTIVE R15, `(.L_x_1146) ;  /* 0x000000000f087348 */ /* 0x001fea0003c00000 */
[----:B------:R1:W2:Y:S02]  /*139f0*/  SHFL.IDX P6, R14, R13, R12, R11 ;  /* 0x0000000c0d0e7389 */ /* 0x0002a400000c000b */
[----:B012---:R-:W-:Y:S01]  /*13a00*/  ENDCOLLECTIVE ;  /* 0x000000000000791b */ /* 0x007fe20003800000 */
.L_x_1146:
[----:B------:R-:W-:Y:S05]  /*13a10*/  BRA `(.L_x_1147) ;  /* 0xffffffd000407947 */ /* 0x000fea000383ffff */
.L_x_1100:
[----:B------:R-:W-:Y:S01]  /*13a20*/  IMAD.MOV.U32 R13, RZ, RZ, R6 ;  /* 0x000000ffff0d7224 */ /* 0x000fe200078e0006 */
[----:B------:R-:W-:Y:S01]  /*13a30*/  MOV R15, 0xffffffff ;  /* 0xffffffff000f7802 */ /* 0x000fe20000000f00 */
[----:B------:R-:W-:Y:S02]  /*13a40*/  IMAD.MOV.U32 R12, RZ, RZ, RZ ;  /* 0x000000ffff0c7224 */ /* 0x000fe400078e00ff */
[----:B------:R-:W-:Y:S02]  /*13a50*/  IMAD.MOV.U32 R11, RZ, RZ, 0x181f ;  /* 0x0000181fff0b7424 */ /* 0x000fe400078e00ff */
[----:B------:R-:W-:-:S07]  /*13a60*/  VIADD R8, R28, UR40 ;  /* 0x000000281c087c36 */ /* 0x000fce0008000000 */
[----:B------:R-:W-:Y:S05]  /*13a70*/  WARPSYNC.COLLECTIVE R15, `(.L_x_1148) ;  /* 0x000000000f087348 */ /* 0x000fea0003c00000 */
[----:B------:R0:W1:Y:S02]  /*13a80*/  SHFL.IDX P6, R14, R13, R12, R11 ;  /* 0x0000000c0d0e7389 */ /* 0x00006400000c000b */
[----:B01----:R-:W-:Y:S01]  /*13a90*/  ENDCOLLECTIVE ;  /* 0x000000000000791b */ /* 0x003fe20003800000 */
.L_x_1148:
[----:B------:R-:W-:Y:S01]  /*13aa0*/  IADD3 R4, R8, 0x10, RZ ;  /* 0x0000001008047810 */ /* 0x000fe20007ffe0ff */
[----:B------:R-:W-:Y:S02]  /*13ab0*/  IMAD.MOV.U32 R13, RZ, RZ, R0 ;  /* 0x000000ffff0d7224 */ /* 0x000fe400078e0000 */
[----:B------:R-:W-:-:S07]  /*13ac0*/  IMAD.MOV.U32 R3, RZ, RZ, R14 ;  /* 0x000000ffff037224 */ /* 0x000fce00078e000e */
[----:B------:R-:W-:Y:S05]  /*13ad0*/  WARPSYNC.COLLECTIVE R15, `(.L_x_1149) ;  /* 0x000000000f087348 */ /* 0x000fea0003c00000 */
[----:B------:R0:W1:Y:S02]  /*13ae0*/  SHFL.IDX P6, R14, R13, R12, R11 ;  /* 0x0000000c0d0e7389 */ /* 0x00006400000c000b */
[----:B01----:R-:W-:Y:S01]  /*13af0*/  ENDCOLLECTIVE ;  /* 0x000000000000791b */ /* 0x003fe20003800000 */
.L_x_1149:
[----:B------:R-:W-:Y:S02]  /*13b00*/  ULDC UR4, c[0x0][0x288] ;  /* 0x0000a20000047ab9 */ /* 0x000fe40000000800 */
[----:B------:R-:W-:-:S05]  /*13b10*/  IMAD R7, R7, UR4, RZ ;  /* 0x0000000407077c24 */ /* 0x000fca000f8e02ff */
[----:B------:R-:W-:Y:S01]  /*13b20*/  ISETP.GE.AND P0, PT, R8, R7, PT ;  /* 0x000000070800720c */ /* 0x000fe20003f06270 */
[----:B------:R-:W-:Y:S02]  /*13b30*/  IMAD.MOV.U32 R13, RZ, RZ, R6 ;  /* 0x000000ffff0d7224 */ /* 0x000fe400078e0006 */
[----:B------:R-:W-:-:S10]  /*13b40*/  IMAD.MOV.U32 R12, RZ, RZ, 0x1 ;  /* 0x00000001ff0c7424 */ /* 0x000fd400078e00ff */
[----:B------:R-:W-:Y:S01]  /*13b50*/  @!P0 LEA R9, R30, UR45, 0x1 ;  /* 0x0000002d1e098c11 */ /* 0x000fe2000f8e08ff */
[----:B------:R-:W-:-:S07]  /*13b60*/  IMAD.MOV.U32 R2, RZ, RZ, R14 ;  /* 0x000000ffff027224 */ /* 0x000fce00078e000e */
[----:B------:R-:W-:Y:S05]  /*13b70*/  WARPSYNC.COLLECTIVE R15, `(.L_x_1150) ;  /* 0x000000000f087348 */ /* 0x000fea0003c00000 */
[----:B------:R0:W1:Y:S02]  /*13b80*/  SHFL.IDX P6, R14, R13, R12, R11 ;  /* 0x0000000c0d0e7389 */ /* 0x00006400000c000b */
[----:B01----:R-:W-:Y:S01]  /*13b90*/  ENDCOLLECTIVE ;  /* 0x000000000000791b */ /* 0x003fe20003800000 */
.L_x_1150:
[----:B------:R-:W-:-:S05]  /*13ba0*/  @!P0 IMAD.WIDE.U32 R2, R25, 0x2, R2 ;  /* 0x0000000219028825 */ /* 0x000fca00078e0002 */
        /* <DEDUP_REMOVED lines=8> */
[----:B------:R-:W-:Y:S01]  /*13c30*/  ISETP.GE.AND P0, PT, R4, R7, PT ;  /* 0x000000070400720c */ /* 0x000fe20003f06270 */
[----:B------:R-:W-:-:S12]  /*13c40*/  IMAD.MOV.U32 R5, RZ, RZ, R14 ;  /* 0x000000ffff057224 */ /* 0x000fd800078e000e */
[----:B0-----:R-:W-:Y:S05]  /*13c50*/  WARPSYNC.COLLECTIVE R15, `(.L_x_1151) ;  /* 0x000000000f087348 */ /* 0x001fea0003c00000 */
[----:B------:R1:W2:Y:S02]  /*13c60*/  SHFL.IDX P6, R14, R13, R12, R11 ;  /* 0x0000000c0d0e7389 */ /* 0x0002a400000c000b */
[----:B012---:R-:W-:Y:S01]  /*13c70*/  ENDCOLLECTIVE ;  /* 0x000000000000791b */ /* 0x007fe20003800000 */
.L_x_1151:
[----:B------:R-:W-:Y:S01]  /*13c80*/  VIADD R2, R8, 0x20 ;  /* 0x0000002008027836 */ /* 0x000fe20000000000 */
[----:B------:R-:W-:Y:S01]  /*13c90*/  @!P0 LEA R21, R30, UR45, 0x1 ;  /* 0x0000002d1e158c11 */ /* 0x000fe2000f8e08ff */
[----:B------:R-:W-:Y:S02]  /*13ca0*/  IMAD.MOV.U32 R13, RZ, RZ, R6 ;  /* 0x000000ffff0d7224 */ /* 0x000fe400078e0006 */
[----:B------:R-:W-:Y:S01]  /*13cb0*/  IMAD.MOV.U32 R12, RZ, RZ, 0x2 ;  /* 0x00000002ff0c7424 */ /* 0x000fe200078e00ff */
[----:B------:R-:W-:-:S07]  /*13cc0*/  MOV R4, R14 ;  /* 0x0000000e00047202 */ /* 0x000fce0000000f00 */
[----:B------:R-:W-:Y:S05]  /*13cd0*/  WARPSYNC.COLLECTIVE R15, `(.L_x_1152) ;  /* 0x000000000f087348 */ /* 0x000fea0003c00000 */
[----:B------:R0:W1:Y:S02]  /*13ce0*/  SHFL.IDX P6, R14, R13, R12, R11 ;  /* 0x0000000c0d0e7389 */ /* 0x00006400000c000b */
[----:B01----:R-:W-:Y:S01]  /*13cf0*/  ENDCOLLECTIVE ;  /* 0x000000000000791b */ /* 0x003fe20003800000 */
.L_x_1152:
[----:B------:R-:W-:-:S05]  /*13d00*/  @!P0 IMAD.WIDE.U32 R4, R25, 0x2, R4 ;  /* 0x0000000219048825 */ /* 0x000fca00078e0004 */
[----:B------:R-:W-:Y:S01]  /*13d10*/  @!PT LDS RZ, [RZ] ;  /* 0x00000000fffff984 */ /* 0x000fe20000000800 */
[----:B------:R-:W-:Y:S01]  /*13d20*/  @!PT LDS RZ, [RZ] ;  /* 0x00000000fffff984 */ /* 0x000fe20000000800 */
[----:B------:R-:W-:Y:S01]  /*13d30*/  @!PT LDS RZ, [RZ] ;  /* 0x00000000fffff984 */ /* 0x000fe20000000800 */
[----:B------:R0:W-:Y:S04]  /*13d40*/  @!P0 LDGSTS.E.BYPASS.LTC128B.128 [R21+0x10c00], desc[UR60][R4.64], !P4 ;  /* 0x10c0000004158fae */ /* 0x0001e8000e101d7c */
[----:B------:R0:W-:Y:S01]  /*13d50*/  @!P0 LDGSTS.E.BYPASS.LTC128B.128 [R21+0x14c00], desc[UR60][R4.64+0x80], !P3 ;  /* 0x14c0008004158fae */ /* 0x0001e2000d901d7c */
[----:B------:R-:W-:-:S03]  /*13d60*/  MOV R13, R0 ;  /* 0x00000000000d7202 */ /* 0x000fc60000000f00 */
[----:B------:R0:W-:Y:S04]  /*13d70*/  @!P0 LDGSTS.E.BYPASS.LTC128B.128 [R21+0x18c00], desc[UR60][R4.64+0x100], !P2 ;  /* 0x18c0010004158fae */ /* 0x0001e8000d101d7c */
[----:B------:R0:W-:Y:S01]  /*13d80*/  @!P0 LDGSTS.E.BYPASS.LTC128B.128 [R21+0x1cc00], desc[UR60][R4.64+0x180], !P1 ;  /* 0x1cc0018004158fae */ /* 0x0001e2000c901d7c */
[----:B------:R-:W-:Y:S01]  /*13d90*/  ISETP.GE.AND P0, PT, R2, R7, PT ;  /* 0x000000070200720c */ /* 0x000fe20003f06270 */
[----:B------:R-:W-:-:S12]  /*13da0*/  IMAD.MOV.U32 R3, RZ, RZ, R14 ;  /* 0x000000ffff037224 */ /* 0x000fd800078e000e */
[----:B0-----:R-:W-:Y:S05]  /*13db0*/  WARPSYNC.COLLECTIVE R15, `(.L_x_1153) ;  /* 0x000000000f087348 */ /* 0x001fea0003c00000 */
[----:B------:R1:W2:Y:S02]  /*13dc0*/  SHFL.IDX P6, R14, R13, R12, R11 ;  /* 0x0000000c0d0e7389 */ /* 0x0002a400000c000b */
[----:B012---:R-:W-:Y:S01]  /*13dd0*/  ENDCOLLECTIVE ;  /* 0x000000000000791b */ /* 0x007fe20003800000 */
.L_x_1153:
[----:B------:R-:W-:Y:S01]  /*13de0*/  VIADD R4, R8, 0x30 ;  /* 0x0000003008047836 */ /* 0x000fe20000000000 */
[----:B------:R-:W-:Y:S01]  /*13df0*/  @!P0 LEA R9, R30, UR45, 0x1 ;  /* 0x0000002d1e098c11 */ /* 0x000fe2000f8e08ff */
[----:B------:R-:W-:Y:S02]  /*13e00*/  IMAD.MOV.U32 R13, RZ, RZ, R6 ;  /* 0x000000ffff0d7224 */ /* 0x000fe400078e0006 */
[----:B------:R-:W-:Y:S02]  /*13e10*/  IMAD.MOV.U32 R12, RZ, RZ, 0x3 ;  /* 0x00000003ff0c7424 */ /* 0x000fe400078e00ff */
[----:B------:R-:W-:-:S07]  /*13e20*/  IMAD.MOV.U32 R2, RZ, RZ, R14 ;  /* 0x000000ffff027224 */ /* 0x000fce00078e000e */
[----:B------:R-:W-:Y:S05]  /*13e30*/  WARPSYNC.COLLECTIVE R15, `(.L_x_1154) ;  /* 0x000000000f087348 */ /* 0x000fea0003c00000 */
[----:B------:R0:W1:Y:S02]  /*13e40*/  SHFL.IDX P6, R14, R13, R12, R11 ;  /* 0x0000000c0d0e7389 */ /* 0x00006400000c000b */
[----:B01----:R-:W-:Y:S01]  /*13e50*/  ENDCOLLECTIVE ;  /* 0x000000000000791b */ /* 0x003fe20003800000 */
.L_x_1154:
        /* <DEDUP_REMOVED lines=9> */
[----:B------:R-:W-:Y:S02]  /*13ef0*/  ISETP.GE.AND P0, PT, R4, R7, PT ;  /* 0x000000070400720c */ /* 0x000fe40003f06270 */
[----:B------:R-:W-:-:S11]  /*13f00*/  MOV R5, R14 ;  /* 0x0000000e00057202 */ /* 0x000fd60000000f00 */
[----:B0-----:R-:W-:Y:S05]  /*13f10*/  WARPSYNC.COLLECTIVE R15, `(.L_x_1155) ;  /* 0x000000000f087348 */ /* 0x001fea0003c00000 */
[----:B------:R1:W2:Y:S02]  /*13f20*/  SHFL.IDX P6, R14, R13, R12, R11 ;  /* 0x0000000c0d0e7389 */ /* 0x0002a400000c000b */
[----:B012---:R-:W-:Y:S01]  /*13f30*/  ENDCOLLECTIVE ;  /* 0x000000000000791b */ /* 0x007fe20003800000 */
.L_x_1155:
[----:B------:R-:W-:Y:S01]  /*13f40*/  VIADD R2, R8, 0x40 ;  /* 0x0000004008027836 */ /* 0x000fe20000000000 */
[----:B------:R-:W-:Y:S01]  /*13f50*/  @!P0 LEA R21, R30, UR45, 0x1 ;  /* 0x0000002d1e158c11 */ /* 0x000fe2000f8e08ff */
[----:B------:R-:W-:Y:S01]  /*13f60*/  IMAD.MOV.U32 R13, RZ, RZ, R6 ;  /* 0x000000ffff0d7224 */ /* 0x000fe200078e0006 */
[----:B------:R-:W-:Y:S01]  /*13f70*/  MOV R12, 0x4 ;  /* 0x00000004000c7802 */ /* 0x000fe20000000f00 */
[----:B------:R-:W-:-:S07]  /*13f80*/  IMAD.MOV.U32 R4, RZ, RZ, R14 ;  /* 0x000000ffff047224 */ /* 0x000fce00078e000e */
[----:B------:R-:W-:Y:S05]  /*13f90*/  WARPSYNC.COLLECTIVE R15, `(.L_x_1156) ;  /* 0x000000000f087348 */ /* 0x000fea0003c00000 */
[----:B------:R0:W1:Y:S02]  /*13fa0*/  SHFL.IDX P6, R14, R13, R12, R11 ;  /* 0x0000000c0d0e7389 */ /* 0x00006400000c000b */
[----:B01----:R-:W-:Y:S01]  /*13fb0*/  ENDCOLLECTIVE ;  /* 0x000000000000791b */ /* 0x003fe20003800000 */
.L_x_1156:
        /* <DEDUP_REMOVED lines=14> */
.L_x_1157:
[----:B------:R-:W-:Y:S01]  /*140a0*/  VIADD R4, R8, 0x50 ;  /* 0x0000005008047836 */ /* 0x000fe20000000000 */
[----:B------:R-:W-:Y:S02]  /*140b0*/  @!P0 LEA R9, R30, UR45, 0x1 ;  /* 0x0000002d1e098c11 */ /* 0x000fe4000f8e08ff */
[----:B------:R-:W-:Y:S01]  /*140c0*/  MOV R13, R6 ;  /* 0x00000006000d7202 */ /* 0x000fe20000000f00 */
[----:B------:R-:W-:Y:S02]  /*140d0*/  IMAD.MOV.U32 R12, RZ, RZ, 0x5 ;  /* 0x00000005ff0c7424 */ /* 0x000fe400078e00ff */
[----:B------:R-:W-:-:S07]  /*140e0*/  IMAD.MOV.U32 R2, RZ, RZ, R14 ;  /* 0x000000ffff027224 */ /* 0x000fce00078e000e */
[----:B------:R-:W-:Y:S05]  /*140f0*/  WARPSYNC.COLLECTIVE R15, `(.L_x_1158) ;  /* 0x000000000f087348 */ /* 0x000fea0003c00000 */
[----:B------:R0:W1:Y:S02]  /*14100*/  SHFL.IDX P6, R14, R13, R12, R11 ;  /* 0x0000000c0d0e7389 */ /* 0x00006400000c000b */
[----:B01----:R-:W-:Y:S01]  /*14110*/  ENDCOLLECTIVE ;  /* 0x000000000000791b */ /* 0x003fe20003800000 */
.L_x_1158:
        /* <DEDUP_REMOVED lines=14> */
.L_x_1159:
[----:B------:R-:W-:Y:S02]  /*14200*/  IADD3 R2, R8, 0x60, RZ ;  /* 0x0000006008027810 */ /* 0x000fe40007ffe0ff */
[----:B------:R-:W-:Y:S01]  /*14210*/  @!P0 LEA R21, R30, UR45, 0x1 ;  /* 0x0000002d1e158c11 */ /* 0x000fe2000f8e08ff */
[----:B------:R-:W-:Y:S02]  /*14220*/  IMAD.MOV.U32 R13, RZ, RZ, R6 ;  /* 0x000000ffff0d7224 */ /* 0x000fe400078e0006 */
[----:B------:R-:W-:Y:S02]  /*14230*/  IMAD.MOV.U32 R12, RZ, RZ, 0x6 ;  /* 0x00000006ff0c7424 */ /* 0x000fe400078e00ff */
[----:B------:R-:W-:-:S07]  /*14240*/  IMAD.MOV.U32 R4, RZ, RZ, R14 ;  /* 0x000000ffff047224 */ /* 0x000fce00078e000e */
[----:B------:R-:W-:Y:S05]  /*14250*/  WARPSYNC.COLLECTIVE R15, `(.L_x_1160) ;  /* 0x000000000f087348 */ /* 0x000fea0003c00000 */
[----:B------:R0:W1:Y:S02]  /*14260*/  SHFL.IDX P6, R14, R13, R12, R11 ;  /* 0x0000000c0d0e7389 */ /* 0x00006400000c000b */
[----:B01----:R-:W-:Y:S01]  /*14270*/  ENDCOLLECTIVE ;  /* 0x000000000000791b */ /* 0x003fe20003800000 */
.L_x_1160:
        /* <DEDUP_REMOVED lines=14> */
.L_x_1161:
[----:B------:R-:W-:Y:S01]  /*14360*/  @!P0 LEA R9, R30, UR45, 0x1 ;  /* 0x0000002d1e098c11 */ /* 0x000fe2000f8e08ff */
[----:B------:R-:W-:Y:S02]  /*14370*/  IMAD.MOV.U32 R13, RZ, RZ, R6 ;  /* 0x000000ffff0d7224 */ /* 0x000fe400078e0006 */
[----:B------:R-:W-:Y:S01]  /*14380*/  IMAD.MOV.U32 R12, RZ, RZ, 0x7 ;  /* 0x00000007ff0c7424 */ /* 0x000fe200078e00ff */
[----:B------:R-:W-:-:S07]  /*14390*/  MOV R2, R14 ;  /* 0x0000000e00027202 */ /* 0x000fce0000000f00 */
[----:B------:R-:W-:Y:S05]  /*143a0*/  WARPSYNC.COLLECTIVE R15, `(.L_x_1162) ;  /* 0x000000000f087348 */ /* 0x000fea0003c00000 */
[----:B------:R0:W1:Y:S02]  /*143b0*/  SHFL.IDX P6, R14, R13, R12, R11 ;  /* 0x0000000c0d0e7389 */ /* 0x00006400000c000b */
[----:B01----:R-:W-:Y:S01]  /*143c0*/  ENDCOLLECTIVE ;  /* 0x000000000000791b */ /* 0x003fe20003800000 */
.L_x_1162:
        /* <DEDUP_REMOVED lines=13> */
.L_x_1163:
[----:B------:R-:W-:Y:S05]  /*144a0*/  BRA `(.L_x_1164) ;  /* 0xffffffd000347947 */ /* 0x000fea000383ffff */
.L_x_1103:
[----:B0-----:R-:W-:-:S04]  /*144b0*/  MOV R3, UR45 ;  /* 0x0000002d00037c02 */ /* 0x001fc80008000f00 */
[----:B------:R0:W1:Y:S03]  /*144c0*/  SYNCS.PHASECHK.TRANS64.TRYWAIT P0, [R3+URZ+0x30820], R0 ;  /* 0x03082000030075a7 */ /* 0x000066000800017f */
[----:B-1----:R-:W-:Y:S05]  /*144d0*/  @!P0 NANOSLEEP.SYNCS 0x989680 ;  /* 0x009896800000895d */ /* 0x002fea0003900000 */
[----:B------:R-:W1:Y:S02]  /*144e0*/  @!P0 SYNCS.PHASECHK.TRANS64 P0, [R3+URZ+0x30820], R0 ;  /* 0x03082000030085a7 */ /* 0x000e64000800007f */
[----:B-1----:R-:W-:Y:S05]  /*144f0*/  @!P0 BRA `(.L_x_1103) ;  /* 0xfffffffc00ec8947 */ /* 0x002fea000383ffff */
[----:B------:R-:W-:Y:S05]  /*14500*/  BRA `(.L_x_1165) ;  /* 0xffffffd000887947 */ /* 0x000fea000383ffff */
.L_x_1107:
[----:B0-----:R0:W1:Y:S02]  /*14510*/  SYNCS.PHASECHK.TRANS64.TRYWAIT P0, [R21+URZ+0x30840], R2 ;  /* 0x03084002150075a7 */ /* 0x001064000800017f */
[----:B-1----:R-:W-:Y:S05]  /*14520*/  @!P0 NANOSLEEP.SYNCS 0x989680 ;  /* 0x009896800000895d */ /* 0x002fea0003900000 */
[----:B------:R-:W1:Y:S02]  /*14530*/  @!P0 SYNCS.PHASECHK.TRANS64 P0, [R21+URZ+0x30840], R2 ;  /* 0x03084002150085a7 */ /* 0x000e64000800007f */
[----:B-1----:R-:W-:Y:S05]  /*14540*/  @!P0 BRA `(.L_x_1107) ;  /* 0xfffffffc00f08947 */ /* 0x002fea000383ffff */
[----:B------:R-:W-:Y:S05]  /*14550*/  BRA `(.L_x_1166) ;  /* 0xffffffd400707947 */ /* 0x000fea000383ffff */
.L_x_1108:
        /* <DEDUP_REMOVED lines=8> */
.L_x_1168:
[----:B------:R-:W-:Y:S05]  /*145e0*/  BSYNC B1 ;  /* 0x0000000000017941 */ /* 0x000fea0003800000 */
.L_x_1167:
[----:B------:R-:W-:Y:S01]  /*145f0*/  IMAD.MOV.U32 R13, RZ, RZ, R28 ;  /* 0x000000ffff0d7224 */ /* 0x000fe200078e001c */
[----:B------:R-:W-:Y:S01]  /*14600*/  MOV R15, 0xffffffff ;  /* 0xffffffff000f7802 */ /* 0x000fe20000000f00 */
[----:B------:R-:W-:Y:S01]  /*14610*/  IMAD.MOV.U32 R12, RZ, RZ, RZ ;  /* 0x000000ffff0c7224 */ /* 0x000fe200078e00ff */
[----:B------:R-:W-:Y:S01]  /*14620*/  MOV R3, R14 ;  /* 0x0000000e00037202 */ /* 0x000fe20000000f00 */
[----:B------:R-:W-:Y:S01]  /*14630*/  IMAD.MOV.U32 R11, RZ, RZ, 0x181f ;  /* 0x0000181fff0b7424 */ /* 0x000fe200078e00ff */
[----:B------:R-:W-:Y:S01]  /*14640*/  P2R R4, PR, RZ, 0x8 ;  /* 0x00000008ff047803 */ /* 0x000fe20000000000 */
[----:B------:R-:W-:Y:S01]  /*14650*/  IMAD.SHL.U32 R9, R25, 0x2, RZ ;  /* 0x0000000219097824 */ /* 0x000fe200078e00ff */
[----:B------:R-:W-:-:S13]  /*14660*/  LOP3.LUT P3, RZ, R16, 0x10, RZ, 0xc0, !PT ;  /* 0x0000001010ff7812 */ /* 0x000fda000786c0ff */
[----:B------:R-:W-:Y:S05]  /*14670*/  WARPSYNC.COLLECTIVE R15, `(.L_x_1169) ;  /* 0x000000000f087348 */ /* 0x000fea0003c00000 */
[----:B------:R0:W1:Y:S02]  /*14680*/  SHFL.IDX P6, R14, R13, R12, R11 ;  /* 0x0000000c0d0e7389 */ /* 0x00006400000c000b */
[----:B01----:R-:W-:Y:S01]  /*14690*/  ENDCOLLECTIVE ;  /* 0x000000000000791b */ /* 0x003fe20003800000 */
.L_x_1169:
[----:B------:R-:W-:Y:S02]  /*146a0*/  P2R R5, PR, RZ, 0x4 ;  /* 0x00000004ff057803 */ /* 0x000fe40000000000 */
[C---:B------:R-:W-:Y:S02]  /*146b0*/  LOP3.LUT P2, RZ, R16.reuse, 0x8, RZ, 0xc0, !PT ;  /* 0x0000000810ff7812 */ /* 0x040fe4000784c0ff */
[----:B------:R-:W-:Y:S02]  /*146c0*/  P2R R8, PR, RZ, 0x2 ;  /* 0x00000002ff087803 */ /* 0x000fe40000000000 */
[----:B------:R-:W-:Y:S02]  /*146d0*/  LOP3.LUT P1, RZ, R16, 0x4, RZ, 0xc0, !PT ;  /* 0x0000000410ff7812 */ /* 0x000fe4000782c0ff */
[----:B------:R-:W-:Y:S01]  /*146e0*/  LEA R29, R29, UR45, 0x1 ;  /* 0x0000002d1d1d7c11 */ /* 0x000fe2000f8e08ff */
[----:B------:R-:W-:Y:S02]  /*146f0*/  IMAD.MOV.U32 R13, RZ, RZ, R31 ;  /* 0x000000ffff0d7224 */ /* 0x000fe400078e001f */
[----:B------:R-:W-:Y:S01]  /*14700*/  IMAD.MOV.U32 R12, RZ, RZ, 0x1 ;  /* 0x00000001ff0c7424 */ /* 0x000fe200078e00ff */
[----:B------:R-:W-:-:S13]  /*14710*/  IADD3 R2, P0, R14, R9, RZ ;  /* 0x000000090e027210 */ /* 0x000fda0007f1e0ff */
[----:B------:R-:W-:Y:S05]  /*14720*/  WARPSYNC.COLLECTIVE R15, `(.L_x_1170) ;  /* 0x000000000f087348 */ /* 0x000fea0003c00000 */
[----:B------:R0:W1:Y:S02]  /*14730*/  SHFL.IDX P6, R14, R13, R12, R11 ;  /* 0x0000000c0d0e7389 */ /* 0x00006400000c000b */
[----:B01----:R-:W-:Y:S01]  /*14740*/  ENDCOLLECTIVE ;  /* 0x000000000000791b */ /* 0x003fe20003800000 */
.L_x_1170:
[----:B------:R-:W-:-:S05]  /*14750*/  IMAD.X R3, RZ, RZ, R3, P0 ;  /* 0x000000ffff037224 */ /* 0x000fca00000e0603 */
[----:B------:R-:W-:Y:S01]  /*14760*/  @!PT LDS RZ, [RZ] ;  /* 0x00000000fffff984 */ /* 0x000fe20000000800 */
[----:B------:R-:W-:Y:S01]  /*14770*/  @!PT LDS RZ, [RZ] ;  /* 0x00000000fffff984 */ /* 0x000fe20000000800 */
[----:B------:R-:W-:Y:S01]  /*14780*/  @!PT LDS RZ, [RZ] ;  /* 0x00000000fffff984 */ /* 0x000fe20000000800 */
[----:B------:R-:W-:Y:S04]  /*14790*/  LDGSTS.E.BYPASS.LTC128B.128 [R29+0x20400], desc[UR60][R2.64], !P3 ;  /* 0x20400000021d7fae */ /* 0x000fe8000d901d7c */
[----:B------:R-:W-:Y:S01]  /*147a0*/  LDGSTS.E.BYPASS.LTC128B.128 [R29+0x22400], desc[UR60][R2.64+0x80], !P2 ;  /* 0x22400080021d7fae */ /* 0x000fe2000d101d7c */
[----:B------:R-:W-:-:S03]  /*147b0*/  MOV R13, R28 ;  /* 0x0000001c000d7202 */ /* 0x000fc60000000f00 */
[----:B------:R-:W-:Y:S04]  /*147c0*/  LDGSTS.E.BYPASS.LTC128B.128 [R29+0x24400], desc[UR60][R2.64+0x100], !P1 ;  /* 0x24400100021d7fae */ /* 0x000fe8000c901d7c */
[----:B------:R0:W-:Y:S02]  /*147d0*/  LDGSTS.E.BYPASS.LTC128B.128 [R29+0x26400], desc[UR60][R2.64+0x180], !P5 ;  /* 0x26400180021d7fae */ /* 0x0001e4000e901d7c */
[----:B0-----:R-:W-:-:S07]  /*147e0*/  IMAD.MOV.U32 R3, RZ, RZ, R14 ;  /* 0x000000ffff037224 */ /* 0x001fce00078e000e */
[----:B------:R-:W-:Y:S05]  /*147f0*/  WARPSYNC.COLLECTIVE R15, `(.L_x_1171) ;  /* 0x000000000f087348 */ /* 0x000fea0003c00000 */
[----:B------:R0:W1:Y:S02]  /*14800*/  SHFL.IDX P6, R14, R13, R12, R11 ;  /* 0x0000000c0d0e7389 */ /* 0x00006400000c000b */
[----:B01----:R-:W-:Y:S01]  /*14810*/  ENDCOLLECTIVE ;  /* 0x000000000000791b */ /* 0x003fe20003800000 */
.L_x_1171:
[----:B------:R-:W-:Y:S02]  /*14820*/  IMAD.MOV.U32 R13, RZ, RZ, R31 ;  /* 0x000000ffff0d7224 */ /* 0x000fe400078e001f */
[----:B------:R-:W-:Y:S02]  /*14830*/  IMAD.MOV.U32 R12, RZ, RZ, 0x2 ;  /* 0x00000002ff0c7424 */ /* 0x000fe400078e00ff */
[----:B------:R-:W-:-:S07]  /*14840*/  IMAD.MOV.U32 R2, RZ, RZ, R14 ;  /* 0x000000ffff027224 */ /* 0x000fce00078e000e */
[----:B------:R-:W-:Y:S05]  /*14850*/  WARPSYNC.COLLECTIVE R15, `(.L_x_1172) ;  /* 0x000000000f087348 */ /* 0x000fea0003c00000 */
[----:B------:R0:W1:Y:S02]  /*14860*/  SHFL.IDX P6, R14, R13, R12, R11 ;  /* 0x0000000c0d0e7389 */ /* 0x00006400000c000b */
[----:B01----:R-:W-:Y:S01]  /*14870*/  ENDCOLLECTIVE ;  /* 0x000000000000791b */ /* 0x003fe20003800000 */
.L_x_1172:
[----:B------:R-:W-:-:S05]  /*14880*/  IADD3 R2, P0, R2, R9, RZ ;  /* 0x0000000902027210 */ /* 0x000fca0007f1e0ff */
[----:B------:R-:W-:-:S05]  /*14890*/  IMAD.X R3, RZ, RZ, R3, P0 ;  /* 0x000000ffff037224 */ /* 0x000fca00000e0603 */
[----:B------:R-:W-:Y:S01]  /*148a0*/  @!PT LDS RZ, [RZ] ;  /* 0x00000000fffff984 */ /* 0x000fe20000000800 */
[----:B------:R-:W-:Y:S01]  /*148b0*/  @!PT LDS RZ, [RZ] ;  /* 0x00000000fffff984 */ /* 0x000fe20000000800 */
[----:B------:R-:W-:Y:S01]  /*148c0*/  @!PT LDS RZ, [RZ] ;  /* 0x00000000fffff984 */ /* 0x000fe20000000800 */
[----:B------:R-:W-:Y:S01]  /*148d0*/  LDGSTS.E.BYPASS.LTC128B.128 [R29+0x20c00], desc[UR60][R2.64], !P3 ;  /* 0x20c00000021d7fae */ /* 0x000fe2000d901d7c */
[----:B------:R-:W-:-:S03]  /*148e0*/  IMAD.MOV.U32 R13, RZ, RZ, R28 ;  /* 0x000000ffff0d7224 */ /* 0x000fc600078e001c */
[----:B------:R-:W-:Y:S04]  /*148f0*/  LDGSTS.E.BYPASS.LTC128B.128 [R29+0x22c00], desc[UR60][R2.64+0x80], !P2 ;  /* 0x22c00080021d7fae */ /* 0x000fe8000d101d7c */
[----:B------:R-:W-:Y:S04]  /*14900*/  LDGSTS.E.BYPASS.LTC128B.128 [R29+0x24c00], desc[UR60][R2.64+0x100], !P1 ;  /* 0x24c00100021d7fae */ /* 0x000fe8000c901d7c */
[----:B------:R0:W-:Y:S02]  /*14910*/  LDGSTS.E.BYPASS.LTC128B.128 [R29+0x26c00], desc[UR60][R2.64+0x180], !P5 ;  /* 0x26c00180021d7fae */ /* 0x0001e4000e901d7c */
[----:B0-----:R-:W-:-:S07]  /*14920*/  MOV R3, R14 ;  /* 0x0000000e00037202 */ /* 0x001fce0000000f00 */
[----:B------:R-:W-:Y:S05]  /*14930*/  WARPSYNC.COLLECTIVE R15, `(.L_x_1173) ;  /* 0x000000000f087348 */ /* 0x000fea0003c00000 */
[----:B------:R0:W1:Y:S02]  /*14940*/  SHFL.IDX P6, R14, R13, R12, R11 ;  /* 0x0000000c0d0e7389 */ /* 0x00006400000c000b */
[----:B01----:R-:W-:Y:S01]  /*14950*/  ENDCOLLECTIVE ;  /* 0x000000000000791b */ /* 0x003fe20003800000 */
.L_x_1173:
[----:B------:R-:W-:Y:S01]  /*14960*/  IMAD.MOV.U32 R13, RZ, RZ, R31 ;  /* 0x000000ffff0d7224 */ /* 0x000fe200078e001f */
[----:B------:R-:W-:Y:S01]  /*14970*/  MOV R12, 0x3 ;  /* 0x00000003000c7802 */ /* 0x000fe20000000f00 */
[----:B------:R-:W-:-:S07]  /*14980*/  IMAD.MOV.U32 R2, RZ, RZ, R14 ;  /* 0x000000ffff027224 */ /* 0x000fce00078e000e */
[----:B------:R-:W-:Y:S05]  /*14990*/  WARPSYNC.COLLECTIVE R15, `(.L_x_1174) ;  /* 0x000000000f087348 */ /* 0x000fea0003c00000 */
[----:B------:R0:W1:Y:S02]  /*149a0*/  SHFL.IDX P6, R14, R13, R12, R11 ;  /* 0x0000000c0d0e7389 */ /* 0x00006400000c000b */
[----:B01----:R-:W-:Y:S01]  /*149b0*/  ENDCOLLECTIVE ;  /* 0x000000000000791b */ /* 0x003fe20003800000 */
.L_x_1174:
[----:B------:R-:W-:-:S05]  /*149c0*/  IADD3 R2, P0, R2, R9, RZ ;  /* 0x0000000902027210 */ /* 0x000fca0007f1e0ff */
[----:B------:R-:W-:-:S05]  /*149d0*/  IMAD.X R3, RZ, RZ, R3, P0 ;  /* 0x000000ffff037224 */ /* 0x000fca00000e0603 */
[----:B------:R-:W-:Y:S01]  /*149e0*/  @!PT LDS RZ, [RZ] ;  /* 0x00000000fffff984 */ /* 0x000fe20000000800 */
[----:B------:R-:W-:Y:S01]  /*149f0*/  @!PT LDS RZ, [RZ] ;  /* 0x00000000fffff984 */ /* 0x000fe20000000800 */
[----:B------:R-:W-:Y:S01]  /*14a00*/  @!PT LDS RZ, [RZ] ;  /* 0x00000000fffff984 */ /* 0x000fe20000000800 */
[----:B------:R0:W-:Y:S01]  /*14a10*/  LDGSTS.E.BYPASS.LTC128B.128 [R29+0x21400], desc[UR60][R2.64], !P3 ;  /* 0x21400000021d7fae */ /* 0x0001e2000d901d7c */
[----:B------:R-:W-:Y:S01]  /*14a20*/  IMAD.MOV.U32 R13, RZ, RZ, R28 ;  /* 0x000000ffff0d7224 */ /* 0x000fe200078e001c */
[----:B------:R-:W-:Y:S02]  /*14a30*/  ISETP.NE.AND P3, PT, R4, RZ, PT ;  /* 0x000000ff0400720c */ /* 0x000fe40003f65270 */
[----:B------:R0:W-:Y:S01]  /*14a40*/  LDGSTS.E.BYPASS.LTC128B.128 [R29+0x23400], desc[UR60][R2.64+0x80], !P2 ;  /* 0x23400080021d7fae */ /* 0x0001e2000d101d7c */
[----:B------:R-:W-:-:S03]  /*14a50*/  ISETP.NE.AND P2, PT, R5, RZ, PT ;  /* 0x000000ff0500720c */ /* 0x000fc60003f45270 */
[----:B------:R0:W-:Y:S01]  /*14a60*/  LDGSTS.E.BYPASS.LTC128B.128 [R29+0x25400], desc[UR60][R2.64+0x100], !P1 ;  /* 0x25400100021d7fae */ /* 0x0001e2000c901d7c */
[----:B------:R-:W-:Y:S01]  /*14a70*/  ISETP.NE.AND P1, PT, R8, RZ, PT ;  /* 0x000000ff0800720c */ /* 0x000fe20003f25270 */
[----:B------:R-:W-:Y:S02]  /*14a80*/  IMAD.MOV.U32 R31, RZ, RZ, R14 ;  /* 0x000000ffff1f7224 */ /* 0x000fe400078e000e */
[----:B------:R0:W-:Y:S10]  /*14a90*/  LDGSTS.E.BYPASS.LTC128B.128 [R29+0x27400], desc[UR60][R2.64+0x180], !P5 ;  /* 0x27400180021d7fae */ /* 0x0001f4000e901d7c */
[----:B0-----:R-:W-:Y:S05]  /*14aa0*/  WARPSYNC.COLLECTIVE R15, `(.L_x_1175) ;  /* 0x000000000f087348 */ /* 0x001fea0003c00000 */
[----:B------:R1:W2:Y:S02]  /*14ab0*/  SHFL.IDX P6, R14, R13, R12, R11 ;  /* 0x0000000c0d0e7389 */ /* 0x0002a400000c000b */
[----:B012---:R-:W-:Y:S01]  /*14ac0*/  ENDCOLLECTIVE ;  /* 0x000000000000791b */ /* 0x007fe20003800000 */
.L_x_1175:
[----:B------:R-:W-:Y:S05]  /*14ad0*/  BRA `(.L_x_1176) ;  /* 0xffffffd400107947 */ /* 0x000fea000383ffff */
.L_x_1113:
[----:B0-----:R0:W2:Y:S02]  /*14ae0*/  SYNCS.PHASECHK.TRANS64.TRYWAIT P0, [R4+URZ+0x30860], R3 ;  /* 0x03086003040075a7 */ /* 0x0010a4000800017f */
[----:B--2---:R-:W-:Y:S05]  /*14af0*/  @!P0 NANOSLEEP.SYNCS 0x989680 ;  /* 0x009896800000895d */ /* 0x004fea0003900000 */
[----:B------:R-:W2:Y:S02]  /*14b00*/  @!P0 SYNCS.PHASECHK.TRANS64 P0, [R4+URZ+0x30860], R3 ;  /* 0x03086003040085a7 */ /* 0x000ea4000800007f */
[----:B--2---:R-:W-:Y:S05]  /*14b10*/  @!P0 BRA `(.L_x_1113) ;  /* 0xfffffffc00f08947 */ /* 0x004fea000383ffff */
[----:B------:R-:W-:Y:S05]  /*14b20*/  BRA `(.L_x_1177) ;  /* 0xffffffd400887947 */ /* 0x000fea000383ffff */
.L_x_1114:
        /* <DEDUP_REMOVED lines=8> */
.L_x_1179:
[----:B------:R-:W-:Y:S05]  /*14bb0*/  BSYNC B1 ;  /* 0x0000000000017941 */ /* 0x000fea0003800000 */
.L_x_1178:
[----:B------:R-:W-:Y:S01]  /*14bc0*/  IMAD.MOV.U32 R13, RZ, RZ, R17 ;  /* 0x000000ffff0d7224 */ /* 0x000fe200078e0011 */
[----:B------:R-:W-:Y:S01]  /*14bd0*/  MOV R11, 0x181f ;  /* 0x0000181f000b7802 */ /* 0x000fe20000000f00 */
[----:B------:R-:W-:Y:S01]  /*14be0*/  IMAD.MOV.U32 R12, RZ, RZ, RZ ;  /* 0x000000ffff0c7224 */ /* 0x000fe200078e00ff */
[----:B------:R-:W-:Y:S01]  /*14bf0*/  LEA R5, R5, UR45, 0x1 ;  /* 0x0000002d05057c11 */ /* 0x000fe2000f8e08ff */
[----:B------:R-:W-:Y:S02]  /*14c00*/  IMAD.MOV.U32 R15, RZ, RZ, -0x1 ;  /* 0xffffffffff0f7424 */ /* 0x000fe400078e00ff */
[----:B------:R-:W-:-:S07]  /*14c10*/  IMAD.MOV.U32 R3, RZ, RZ, R14 ;  /* 0x000000ffff037224 */ /* 0x000fce00078e000e */
[----:B------:R-:W-:Y:S05]  /*14c20*/  WARPSYNC.COLLECTIVE R15, `(.L_x_1180) ;  /* 0x000000000f087348 */ /* 0x000fea0003c00000 */
[----:B------:R0:W1:Y:S02]  /*14c30*/  SHFL.IDX P6, R14, R13, R12, R11 ;  /* 0x0000000c0d0e7389 */ /* 0x00006400000c000b */
[----:B01----:R-:W-:Y:S01]  /*14c40*/  ENDCOLLECTIVE ;  /* 0x000000000000791b */ /* 0x003fe20003800000 */
.L_x_1180:
[----:B------:R-:W-:Y:S02]  /*14c50*/  IMAD.MOV.U32 R13, RZ, RZ, R18 ;  /* 0x000000ffff0d7224 */ /* 0x000fe400078e0012 */
[----:B------:R-:W-:Y:S01]  /*14c60*/  IMAD.MOV.U32 R12, RZ, RZ, 0x1 ;  /* 0x00000001ff0c7424 */ /* 0x000fe200078e00ff */
[----:B------:R-:W-:-:S13]  /*14c70*/  IADD3 R2, P0, R14, R8, RZ ;  /* 0x000000080e027210 */ /* 0x000fda0007f1e0ff */
[----:B------:R-:W-:Y:S05]  /*14c80*/  WARPSYNC.COLLECTIVE R15, `(.L_x_1181) ;  /* 0x000000000f087348 */ /* 0x000fea0003c00000 */
[----:B------:R0:W1:Y:S02]  /*14c90*/  SHFL.IDX P6, R14, R13, R12, R11 ;  /* 0x0000000c0d0e7389 */ /* 0x00006400000c000b */
[----:B01----:R-:W-:Y:S01]  /*14ca0*/  ENDCOLLECTIVE ;  /* 0x000000000000791b */ /* 0x003fe20003800000 */
.L_x_1181:
        /* <DEDUP_REMOVED lines=13> */
[----:B0-----:R-:W-:-:S07]  /*14d80*/  MOV R3, R14 ;  /* 0x0000000e00037202 */ /* 0x001fce0000000f00 */
[----:B------:R-:W-:Y:S05]  /*14d90*/  WARPSYNC.COLLECTIVE R15, `(.L_x_1182) ;  /* 0x000000000f087348 */ /* 0x000fea0003c00000 */
[----:B------:R0:W1:Y:S02]  /*14da0*/  SHFL.IDX P6, R14, R13, R12, R11 ;  /* 0x0000000c0d0e7389 */ /* 0x00006400000c000b */
[----:B01----:R-:W-:Y:S01]  /*14db0*/  ENDCOLLECTIVE ;  /* 0x000000000000791b */ /* 0x003fe20003800000 */
.L_x_1182:
[----:B------:R-:W-:Y:S02]  /*14dc0*/  IMAD.MOV.U32 R13, RZ, RZ, R18 ;  /* 0x000000ffff0d7224 */ /* 0x000fe400078e0012 */
[----:B------:R-:W-:Y:S01]  /*14dd0*/  IMAD.MOV.U32 R12, RZ, RZ, 0x2 ;  /* 0x00000002ff0c7424 */ /* 0x000fe200078e00ff */
[----:B------:R-:W-:-:S13]  /*14de0*/  IADD3 R2, P0, R14, R8, RZ ;  /* 0x000000080e027210 */ /* 0x000fda0007f1e0ff */
[----:B------:R-:W-:Y:S05]  /*14df0*/  WARPSYNC.COLLECTIVE R15, `(.L_x_1183) ;  /* 0x000000000f087348 */ /* 0x000fea0003c00000 */
[----:B------:R0:W1:Y:S02]  /*14e00*/  SHFL.IDX P6, R14, R13, R12, R11 ;  /* 0x0000000c0d0e7389 */ /* 0x00006400000c000b */
[----:B01----:R-:W-:Y:S01]  /*14e10*/  ENDCOLLECTIVE ;  /* 0x000000000000791b */ /* 0x003fe20003800000 */
.L_x_1183:
        /* <DEDUP_REMOVED lines=17> */
.L_x_1184:
[----:B------:R-:W-:Y:S02]  /*14f30*/  IMAD.MOV.U32 R13, RZ, RZ, R18 ;  /* 0x000000ffff0d7224 */ /* 0x000fe400078e0012 */
[----:B------:R-:W-:Y:S01]  /*14f40*/  IMAD.MOV.U32 R12, RZ, RZ, 0x3 ;  /* 0x00000003ff0c7424 */ /* 0x000fe200078e00ff */
[----:B------:R-:W-:-:S13]  /*14f50*/  IADD3 R2, P0, R14, R8, RZ ;  /* 0x000000080e027210 */ /* 0x000fda0007f1e0ff */
[----:B------:R-:W-:Y:S05]  /*14f60*/  WARPSYNC.COLLECTIVE R15, `(.L_x_1185) ;  /* 0x000000000f087348 */ /* 0x000fea0003c00000 */
[----:B------:R0:W1:Y:S02]  /*14f70*/  SHFL.IDX P6, R14, R13, R12, R11 ;  /* 0x0000000c0d0e7389 */ /* 0x00006400000c000b */
[----:B01----:R-:W-:Y:S01]  /*14f80*/  ENDCOLLECTIVE ;  /* 0x000000000000791b */ /* 0x003fe20003800000 */
.L_x_1185:
[----:B------:R-:W-:Y:S01]  /*14f90*/  IMAD.X R3, RZ, RZ, R3, P0 ;  /* 0x000000ffff037224 */ /* 0x000fe200000e0603 */
[----:B------:R-:W-:Y:S01]  /*14fa0*/  ISETP.LT.OR P0, PT, R0, 0x21, P4 ;  /* 0x000000210000780c */ /* 0x000fe20002701670 */
[----:B------:R-:W-:-:S12]  /*14fb0*/  IMAD.MOV.U32 R13, RZ, RZ, R17 ;  /* 0x000000ffff0d7224 */ /* 0x000fd800078e0011 */
[----:B------:R-:W-:Y:S01]  /*14fc0*/  @!PT LDS RZ, [RZ] ;  /* 0x00000000fffff984 */ /* 0x000fe20000000800 */
[----:B------:R-:W-:Y:S01]  /*14fd0*/  @!PT LDS RZ, [RZ] ;  /* 0x00000000fffff984 */ /* 0x000fe20000000800 */
[----:B------:R-:W-:Y:S01]  /*14fe0*/  @!PT LDS RZ, [RZ] ;  /* 0x00000000fffff984 */ /* 0x000fe20000000800 */
[----:B------:R0:W-:Y:S01]  /*14ff0*/  LDGSTS.E.BYPASS.LTC128B.128 [R5+0x1400], desc[UR60][R2.64], !P0 ;  /* 0x0140000002057fae */ /* 0x0001e2000c101d7c */
[----:B------:R-:W-:Y:S02]  /*15000*/  ISETP.LT.OR P0, PT, R0, 0x21, P3 ;  /* 0x000000210000780c */ /* 0x000fe40001f01670 */
[----:B------:R-:W-:-:S11]  /*15010*/  MOV R18, R14 ;  /* 0x0000000e00127202 */ /* 0x000fd60000000f00 */
[----:B0-----:R-:W-:Y:S05]  /*15020*/  WARPSYNC.COLLECTIVE R15, `(.L_x_1186) ;  /* 0x000000000f087348 */ /* 0x001fea0003c00000 */
[----:B------:R1:W2:Y:S02]  /*15030*/  SHFL.IDX P6, R14, R13, R12, R11 ;  /* 0x0000000c0d0e7389 */ /* 0x0002a400000c000b */
[----:B012---:R-:W-:Y:S01]  /*15040*/  ENDCOLLECTIVE ;  /* 0x000000000000791b */ /* 0x007fe20003800000 */
.L_x_1186:
        /* <DEDUP_REMOVED lines=9> */
.L_x_1120:
[----:B0-----:R0:W2:Y:S02]  /*150e0*/  SYNCS.PHASECHK.TRANS64.TRYWAIT P0, [R0+URZ+0x30860], R3 ;  /* 0x03086003000075a7 */ /* 0x0010a4000800017f */
[----:B--2---:R-:W-:Y:S05]  /*150f0*/  @!P0 NANOSLEEP.SYNCS 0x989680 ;  /* 0x009896800000895d */ /* 0x004fea0003900000 */
[----:B------:R-:W2:Y:S02]  /*15100*/  @!P0 SYNCS.PHASECHK.TRANS64 P0, [R0+URZ+0x30860], R3 ;  /* 0x03086003000085a7 */ /* 0x000ea4000800007f */
[----:B--2---:R-:W-:Y:S05]  /*15110*/  @!P0 BRA `(.L_x_1120) ;  /* 0xfffffffc00f08947 */ /* 0x004fea000383ffff */
[----:B------:R-:W-:Y:S05]  /*15120*/  BRA `(.L_x_1188) ;  /* 0xffffffd400d07947 */ /* 0x000fea000383ffff */
.L_x_1121:
[----:B------:R-:W-:Y:S01]  /*15130*/  BSSY B0, `(.L_x_1189) ;  /* 0x0000008000007945 */ /* 0x000fe20003800000 */
[----:B------:R-:W-:Y:S01]  /*15140*/  IMAD.MOV.U32 R13, RZ, RZ, R18 ;  /* 0x000000ffff0d7224 */ /* 0x000fe200078e0012 */
[----:B------:R-:W-:Y:S01]  /*15150*/  MOV R15, 0xffffffff ;  /* 0xffffffff000f7802 */ /* 0x000fe20000000f00 */
[----:B------:R-:W-:Y:S02]  /*15160*/  IMAD.MOV.U32 R12, RZ, RZ, RZ ;  /* 0x000000ffff0c7224 */ /* 0x000fe400078e00ff */
[----:B------:R-:W-:-:S07]  /*15170*/  IMAD.MOV.U32 R11, RZ, RZ, 0x181f ;  /* 0x0000181fff0b7424 */ /* 0x000fce00078e00ff */
[----:B01----:R-:W-:Y:S05]  /*15180*/  WARPSYNC.COLLECTIVE R15, `(.L_x_1190) ;  /* 0x000000000f087348 */ /* 0x003fea0003c00000 */
[----:B------:R2:W3:Y:S02]  /*15190*/  SHFL.IDX P6, R14, R13, R12, R11 ;  /* 0x0000000c0d0e7389 */ /* 0x0004e400000c000b */
[----:B0123--:R-:W-:Y:S01]  /*151a0*/  ENDCOLLECTIVE ;  /* 0x000000000000791b */ /* 0x00ffe20003800000 */
.L_x_1190:
[----:B------:R-:W-:Y:S05]  /*151b0*/  BSYNC B0 ;  /* 0x0000000000007941 */ /* 0x000fea0003800000 */
.L_x_1189:
[----:B------:R-:W-:Y:S01]  /*151c0*/  IMAD.MOV.U32 R13, RZ, RZ, R17 ;  /* 0x000000ffff0d7224 */ /* 0x000fe200078e0011 */
[----:B------:R-:W-:Y:S01]  /*151d0*/  MOV R15, 0xffffffff ;  /* 0xffffffff000f7802 */ /* 0x000fe20000000f00 */
[----:B------:R-:W-:Y:S01]  /*151e0*/  IMAD.MOV.U32 R12, RZ, RZ, RZ ;  /* 0x000000ffff0c7224 */ /* 0x000fe200078e00ff */
[----:B------:R-:W-:Y:S01]  /*151f0*/  LEA R4, R4, UR45, 0x1 ;  /* 0x0000002d04047c11 */ /* 0x000fe2000f8e08ff */
[----:B------:R-:W-:Y:S02]  /*15200*/  IMAD.MOV.U32 R11, RZ, RZ, 0x181f ;  /* 0x0000181fff0b7424 */ /* 0x000fe400078e00ff */
[----:B------:R-:W-:-:S07]  /*15210*/  IMAD.MOV.U32 R3, RZ, RZ, R14 ;  /* 0x000000ffff037224 */ /* 0x000fce00078e000e */
[----:B------:R-:W-:Y:S05]  /*15220*/  WARPSYNC.COLLECTIVE R15, `(.L_x_1191) ;  /* 0x000000000f087348 */ /* 0x000fea0003c00000 */
[----:B------:R0:W1:Y:S02]  /*15230*/  SHFL.IDX P6, R14, R13, R12, R11 ;  /* 0x0000000c0d0e7389 */ /* 0x00006400000c000b */
[----:B01----:R-:W-:Y:S01]  /*15240*/  ENDCOLLECTIVE ;  /* 0x000000000000791b */ /* 0x003fe20003800000 */
.L_x_1191:
[----:B------:R-:W-:Y:S02]  /*15250*/  ULDC UR4, c[0x0][0x2f4] ;  /* 0x0000bd0000047ab9 */ /* 0x000fe40000000800 */
[----:B------:R-:W-:Y:S02]  /*15260*/  ISETP.GE.AND P3, PT, R36, UR4, PT ;  /* 0x0000000424007c0c */ /* 0x000fe4000bf66270 */
[----:B------:R-:W-:Y:S02]  /*15270*/  ISETP.GE.AND P1, PT, R35, UR4, PT ;  /* 0x0000000423007c0c */ /* 0x000fe4000bf26270 */
[----:B------:R-:W-:Y:S02]  /*15280*/  ISETP.GE.AND P0, PT, R34, UR4, PT ;  /* 0x0000000422007c0c */ /* 0x000fe4000bf06270 */
[----:B------:R-:W-:Y:S02]  /*15290*/  ISETP.GE.AND P2, PT, R25, UR4, PT ;  /* 0x0000000419007c0c */ /* 0x000fe4000bf46270 */
[----:B------:R-:W-:-:S02]  /*152a0*/  ISETP.LT.OR P4, PT, R5, 0x1, P3 ;  /* 0x000000010500780c */ /* 0x000fc40001f81670 */
[----:B------:R-:W-:Y:S01]  /*152b0*/  ISETP.LT.OR P5, PT, R5, 0x1, P2 ;  /* 0x000000010500780c */ /* 0x000fe200017a1670 */
[----:B------:R-:W-:Y:S02]  /*152c0*/  IMAD.MOV.U32 R13, RZ, RZ, R18 ;  /* 0x000000ffff0d7224 */ /* 0x000fe400078e0012 */
[----:B------:R-:W-:Y:S02]  /*152d0*/  IMAD.MOV.U32 R12, RZ, RZ, 0x1 ;  /* 0x00000001ff0c7424 */ /* 0x000fe400078e00ff */
[----:B------:R-:W-:-:S08]  /*152e0*/  IMAD.MOV.U32 R2, RZ, RZ, R14 ;  /* 0x000000ffff027224 */ /* 0x000fd000078e000e */
[----:B------:R-:W-:Y:S05]  /*152f0*/  WARPSYNC.COLLECTIVE R15, `(.L_x_1192) ;  /* 0x000000000f087348 */ /* 0x000fea0003c00000 */
[----:B------:R0:W1:Y:S02]  /*15300*/  SHFL.IDX P6, R14, R13, R12, R11 ;  /* 0x0000000c0d0e7389 */ /* 0x00006400000c000b */
[----:B01----:R-:W-:Y:S01]  /*15310*/  ENDCOLLECTIVE ;  /* 0x000000000000791b */ /* 0x003fe20003800000 */
.L_x_1192:
[----:B------:R-:W-:-:S05]  /*15320*/  IMAD.WIDE.U32 R2, R25, 0x2, R2 ;  /* 0x0000000219027825 */ /* 0x000fca00078e0002 */
[----:B------:R-:W-:Y:S01]  /*15330*/  @!PT LDS RZ, [RZ] ;  /* 0x00000000fffff984 */ /* 0x000fe20000000800 */
[----:B------:R-:W-:Y:S01]  /*15340*/  @!PT LDS RZ, [RZ] ;  /* 0x00000000fffff984 */ /* 0x000fe20000000800 */
[----:B------:R-:W-:Y:S01]  /*15350*/  @!PT LDS RZ, [RZ] ;  /* 0x00000000fffff984 */ /* 0x000fe20000000800 */
[----:B------:R0:W-:Y:S01]  /*15360*/  LDGSTS.E.BYPASS.LTC128B.128 [R4+0x400], desc[UR60][R2.64], !P5 ;  /* 0x0040000002047fae */ /* 0x0001e2000e901d7c */
[----:B------:R-:W-:-:S03]  /*15370*/  ISETP.LT.OR P5, PT, R5, 0x1, P1 ;  /* 0x000000010500780c */ /* 0x000fc60000fa1670 */
[----:B------:R0:W-:Y:S01]  /*15380*/  LDGSTS.E.BYPASS.LTC128B.128 [R4+0x2400], desc[UR60][R2.64+0x80], !P4 ;  /* 0x0240008002047fae */ /* 0x0001e2000e101d7c */
[----:B------:R-:W-:Y:S02]  /*15390*/  ISETP.LT.OR P4, PT, R5, 0x1, P0 ;  /* 0x000000010500780c */ /* 0x000fe40000781670 */
[----:B------:R-:W-:-:S07]  /*153a0*/  MOV R13, R17 ;  /* 0x00000011000d7202 */ /* 0x000fce0000000f00 */
[----:B------:R0:W-:Y:S01]  /*153b0*/  LDGSTS.E.BYPASS.LTC128B.128 [R4+0x4400], desc[UR60][R2.64+0x100], !P5 ;  /* 0x0440010002047fae */ /* 0x0001e2000e901d7c */
[C---:B------:R-:W-:Y:S01]  /*153c0*/  ISETP.LT.OR P5, PT, R5.reuse, 0x11, P2 ;  /* 0x000000110500780c */ /* 0x040fe200017a1670 */
[----:B------:R-:W-:Y:S02]  /*153d0*/  IMAD.MOV.U32 R6, RZ, RZ, R14 ;  /* 0x000000ffff067224 */ /* 0x000fe400078e000e */
[----:B------:R0:W-:Y:S01]  /*153e0*/  LDGSTS.E.BYPASS.LTC128B.128 [R4+0x6400], desc[UR60][R2.64+0x180], !P4 ;  /* 0x0640018002047fae */ /* 0x0001e2000e101d7c */
[----:B------:R-:W-:-:S13]  /*153f0*/  ISETP.LT.OR P4, PT, R5, 0x11, P3 ;  /* 0x000000110500780c */ /* 0x000fda0001f81670 */
[----:B0-----:R-:W-:Y:S05]  /*15400*/  WARPSYNC.COLLECTIVE R15, `(.L_x_1193) ;  /* 0x000000000f087348 */ /* 0x001fea0003c00000 */
[----:B------:R1:W2:Y:S02]  /*15410*/  SHFL.IDX P6, R14, R13, R12, R11 ;  /* 0x0000000c0d0e7389 */ /* 0x0002a400000c000b */
[----:B012---:R-:W-:Y:S01]  /*15420*/  ENDCOLLECTIVE ;  /* 0x000000000000791b */ /* 0x007fe20003800000 */
.L_x_1193:
[----:B------:R-:W-:Y:S02]  /*15430*/  IMAD.MOV.U32 R3, RZ, RZ, R6 ;  /* 0x000000ffff037224 */ /* 0x000fe400078e0006 */
[----:B------:R-:W-:Y:S02]  /*15440*/  IMAD.MOV.U32 R13, RZ, RZ, R18 ;  /* 0x000000ffff0d7224 */ /* 0x000fe400078e0012 */
[----:B------:R-:W-:Y:S02]  /*15450*/  IMAD.MOV.U32 R12, RZ, RZ, 0x2 ;  /* 0x00000002ff0c7424 */ /* 0x000fe400078e00ff */
[----:B------:R-:W-:-:S07]  /*15460*/  IMAD.MOV.U32 R2, RZ, RZ, R14 ;  /* 0x000000ffff027224 */ /* 0x000fce00078e000e */
[----:B------:R-:W-:Y:S05]  /*15470*/  WARPSYNC.COLLECTIVE R15, `(.L_x_1194) ;  /* 0x000000000f087348 */ /* 0x000fea0003c00000 */
[----:B------:R0:W1:Y:S02]  /*15480*/  SHFL.IDX P6, R14, R13, R12, R11 ;  /* 0x0000000c0d0e7389 */ /* 0x00006400000c000b */
[----:B01----:R-:W-:Y:S01]  /*15490*/  ENDCOLLECTIVE ;  /* 0x000000000000791b */ /* 0x003fe20003800000 */
.L_x_1194:
[----:B------:R-:W-:-:S05]  /*154a0*/  IMAD.WIDE.U32 R2, R25, 0x2, R2 ;  /* 0x0000000219027825 */ /* 0x000fca00078e0002 */
[----:B------:R-:W-:Y:S01]  /*154b0*/  @!PT LDS RZ, [RZ] ;  /* 0x00000000fffff984 */ /* 0x000fe20000000800 */
[----:B------:R-:W-:Y:S01]  /*154c0*/  @!PT LDS RZ, [RZ] ;  /* 0x00000000fffff984 */ /* 0x000fe20000000800 */
[----:B------:R-:W-:Y:S01]  /*154d0*/  @!PT LDS RZ, [RZ] ;  /* 0x00000000fffff984 */ /* 0x000fe20000000800 */
[----:B------:R0:W-:Y:S01]  /*154e0*/  LDGSTS.E.BYPASS.LTC128B.128 [R4+0xc00], desc[UR60][R2.64], !P5 ;  /* 0x00c0000002047fae */ /* 0x0001e2000e901d7c */
[----:B------:R-:W-:-:S03]  /*154f0*/  ISETP.LT.OR P5, PT, R5, 0x11, P1 ;  /* 0x000000110500780c */ /* 0x000fc60000fa1670 */
[----:B------:R0:W-:Y:S01]  /*15500*/  LDGSTS.E.BYPASS.LTC128B.128 [R4+0x2c00], desc[UR60][R2.64+0x80], !P4 ;  /* 0x02c0008002047fae */ /* 0x0001e2000e101d7c */
[----:B------:R-:W-:Y:S01]  /*15510*/  ISETP.LT.OR P4, PT, R5, 0x11, P0 ;  /* 0x000000110500780c */ /* 0x000fe20000781670 */
[----:B------:R-:W-:-:S08]  /*15520*/  IMAD.MOV.U32 R13, RZ, RZ, R17 ;  /* 0x000000ffff0d7224 */ /* 0x000fd000078e0011 */
[----:B------:R0:W-:Y:S01]  /*15530*/  LDGSTS.E.BYPASS.LTC128B.128 [R4+0x4c00], desc[UR60][R2.64+0x100], !P5 ;  /* 0x04c0010002047fae */ /* 0x0001e2000e901d7c */
[C---:B------:R-:W-:Y:S02]  /*15540*/  ISETP.LT.OR P5, PT, R5.reuse, 0x21, P2 ;  /* 0x000000210500780c */ /* 0x040fe400017a1670 */
[----:B------:R-:W-:Y:S01]  /*15550*/  MOV R6, R14 ;  /* 0x0000000e00067202 */ /* 0x000fe20000000f00 */
[----:B------:R0:W-:Y:S01]  /*15560*/  LDGSTS.E.BYPASS.LTC128B.128 [R4+0x6c00], desc[UR60][R2.64+0x180], !P4 ;  /* 0x06c0018002047fae */ /* 0x0001e2000e101d7c */
[----:B------:R-:W-:-:S13]  /*15570*/  ISETP.LT.OR P4, PT, R5, 0x21, P3 ;  /* 0x000000210500780c */ /* 0x000fda0001f81670 */
[----:B0-----:R-:W-:Y:S05]  /*15580*/  WARPSYNC.COLLECTIVE R15, `(.L_x_1195) ;  /* 0x000000000f087348 */ /* 0x001fea0003c00000 */
[----:B------:R1:W2:Y:S02]  /*15590*/  SHFL.IDX P6, R14, R13, R12, R11 ;  /* 0x0000000c0d0e7389 */ /* 0x0002a400000c000b */
[----:B012---:R-:W-:Y:S01]  /*155a0*/  ENDCOLLECTIVE ;  /* 0x000000000000791b */ /* 0x007fe20003800000 */
.L_x_1195:
[----:B------:R-:W-:Y:S02]  /*155b0*/  IMAD.MOV.U32 R3, RZ, RZ, R6 ;  /* 0x000000ffff037224 */ /* 0x000fe400078e0006 */
[----:B------:R-:W-:Y:S02]  /*155c0*/  IMAD.MOV.U32 R6, RZ, RZ, RZ ;  /* 0x000000ffff067224 */ /* 0x000fe400078e00ff */
[----:B------:R-:W-:Y:S01]  /*155d0*/  IMAD.MOV.U32 R13, RZ, RZ, R18 ;  /* 0x000000ffff0d7224 */ /* 0x000fe200078e0012 */
[----:B------:R-:W-:Y:S01]  /*155e0*/  MOV R12, 0x3 ;  /* 0x00000003000c7802 */ /* 0x000fe20000000f00 */
[----:B------:R-:W-:-:S07]  /*155f0*/  IMAD.MOV.U32 R2, RZ, RZ, R14 ;  /* 0x000000ffff027224 */ /* 0x000fce00078e000e */
[----:B------:R-:W-:Y:S05]  /*15600*/  WARPSYNC.COLLECTIVE R15, `(.L_x_1196) ;  /* 0x000000000f087348 */ /* 0x000fea0003c00000 */
[----:B------:R0:W1:Y:S02]  /*15610*/  SHFL.IDX P6, R14, R13, R12, R11 ;  /* 0x0000000c0d0e7389 */ /* 0x00006400000c000b */
[----:B01----:R-:W-:Y:S01]  /*15620*/  ENDCOLLECTIVE ;  /* 0x000000000000791b */ /* 0x003fe20003800000 */
.L_x_1196:
        /* <DEDUP_REMOVED lines=10> */
[----:B------:R-:W-:-:S03]  /*156d0*/  IMAD.MOV.U32 R18, RZ, RZ, R14 ;  /* 0x000000ffff127224 */ /* 0x000fc600078e000e */
[----:B------:R0:W-:Y:S04]  /*156e0*/  LDGSTS.E.BYPASS.LTC128B.128 [R4+0x7400], desc[UR60][R2.64+0x180], !P4 ;  /* 0x0740018002047fae */ /* 0x0001e8000e101d7c */
[----:B0-----:R-:W-:Y:S05]  /*156f0*/  WARPSYNC.COLLECTIVE R15, `(.L_x_1197) ;  /* 0x000000000f087348 */ /* 0x001fea0003c00000 */
[----:B------:R1:W2:Y:S02]  /*15700*/  SHFL.IDX P6, R14, R13, R12, R11 ;  /* 0x0000000c0d0e7389 */ /* 0x0002a400000c000b */
[----:B012---:R-:W-:Y:S01]  /*15710*/  ENDCOLLECTIVE ;  /* 0x000000000000791b */ /* 0x007fe20003800000 */
.L_x_1197:
[----:B------:R-:W-:Y:S05]  /*15720*/  BRA `(.L_x_1198) ;  /* 0xffffffd400147947 */ /* 0x000fea000383ffff */
.L_x_1124:
[----:B0-----:R0:W2:Y:S02]  /*15730*/  SYNCS.PHASECHK.TRANS64.TRYWAIT P0, [R7+URZ+0x30820], R6 ;  /* 0x03082006070075a7 */ /* 0x0010a4000800017f */
[----:B--2---:R-:W-:Y:S05]  /*15740*/  @!P0 NANOSLEEP.SYNCS 0x989680 ;  /* 0x009896800000895d */ /* 0x004fea0003900000 */
[----:B------:R-:W2:Y:S02]  /*15750*/  @!P0 SYNCS.PHASECHK.TRANS64 P0, [R7+URZ+0x30820], R6 ;  /* 0x03082006070085a7 */ /* 0x000ea4000800007f */
[----:B--2---:R-:W-:Y:S05]  /*15760*/  @!P0 BRA `(.L_x_1124) ;  /* 0xfffffffc00f08947 */ /* 0x004fea000383ffff */
[----:B------:R-:W-:Y:S05]  /*15770*/  BRA `(.L_x_1199) ;  /* 0xffffffd400987947 */ /* 0x000fea000383ffff */
.L_x_1125:
[----:B------:R-:W2:Y:S01]  /*15780*/  S2R R3, SR_TID.X ;  /* 0x0000000000037919 */ /* 0x000ea20000002100 */
[----:B------:R-:W-:Y:S01]  /*15790*/  BSSY B0, `(.L_x_1200) ;  /* 0x000000a000007945 */ /* 0x000fe20003800000 */
[----:B------:R-:W-:Y:S01]  /*157a0*/  MOV R12, RZ ;  /* 0x000000ff000c7202 */ /* 0x000fe20000000f00 */
[----:B------:R-:W-:Y:S02]  /*157b0*/  IMAD.MOV.U32 R11, RZ, RZ, 0x1f ;  /* 0x0000001fff0b7424 */ /* 0x000fe400078e00ff */
[----:B------:R-:W-:Y:S01]  /*157c0*/  IMAD.MOV.U32 R15, RZ, RZ, -0x1 ;  /* 0xffffffffff0f7424 */ /* 0x000fe200078e00ff */
[----:B--2---:R-:W-:-:S04]  /*157d0*/  SHF.R.U32.HI R3, RZ, 0x5, R3 ;  /* 0x00000005ff037819 */ /* 0x004fc80000011603 */
[----:B------:R-:W-:-:S05]  /*157e0*/  LOP3.LUT R3, R3, 0x3, RZ, 0xc0, !PT ;  /* 0x0000000303037812 */ /* 0x000fca00078ec0ff */
[----:B------:R-:W-:-:S07]  /*157f0*/  IMAD.MOV.U32 R13, RZ, RZ, R3 ;  /* 0x000000ffff0d7224 */ /* 0x000fce00078e0003 */
[----:B01---5:R-:W-:Y:S05]  /*15800*/  WARPSYNC.COLLECTIVE R15, `(.L_x_1201) ;  /* 0x000000000f087348 */ /* 0x023fea0003c00000 */
[----:B------:R2:W3:Y:S02]  /*15810*/  SHFL.IDX P6, R14, R13, R12, R11 ;  /* 0x0000000c0d0e7389 */ /* 0x0004e400000c000b */
[----:B0123-5:R-:W-:Y:S01]  /*15820*/  ENDCOLLECTIVE ;  /* 0x000000000000791b */ /* 0x02ffe20003800000 */
.L_x_1201:
[----:B------:R-:W-:Y:S05]  /*15830*/  BSYNC B0 ;  /* 0x0000000000007941 */ /* 0x000fea0003800000 */
.L_x_1200:
[----:B------:R-:W-:Y:S05]  /*15840*/  BRA `(.L_x_1202) ;  /* 0xffffffd4007c7947 */ /* 0x000fea000383ffff */
.L_x_1126:
[----:B------:R-:W-:Y:S01]  /*15850*/  BSSY B0, `(.L_x_1203) ;  /* 0x0000006000007945 */ /* 0x000fe20003800000 */
[----:B------:R-:W-:-:S07]  /*15860*/  IMAD.MOV.U32 R15, RZ, RZ, -0x1 ;  /* 0xffffffffff0f7424 */ /* 0x000fce00078e00ff */
[----:B012--5:R-:W-:Y:S05]  /*15870*/  WARPSYNC.COLLECTIVE R15, `(.L_x_1204) ;  /* 0x000000000f0c7348 */ /* 0x027fea0003c00000 */
[----:B------:R-:W-:Y:S02]  /*15880*/  ELECT P6, UR62, PT ;  /* 0x00000000003e782f */ /* 0x000fe400038c0000 */
[----:B------:R-:W-:Y:S01]  /*15890*/  MOV R14, UR62 ;  /* 0x0000003e000e7c02 */ /* 0x000fe20008000f00 */
[----:B012--5:R-:W-:Y:S10]  /*158a0*/  ENDCOLLECTIVE ;  /* 0x000000000000791b */ /* 0x027ff40003800000 */
.L_x_1204:
[----:B------:R-:W-:Y:S05]  /*158b0*/  BSYNC B0 ;  /* 0x0000000000007941 */ /* 0x000fea0003800000 */
.L_x_1203:
[----:B------:R-:W-:Y:S05]  /*158c0*/  BRA `(.L_x_1205) ;  /* 0xffffffd400707947 */ /* 0x000fea000383ffff */
.L_x_1128:
[----:B--2---:R2:W3:Y:S02]  /*158d0*/  SYNCS.PHASECHK.TRANS64.TRYWAIT P1, [R5+URZ+0x30840], R4 ;  /* 0x03084004050075a7 */ /* 0x0044e4000802017f */
[----:B---3--:R-:W-:Y:S05]  /*158e0*/  @!P1 NANOSLEEP.SYNCS 0x989680 ;  /* 0x009896800000995d */ /* 0x008fea0003900000 */
[----:B------:R-:W3:Y:S02]  /*158f0*/  @!P1 SYNCS.PHASECHK.TRANS64 P1, [R5+URZ+0x30840], R4 ;  /* 0x03084004050095a7 */ /* 0x000ee4000802007f */
[----:B---3--:R-:W-:Y:S05]  /*15900*/  @!P1 BRA `(.L_x_1128) ;  /* 0xfffffffc00f09947 */ /* 0x008fea000383ffff */
[----:B------:R-:W-:Y:S05]  /*15910*/  BRA `(.L_x_1206) ;  /* 0xffffffd400987947 */ /* 0x000fea000383ffff */
.L_x_1130:
[----:B---3--:R3:W4:Y:S02]  /*15920*/  SYNCS.PHASECHK.TRANS64.TRYWAIT P1, [R3+URZ+0x30840], R0 ;  /* 0x03084000030075a7 */ /* 0x008724000802017f */
[----:B----4-:R-:W-:Y:S05]  /*15930*/  @!P1 NANOSLEEP.SYNCS 0x989680 ;  /* 0x009896800000995d */ /* 0x010fea0003900000 */
[----:B------:R-:W4:Y:S02]  /*15940*/  @!P1 SYNCS.PHASECHK.TRANS64 P1, [R3+URZ+0x30840], R0 ;  /* 0x03084000030095a7 */ /* 0x000f24000802007f */
[----:B----4-:R-:W-:Y:S05]  /*15950*/  @!P1 BRA `(.L_x_1130) ;  /* 0xfffffffc00f09947 */ /* 0x010fea000383ffff */
[----:B------:R-:W-:Y:S05]  /*15960*/  BRA `(.L_x_1207) ;  /* 0xffffffd400a47947 */ /* 0x000fea000383ffff */
.L_x_1132:
[----:B----4-:R4:W0:Y:S02]  /*15970*/  SYNCS.PHASECHK.TRANS64.TRYWAIT P1, [R5+URZ+0x30860], R4 ;  /* 0x03086004050075a7 */ /* 0x010824000802017f */
[----:B0-----:R-:W-:Y:S05]  /*15980*/  @!P1 NANOSLEEP.SYNCS 0x989680 ;  /* 0x009896800000995d */ /* 0x001fea0003900000 */
[----:B------:R-:W0:Y:S02]  /*15990*/  @!P1 SYNCS.PHASECHK.TRANS64 P1, [R5+URZ+0x30860], R4 ;  /* 0x03086004050095a7 */ /* 0x000e24000802007f */
[----:B0-----:R-:W-:Y:S05]  /*159a0*/  @!P1 BRA `(.L_x_1132) ;  /* 0xfffffffc00f09947 */ /* 0x001fea000383ffff */
[----:B------:R-:W-:Y:S05]  /*159b0*/  BRA `(.L_x_1208) ;  /* 0xffffffd400a07947 */ /* 0x000fea000383ffff */
.L_x_1209:
        /* <DEDUP_REMOVED lines=12> */
.L_x_3274:


//--------------------- .text._ZN7cutlass13device_kernelIN5flash11enable_sm90INS1_16FlashAttnFwdSm90INS1_25CollectiveMainloopFwdSm90ILi2EN4cute5tupleIJNS5_1CILi1EEES8_S8_EEENS6_IJNS7_ILi128EEENS7_ILi64EEENS7_ILi256EEEEEELi256ENS_6half_tEfNS_4arch4Sm90ELb0ELb1ELb0ELb1ELb1ELb0ELb0ELb1ELb1ELb1ELb1ELb0EEENS1_21CollectiveEpilogueFwdINS6_IJSA_SC_SB_EEES9_SE_SG_Li256ELb1ELb1ELb1ELb0EEENS1_36VarlenDynamicPersistentTileSchedulerILi128ELi64ELi256ELi128ELb1ELb1ELb1ELb1ELb0ELb1EEEEEEEEEvNT_6ParamsE --------------------------
	.section	.text._ZN7cutlass13device_kernelIN5flash11enable_sm90INS1_16FlashAttnFwdSm90INS1_25CollectiveMainloopFwdSm90ILi2EN4cute5tupleIJNS5_1CILi1EEES8_S8_EEENS6_IJNS7_ILi128EEENS7_ILi64EEENS7_ILi256EEEEEELi256ENS_6half_tEfNS_4arch4Sm90ELb0ELb1ELb0ELb1ELb1ELb0ELb0ELb1ELb1ELb1ELb1ELb0EEENS1_21CollectiveEpilogueFwdINS6_IJSA_SC_SB_EEES9_SE_SG_Li256ELb1ELb1ELb1ELb0EEENS1_36VarlenDynamicPersistentTileSchedulerILi128ELi64ELi256ELi128ELb1ELb1ELb1ELb1ELb0ELb1EEEEEEEEEvNT_6ParamsE,"ax",@progbits
	.align	128
.text._ZN7cutlass13device_kernelIN5flash11enable_sm90INS1_16FlashAttnFwdSm90INS1_25CollectiveMainloopFwdSm90ILi2EN4cute5tupleIJNS5_1CILi1EEES8_S8_EEENS6_IJNS7_ILi128EEENS7_ILi64EEENS7_ILi256EEEEEELi256ENS_6half_tEfNS_4arch4Sm90ELb0ELb1ELb0ELb1ELb1ELb0ELb0ELb1ELb1ELb1ELb1ELb0EEENS1_21CollectiveEpilogueFwdINS6_IJSA_SC_SB_EEES9_SE_SG_Li256ELb1ELb1ELb1ELb0EEENS1_36VarlenDynamicPersistentTileSchedulerILi128ELi64ELi256ELi128ELb1ELb1ELb1ELb1ELb0ELb1EEEEEEEEEvNT_6ParamsE:
        .type           _ZN7cutlass13device_kernelIN5flash11enable_sm90INS1_16FlashAttnFwdSm90INS1_25CollectiveMainloopFwdSm90ILi2EN4cute5tupleIJNS5_1CILi1EEES8_S8_EEENS6_IJNS7_ILi128EEENS7_ILi64EEENS7_ILi256EEEEEELi256ENS_6half_tEfNS_4arch4Sm90ELb0ELb1ELb0ELb1ELb1ELb0ELb0ELb1ELb1ELb1ELb1ELb0EEENS1_21CollectiveEpilogueFwdINS6_IJSA_SC_SB_EEES9_SE_SG_Li256ELb1ELb1ELb1ELb0EEENS1_36VarlenDynamicPersistentTileSchedulerILi128ELi64ELi256ELi128ELb1ELb1ELb1ELb1ELb0ELb1EEEEEEEEEvNT_6ParamsE,@function
        .size           _ZN7cutlass13device_kernelIN5flash11enable_sm90INS1_16FlashAttnFwdSm90INS1_25CollectiveMainloopFwdSm90ILi2EN4cute5tupleIJNS5_1CILi1EEES8_S8_EEENS6_IJNS7_ILi128EEENS7_ILi64EEENS7_ILi256EEEEEELi256ENS_6half_tEfNS_4arch4Sm90ELb0ELb1ELb0ELb1ELb1ELb0ELb0ELb1ELb1ELb1ELb1ELb0EEENS1_21CollectiveEpilogueFwdINS6_IJSA_SC_SB_EEES9_SE_SG_Li256ELb1ELb1ELb1ELb0EEENS1_36VarlenDynamicPersistentTileSchedulerILi128ELi64ELi256ELi128ELb1ELb1ELb1ELb1ELb0ELb1EEEEEEEEEvNT_6ParamsE,(.L_x_3275 - _ZN7cutlass13device_kernelIN5flash11enable_sm90INS1_16FlashAttnFwdSm90INS1_25CollectiveMainloopFwdSm90ILi2EN4cute5tupleIJNS5_1CILi1EEES8_S8_EEENS6_IJNS7_ILi128EEENS7_ILi64EEENS7_ILi256EEEEEELi256ENS_6half_tEfNS_4arch4Sm90ELb0ELb1ELb0ELb1ELb1ELb0ELb0ELb1ELb1ELb1ELb1ELb0EEENS1_21CollectiveEpilogueFwdINS6_IJSA_SC_SB_EEES9_SE_SG_Li256ELb1ELb1ELb1ELb0EEENS1_36VarlenDynamicPersistentTileSchedulerILi128ELi64ELi256ELi128ELb1ELb1ELb1ELb1ELb0ELb1EEEEEEEEEvNT_6ParamsE)
        .other          _ZN7cutlass13device_kernelIN5flash11enable_sm90INS1_16FlashAttnFwdSm90INS1_25CollectiveMainloopFwdSm90ILi2EN4cute5tupleIJNS5_1CILi1EEES8_S8_EEENS6_IJNS7_ILi128EEENS7_ILi64EEENS7_ILi256EEEEEELi256ENS_6half_tEfNS_4arch4Sm90ELb0ELb1ELb0ELb1ELb1ELb0ELb0ELb1ELb1ELb1ELb1ELb0EEENS1_21CollectiveEpilogueFwdINS6_IJSA_SC_SB_EEES9_SE_SG_Li256ELb1ELb1ELb1ELb0EEENS1_36VarlenDynamicPersistentTileSchedulerILi128ELi64ELi256ELi128ELb1ELb1ELb1ELb1ELb0ELb1EEEEEEEEEvNT_6ParamsE,@"STO_CUDA_ENTRY STV_DEFAULT"
_ZN7cutlass13device_kernelIN5flash11enable_sm90INS1_16FlashAttnFwdSm90INS1_25CollectiveMainloopFwdSm90ILi2EN4cute5tupleIJNS5_1CILi1EEES8_S8_EEENS6_IJNS7_ILi128EEENS7_ILi64EEENS7_ILi256EEEEEELi256ENS_6half_tEfNS_4arch4Sm90ELb0ELb1ELb0ELb1ELb1ELb0ELb0ELb1ELb1ELb1ELb1ELb0EEENS1_21CollectiveEpilogueFwdINS6_IJSA_SC_SB_EEES9_SE_SG_Li256ELb1ELb1ELb1ELb0EEENS1_36VarlenDynamicPersistentTileSchedulerILi128ELi64ELi256ELi128ELb1ELb1ELb1ELb1ELb0ELb1EEEEEEEEEvNT_6ParamsE:
        /* <DEDUP_REMOVED lines=45> */
.L_x_1210:
        /* <DEDUP_REMOVED lines=22> */
.L_x_1211:
        /* <DEDUP_REMOVED lines=18> */
.L_x_1212:
        /* <DEDUP_REMOVED lines=22> */
.L_x_1213:
        /* <DEDUP_REMOVED lines=23> */
.L_x_1214:
        /* <DEDUP_REMOVED lines=10> */
.L_x_1216:
        /* <DEDUP_REMOVED lines=18> */
[----:B------:R-:W-:Y:S01]  /*09e0*/  R2UR UR5, R10 ;  /* 0x000000000a0572ca */ /* 0x000fe200000e0000 */
[----:B------:R-:W-:Y:S01]  /*09f0*/  UMOV UR39, URZ ;  /* 0x0000003f00277c82 */ /* 0x000fe20008000000 */
[----:B0-----:R-:W-:Y:S02]  /*0a00*/  SHF.R.S32.HI R3, RZ, 0x1f, R0 ;  /* 0x0000001fff037819 */ /* 0x001fe40000011400 */
[----:B------:R-:W-:Y:S02]  /*0a10*/  R2UR UR7, R11 ;  /* 0x000000000b0772ca */ /* 0x000fe400000e0000 */
[----:B------:R-:W-:-:S02]  /*0a20*/  LEA.HI R4, R3, R0, RZ, 0x4 ;  /* 0x0000000003047211 */ /* 0x000fc400078f20ff */
[CC--:B------:R-:W-:Y:S02]  /*0a30*/  LEA.HI R5, R3.reuse, R0.reuse, RZ, 0x5 ;  /* 0x0000000003057211 */ /* 0x0c0fe400078f28ff */
[----:B------:R-:W-:-:S03]  /*0a40*/  LEA.HI R8, R3, R0, RZ, 0x3 ;  /* 0x0000000003087211 */ /* 0x000fc600078f18ff */
[----:B------:R-:W-:Y:S01]  /*0a50*/  IMAD.SHL.U32 R6, R5, 0x20, RZ ;  /* 0x0000002005067824 */ /* 0x000fe200078e00ff */
[----:B------:R-:W-:-:S04]  /*0a60*/  LOP3.LUT R201, R8, 0xfffffff8, RZ, 0xc0, !PT ;  /* 0xfffffff808c97812 */ /* 0x000fc800078ec0ff */
[----:B------:R-:W-:Y:S01]  /*0a70*/  LOP3.LUT R6, R6, 0xfffffc00, RZ, 0xc0, !PT ;  /* 0xfffffc0006067812 */ /* 0x000fe200078ec0ff */
[----:B------:R-:W-:Y:S01]  /*0a80*/  IMAD.IADD R201, R0, 0x1, -R201 ;  /* 0x0000000100c97824 */ /* 0x000fe200078e0ac9 */
[----:B--2---:R-:W-:Y:S02]  /*0a90*/  R2UR UR4, R2 ;  /* 0x00000000020472ca */ /* 0x004fe400000e0000 */
[----:B------:R-:W-:-:S04]  /*0aa0*/  LEA.HI R2, R3, R0, RZ, 0x7 ;  /* 0x0000000003027211 */ /* 0x000fc800078f38ff */
[----:B------:R-:W-:-:S05]  /*0ab0*/  LOP3.LUT R7, R2, 0xffffff80, RZ, 0xc0, !PT ;  /* 0xffffff8002077812 */ /* 0x000fca00078ec0ff */
[----:B------:R-:W-:Y:S01]  /*0ac0*/  IMAD.IADD R14, R0, 0x1, -R7 ;  /* 0x00000001000e7824 */ /* 0x000fe200078e0a07 */
[----:B------:R-:W-:Y:S01]  /*0ad0*/  LEA.HI R7, R3, R0, RZ, 0x2 ;  /* 0x0000000003077211 */ /* 0x000fe200078f10ff */
[----:B------:R-:W-:Y:S01]  /*0ae0*/  ULOP3.LUT UR8, UR4, 0x1, URZ, 0xfc, !UPT ;  /* 0x0000000104087892 */ /* 0x000fe2000f8efc3f */
[----:B------:R-:W-:Y:S02]  /*0af0*/  LOP3.LUT R3, R4, 0x3fffff0, RZ, 0xc0, !PT ;  /* 0x03fffff004037812 */ /* 0x000fe400078ec0ff */
[----:B------:R-:W-:Y:S01]  /*0b00*/  SHF.R.S32.HI R9, RZ, 0x1f, R14 ;  /* 0x0000001fff097819 */ /* 0x000fe2000001140e */
[----:B------:R-:W-:Y:S01]  /*0b10*/  STL [R1+0x18], R14 ;  /* 0x0000180e01007387 */ /* 0x000fe20000100800 */
[----:B------:R-:W-:Y:S01]  /*0b20*/  LOP3.LUT R13, R7, 0xfffffffc, RZ, 0xc0, !PT ;  /* 0xfffffffc070d7812 */ /* 0x000fe200078ec0ff */
[C---:B------:R-:W-:Y:S01]  /*0b30*/  IMAD.IADD R5, R0.reuse, 0x1, -R3 ;  /* 0x0000000100057824 */ /* 0x040fe200078e0a03 */
[----:B------:R-:W-:Y:S01]  /*0b40*/  LEA.HI R10, R9, R14, RZ, 0x2 ;  /* 0x0000000e090a7211 */ /* 0x000fe200078f10ff */
[----:B------:R-:W-:Y:S01]  /*0b50*/  UMOV UR4, URZ ;  /* 0x0000003f00047c82 */ /* 0x000fe20008000000 */
[----:B------:R-:W-:Y:S01]  /*0b60*/  SHF.R.S32.HI R7, RZ, 0x4, R4 ;  /* 0x00000004ff077819 */ /* 0x000fe20000011404 */
[----:B------:R-:W-:Y:S01]  /*0b70*/  IMAD R5, R5, 0x40, R6 ;  /* 0x0000004005057824 */ /* 0x000fe200078e0206 */
[--C-:B------:R-:W-:Y:S01]  /*0b80*/  SHF.R.S32.HI R11, RZ, 0x2, R10.reuse ;  /* 0x00000002ff0b7819 */ /* 0x100fe2000001140a */
[----:B------:R-:W-:Y:S01]  /*0b90*/  IMAD.IADD R13, R0, 0x1, -R13 ;  /* 0x00000001000d7824 */ /* 0x000fe200078e0a0d */
[----:B------:R-:W-:-:S02]  /*0ba0*/  SHF.R.S32.HI R12, RZ, 0x1f, R10 ;  /* 0x0000001fff0c7819 */ /* 0x000fc4000001140a */
[----:B------:R-:W-:Y:S02]  /*0bb0*/  SHF.R.S32.HI R3, RZ, 0x7, R2 ;  /* 0x00000007ff037819 */ /* 0x000fe40000011402 */
[----:B------:R-:W-:Y:S02]  /*0bc0*/  LEA.HI R4, R4, R7, RZ, 0x1 ;  /* 0x0000000704047211 */ /* 0x000fe400078f08ff */
[----:B------:R-:W-:Y:S02]  /*0bd0*/  LEA.HI R12, R12, R11, RZ, 0x3 ;  /* 0x0000000b0c0c7211 */ /* 0x000fe400078f18ff */
[----:B------:R-:W-:Y:S02]  /*0be0*/  LEA.HI R2, R2, R3, RZ, 0x1 ;  /* 0x0000000302027211 */ /* 0x000fe400078f08ff */
[----:B------:R-:W-:Y:S02]  /*0bf0*/  LOP3.LUT R4, R4, 0x1ffffffe, RZ, 0xc0, !PT ;  /* 0x1ffffffe04047812 */ /* 0x000fe400078ec0ff */
[----:B------:R-:W-:-:S02]  /*0c00*/  LOP3.LUT R12, R12, 0xfffffff8, RZ, 0xc0, !PT ;  /* 0xfffffff80c0c7812 */ /* 0x000fc400078ec0ff */
[----:B------:R-:W-:Y:S01]  /*0c10*/  LEA.HI R9, R9, R14, RZ, 0x5 ;  /* 0x0000000e09097211 */ /* 0x000fe200078f28ff */
[----:B------:R-:W-:Y:S01]  /*0c20*/  IMAD.IADD R4, R7, 0x1, -R4 ;  /* 0x0000000107047824 */ /* 0x000fe200078e0a04 */
[----:B------:R-:W-:Y:S01]  /*0c30*/  LOP3.LUT R2, R2, 0x3fffffe, RZ, 0xc0, !PT ;  /* 0x03fffffe02027812 */ /* 0x000fe200078ec0ff */
[----:B------:R-:W-:Y:S01]  /*0c40*/  IMAD.IADD R12, R11, 0x1, -R12 ;  /* 0x000000010b0c7824 */ /* 0x000fe200078e0a0c */
[----:B------:R-:W-:Y:S02]  /*0c50*/  SHF.R.S32.HI R9, RZ, 0x5, R9 ;  /* 0x00000005ff097819 */ /* 0x000fe40000011409 */
[----:B------:R-:W-:Y:S01]  /*0c60*/  LOP3.LUT R10, R10, 0x7ffffffc, RZ, 0xc0, !PT ;  /* 0x7ffffffc0a0a7812 */ /* 0x000fe200078ec0ff */
[----:B------:R-:W-:Y:S01]  /*0c70*/  IMAD.IADD R2, R3, 0x1, -R2 ;  /* 0x0000000103027824 */ /* 0x000fe200078e0a02 */
[----:B------:R-:W-:Y:S01]  /*0c80*/  LEA.HI R0, R13, R13, RZ, 0x1 ;  /* 0x0000000d0d007211 */ /* 0x000fe200078f08ff */
[----:B------:R-:W-:Y:S02]  /*0c90*/  IMAD R3, R4, 0x8, R5 ;  /* 0x0000000804037824 */ /* 0x000fe400078e0205 */
[----:B------:R-:W-:Y:S01]  /*0ca0*/  IMAD R9, R9, 0x10, R12 ;  /* 0x0000001009097824 */ /* 0x000fe200078e020c */
[----:B------:R-:W-:Y:S01]  /*0cb0*/  LOP3.LUT R0, R0, 0x1ffffffe, RZ, 0xc0, !PT ;  /* 0x1ffffffe00007812 */ /* 0x000fe200078ec0ff */
[----:B------:R-:W-:Y:S01]  /*0cc0*/  IMAD.IADD R10, R14, 0x1, -R10 ;  /* 0x000000010e0a7824 */ /* 0x000fe200078e0a0a */
[----:B------:R0:W-:Y:S01]  /*0cd0*/  STL [R1+0x28], R3 ;  /* 0x0000280301007387 */ /* 0x0001e20000100800 */
[----:B------:R-:W-:-:S02]  /*0ce0*/  IMAD R2, R2, 0x40, R9 ;  /* 0x0000004002027824 */ /* 0x000fc400078e0209 */
[----:B------:R-:W-:Y:S02]  /*0cf0*/  IMAD.U32 R5, RZ, RZ, UR8 ;  /* 0x00000008ff057e24 */ /* 0x000fe4000f8e00ff */
[----:B------:R-:W-:Y:S01]  /*0d00*/  IMAD.SHL.U32 R17, R10, 0x2, RZ ;  /* 0x000000020a117824 */ /* 0x000fe200078e00ff */
[----:B------:R-:W-:Y:S01]  /*0d10*/  STL [R1+0x24], R2 ;  /* 0x0000240201007387 */ /* 0x000fe20000100800 */
[----:B------:R-:W-:Y:S02]  /*0d20*/  IMAD.IADD R0, R13, 0x1, -R0 ;  /* 0x000000010d007824 */ /* 0x000fe400078e0a00 */
[C---:B------:R-:W-:Y:S01]  /*0d30*/  VIADD R229, R17.reuse, 0x20 ;  /* 0x0000002011e57836 */ /* 0x040fe20000000000 */
[----:B0-----:R-:W-:Y:S01]  /*0d40*/  SHF.R.S32.HI R3, RZ, 0x3, R8 ;  /* 0x00000003ff037819 */ /* 0x001fe20000011408 */
[C---:B------:R-:W-:Y:S01]  /*0d50*/  VIADD R228, R17.reuse, 0x28 ;  /* 0x0000002811e47836 */ /* 0x040fe20000000000 */
[----:B------:R-:W-:Y:S01]  /*0d60*/  SHF.R.S32.HI R4, RZ, 0x1f, R17 ;  /* 0x0000001fff047819 */ /* 0x000fe20000011411 */
[----:B------:R-:W-:-:S02]  /*0d70*/  VIADD R4, R17, 0x10 ;  /* 0x0000001011047836 */ /* 0x000fc40000000000 */
[----:B------:R0:W-:Y:S01]  /*0d80*/  STL [R1+0xc], R3 ;  /* 0x00000c0301007387 */ /* 0x0001e20000100800 */
[C---:B------:R-:W-:Y:S02]  /*0d90*/  VIADD R227, R17.reuse, 0x30 ;  /* 0x0000003011e37836 */ /* 0x040fe40000000000 */
[C---:B------:R-:W-:Y:S01]  /*0da0*/  VIADD R226, R17.reuse, 0x38 ;  /* 0x0000003811e27836 */ /* 0x040fe20000000000 */
[----:B------:R1:W-:Y:S01]  /*0db0*/  STL [R1+0x2c], R5 ;  /* 0x00002c0501007387 */ /* 0x0003e20000100800 */
[C---:B------:R-:W-:Y:S02]  /*0dc0*/  VIADD R223, R17.reuse, 0x40 ;  /* 0x0000004011df7836 */ /* 0x040fe40000000000 */
[C---:B------:R-:W-:Y:S02]  /*0dd0*/  VIADD R222, R17.reuse, 0x48 ;  /* 0x0000004811de7836 */ /* 0x040fe40000000000 */
[----:B------:R-:W-:Y:S02]  /*0de0*/  VIADD R221, R17, 0x50 ;  /* 0x0000005011dd7836 */ /* 0x000fe40000000000 */
[----:B0-----:R-:W-:-:S02]  /*0df0*/  IMAD.U32 R3, RZ, RZ, UR4 ;  /* 0x00000004ff037e24 */ /* 0x001fc4000f8e00ff */
[C---:B------:R-:W-:Y:S02]  /*0e00*/  VIADD R220, R17.reuse, 0x58 ;  /* 0x0000005811dc7836 */ /* 0x040fe40000000000 */
[C---:B-1----:R-:W-:Y:S01]  /*0e10*/  VIADD R5, R17.reuse, 0x8 ;  /* 0x0000000811057836 */ /* 0x042fe20000000000 */
[----:B------:R0:W-:Y:S01]  /*0e20*/  STL [R1+0x14], R3 ;  /* 0x0000140301007387 */ /* 0x0001e20000100800 */
[C---:B------:R-:W-:Y:S02]  /*0e30*/  VIADD R219, R17.reuse, 0x60 ;  /* 0x0000006011db7836 */ /* 0x040fe40000000000 */
        /* <DEDUP_REMOVED lines=30> */
[----:B------:R-:W-:Y:S01]  /*1020*/  IMAD R23, R0, 0x8, R2 ;  /* 0x0000000800177824 */ /* 0x000fe200078e0202 */
[----:B------:R-:W-:-:S02]  /*1030*/  SHF.R.S32.HI R3, RZ, 0x1f, R215 ;  /* 0x0000001fff037819 */ /* 0x000fc400000114d7 */
[----:B------:R-:W-:Y:S02]  /*1040*/  SHF.R.S32.HI R5, RZ, 0x1f, R214 ;  /* 0x0000001fff057819 */ /* 0x000fe400000114d6 */
[----:B------:R-:W-:Y:S02]  /*1050*/  SHF.R.S32.HI R4, RZ, 0x1f, R213 ;  /* 0x0000001fff047819 */ /* 0x000fe400000114d5 */
[----:B------:R-:W-:Y:S02]  /*1060*/  SHF.R.S32.HI R3, RZ, 0x1f, R212 ;  /* 0x0000001fff037819 */ /* 0x000fe400000114d4 */
[----:B------:R-:W-:Y:S02]  /*1070*/  SHF.R.S32.HI R5, RZ, 0x1f, R211 ;  /* 0x0000001fff057819 */ /* 0x000fe400000114d3 */
[----:B------:R-:W-:Y:S02]  /*1080*/  SHF.R.S32.HI R4, RZ, 0x1f, R210 ;  /* 0x0000001fff047819 */ /* 0x000fe400000114d2 */
[----:B------:R-:W-:-:S02]  /*1090*/  SHF.R.S32.HI R3, RZ, 0x1f, R209 ;  /* 0x0000001fff037819 */ /* 0x000fc400000114d1 */
[----:B------:R-:W-:Y:S02]  /*10a0*/  SHF.R.S32.HI R5, RZ, 0x1f, R208 ;  /* 0x0000001fff057819 */ /* 0x000fe400000114d0 */
[----:B------:R-:W-:Y:S02]  /*10b0*/  SHF.R.S32.HI R4, RZ, 0x1f, R207 ;  /* 0x0000001fff047819 */ /* 0x000fe400000114cf */
[----:B------:R-:W-:-:S07]  /*10c0*/  SHF.R.S32.HI R3, RZ, 0x1f, R206 ;  /* 0x0000001fff037819 */ /* 0x000fce00000114ce */
.L_x_1328:
[----:B------:R-:W-:Y:S01]  /*10d0*/  ULDC.64 UR8, c[0x0][0xa28] ;  /* 0x00028a0000087ab9 */ /* 0x000fe20000000a00 */
[----:B------:R-:W-:Y:S01]  /*10e0*/  ULDC UR4, c[0x0][0x424] ;  /* 0x0001090000047ab9 */ /* 0x000fe20000000800 */
[----:B------:R-:W-:-:S04]  /*10f0*/  UISETP.NE.U32.AND UP0, UPT, UR8, URZ, UPT ;  /* 0x0000003f0800728c */ /* 0x000fc8000bf05070 */
[----:B------:R-:W-:-:S03]  /*1100*/  UISETP.NE.AND.EX UP0, UPT, UR9, URZ, UPT, UP0 ;  /* 0x0000003f0900728c */ /* 0x000fc6000bf05300 */
[----:B------:R-:W-:Y:S02]  /*1110*/  ULDC.64 UR8, c[0x0][0xa18] ;  /* 0x0002860000087ab9 */ /* 0x000fe40000000a00 */
[----:B------:R-:W-:Y:S01]  /*1120*/  UISETP.NE.U32.AND UP1, UPT, UR8, URZ, UPT ;  /* 0x0000003f0800728c */ /* 0x000fe2000bf25070 */
[----:B------:R-:W-:-:S03]  /*1130*/  PLOP3.LUT P0, PT, PT, PT, UP0, 0x80, 0x0 ;  /* 0x000000000000781c */ /* 0x000fc60003f0f008 */
[----:B------:R-:W-:-:S03]  /*1140*/  UISETP.NE.AND.EX UP1, UPT, UR9, URZ, UPT, UP1 ;  /* 0x0000003f0900728c */ /* 0x000fc6000bf25310 */
[----:B------:R-:W-:Y:S02]  /*1150*/  @UP0 ULDC.64 UR8, c[0x0][0xa28] ;  /* 0x00028a0000080ab9 */ /* 0x000fe40000000a00 */
[----:B------:R-:W-:Y:S01]  /*1160*/  @UP0 UIMAD.WIDE UR8, UR7, 0x4, UR8 ;  /* 0x00000004070808a5 */ /* 0x000fe2000f8e0208 */
[----:B------:R-:W-:-:S05]  /*1170*/  PLOP3.LUT P2, PT, PT, PT, UP1, 0x80, 0x0 ;  /* 0x000000000000781c */ /* 0x000fca0003f4f018 */
[----:B0-2---:R-:W-:Y:S02]  /*1180*/  IMAD.U32 R2, RZ, RZ, UR8 ;  /* 0x00000008ff027e24 */ /* 0x005fe4000f8e00ff */
[----:B------:R-:W-:Y:S01]  /*1190*/  IMAD.U32 R3, RZ, RZ, UR9 ;  /* 0x00000009ff037e24 */ /* 0x000fe2000f8e00ff */
[----:B------:R-:W-:Y:S02]  /*11a0*/  @UP1 ULDC.64 UR8, c[0x0][0xa18] ;  /* 0x0002860000081ab9 */ /* 0x000fe40000000a00 */
[----:B------:R-:W-:Y:S02]  /*11b0*/  @UP1 UIMAD.WIDE UR8, UR7, 0x4, UR8 ;  /* 0x00000004070818a5 */ /* 0x000fe4000f8e0208 */
[----:B------:R-:W2:Y:S04]  /*11c0*/  @P0 LDG.E R2, desc[UR36][R2.64] ;  /* 0x0000002402020981 */ /* 0x000ea8000c1e1900 */
[----:B------:R-:W-:-:S02]  /*11d0*/  IMAD.U32 R4, RZ, RZ, UR8 ;  /* 0x00000008ff047e24 */ /* 0x000fc4000f8e00ff */
[----:B------:R-:W-:Y:S01]  /*11e0*/  IMAD.U32 R5, RZ, RZ, UR9 ;  /* 0x00000009ff057e24 */ /* 0x000fe2000f8e00ff */
[----:B------:R-:W-:-:S04]  /*11f0*/  ULDC.64 UR8, c[0x0][0x418] ;  /* 0x0001060000087ab9 */ /* 0x000fc80000000a00 */
[----:B---3--:R-:W3:Y:S01]  /*1200*/  @P2 LDG.E R4, desc[UR36][R4.64] ;  /* 0x0000002404042981 */ /* 0x008ee2000c1e1900 */
[----:B------:R-:W-:Y:S02]  /*1210*/  UISETP.NE.U32.AND UP0, UPT, UR8, URZ, UPT ;  /* 0x0000003f0800728c */ /* 0x000fe4000bf05070 */
[----:B------:R-:W-:Y:S02]  /*1220*/  ULOP3.LUT UR10, UR5, 0xffff, URZ, 0xc0, !UPT ;  /* 0x0000ffff050a7892 */ /* 0x000fe4000f8ec03f */
[----:B------:R-:W-:Y:S01]  /*1230*/  UISETP.NE.AND.EX UP0, UPT, UR9, URZ, UPT, UP0 ;  /* 0x0000003f0900728c */ /* 0x000fe2000bf05300 */
[----:B------:R-:W-:Y:S02]  /*1240*/  UMOV UR42, URZ ;  /* 0x0000003f002a7c82 */ /* 0x000fe40008000000 */
[----:B------:R-:W-:Y:S01]  /*1250*/  ULDC.64 UR8, c[0x0][0xa20] ;  /* 0x0002880000087ab9 */ /* 0x000fe20000000a00 */
[----:B------:R-:W-:Y:S01]  /*1260*/  USEL UR4, UR4, 0x1, UP0 ;  /* 0x0000000104047887 */ /* 0x000fe20008000000 */
[----:B------:R-:W-:Y:S01]  /*1270*/  ISETP.NE.U32.AND P1, PT, RZ, UR8, PT ;  /* 0x00000008ff007c0c */ /* 0x000fe2000bf25070 */
[----:B------:R-:W-:Y:S01]  /*1280*/  ULDC UR8, c[0x0][0x2f0] ;  /* 0x0000bc0000087ab9 */ /* 0x000fe20000000800 */
[----:B------:R-:W-:Y:S01]  /*1290*/  IMAD.U32 R205, RZ, RZ, UR10 ;  /* 0x0000000affcd7e24 */ /* 0x000fe2000f8e00ff */
[----:B------:R-:W-:Y:S01]  /*12a0*/  UIMAD UR4, UR4, UR8, URZ ;  /* 0x00000008040472a4 */ /* 0x000fe2000f8e023f */
[----:B------:R-:W-:-:S02]  /*12b0*/  ISETP.NE.AND.EX P1, PT, RZ, UR9, PT, P1 ;  /* 0x00000009ff007c0c */ /* 0x000fc4000bf25310 */
[----:B--2---:R-:W-:Y:S02]  /*12c0*/  @P0 R2UR UR42, R2 ;  /* 0x00000000022a02ca */ /* 0x004fe400000e0000 */
[----:B---3--:R-:W-:Y:S01]  /*12d0*/  @P2 R2UR UR41, R4 ;  /* 0x00000000042922ca */ /* 0x008fe200000e0000 */
[----:B-1--45:R-:W-:-:S14]  /*12e0*/  @P2 BRA `(.L_x_1217) ;  /* 0x0000000000382947 */ /* 0x032fdc0003800000 */
[----:B------:R-:W-:Y:S01]  /*12f0*/  ULDC.64 UR8, c[0x0][0xa00] ;  /* 0x0002800000087ab9 */ /* 0x000fe20000000a00 */
[----:B------:R-:W-:Y:S01]  /*1300*/  ULDC UR41, c[0x0][0x288] ;  /* 0x0000a20000297ab9 */ /* 0x000fe20000000800 */
[----:B------:R-:W-:-:S04]  /*1310*/  ISETP.NE.U32.AND P0, PT, RZ, UR8, PT ;  /* 0x00000008ff007c0c */ /* 0x000fc8000bf05070 */
[----:B------:R-:W-:-:S13]  /*1320*/  ISETP.NE.AND.EX P0, PT, RZ, UR9, PT, P0 ;  /* 0x00000009ff007c0c */ /* 0x000fda000bf05300 */
[----:B------:R-:W-:Y:S05]  /*1330*/  @!P0 BRA `(.L_x_1217) ;  /* 0x0000000000248947 */ /* 0x000fea0003800000 */
[----:B------:R-:W-:Y:S02]  /*1340*/  ULDC.64 UR8, c[0x0][0xa00] ;  /* 0x0002800000087ab9 */ /* 0x000fe40000000a00 */
[----:B------:R-:W-:-:S06]  /*1350*/  UIMAD.WIDE UR8, UR7, 0x4, UR8 ;  /* 0x00000004070878a5 */ /* 0x000fcc000f8e0208 */
[----:B------:R-:W-:Y:S02]  /*1360*/  IMAD.U32 R2, RZ, RZ, UR8 ;  /* 0x00000008ff027e24 */ /* 0x000fe4000f8e00ff */
[----:B------:R-:W-:-:S05]  /*1370*/  IMAD.U32 R3, RZ, RZ, UR9 ;  /* 0x00000009ff037e24 */ /* 0x000fca000f8e00ff */
[----:B------:R-:W2:Y:S04]  /*1380*/  LDG.E R4, desc[UR36][R2.64] ;  /* 0x0000002402047981 */ /* 0x000ea8000c1e1900 */
[----:B------:R-:W3:Y:S01]  /*1390*/  LDG.E R0, desc[UR36][R2.64+0x4] ;  /* 0x0000042402007981 */ /* 0x000ee2000c1e1900 */
[----:B--2---:R-:W-:Y:S02]  /*13a0*/  R2UR UR41, R4 ;  /* 0x00000000042972ca */ /* 0x004fe400000e0000 */
[----:B---3--:R-:W-:-:S13]  /*13b0*/  R2UR UR8, R0 ;  /* 0x00000000000872ca */ /* 0x008fda00000e0000 */
[----:B------:R-:W-:-:S12]  /*13c0*/  UIADD3 UR41, -UR41, UR8, URZ ;  /* 0x0000000829297290 */ /* 0x000fd8000fffe13f */
.L_x_1217:
[----:B------:R-:W-:-:S05]  /*13d0*/  IMAD.U32 R0, RZ, RZ, UR7 ;  /* 0x00000007ff007e24 */ /* 0x000fca000f8e00ff */
[----:B------:R0:W-:Y:S01]  /*13e0*/  STL [R1+0x10], R0 ;  /* 0x0000100001007387 */ /* 0x0001e20000100800 */
[----:B------:R-:W-:Y:S05]  /*13f0*/  @!P1 BRA `(.L_x_1218) ;  /* 0x00000000001c9947 */ /* 0x000fea0003800000 */
[----:B------:R-:W-:Y:S02]  /*1400*/  ULDC.64 UR8, c[0x0][0xa20] ;  /* 0x0002880000087ab9 */ /* 0x000fe40000000a00 */
[----:B------:R-:W-:-:S06]  /*1410*/  UIMAD.WIDE UR8, UR7, 0x4, UR8 ;  /* 0x00000004070878a5 */ /* 0x000fcc000f8e0208 */
[----:B------:R-:W-:Y:S02]  /*1420*/  IMAD.U32 R2, RZ, RZ, UR8 ;  /* 0x00000008ff027e24 */ /* 0x000fe4000f8e00ff */
[----:B------:R-:W-:-:S05]  /*1430*/  IMAD.U32 R3, RZ, RZ, UR9 ;  /* 0x00000009ff037e24 */ /* 0x000fca000f8e00ff */
[----:B------:R-:W2:Y:S02]  /*1440*/  LDG.E R2, desc[UR36][R2.64] ;  /* 0x0000002402027981 */ /* 0x000ea4000c1e1900 */
[----:B--2---:R-:W-:Y:S01]  /*1450*/  R2UR UR4, R2 ;  /* 0x00000000020472ca */ /* 0x004fe200000e0000 */
[----:B------:R-:W-:-:S14]  /*1460*/  BRA `(.L_x_1219) ;  /* 0x0000000000347947 */ /* 0x000fdc0003800000 */
.L_x_1218:
[----:B------:R-:W-:Y:S02]  /*1470*/  ULDC.64 UR8, c[0x0][0xa08] ;  /* 0x0002820000087ab9 */ /* 0x000fe40000000a00 */
        /* <DEDUP_REMOVED lines=8> */
[----:B0-----:R-:W3:Y:S01]  /*1500*/  LDG.E R0, desc[UR36][R2.64+0x4] ;  /* 0x0000042402007981 */ /* 0x001ee2000c1e1900 */
[----:B--2---:R-:W-:Y:S02]  /*1510*/  R2UR UR4, R4 ;  /* 0x00000000040472ca */ /* 0x004fe400000e0000 */
[----:B---3--:R-:W-:-:S13]  /*1520*/  R2UR UR7, R0 ;  /* 0x00000000000772ca */ /* 0x008fda00000e0000 */
[----:B------:R-:W-:-:S12]  /*1530*/  UIADD3 UR4, -UR4, UR7, URZ ;  /* 0x0000000704047290 */ /* 0x000fd8000fffe13f */
.L_x_1219:
[----:B------:R-:W-:Y:S01]  /*1540*/  ULDC UR7, c[0x0][0x448] ;  /* 0x0001120000077ab9 */ /* 0x000fe20000000800 */
[----:B------:R-:W-:Y:S02]  /*1550*/  USHF.L.U32 UR60, UR6, 0x7, URZ ;  /* 0x00000007063c7899 */ /* 0x000fe4000800063f */
[----:B------:R-:W-:Y:S02]  /*1560*/  UISETP.NE.AND UP0, UPT, UR7, 0x1, UPT ;  /* 0x000000010700788c */ /* 0x000fe4000bf05270 */
[----:B------:R-:W-:Y:S02]  /*1570*/  UIADD3 UR10, UR60, 0x7f, URZ ;  /* 0x0000007f3c0a7890 */ /* 0x000fe4000fffe03f */
[----:B------:R-:W-:Y:S01]  /*1580*/  UIADD3 UR42, UR4, -UR42, URZ ;  /* 0x8000002a042a7290 */ /* 0x000fe2000fffe03f */
[----:B------:R-:W-:Y:S01]  /*1590*/  ULDC.64 UR6, c[0x0][0x9e0] ;  /* 0x0002780000067ab9 */ /* 0x000fe20000000a00 */
[----:B------:R-:W-:-:S05]  /*15a0*/  UP2UR UR4, UPR, URZ, 0x1 ;  /* 0x000000013f047883 */ /* 0x000fca0008000000 */
[----:B------:R-:W-:Y:S01]  /*15b0*/  @UP0 ULDC UR8, c[0x0][0x44c] ;  /* 0x0001130000080ab9 */ /* 0x000fe20000000800 */
[----:B------:R-:W-:Y:S01]  /*15c0*/  @UP0 ULDC UR11, c[0x0][0x450] ;  /* 0x00011400000b0ab9 */ /* 0x000fe20000000800 */
[----:B------:R-:W-:Y:S01]  /*15d0*/  UIMAD.WIDE.U32 UR8, UR10, UR8, URZ ;  /* 0x000000080a0872a5 */ /* 0x000fe2000f8e003f */
[----:B------:R-:W-:Y:S01]  /*15e0*/  IMAD.U32 R22, RZ, RZ, UR4 ;  /* 0x00000004ff167e24 */ /* 0x000fe2000f8e00ff */
[----:B------:R-:W-:Y:S02]  /*15f0*/  UIADD3 UR4, UR42, 0x1, -UR41 ;  /* 0x000000012a047890 */ /* 0x000fe4000fffe829 */
[----:B------:R-:W-:Y:S02]  /*1600*/  @UP0 USHF.R.U32.HI UR10, URZ, UR11, UR9 ;  /* 0x0000000b3f0a0299 */ /* 0x000fe40008011609 */
[----:B------:R-:W-:Y:S02]  /*1610*/  UISETP.GE.AND UP0, UPT, UR7, 0x1, UPT ;  /* 0x000000010700788c */ /* 0x000fe4000bf06270 */
[----:B------:R-:W-:-:S02]  /*1620*/  UIADD3 UR10, UR4, UR10, URZ ;  /* 0x0000000a040a7290 */ /* 0x000fc4000fffe03f */
[----:B------:R-:W-:Y:S02]  /*1630*/  UP2UR UR43, UPR, URZ, 0x1 ;  /* 0x000000013f2b7883 */ /* 0x000fe40008000000 */
[----:B------:R-:W-:Y:S01]  /*1640*/  PLOP3.LUT P0, PT, PT, PT, UP0, 0x40, 0x0 ;  /* 0x000000000000781c */ /* 0x000fe20003f0e808 */
[----:B------:R-:W-:-:S12]  /*1650*/  UIADD3 UR6, UR10, UR6, URZ ;  /* 0x000000060a067290 */ /* 0x000fd8000fffe03f */
[----:B------:R-:W-:Y:S05]  /*1660*/  @P0 BRA `(.L_x_1220) ;  /* 0x0000000000440947 */ /* 0x000fea0003800000 */
        /* <DEDUP_REMOVED lines=10> */
.L_x_1221:
[----:B------:R-:W-:-:S11]  /*1710*/  UISETP.NE.AND UP0, UPT, UR7, 0x1, UPT ;  /* 0x000000010700788c */ /* 0x000fd6000bf05270 */
[----:B------:R-:W-:Y:S02]  /*1720*/  @UP0 ULDC.64 UR10, c[0x0][0x9e8] ;  /* 0x00027a00000a0ab9 */ /* 0x000fe40000000a00 */
[----:B------:R-:W-:-:S04]  /*1730*/  UIMAD.WIDE.U32 UR8, UR4, UR10, URZ ;  /* 0x0000000a040872a5 */ /* 0x000fc8000f8e003f */
[----:B------:R-:W-:-:S12]  /*1740*/  @UP0 USHF.R.U32.HI UR4, URZ, UR11, UR9 ;  /* 0x0000000b3f040299 */ /* 0x000fd80008011609 */
.L_x_1222:
[----:B------:R-:W-:-:S04]  /*1750*/  UIMAD UR4, UR4, UR7, UR7 ;  /* 0x00000007040472a4 */ /* 0x000fc8000f8e0207 */
[----:B------:R-:W-:-:S04]  /*1760*/  UISETP.LT.AND UP0, UPT, UR6, UR4, UPT ;  /* 0x000000040600728c */ /* 0x000fc8000bf01270 */
[----:B------:R-:W-:-:S12]  /*1770*/  USEL UR6, UR6, UR4, UP0 ;  /* 0x0000000406067287 */ /* 0x000fd80008000000 */
.L_x_1220:
[----:B------:R-:W-:Y:S01]  /*1780*/  R2UR UR4, R22 ;  /* 0x00000000160472ca */ /* 0x000fe200000e0000 */
[----:B------:R-:W-:Y:S02]  /*1790*/  UIADD3 UR10, UR6, 0x3f, URZ ;  /* 0x0000003f060a7890 */ /* 0x000fe4000fffe03f */
[----:B------:R-:W-:Y:S02]  /*17a0*/  UISETP.GE.AND UP1, UPT, UR7, 0x1, UPT ;  /* 0x000000010700788c */ /* 0x000fe4000bf26270 */
[----:B------:R-:W-:Y:S01]  /*17b0*/  USHF.R.S32.HI UR11, URZ, 0x1f, UR10 ;  /* 0x0000001f3f0b7899 */ /* 0x000fe2000801140a */
[----:B------:R-:W-:Y:S01]  /*17c0*/  UMOV UR12, UR60 ;  /* 0x0000003c000c7c82 */ /* 0x000fe20008000000 */
[----:B------:R-:W-:Y:S02]  /*17d0*/  UIADD3 UR48, UR42, -UR41, URZ ;  /* 0x800000292a307290 */ /* 0x000fe4000fffe03f */
[----:B------:R-:W-:Y:S01]  /*17e0*/  PLOP3.LUT P0, PT, PT, PT, UP1, 0x40, 0x0 ;  /* 0x000000000000781c */ /* 0x000fe20003f0e818 */
[----:B------:R-:W-:-:S03]  /*17f0*/  ULEA.HI UR11, UR11, UR10, URZ, 0x6 ;  /* 0x0000000a0b0b7291 */ /* 0x000fc6000f8f303f */
[----:B------:R-:W-:Y:S02]  /*1800*/  UISETP.NE.AND UP0, UPT, UR4, URZ, UPT ;  /* 0x0000003f0400728c */ /* 0x000fe4000bf05270 */
[----:B------:R-:W-:Y:S02]  /*1810*/  UIADD3 UR4, UR42, 0x3f, URZ ;  /* 0x0000003f2a047890 */ /* 0x000fe4000fffe03f */
[----:B------:R-:W-:Y:S02]  /*1820*/  USHF.R.S32.HI UR11, URZ, 0x6, UR11 ;  /* 0x000000063f0b7899 */ /* 0x000fe4000801140b */
[----:B------:R-:W-:Y:S01]  /*1830*/  USHF.R.S32.HI UR6, URZ, 0x1f, UR4 ;  /* 0x0000001f3f067899 */ /* 0x000fe20008011404 */
[----:B------:R-:W-:-:S03]  /*1840*/  ULDC UR10, c[0x0][0x9dc] ;  /* 0x00027700000a7ab9 */ /* 0x000fc60000000800 */
[----:B------:R-:W-:Y:S01]  /*1850*/  ULEA.HI UR6, UR6, UR4, URZ, 0x6 ;  /* 0x0000000406067291 */ /* 0x000fe2000f8f303f */
[----:B------:R-:W-:Y:S01]  /*1860*/  @UP0 ULDC UR8, c[0x0][0x44c] ;  /* 0x0001130000080ab9 */ /* 0x000fe20000000800 */
[----:B------:R-:W-:Y:S01]  /*1870*/  @UP0 ULDC UR13, c[0x0][0x450] ;  /* 0x00011400000d0ab9 */ /* 0x000fe20000000800 */
[----:B------:R-:W-:Y:S02]  /*1880*/  UIMAD.WIDE.U32 UR8, UR60, UR8, URZ ;  /* 0x000000083c0872a5 */ /* 0x000fe4000f8e003f */
[----:B------:R-:W-:Y:S02]  /*1890*/  USHF.R.S32.HI UR6, URZ, 0x6, UR6 ;  /* 0x000000063f067899 */ /* 0x000fe40008011406 */
[----:B------:R-:W-:Y:S02]  /*18a0*/  @UP0 USHF.R.U32.HI UR12, URZ, UR13, UR9 ;  /* 0x0000000d3f0c0299 */ /* 0x000fe40008011609 */
[----:B------:R-:W-:Y:S02]  /*18b0*/  UISETP.LT.AND UP0, UPT, UR6, UR11, UPT ;  /* 0x0000000b0600728c */ /* 0x000fe4000bf01270 */
[----:B------:R-:W-:-:S02]  /*18c0*/  UIADD3 UR4, UR48, UR12, URZ ;  /* 0x0000000c30047290 */ /* 0x000fc4000fffe03f */
[----:B------:R-:W-:Y:S02]  /*18d0*/  USEL UR6, UR6, UR11, UP0 ;  /* 0x0000000b06067287 */ /* 0x000fe40008000000 */
[----:B------:R-:W-:Y:S01]  /*18e0*/  UIADD3 UR10, UR4, -UR10, URZ ;  /* 0x8000000a040a7290 */ /* 0x000fe2000fffe03f */
[----:B------:R-:W-:Y:S11]  /*18f0*/  @P0 BRA `(.L_x_1223) ;  /* 0x0000000000440947 */ /* 0x000ff60003800000 */
        /* <DEDUP_REMOVED lines=10> */
.L_x_1224:
[----:B------:R-:W-:-:S11]  /*19a0*/  UISETP.NE.AND UP0, UPT, UR7, 0x1, UPT ;  /* 0x000000010700788c */ /* 0x000fd6000bf05270 */
[----:B------:R-:W-:Y:S02]  /*19b0*/  @UP0 ULDC.64 UR12, c[0x0][0x9e8] ;  /* 0x00027a00000c0ab9 */ /* 0x000fe40000000a00 */
[----:B------:R-:W-:-:S04]  /*19c0*/  UIMAD.WIDE.U32 UR8, UR4, UR12, URZ ;  /* 0x0000000c040872a5 */ /* 0x000fc8000f8e003f */
[----:B------:R-:W-:-:S12]  /*19d0*/  @UP0 USHF.R.U32.HI UR4, URZ, UR13, UR9 ;  /* 0x0000000d3f040299 */ /* 0x000fd80008011609 */
.L_x_1225:
[----:B------:R-:W-:-:S04]  /*19e0*/  UIMAD UR4, UR4, UR7, URZ ;  /* 0x00000007040472a4 */ /* 0x000fc8000f8e023f */
[----:B------:R-:W-:-:S04]  /*19f0*/  UISETP.LT.AND UP0, UPT, UR10, UR4, UPT ;  /* 0x000000040a00728c */ /* 0x000fc8000bf01270 */
[----:B------:R-:W-:-:S12]  /*1a00*/  USEL UR10, UR10, UR4, !UP0 ;  /* 0x000000040a0a7287 */ /* 0x000fd8000c000000 */
.L_x_1223:
[----:B------:R-:W-:-:S04]  /*1a10*/  USHF.R.S32.HI UR4, URZ, 0x1f, UR10 ;  /* 0x0000001f3f047899 */ /* 0x000fc8000801140a */
[----:B------:R-:W-:-:S04]  /*1a20*/  ULEA.HI UR4, UR4, UR10, URZ, 0x6 ;  /* 0x0000000a04047291 */ /* 0x000fc8000f8f303f */
[----:B------:R-:W-:Y:S02]  /*1a30*/  USHF.R.S32.HI UR7, URZ, 0x6, UR4 ;  /* 0x000000063f077899 */ /* 0x000fe40008011404 */
[----:B------:R-:W-:Y:S02]  /*1a40*/  ULOP3.LUT UR4, UR5, 0xff000000, URZ, 0xc0, !UPT ;  /* 0xff00000005047892 */ /* 0x000fe4000f8ec03f */
[----:B------:R-:W-:Y:S02]  /*1a50*/  UISETP.LT.AND UP0, UPT, URZ, UR7, UPT ;  /* 0x000000073f00728c */ /* 0x000fe4000bf01270 */
[----:B------:R-:W-:Y:S02]  /*1a60*/  ULOP3.LUT UR5, UR5, 0xff0000, URZ, 0xc0, !UPT ;  /* 0x00ff000005057892 */ /* 0x000fe4000f8ec03f */
[----:B------:R-:W-:Y:S02]  /*1a70*/  USEL UR10, URZ, UR7, !UP0 ;  /* 0x000000073f0a7287 */ /* 0x000fe4000c000000 */
[----:B------:R-:W-:-:S02]  /*1a80*/  USHF.R.U32.HI UR4, URZ, 0x8, UR4 ;  /* 0x000000083f047899 */ /* 0x000fc40008011604 */
[----:B------:R-:W-:Y:S02]  /*1a90*/  UISETP.GT.AND UP0, UPT, UR6, UR10, UPT ;  /* 0x0000000a0600728c */ /* 0x000fe4000bf04270 */
[----:B------:R-:W-:-:S03]  /*1aa0*/  ULEA.HI UR5, UR5, UR4, URZ, 0x10 ;  /* 0x0000000405057291 */ /* 0x000fc6000f8f803f */
[----:B------:R-:W-:Y:S01]  /*1ab0*/  UMOV UR4, URZ ;  /* 0x0000003f00047c82 */ /* 0x000fe20008000000 */
[----:B------:R-:W-:Y:S01]  /*1ac0*/  PLOP3.LUT P0, PT, PT, PT, UP0, 0x80, 0x0 ;  /* 0x000000000000781c */ /* 0x000fe20003f0f008 */
[----:B------:R-:W-:Y:S02]  /*1ad0*/  ULOP3.LUT UR7, UR5, 0xff, URZ, 0xc0, !UPT ;  /* 0x000000ff05077892 */ /* 0x000fe4000f8ec03f */
[----:B------:R-:W-:-:S04]  /*1ae0*/  USHF.R.U32.HI UR5, URZ, 0x10, UR5 ;  /* 0x000000103f057899 */ /* 0x000fc80008011605 */
[----:B------:R-:W-:Y:S02]  /*1af0*/  IMAD.U32 R204, RZ, RZ, UR7 ;  /* 0x00000007ffcc7e24 */ /* 0x000fe4000f8e00ff */
[----:B------:R-:W-:-:S04]  /*1b00*/  IMAD.U32 R202, RZ, RZ, UR5 ;  /* 0x00000005ffca7e24 */ /* 0x000fc8000f8e00ff */
[----:B------:R-:W-:Y:S05]  /*1b10*/  @!P0 BRA `(.L_x_1226) ;  /* 0x0000000000988947 */ /* 0x000fea0003800000 */
[----:B------:R-:W-:Y:S01]  /*1b20*/  R2UR UR5, R202 ;  /* 0x00000000ca0572ca */ /* 0x000fe200000e0000 */
[----:B------:R-:W-:-:S12]  /*1b30*/  ULDC UR4, c[0x0][0x9f0] ;  /* 0x00027c0000047ab9 */ /* 0x000fd80000000800 */
[----:B------:R-:W-:-:S04]  /*1b40*/  UISETP.NE.AND UP0, UPT, UR5, URZ, UPT ;  /* 0x0000003f0500728c */ /* 0x000fc8000bf05270 */
[----:B------:R-:W-:-:S04]  /*1b50*/  USEL UR11, UR5, UR4, UP0 ;  /* 0x00000004050b7287 */ /* 0x000fc80008000000 */
[----:B------:R-:W-:Y:S02]  /*1b60*/  UIADD3 UR4, UR11, -0x1, UR6 ;  /* 0xffffffff0b047890 */ /* 0x000fe4000fffe006 */
[----:B------:R-:W-:Y:S02]  /*1b70*/  IMAD.U32 R3, RZ, RZ, UR11 ;  /* 0x0000000bff037e24 */ /* 0x000fe4000f8e00ff */
[----:B------:R-:W-:-:S03]  /*1b80*/  UIADD3 UR7, -UR10, UR4, URZ ;  /* 0x000000040a077290 */ /* 0x000fc6000fffe13f */
[-C--:B0-----:R-:W-:Y:S01]  /*1b90*/  IABS R0, R3.reuse ;  /* 0x0000000300007213 */ /* 0x081fe20000000000 */
[----:B------:R-:W-:Y:S01]  /*1ba0*/  UMOV UR4, URZ ;  /* 0x0000003f00047c82 */ /* 0x000fe20008000000 */
[----:B------:R-:W-:Y:S01]  /*1bb0*/  IABS R5, R3 ;  /* 0x0000000300057213 */ /* 0x000fe20000000000 */
[----:B------:R-:W-:Y:S01]  /*1bc0*/  IMAD.U32 R4, RZ, RZ, UR7 ;  /* 0x00000007ff047e24 */ /* 0x000fe2000f8e00ff */
[----:B------:R-:W-:Y:S01]  /*1bd0*/  R2UR UR12, R0 ;  /* 0x00000000000c72ca */ /* 0x000fe200000e0000 */
[----:B------:R-:W-:-:S03]  /*1be0*/  ULOP3.LUT UR7, UR7, UR11, URZ, 0x3c, !UPT ;  /* 0x0000000b07077292 */ /* 0x000fc6000f8e3c3f */
[----:B------:R-:W-:-:S05]  /*1bf0*/  IABS R4, R4 ;  /* 0x0000000400047213 */ /* 0x000fca0000000000 */
[----:B------:R-:W-:-:S04]  /*1c00*/  IMAD.MOV.U32 R3, RZ, RZ, R4 ;  /* 0x000000ffff037224 */ /* 0x000fc800078e0004 */
[----:B------:R-:W0:Y:S01]  /*1c10*/  I2F.RP R0, UR12 ;  /* 0x0000000c00007d06 */ /* 0x000e220008209400 */
[----:B------:R-:W-:-:S07]  /*1c20*/  R2UR UR9, R3 ;  /* 0x00000000030972ca */ /* 0x000fce00000e0000 */
[----:B0-----:R-:W0:Y:S02]  /*1c30*/  MUFU.RCP R0, R0 ;  /* 0x0000000000007308 */ /* 0x001e240000001000 */
[----:B0-----:R-:W-:Y:S02]  /*1c40*/  VIADD R2, R0, 0xffffffe ;  /* 0x0ffffffe00027836 */ /* 0x001fe40000000000 */
        /* <DEDUP_REMOVED lines=19> */
.L_x_1226:
[----:B------:R-:W-:Y:S01]  /*1d80*/  R2UR UR5, R204 ;  /* 0x00000000cc0572ca */ /* 0x000fe200000e0000 */
[----:B------:R-:W-:Y:S01]  /*1d90*/  IMAD.U32 R152, RZ, RZ, UR6 ;  /* 0x00000006ff987e24 */ /* 0x000fe2000f8e00ff */
[----:B------:R-:W-:Y:S01]  /*1da0*/  PLOP3.LUT P0, PT, PT, PT, PT, 0x80, 0x0 ;  /* 0x000000000000781c */ /* 0x000fe20003f0f070 */
[----:B------:R-:W-:Y:S01]  /*1db0*/  IMAD.U32 R3, RZ, RZ, UR4 ;  /* 0x00000004ff037e24 */ /* 0x000fe2000f8e00ff */
[----:B------:R-:W-:Y:S01]  /*1dc0*/  CS2R R150, SRZ ;  /* 0x0000000000967805 */ /* 0x000fe2000001ff00 */
[----:B0-----:R-:W-:Y:S01]  /*1dd0*/  IMAD.MOV.U32 R0, RZ, RZ, RZ ;  /* 0x000000ffff007224 */ /* 0x001fe200078e00ff */
[----:B------:R-:W-:Y:S01]  /*1de0*/  CS2R R148, SRZ ;  /* 0x0000000000947805 */ /* 0x000fe2000001ff00 */
[----:B------:R-:W-:Y:S01]  /*1df0*/  IMAD.MOV.U32 R2, RZ, RZ, RZ ;  /* 0x000000ffff027224 */ /* 0x000fe200078e00ff */
[----:B------:R-:W-:Y:S02]  /*1e00*/  CS2R R146, SRZ ;  /* 0x0000000000927805 */ /* 0x000fe4000001ff00 */
[----:B------:R-:W-:-:S02]  /*1e10*/  CS2R R144, SRZ ;  /* 0x0000000000907805 */ /* 0x000fc4000001ff00 */
[----:B------:R-:W-:Y:S02]  /*1e20*/  CS2R R142, SRZ ;  /* 0x00000000008e7805 */ /* 0x000fe4000001ff00 */
[----:B------:R-:W-:Y:S02]  /*1e30*/  CS2R R140, SRZ ;  /* 0x00000000008c7805 */ /* 0x000fe4000001ff00 */
[----:B------:R-:W-:Y:S01]  /*1e40*/  CS2R R138, SRZ ;  /* 0x00000000008a7805 */ /* 0x000fe2000001ff00 */
[----:B------:R-:W-:Y:S01]  /*1e50*/  UIMAD UR5, UR5, UR4, UR10 ;  /* 0x00000004050572a4 */ /* 0x000fe2000f8e020a */
[----:B------:R-:W-:Y:S02]  /*1e60*/  CS2R R136, SRZ ;  /* 0x0000000000887805 */ /* 0x000fe4000001ff00 */
[----:B------:R-:W-:Y:S02]  /*1e70*/  CS2R R134, SRZ ;  /* 0x0000000000867805 */ /* 0x000fe4000001ff00 */
[----:B------:R-:W-:-:S02]  /*1e80*/  CS2R R132, SRZ ;  /* 0x0000000000847805 */ /* 0x000fc4000001ff00 */
[----:B------:R-:W-:Y:S02]  /*1e90*/  CS2R R130, SRZ ;  /* 0x0000000000827805 */ /* 0x000fe4000001ff00 */
[----:B------:R-:W-:Y:S02]  /*1ea0*/  CS2R R128, SRZ ;  /* 0x0000000000807805 */ /* 0x000fe4000001ff00 */
[----:B------:R-:W-:Y:S01]  /*1eb0*/  VIADDMNMX R152, R3, UR5, R152, PT ;  /* 0x0000000503987c46 */ /* 0x000fe2000b800198 */
[----:B------:R-:W-:Y:S01]  /*1ec0*/  IMAD.U32 R200, RZ, RZ, UR5 ;  /* 0x00000005ffc87e24 */ /* 0x000fe2000f8e00ff */
[----:B------:R-:W-:Y:S02]  /*1ed0*/  CS2R R126, SRZ ;  /* 0x00000000007e7805 */ /* 0x000fe4000001ff00 */
[----:B------:R-:W-:Y:S02]  /*1ee0*/  CS2R R124, SRZ ;  /* 0x00000000007c7805 */ /* 0x000fe4000001ff00 */
[----:B------:R-:W-:-:S02]  /*1ef0*/  ISETP.GT.AND P1, PT, R152, UR5, PT ;  /* 0x0000000598007c0c */ /* 0x000fc4000bf24270 */
        /* <DEDUP_REMOVED lines=87> */
.L_x_1228:
[----:B------:R-:W2:Y:S04]  /*2470*/  LDL R18, [R1+0x14] ;  /* 0x0000140001127983 */ /* 0x000ea80000100800 */
[----:B------:R-:W3:Y:S01]  /*2480*/  LDL R2, [R1+0x2c] ;  /* 0x00002c0001027983 */ /* 0x000ee20000100800 */
        /* <DEDUP_REMOVED lines=9> */
[----:B------:R-:W0:Y:S02]  /*2520*/  SYNCS.PHASECHK.TRANS64.TRYWAIT P1, [UR40+0x30800], R0 ;  /* 0x03080000ff0075a7 */ /* 0x000e240008020168 */
[----:B0-----:R-:W-:Y:S05]  /*2530*/  @!P1 BRA `(.L_x_1229) ;  /* 0x00000160004c9947 */ /* 0x001fea0003800000 */
.L_x_1425:
[----:B------:R-:W-:Y:S05]  /*2540*/  @!P0 BRA `(.L_x_1230) ;  /* 0x0000000000048947 */ /* 0x000fea0003800000 */
[----:B------:R-:W-:Y:S01]  /*2550*/  BPT.TRAP 0x1 ;  /* 0x000000040000795c */ /* 0x000fe20000300000 */
.L_x_1230:
[----:B0-----:R-:W-:Y:S02]  /*2560*/  IMAD.U32 R3, RZ, RZ, UR39 ;  /* 0x00000027ff037e24 */ /* 0x001fe4000f8e00ff */
[----:B------:R-:W-:-:S03]  /*2570*/  IMAD.U32 R0, RZ, RZ, UR38 ;  /* 0x00000026ff007e24 */ /* 0x000fc6000f8e00ff */
[----:B------:R-:W-:Y:S02]  /*2580*/  LEA R3, R3, UR40, 0x3 ;  /* 0x0000002803037c11 */ /* 0x000fe4000f8e18ff */
[----:B------:R-:W-:-:S04]  /*2590*/  SHF.L.U32 R0, R0, 0x1f, RZ ;  /* 0x0000001f00007819 */ /* 0x000fc800000006ff */
[----:B------:R0:W1:Y:S01]  /*25a0*/  SYNCS.PHASECHK.TRANS64.TRYWAIT P1, [R3+URZ+0x30830], R0 ;  /* 0x03083000030075a7 */ /* 0x000062000802017f */
[----:B------:R-:W-:Y:S05]  /*25b0*/  @!P0 BRA `(.L_x_1231) ;  /* 0x0000000000048947 */ /* 0x000fea0003800000 */
[----:B------:R-:W-:Y:S01]  /*25c0*/  BPT.TRAP 0x1 ;  /* 0x000000040000795c */ /* 0x000fe20000300000 */
.L_x_1231:
[----:B-1----:R-:W-:Y:S05]  /*25d0*/  @P1 BRA `(.L_x_1232) ;  /* 0x0000000000081947 */ /* 0x002fea0003800000 */
[----:B------:R-:W1:Y:S02]  /*25e0*/  SYNCS.PHASECHK.TRANS64.TRYWAIT P1, [R3+URZ+0x30830], R0 ;  /* 0x03083000030075a7 */ /* 0x000e64000802017f */
[----:B-1----:R-:W-:Y:S05]  /*25f0*/  @!P1 BRA `(.L_x_1233) ;  /* 0x0000016000349947 */ /* 0x002fea0003800000 */
.L_x_1232:
[----:B------:R-:W-:Y:S05]  /*2600*/  WARPSYNC.ALL ;  /* 0x0000000000007948 */ /* 0x000fea0003800000 */
[----:B------:R-:W-:Y:S01]  /*2610*/  UIADD3 UR4, UR40, 0x20400, URZ ;  /* 0x0002040028047890 */ /* 0x000fe2000fffe03f */
[----:B------:R-:W-:Y:S01]  /*2620*/  WARPGROUP.ARRIVE ;  /* 0x00000000000079c5 */ /* 0x000fe20000000000 */
[----:B------:R-:W-:Y:S01]  /*2630*/  UMOV UR9, 0x40000040 ;  /* 0x4000004000097882 */ /* 0x000fe20000000000 */
[----:B------:R-:W-:Y:S01]  /*2640*/  UMOV UR11, 0x40000040 ;  /* 0x40000040000b7882 */ /* 0x000fe20000000000 */
[----:B------:R-:W-:Y:S01]  /*2650*/  USHF.R.U32.HI UR4, URZ, 0x4, UR4 ;  /* 0x000000043f047899 */ /* 0x000fe20008011604 */
[----:B------:R-:W-:Y:S01]  /*2660*/  IMAD.U32 R19, RZ, RZ, UR9 ;  /* 0x00000009ff137e24 */ /* 0x000fe2000f8e00ff */
[----:B------:R-:W-:Y:S01]  /*2670*/  UMOV UR57, 0x40000040 ;  /* 0x4000004000397882 */ /* 0x000fe20000000000 */
[----:B------:R-:W-:Y:S01]  /*2680*/  UMOV UR59, 0x40000040 ;  /* 0x40000040003b7882 */ /* 0x000fe20000000000 */
[----:B------:R-:W-:Y:S01]  /*2690*/  ULOP3.LUT UR4, UR4, 0x3fff, URZ, 0xc0, !UPT ;  /* 0x00003fff04047892 */ /* 0x000fe2000f8ec03f */
[----:B------:R-:W-:Y:S01]  /*26a0*/  UMOV UR13, 0x40000040 ;  /* 0x40000040000d7882 */ /* 0x000fe20000000000 */
[----:B------:R-:W-:-:S02]  /*26b0*/  UMOV UR15, 0x40000040 ;  /* 0x40000040000f7882 */ /* 0x000fc40000000000 */
[----:B------:R-:W-:Y:S02]  /*26c0*/  ULOP3.LUT UR61, UR4, 0x10000, URZ, 0xfc, !UPT ;  /* 0x00010000043d7892 */ /* 0x000fe4000f8efc3f */
[----:B------:R-:W-:Y:S02]  /*26d0*/  ULOP3.LUT UR4, UR44, 0x10000, URZ, 0xfc, !UPT ;  /* 0x000100002c047892 */ /* 0x000fe4000f8efc3f */
[----:B------:R-:W-:Y:S02]  /*26e0*/  ULEA UR5, UR39, UR61, 0xb ;  /* 0x0000003d27057291 */ /* 0x000fe4000f8e583f */
[----:B------:R-:W-:Y:S02]  /*26f0*/  UIADD3 UR6, UR4, 0x2, URZ ;  /* 0x0000000204067890 */ /* 0x000fe4000fffe03f */
[----:B------:R-:W-:Y:S01]  /*2700*/  UIADD3 UR7, UR5, 0x2, URZ ;  /* 0x0000000205077890 */ /* 0x000fe2000fffe03f */
[----:B------:R-:W-:Y:S02]  /*2710*/  UMOV UR8, UR4 ;  /* 0x0000000400087c82 */ /* 0x000fe40008000000 */
[----:B------:R-:W-:Y:S01]  /*2720*/  UMOV UR10, UR5 ;  /* 0x00000005000a7c82 */ /* 0x000fe20008000000 */
[----:B------:R-:W-:Y:S01]  /*2730*/  IMAD.U32 R18, RZ, RZ, UR8 ;  /* 0x00000008ff127e24 */ /* 0x000fe2000f8e00ff */
[----:B------:R-:W-:Y:S01]  /*2740*/  HGMMA.64x64x16.F32 R24, gdesc[UR8], RZ, !UPT, gsb0 ;  /* 0x00e00000081879f0 */ /* 0x000fe2000c0008ff */
[----:B------:R-:W-:Y:S01]  /*2750*/  UMOV UR8, UR6 ;  /* 0x0000000600087c82 */ /* 0x000fe20008000000 */
[----:B------:R-:W-:Y:S01]  /*2760*/  UMOV UR9, 0x40000040 ;  /* 0x4000004000097882 */ /* 0x000fe20000000000 */
[----:B------:R-:W-:Y:S01]  /*2770*/  UMOV UR10, UR7 ;  /* 0x00000007000a7c82 */ /* 0x000fe20008000000 */
[----:B------:R-:W-:Y:S01]  /*2780*/  UMOV UR11, 0x40000040 ;  /* 0x40000040000b7882 */ /* 0x000fe20000000000 */
[----:B------:R-:W-:Y:S01]  /*2790*/  UIADD3 UR6, UR4, 0x4, URZ ;  /* 0x0000000404067890 */ /* 0x000fe2000fffe03f */
[----:B------:R-:W-:Y:S01]  /*27a0*/  IMAD.U32 R14, RZ, RZ, UR8 ;  /* 0x00000008ff0e7e24 */ /* 0x000fe2000f8e00ff */
[----:B------:R-:W-:Y:S01]  /*27b0*/  UIADD3 UR7, UR5, 0x4, URZ ;  /* 0x0000000405077890 */ /* 0x000fe2000fffe03f */
[----:B------:R-:W-:Y:S01]  /*27c0*/  IMAD.U32 R15, RZ, RZ, UR9 ;  /* 0x00000009ff0f7e24 */ /* 0x000fe2000f8e00ff */
[----:B------:R-:W-:-:S02]  /*27d0*/  UIADD3 UR56, UR4, 0x404, URZ ;  /* 0x0000040404387890 */ /* 0x000fc4000fffe03f */
[----:B------:R-:W-:Y:S02]  /*27e0*/  UIADD3 UR58, UR5, 0x204, URZ ;  /* 0x00000204053a7890 */ /* 0x000fe4000fffe03f */
[----:B------:R-:W-:Y:S02]  /*27f0*/  UIADD3 UR12, UR4, 0x800, URZ ;  /* 0x00000800040c7890 */ /* 0x000fe4000fffe03f */
[----:B------:R-:W-:Y:S02]  /*2800*/  UIADD3 UR14, UR5, 0x400, URZ ;  /* 0x00000400050e7890 */ /* 0x000fe4000fffe03f */
[----:B------:R-:W-:Y:S02]  /*2810*/  UIADD3 UR16, UR4, 0x802, URZ ;  /* 0x0000080204107890 */ /* 0x000fe4000fffe03f */
[----:B------:R-:W-:Y:S01]  /*2820*/  UIADD3 UR18, UR5, 0x402, URZ ;  /* 0x0000040205127890 */ /* 0x000fe2000fffe03f */
[----:B------:R-:W-:Y:S01]  /*2830*/  UMOV UR17, 0x40000040 ;  /* 0x4000004000117882 */ /* 0x000fe20000000000 */
[----:B------:R-:W-:Y:S01]  /*2840*/  UMOV UR19, 0x40000040 ;  /* 0x4000004000137882 */ /* 0x000fe20000000000 */
[----:B------:R-:W-:-:S02]  /*2850*/  UIADD3 UR20, UR4, 0x804, URZ ;  /* 0x0000080404147890 */ /* 0x000fc4000fffe03f */
[----:B------:R-:W-:Y:S01]  /*2860*/  UIADD3 UR22, UR5, 0x404, URZ ;  /* 0x0000040405167890 */ /* 0x000fe2000fffe03f */
[----:B------:R-:W-:Y:S01]  /*2870*/  UMOV UR21, 0x40000040 ;  /* 0x4000004000157882 */ /* 0x000fe20000000000 */
[----:B------:R-:W-:Y:S01]  /*2880*/  UMOV UR23, 0x40000040 ;  /* 0x4000004000177882 */ /* 0x000fe20000000000 */
[----:B------:R-:W-:Y:S02]  /*2890*/  UIADD3 UR24, UR4, 0x806, URZ ;  /* 0x0000080604187890 */ /* 0x000fe4000fffe03f */
[----:B------:R-:W-:Y:S01]  /*28a0*/  UIADD3 UR26, UR5, 0x406, URZ ;  /* 0x00000406051a7890 */ /* 0x000fe2000fffe03f */
[----:B------:R-:W-:Y:S01]  /*28b0*/  UMOV UR25, 0x40000040 ;  /* 0x4000004000197882 */ /* 0x000fe20000000000 */
[----:B------:R-:W-:Y:S01]  /*28c0*/  UMOV UR27, 0x40000040 ;  /* 0x40000040001b7882 */ /* 0x000fe20000000000 */
        /* <DEDUP_REMOVED lines=16> */
[----:B------:R-:W-:-:S02]  /*29d0*/  WARPGROUP.DEPBAR.LE gsb0, 0x0 ;  /* 0x00008000000079c5 */ /* 0x000fc40000010000 */
[----:B------:R-:W-:-:S06]  /*29e0*/  WARPGROUP.ARRIVE ;  /* 0x00000000000079c5 */ /* 0x000fcc0000000000 */
[----:B------:R-:W-:Y:S01]  /*29f0*/  HGMMA.64x64x16.F32 R24, gdesc[UR8], R24, gsb0 ;  /* 0x00e00000081879f0 */ /* 0x000fe20008000818 */
        /* <DEDUP_REMOVED lines=8> */
[----:B------:R-:W-:Y:S02]  /*2a80*/  WARPGROUP.DEPBAR.LE gsb0, 0x0 ;  /* 0x00008000000079c5 */ /* 0x000fe40000010000 */
        /* <DEDUP_REMOVED lines=28> */
[----:B------:R-:W-:Y:S02]  /*2c50*/  IMAD.U32 R6, RZ, RZ, UR8 ;  /* 0x00000008ff067e24 */ /* 0x000fe4000f8e00ff */
[----:B------:R-:W-:Y:S01]  /*2c60*/  IMAD.U32 R7, RZ, RZ, UR9 ;  /* 0x00000009ff077e24 */ /* 0x000fe2000f8e00ff */
[----:B------:R-:W-:Y:S02]  /*2c70*/  WARPGROUP.DEPBAR.LE gsb0, 0x0 ;  /* 0x00008000000079c5 */ /* 0x000fe40000010000 */
[----:B------:R-:W-:-:S06]  /*2c80*/  WARPGROUP.ARRIVE ;  /* 0x00000000000079c5 */ /* 0x000fcc0000000000 */
[----:B------:R-:W-:Y:S01]  /*2c90*/  HGMMA.64x64x16.F32 R24, gdesc[UR8], R24, gsb0 ;  /* 0x00e00000081879f0 */ /* 0x000fe20008000818 */
[----:B------:R-:W-:Y:S02]  /*2ca0*/  UIADD3 UR8, UR4, 0x406, URZ ;  /* 0x0000040604087890 */ /* 0x000fe4000fffe03f */
[----:B------:R-:W-:Y:S01]  /*2cb0*/  UIADD3 UR10, UR5, 0x206, URZ ;  /* 0x00000206050a7890 */ /* 0x000fe2000fffe03f */
[----:B------:R-:W-:Y:S01]  /*2cc0*/  UMOV UR9, 0x40000040 ;  /* 0x4000004000097882 */ /* 0x000fe20000000000 */
        /* <DEDUP_REMOVED lines=34> */
.L_x_1234:
[----:B------:R-:W-:Y:S01]  /*2ef0*/  R2UR UR4, R22 ;  /* 0x00000000160472ca */ /* 0x000fe200000e0000 */
[----:B------:R-:W2:Y:S01]  /*2f00*/  S2UR UR6, SR_CgaCtaId ;  /* 0x00000000000679c3 */ /* 0x000ea20000008800 */
[----:B01----:R-:W-:Y:S01]  /*2f10*/  VIADD R0, R23, UR60 ;  /* 0x0000003c17007c36 */ /* 0x003fe20008000000 */
[----:B------:R-:W-:Y:S01]  /*2f20*/  UISETP.NE.AND UP0, UPT, UR43, URZ, UPT ;  /* 0x0000003f2b00728c */ /* 0x000fe2000bf05270 */
[----:B------:R-:W-:Y:S01]  /*2f30*/  LEA R56, R152, 0xffffffc0, 0x6 ;  /* 0xffffffc098387811 */ /* 0x000fe200078e30ff */
[----:B------:R-:W-:-:S08]  /*2f40*/  ULDC UR7, c[0x0][0x9e0] ;  /* 0x0002780000077ab9 */ /* 0x000fd00000000800 */
[----:B------:R-:W-:Y:S01]  /*2f50*/  UISETP.NE.AND UP1, UPT, UR4, URZ, UPT ;  /* 0x0000003f0400728c */ /* 0x000fe2000bf25270 */
[----:B------:R-:W-:Y:S01]  /*2f60*/  R2UR UR4, R3 ;  /* 0x00000000030472ca */ /* 0x000fe200000e0000 */
[----:B------:R-:W-:-:S04]  /*2f70*/  IMAD.MOV.U32 R3, RZ, RZ, -0x40 ;  /* 0xffffffc0ff037424 */ /* 0x000fc800078e00ff */
[----:B------:R-:W-:Y:S01]  /*2f80*/  PLOP3.LUT P1, PT, PT, PT, UP1, 0x80, 0x0 ;  /* 0x000000000000781c */ /* 0x000fe20003f2f018 */
[----:B------:R-:W-:Y:S01]  /*2f90*/  IMAD R20, R152, R3, 0x40 ;  /* 0x0000004098147424 */ /* 0x000fe200078e0203 */
[----:B------:R-:W-:Y:S01]  /*2fa0*/  PLOP3.LUT P2, PT, PT, PT, UP1, 0x80, 0x0 ;  /* 0x000000000000781c */ /* 0x000fe20003f4f018 */
[----:B------:R-:W-:Y:S02]  /*2fb0*/  IMAD.U32 R3, RZ, RZ, UR41 ;  /* 0x00000029ff037e24 */ /* 0x000fe4000f8e00ff */
[----:B------:R-:W-:Y:S01]  /*2fc0*/  @UP1 ULDC UR5, c[0x0][0x44c] ;  /* 0x0001130000051ab9 */ /* 0x000fe20000000800 */
[----:B------:R-:W-:Y:S02]  /*2fd0*/  IADD3 R21, -R17, UR42, R20 ;  /* 0x0000002a11157c10 */ /* 0x000fe4000fffe114 */
[----:B------:R-:W-:-:S04]  /*2fe0*/  UIADD3 UR4, UR4, 0x30840, URZ ;  /* 0x0003084004047890 */ /* 0x000fc8000fffe03f */
[----:B--2---:R-:W-:Y:S01]  /*2ff0*/  UPRMT UR4, UR6, 0x654, UR4 ;  /* 0x0000065406047896 */ /* 0x004fe20008000004 */
[----:B------:R-:W-:Y:S01]  /*3000*/  @P1 IMAD.HI.U32 R2, R0, UR5, RZ ;  /* 0x0000000500021c27 */ /* 0x000fe2000f8e00ff */
[----:B------:R-:W-:Y:S01]  /*3010*/  @UP1 ULDC UR5, c[0x0][0x450] ;  /* 0x0001140000051ab9 */ /* 0x000fe20000000800 */
[----:B------:R-:W-:Y:S01]  /*3020*/  PLOP3.LUT P1, PT, PT, PT, UP0, 0x40, 0x0 ;  /* 0x000000000000781c */ /* 0x000fe20003f2e808 */
[----:B------:R-:W-:Y:S02]  /*3030*/  ULDC UR6, c[0x0][0x9dc] ;  /* 0x0002770000067ab9 */ /* 0x000fe40000000800 */
[----:B------:R-:W-:Y:S02]  /*3040*/  @P2 SHF.R.U32.HI R0, RZ, UR5, R2 ;  /* 0x00000005ff002c19 */ /* 0x000fe40008011602 */
[----:B------:R-:W-:Y:S01]  /*3050*/  IADD3 R2, -R17, 0x1, R20 ;  /* 0x0000000111027810 */ /* 0x000fe20007ffe114 */
[----:B------:R-:W-:Y:S01]  /*3060*/  SYNCS.ARRIVE.TRANS64.RED.A1T0 RZ, [UR4], RZ ;  /* 0x000000ffffff79a7 */ /* 0x000fe20008100404 */
[----:B------:R-:W-:Y:S01]  /*3070*/  ULOP3.LUT UR4, URZ, UR6, URZ, 0x33, !UPT ;  /* 0x000000063f047292 */ /* 0x000fe2000f8e333f */
[----:B------:R-:W0:Y:S01]  /*3080*/  SHFL.IDX PT, R4, R0, RZ, 0x1c1f ;  /* 0x001c1fff00047589 */ /* 0x000e2200000e0000 */
[----:B------:R-:W-:-:S05]  /*3090*/  IADD3 R2, -R3, UR42, R2 ;  /* 0x0000002a03027c10 */ /* 0x000fca000fffe102 */
[C---:B------:R-:W-:Y:S02]  /*30a0*/  VIADD R58, R2.reuse, UR7 ;  /* 0x00000007023a7c36 */ /* 0x040fe40008000000 */
[----:B------:R-:W-:-:S03]  /*30b0*/  VIADD R57, R2, UR4 ;  /* 0x0000000402397c36 */ /* 0x000fc60008000000 */
[----:B0-----:R-:W-:Y:S01]  /*30c0*/  VIADDMNMX R2, R4, R58, R21, PT ;  /* 0x0000003a04027246 */ /* 0x001fe20003800115 */
[----:B------:R-:W-:Y:S01]  /*30d0*/  IMAD.IADD R3, R57, 0x1, R4 ;  /* 0x0000000139037824 */ /* 0x000fe200078e0204 */
[----:B------:R-:W-:Y:S06]  /*30e0*/  @P1 BRA `(.L_x_1235) ;  /* 0x0000000000641947 */ /* 0x000fec0003800000 */
[----:B------:R-:W-:Y:S01]  /*30f0*/  IMAD.U32 R5, RZ, RZ, UR41 ;  /* 0x00000029ff057e24 */ /* 0x000fe2000f8e00ff */
[----:B------:R-:W-:Y:S04]  /*3100*/  BSSY B0, `(.L_x_1236) ;  /* 0x0000013000007945 */ /* 0x000fe80003800000 */
[----:B------:R-:W-:-:S04]  /*3110*/  IADD3 R5, -R5, UR42, R4 ;  /* 0x0000002a05057c10 */ /* 0x000fc8000fffe104 */
        /* <DEDUP_REMOVED lines=11> */
.L_x_1237:
[----:B------:R-:W-:Y:S02]  /*31d0*/  ULDC UR4, c[0x0][0x9e4] ;  /* 0x0002790000047ab9 */ /* 0x000fe40000000800 */
[----:B------:R-:W-:-:S05]  /*31e0*/  IMAD.U32 R59, RZ, RZ, UR4 ;  /* 0x00000004ff3b7e24 */ /* 0x000fca000f8e00ff */
[----:B------:R-:W-:-:S13]  /*31f0*/  ISETP.NE.AND P1, PT, R59, 0x1, PT ;  /* 0x000000013b00780c */ /* 0x000fda0003f25270 */
[----:B------:R-:W0:Y:S02]  /*3200*/  @P1 LDC.64 R60, c[0x0][0x9e8] ;  /* 0x00027a00ff3c1b82 */ /* 0x000e240000000a00 */
[----:B0-----:R-:W-:-:S05]  /*3210*/  @P1 IMAD.HI.U32 R4, R5, R60, RZ ;  /* 0x0000003c05041227 */ /* 0x001fca00078e00ff */
[----:B------:R-:W-:-:S07]  /*3220*/  @P1 SHF.R.U32.HI R5, RZ, R61, R4 ;  /* 0x0000003dff051219 */ /* 0x000fce0000011604 */
.L_x_1238:
[----:B------:R-:W-:Y:S05]  /*3230*/  BSYNC B0 ;  /* 0x0000000000007941 */ /* 0x000fea0003800000 */
.L_x_1236:
[----:B------:R-:W-:-:S04]  /*3240*/  IMAD R4, R5, R59, -R56 ;  /* 0x0000003b05047224 */ /* 0x000fc800078e0a38 */
[----:B------:R-:W-:-:S05]  /*3250*/  IMAD.IADD R4, R4, 0x1, -R17 ;  /* 0x0000000104047824 */ /* 0x000fca00078e0a11 */
[----:B------:R-:W-:Y:S02]  /*3260*/  VIADDMNMX R2, R4, R59, R2, PT ;  /* 0x0000003b04027246 */ /* 0x000fe40003800102 */
[----:B------:R-:W-:-:S07]  /*3270*/  VIMNMX R3, R3, R4, !PT ;  /* 0x0000000403037248 */ /* 0x000fce0007fe0100 */
.L_x_1235:
[C---:B------:R-:W-:Y:S01]  /*3280*/  ISETP.GE.AND P2, PT, R20.reuse, 0x9, PT ;  /* 0x000000091400780c */ /* 0x040fe20003f46270 */
[----:B------:R-:W0:Y:S01]  /*3290*/  SHFL.IDX PT, R0, R0, 0x1, 0x1c1f ;  /* 0x003c1f0000007f89 */ /* 0x000e2200000e0000 */
[----:B------:R-:W-:Y:S01]  /*32a0*/  ISETP.GE.AND P1, PT, R20, 0x2, PT ;  /* 0x000000021400780c */ /* 0x000fe20003f26270 */
[----:B------:R-:W-:Y:S01]  /*32b0*/  UISETP.NE.AND UP0, UPT, UR43, URZ, UPT ;  /* 0x0000003f2b00728c */ /* 0x000fe2000bf05270 */
        /* <DEDUP_REMOVED lines=11> */
[C---:B------:R-:W-:Y:S02]  /*3370*/  ISETP.GT.AND P4, PT, R3.reuse, 0x9, !P6 ;  /* 0x000000090300780c */ /* 0x040fe40007784270 */
        /* <DEDUP_REMOVED lines=28> */
[C---:B------:R-:W-:Y:S02]  /*3540*/  ISETP.GT.AND P3, PT, R3.reuse, 0x28, !P4 ;  /* 0x000000280300780c */ /* 0x040fe40006764270 */
        /* <DEDUP_REMOVED lines=12> */
[----:B0-----:R-:W-:Y:S02]  /*3610*/  VIADDMNMX R5, R0, R58, R21, PT ;  /* 0x0000003a00057246 */ /* 0x001fe40003800115 */
[----:B------:R-:W-:-:S04]  /*3620*/  ISETP.LT.OR P4, PT, R2, 0x31, P4 ;  /* 0x000000310200780c */ /* 0x000fc80002781670 */
[----:B------:R-:W-:Y:S02]  /*3630*/  FSEL R48, R48, -INF , !P4 ;  /* 0xff80000030307808 */ /* 0x000fe40006000000 */
[----:B------:R-:W-:-:S04]  /*3640*/  ISETP.GE.AND P4, PT, R20, 0x32, PT ;  /* 0x000000321400780c */ /* 0x000fc80003f86270 */
[----:B------:R-:W-:-:S04]  /*3650*/  ISETP.GT.AND P5, PT, R3, 0x31, !P4 ;  /* 0x000000310300780c */ /* 0x000fc800067a4270 */
        /* <DEDUP_REMOVED lines=11> */
[----:B------:R-:W-:Y:S01]  /*3710*/  ISETP.GE.AND P6, PT, R20, 0x3a, PT ;  /* 0x0000003a1400780c */ /* 0x000fe20003fc6270 */
[----:B------:R-:W-:-:S03]  /*3720*/  IMAD.IADD R20, R57, 0x1, R0 ;  /* 0x0000000139147824 */ /* 0x000fc600078e0200 */
[----:B------:R-:W-:Y:S02]  /*3730*/  P2R R24, PR, RZ, 0x40 ;  /* 0x00000040ff187803 */ /* 0x000fe40000000000 */
[----:B------:R-:W-:-:S04]  /*3740*/  ISETP.GT.AND P6, PT, R3, 0x39, !P6 ;  /* 0x000000390300780c */ /* 0x000fc800077c4270 */
[----:B------:R-:W-:-:S04]  /*3750*/  ISETP.LT.OR P6, PT, R2, 0x3a, P6 ;  /* 0x0000003a0200780c */ /* 0x000fc800037c1670 */
[----:B------:R-:W-:Y:S02]  /*3760*/  FSEL R53, R53, -INF , !P6 ;  /* 0xff80000035357808 */ /* 0x000fe40007000000 */
[----:B------:R-:W-:-:S13]  /*3770*/  PLOP3.LUT P6, PT, PT, PT, UP0, 0x40, 0x0 ;  /* 0x000000000000781c */ /* 0x000fda0003fce808 */
[----:B------:R-:W-:Y:S05]  /*3780*/  @P6 BRA `(.L_x_1239) ;  /* 0x0000000000646947 */ /* 0x000fea0003800000 */
        /* <DEDUP_REMOVED lines=14> */
.L_x_1241:
[----:B------:R-:W-:Y:S02]  /*3870*/  ULDC UR4, c[0x0][0x9e4] ;  /* 0x0002790000047ab9 */ /* 0x000fe40000000800 */
[----:B------:R-:W-:-:S05]  /*3880*/  IMAD.U32 R4, RZ, RZ, UR4 ;  /* 0x00000004ff047e24 */ /* 0x000fca000f8e00ff */
[----:B------:R-:W-:-:S13]  /*3890*/  ISETP.NE.AND P6, PT, R4, 0x1, PT ;  /* 0x000000010400780c */ /* 0x000fda0003fc5270 */
[----:B------:R-:W0:Y:S02]  /*38a0*/  @P6 LDC.64 R2, c[0x0][0x9e8] ;  /* 0x00027a00ff026b82 */ /* 0x000e240000000a00 */
[----:B0-----:R-:W-:-:S05]  /*38b0*/  @P6 IMAD.HI.U32 R2, R21, R2, RZ ;  /* 0x0000000215026227 */ /* 0x001fca00078e00ff */
[----:B------:R-:W-:-:S07]  /*38c0*/  @P6 SHF.R.U32.HI R21, RZ, R3, R2 ;  /* 0x00000003ff156219 */ /* 0x000fce0000011602 */
.L_x_1242:
[----:B------:R-:W-:Y:S05]  /*38d0*/  BSYNC B0 ;  /* 0x0000000000007941 */ /* 0x000fea0003800000 */
.L_x_1240:
[----:B------:R-:W-:-:S04]  /*38e0*/  IMAD R0, R21, R4, -R56 ;  /* 0x0000000415007224 */ /* 0x000fc800078e0a38 */
[----:B------:R-:W-:-:S05]  /*38f0*/  IMAD.IADD R0, R0, 0x1, -R17 ;  /* 0x0000000100007824 */ /* 0x000fca00078e0a11 */
[----:B------:R-:W-:Y:S02]  /*3900*/  VIADDMNMX R5, R0, R4, R5, PT ;  /* 0x0000000400057246 */ /* 0x000fe40003800105 */
[----:B------:R-:W-:-:S07]  /*3910*/  VIMNMX R20, R20, R0, !PT ;  /* 0x0000000014147248 */ /* 0x000fce0007fe0100 */
.L_x_1239:
[----:B------:R-:W-:Y:S01]  /*3920*/  ISETP.GT.AND P1, PT, R20, 0x1, !P1 ;  /* 0x000000011400780c */ /* 0x000fe20004f24270 */
[----:B------:R-:W-:Y:S01]  /*3930*/  ULDC UR10, c[0x0][0x988] ;  /* 0x00026200000a7ab9 */ /* 0x000fe20000000800 */
[----:B------:R-:W-:Y:S01]  /*3940*/  FMNMX.FTZ R0, R25, R59, !PT ;  /* 0x0000003b19007209 */ /* 0x000fe20007810000 */
[----:B------:R-:W-:Y:S01]  /*3950*/  UISETP.NE.AND UP0, UPT, UR43, URZ, UPT ;  /* 0x0000003f2b00728c */ /* 0x000fe2000bf05270 */
[----:B------:R-:W-:Y:S01]  /*3960*/  ISETP.LT.OR P1, PT, R5, 0x2, P1 ;  /* 0x000000020500780c */ /* 0x000fe20000f21670 */
[----:B------:R-:W-:Y:S01]  /*3970*/  UMOV UR11, UR60 ;  /* 0x0000003c000b7c82 */ /* 0x000fe20008000000 */
[----:B------:R-:W-:Y:S01]  /*3980*/  FMNMX.FTZ R0, R61, R0, !PT ;  /* 0x000000003d007209 */ /* 0x000fe20007810000 */
[----:B------:R-:W-:Y:S01]  /*3990*/  VIADD R225, R152, 0xfffffffe ;  /* 0xfffffffe98e17836 */ /* 0x000fe20000000000 */
        /* <DEDUP_REMOVED lines=27> */
[----:B------:R-:W-:Y:S02]  /*3b50*/  ISETP.GT.AND P2, PT, R20, 0x8, !P2 ;  /* 0x000000081400780c */ /* 0x000fe40005744270 */
[----:B------:R-:W-:Y:S02]  /*3b60*/  FSEL R38, R38, -INF , !P1 ;  /* 0xff80000026267808 */ /* 0x000fe40004800000 */
[----:B------:R-:W-:Y:S02]  /*3b70*/  ISETP.NE.AND P1, PT, R36, RZ, PT ;  /* 0x000000ff2400720c */ /* 0x000fe40003f25270 */
[----:B------:R-:W-:Y:S02]  /*3b80*/  FMNMX.FTZ R0, R52, R3, !PT ;  /* 0x0000000334007209 */ /* 0x000fe40007810000 */
[----:B------:R-:W-:-:S02]  /*3b90*/  ISETP.GT.AND P1, PT, R20, 0x19, !P1 ;  /* 0x000000191400780c */ /* 0x000fc40004f24270 */
[C---:B------:R-:W-:Y:S02]  /*3ba0*/  ISETP.LT.OR P2, PT, R5.reuse, 0x9, P2 ;  /* 0x000000090500780c */ /* 0x040fe40001741670 */
[----:B------:R-:W-:Y:S02]  /*3bb0*/  ISETP.LT.OR P1, PT, R5, 0x1a, P1 ;  /* 0x0000001a0500780c */ /* 0x000fe40000f21670 */
[----:B------:R-:W-:Y:S02]  /*3bc0*/  FMNMX.FTZ R2, R53, R0, !PT ;  /* 0x0000000035027209 */ /* 0x000fe40007810000 */
[----:B------:R-:W-:Y:S02]  /*3bd0*/  FSEL R39, R39, -INF , !P1 ;  /* 0xff80000027277808 */ /* 0x000fe40004800000 */
[----:B------:R-:W-:Y:S01]  /*3be0*/  ISETP.NE.AND P1, PT, R66, RZ, PT ;  /* 0x000000ff4200720c */ /* 0x000fe20003f25270 */
[----:B------:R-:W0:Y:S01]  /*3bf0*/  SHFL.BFLY PT, R3, R2, 0x2, 0x1f ;  /* 0x0c401f0002037f89 */ /* 0x000e2200000e0000 */
        /* <DEDUP_REMOVED lines=14> */
[----:B------:R-:W-:Y:S01]  /*3ce0*/  ISETP.GT.AND P3, PT, R20, 0x30, !P3 ;  /* 0x000000301400780c */ /* 0x000fe20005f64270 */
        /* <DEDUP_REMOVED lines=10> */
[----:B------:R-:W-:-:S02]  /*3d90*/  ISETP.LT.OR P2, PT, R5, 0x2a, P2 ;  /* 0x0000002a0500780c */ /* 0x000fc40001741670 */
[----:B------:R-:W-:Y:S02]  /*3da0*/  FMNMX.FTZ R3, R35, R0, !PT ;  /* 0x0000000023037209 */ /* 0x000fe40007810000 */
[----:B------:R-:W-:Y:S02]  /*3db0*/  ISETP.GT.AND P4, PT, R20, 0x31, !P4 ;  /* 0x000000311400780c */ /* 0x000fe40006784270 */
[----:B------:R-:W-:Y:S02]  /*3dc0*/  FMNMX.FTZ R0, R38, R3, !PT ;  /* 0x0000000326007209 */ /* 0x000fe40007810000 */
[----:B0-----:R-:W-:Y:S02]  /*3dd0*/  FMNMX.FTZ R4, R21, R4, !PT ;  /* 0x0000000415047209 */ /* 0x001fe40007810000 */
[----:B------:R-:W-:Y:S02]  /*3de0*/  FMNMX.FTZ R3, R39, R0, !PT ;  /* 0x0000000027037209 */ /* 0x000fe40007810000 */
[----:B------:R-:W-:Y:S01]  /*3df0*/  ISETP.LT.OR P3, PT, R5, 0x31, P3 ;  /* 0x000000310500780c */ /* 0x000fe20001f61670 */
[----:B------:R-:W-:Y:S01]  /*3e00*/  FMUL.FTZ R2, R4, UR10 ;  /* 0x0000000a04027c20 */ /* 0x000fe20008410000 */
[----:B------:R-:W-:-:S02]  /*3e10*/  FMNMX.FTZ R0, R42, R3, !PT ;  /* 0x000000032a007209 */ /* 0x000fc40007810000 */
[----:B------:R-:W-:Y:S02]  /*3e20*/  FSEL R47, R47, -INF , !P2 ;  /* 0xff8000002f2f7808 */ /* 0x000fe40005000000 */
[----:B------:R-:W-:Y:S02]  /*3e30*/  FMNMX.FTZ R3, R43, R0, !PT ;  /* 0x000000002b037209 */ /* 0x000fe40007810000 */
[----:B------:R-:W-:Y:S02]  /*3e40*/  FSETP.NEU.FTZ.AND P1, PT, R4, -INF , PT ;  /* 0xff8000000400780b */ /* 0x000fe40003f3d000 */
[----:B------:R-:W-:Y:S02]  /*3e50*/  FMNMX.FTZ R0, R46, R3, !PT ;  /* 0x000000032e007209 */ /* 0x000fe40007810000 */
[----:B------:R-:W-:Y:S02]  /*3e60*/  ISETP.NE.AND P6, PT, R24, RZ, PT ;  /* 0x000000ff1800720c */ /* 0x000fe40003fc5270 */
[----:B------:R-:W-:-:S02]  /*3e70*/  ISETP.GT.AND P5, PT, R20, 0x38, !P5 ;  /* 0x000000381400780c */ /* 0x000fc40006fa4270 */
[----:B------:R-:W-:Y:S02]  /*3e80*/  ISETP.LT.OR P4, PT, R5, 0x32, P4 ;  /* 0x000000320500780c */ /* 0x000fe40002781670 */
[----:B------:R-:W-:Y:S02]  /*3e90*/  FSEL R50, R50, -INF , !P3 ;  /* 0xff80000032327808 */ /* 0x000fe40005800000 */
[----:B------:R-:W-:Y:S02]  /*3ea0*/  FMNMX.FTZ R3, R47, R0, !PT ;  /* 0x000000002f037209 */ /* 0x000fe40007810000 */
[----:B------:R-:W-:Y:S02]  /*3eb0*/  FSEL R24, R2, RZ, P1 ;  /* 0x000000ff02187208 */ /* 0x000fe40000800000 */
[----:B------:R-:W-:Y:S02]  /*3ec0*/  ISETP.GT.AND P1, PT, R20, 0x39, !P6 ;  /* 0x000000391400780c */ /* 0x000fe40007724270 */
[----:B------:R-:W-:Y:S01]  /*3ed0*/  ISETP.LT.OR P5, PT, R5, 0x39, P5 ;  /* 0x000000390500780c */ /* 0x000fe20002fa1670 */
[--C-:B------:R-:W-:Y:S01]  /*3ee0*/  FFMA.FTZ R2, R25, UR10, -R24.reuse ;  /* 0x0000000a19027c23 */ /* 0x100fe20008010818 */
[----:B------:R-:W-:Y:S01]  /*3ef0*/  FSEL R51, R51, -INF , !P4 ;  /* 0xff80000033337808 */ /* 0x000fe20006000000 */
[--C-:B------:R-:W-:Y:S01]  /*3f00*/  FFMA.FTZ R20, R59, UR10, -R24.reuse ;  /* 0x0000000a3b147c23 */ /* 0x100fe20008010818 */
[----:B------:R-:W-:Y:S01]  /*3f10*/  FMNMX.FTZ R0, R50, R3, !PT ;  /* 0x0000000332007209 */ /* 0x000fe20007810000 */
[----:B------:R0:W-:Y:S01]  /*3f20*/  MUFU.EX2 R196, R2 ;  /* 0x0000000200c47308 */ /* 0x0001e20000000800 */
[----:B------:R-:W-:Y:S01]  /*3f30*/  ISETP.LT.OR P1, PT, R5, 0x3a, P1 ;  /* 0x0000003a0500780c */ /* 0x000fe20000f21670 */
[--C-:B------:R-:W-:Y:S01]  /*3f40*/  FFMA.FTZ R21, R29, UR10, -R24.reuse ;  /* 0x0000000a1d157c23 */ /* 0x100fe20008010818 */
[----:B------:R-:W-:Y:S01]  /*3f50*/  FSEL R54, R54, -INF , !P5 ;  /* 0xff80000036367808 */ /* 0x000fe20006800000 */
[--C-:B------:R-:W-:Y:S01]  /*3f60*/  FFMA.FTZ R25, R63, UR10, -R24.reuse ;  /* 0x0000000a3f197c23 */ /* 0x100fe20008010818 */
[----:B------:R-:W-:Y:S01]  /*3f70*/  FMNMX.FTZ R3, R51, R0, !PT ;  /* 0x0000000033037209 */ /* 0x000fe20007810000 */
[--C-:B------:R-:W-:Y:S01]  /*3f80*/  FFMA.FTZ R28, R65, UR10, -R24.reuse ;  /* 0x0000000a411c7c23 */ /* 0x100fe20008010818 */
[----:B------:R-:W-:Y:S01]  /*3f90*/  FSEL R55, R55, -INF , !P1 ;  /* 0xff80000037377808 */ /* 0x000fe20004800000 */
[----:B------:R1:W2:Y:S01]  /*3fa0*/  MUFU.EX2 R5, R20 ;  /* 0x0000001400057308 */ /* 0x0002a20000000800 */
[----:B------:R-:W-:Y:S01]  /*3fb0*/  FMNMX.FTZ R0, R54, R3, !PT ;  /* 0x0000000336007209 */ /* 0x000fe20007810000 */
[--C-:B0-----:R-:W-:Y:S01]  /*3fc0*/  FFMA.FTZ R2, R61, UR10, -R24.reuse ;  /* 0x0000000a3d027c23 */ /* 0x101fe20008010818 */
[--C-:B------:R-:W-:Y:S01]  /*3fd0*/  FFMA.FTZ R29, R37, UR10, -R24.reuse ;  /* 0x0000000a251d7c23 */ /* 0x100fe20008010818 */
[--C-:B------:R-:W-:Y:S01]  /*3fe0*/  FFMA.FTZ R32, R67, UR10, -R24.reuse ;  /* 0x0000000a43207c23 */ /* 0x100fe20008010818 */
[----:B------:R-:W-:Y:S01]  /*3ff0*/  FMNMX.FTZ R0, R55, R0, !PT ;  /* 0x0000000037007209 */ /* 0x000fe20007810000 */
[--C-:B------:R-:W-:Y:S01]  /*4000*/  FFMA.FTZ R36, R69, UR10, -R24.reuse ;  /* 0x0000000a45247c23 */ /* 0x100fe20008010818 */
[--C-:B------:R-:W-:Y:S01]  /*4010*/  FFMA.FTZ R45, R45, UR10, -R24.reuse ;  /* 0x0000000a2d2d7c23 */ /* 0x100fe20008010818 */
[----:B------:R0:W-:Y:S01]  /*4020*/  MUFU.EX2 R198, R2 ;  /* 0x0000000200c67308 */ /* 0x0001e20000000800 */
[--C-:B-1----:R-:W-:Y:S01]  /*4030*/  FFMA.FTZ R20, R33, UR10, -R24.reuse ;  /* 0x0000000a21147c23 */ /* 0x102fe20008010818 */
[----:B------:R-:W0:Y:S01]  /*4040*/  SHFL.BFLY PT, R3, R0, 0x2, 0x1f ;  /* 0x0c401f0000037f89 */ /* 0x000e2200000e0000 */
[--C-:B------:R-:W-:Y:S01]  /*4050*/  FFMA.FTZ R48, R48, UR10, -R24.reuse ;  /* 0x0000000a30307c23 */ /* 0x100fe20008010818 */
[--C-:B------:R-:W-:Y:S01]  /*4060*/  FFMA.FTZ R49, R49, UR10, -R24.reuse ;  /* 0x0000000a31317c23 */ /* 0x100fe20008010818 */
[----:B------:R-:W-:Y:S01]  /*4070*/  FFMA.FTZ R52, R52, UR10, -R24 ;  /* 0x0000000a34347c23 */ /* 0x000fe20008010818 */
[----:B------:R-:W-:-:S02]  /*4080*/  R2UR UR4, R22 ;  /* 0x00000000160472ca */ /* 0x000fc400000e0000 */
[----:B------:R-:W-:Y:S08]  /*4090*/  MUFU.EX2 R21, R21 ;  /* 0x0000001500157308 */ /* 0x000ff00000000800 */
[----:B------:R-:W-:Y:S03]  /*40a0*/  MUFU.EX2 R25, R25 ;  /* 0x0000001900197308 */ /* 0x000fe60000000800 */
[----:B------:R-:W-:-:S05]  /*40b0*/  UISETP.NE.AND UP1, UPT, UR4, URZ, UPT ;  /* 0x0000003f0400728c */ /* 0x000fca000bf25270 */
[----:B------:R-:W1:Y:S01]  /*40c0*/  MUFU.EX2 R20, R20 ;  /* 0x0000001400147308 */ /* 0x000e620000000800 */
[----:B0-----:R-:W-:Y:S01]  /*40d0*/  FMNMX.FTZ R2, R0, R3, !PT ;  /* 0x0000000300027209 */ /* 0x001fe20007810000 */
[--C-:B------:R-:W-:Y:S01]  /*40e0*/  FFMA.FTZ R0, R41, UR10, -R24.reuse ;  /* 0x0000000a29007c23 */ /* 0x100fe20008010818 */
[----:B--2---:R-:W-:Y:S01]  /*40f0*/  FADD.FTZ R41, R196, R5 ;  /* 0x00000005c4297221 */ /* 0x004fe20000010000 */
[----:B------:R-:W-:Y:S01]  /*4100*/  FFMA.FTZ R24, R53, UR10, -R24 ;  /* 0x0000000a35187c23 */ /* 0x000fe20008010818 */
[----:B------:R-:W-:Y:S01]  /*4110*/  F2FP.F16.F32.PACK_AB R196, R5, R196 ;  /* 0x000000c405c4723e */ /* 0x000fe200000000ff */
[----:B------:R-:W0:Y:S02]  /*4120*/  SHFL.BFLY PT, R3, R2, 0x1, 0x1f ;  /* 0x0c201f0002037f89 */ /* 0x000e2400000e0000 */
[----:B------:R2:W-:Y:S01]  /*4130*/  MUFU.EX2 R33, R0 ;  /* 0x0000000000217308 */ /* 0x0005e20000000800 */
[----:B------:R-:W-:Y:S01]  /*4140*/  @UP1 ULDC UR4, c[0x0][0x44c] ;  /* 0x0001130000041ab9 */ /* 0x000fe20000000800 */
[----:B------:R-:W-:Y:S01]  /*4150*/  @UP1 ULDC UR14, c[0x0][0x450] ;  /* 0x00011400000e1ab9 */ /* 0x000fe20000000800 */
[----:B------:R-:W-:-:S05]  /*4160*/  UIMAD.WIDE.U32 UR4, UR60, UR4, URZ ;  /* 0x000000043c0472a5 */ /* 0x000fca000f8e003f */
[----:B------:R-:W3:Y:S01]  /*4170*/  MUFU.EX2 R28, R28 ;  /* 0x0000001c001c7308 */ /* 0x000ee20000000800 */
[----:B-1----:R-:W-:Y:S01]  /*4180*/  F2FP.F16.F32.PACK_AB R192, R20, R25 ;  /* 0x0000001914c0723e */ /* 0x002fe200000000ff */
[----:B------:R-:W-:Y:S02]  /*4190*/  @UP1 UMOV UR4, UR5 ;  /* 0x0000000500041c82 */ /* 0x000fe40008000000 */
[----:B------:R-:W-:-:S04]  /*41a0*/  @UP1 USHF.R.U32.HI UR11, URZ, UR14, UR4 ;  /* 0x0000000e3f0b1299 */ /* 0x000fc80008011604 */
[----:B------:R-:W1:Y:S01]  /*41b0*/  MUFU.EX2 R29, R29 ;  /* 0x0000001d001d7308 */ /* 0x000e620000000800 */
[----:B------:R-:W-:-:S04]  /*41c0*/  UIADD3 UR48, UR48, UR11, URZ ;  /* 0x0000000b30307290 */ /* 0x000fc8000fffe03f */
[----:B------:R-:W-:Y:S01]  /*41d0*/  UIADD3 UR7, UR48, UR7, URZ ;  /* 0x0000000730077290 */ /* 0x000fe2000fffe03f */
[----:B0-----:R-:W-:Y:S01]  /*41e0*/  FMNMX.FTZ R3, R2, R3, !PT ;  /* 0x0000000302037209 */ /* 0x001fe20007810000 */
[----:B------:R-:W-:Y:S01]  /*41f0*/  FADD.FTZ R2, R198, R41 ;  /* 0x00000029c6027221 */ /* 0x000fe20000010000 */
[----:B------:R-:W0:Y:S01]  /*4200*/  MUFU.EX2 R32, R32 ;  /* 0x0000002000207308 */ /* 0x000e220000000800 */
[----:B------:R-:W-:Y:S02]  /*4210*/  F2FP.F16.F32.PACK_AB R198, R21, R198 ;  /* 0x000000c615c6723e */ /* 0x000fe400000000ff */
[C---:B--2---:R-:W-:Y:S01]  /*4220*/  FMUL.FTZ R0, R3.reuse, UR10 ;  /* 0x0000000a03007c20 */ /* 0x044fe20008410000 */
        /* <DEDUP_REMOVED lines=13> */
[----:B------:R-:W-:Y:S01]  /*4300*/  FADD.FTZ R41, R20, R41 ;  /* 0x0000002914297221 */ /* 0x000fe20000010000 */
[--C-:B------:R-:W-:Y:S01]  /*4310*/  FFMA.FTZ R38, R38, UR10, -R0.reuse ;  /* 0x0000000a26267c23 */ /* 0x100fe20008010800 */
[--C-:B------:R-:W-:Y:S01]  /*4320*/  FFMA.FTZ R39, R39, UR10, -R0.reuse ;  /* 0x0000000a27277c23 */ /* 0x100fe20008010800 */
[--C-:B------:R-:W-:Y:S01]  /*4330*/  FFMA.FTZ R42, R42, UR10, -R0.reuse ;  /* 0x0000000a2a2a7c23 */ /* 0x100fe20008010800 */
[----:B---3--:R-:W-:Y:S01]  /*4340*/  FADD.FTZ R2, R28, R41 ;  /* 0x000000291c027221 */ /* 0x008fe20000010000 */
[--C-:B------:R-:W-:Y:S01]  /*4350*/  FFMA.FTZ R43, R43, UR10, -R0.reuse ;  /* 0x0000000a2b2b7c23 */ /* 0x100fe20008010800 */
[----:B------:R-:W-:Y:S01]  /*4360*/  FFMA.FTZ R46, R46, UR10, -R0 ;  /* 0x0000000a2e2e7c23 */ /* 0x000fe20008010800 */
[----:B------:R-:W2:Y:S01]  /*4370*/  MUFU.EX2 R27, R27 ;  /* 0x0000001b001b7308 */ /* 0x000ea20000000800 */
[----:B-1----:R-:W-:Y:S01]  /*4380*/  FADD.FTZ R53, R29, R2 ;  /* 0x000000021d357221 */ /* 0x002fe20000010000 */
[--C-:B------:R-:W-:Y:S01]  /*4390*/  FFMA.FTZ R47, R47, UR10, -R0.reuse ;  /* 0x0000000a2f2f7c23 */ /* 0x100fe20008010800 */
[--C-:B------:R-:W-:Y:S01]  /*43a0*/  FFMA.FTZ R50, R50, UR10, -R0.reuse ;  /* 0x0000000a32327c23 */ /* 0x100fe20008010800 */
[--C-:B------:R-:W-:Y:S01]  /*43b0*/  FFMA.FTZ R51, R51, UR10, -R0.reuse ;  /* 0x0000000a33337c23 */ /* 0x100fe20008010800 */
[--C-:B------:R-:W-:Y:S01]  /*43c0*/  FFMA.FTZ R54, R54, UR10, -R0.reuse ;  /* 0x0000000a36367c23 */ /* 0x100fe20008010800 */
[----:B------:R-:W-:Y:S01]  /*43d0*/  FFMA.FTZ R0, R55, UR10, -R0 ;  /* 0x0000000a37007c23 */ /* 0x000fe20008010800 */
[----:B------:R-:W-:Y:S01]  /*43e0*/  F2FP.F16.F32.PACK_AB R194, R29, R28 ;  /* 0x0000001c1dc2723e */ /* 0x000fe200000000ff */
[----:B------:R-:W1:Y:S01]  /*43f0*/  MUFU.EX2 R30, R30 ;  /* 0x0000001e001e7308 */ /* 0x000e620000000800 */
[----:B0-----:R-:W-:-:S07]  /*4400*/  F2FP.F16.F32.PACK_AB R188, R33, R32 ;  /* 0x0000002021bc723e */ /* 0x001fce00000000ff */
[----:B------:R-:W0:Y:S01]  /*4410*/  MUFU.EX2 R31, R31 ;  /* 0x0000001f001f7308 */ /* 0x000e220000000800 */
[----:B--2---:R-:W-:Y:S01]  /*4420*/  FADD.FTZ R41, R26, R27 ;  /* 0x0000001b1a297221 */ /* 0x004fe20000010000 */
[----:B------:R-:W-:-:S06]  /*4430*/  F2FP.F16.F32.PACK_AB R197, R27, R26 ;  /* 0x0000001a1bc5723e */ /* 0x000fcc00000000ff */
[----:B------:R-:W2:Y:S01]  /*4440*/  MUFU.EX2 R34, R34 ;  /* 0x0000002200227308 */ /* 0x000ea20000000800 */
[----:B-1----:R-:W-:-:S07]  /*4450*/  FADD.FTZ R2, R30, R41 ;  /* 0x000000291e027221 */ /* 0x002fce0000010000 */
[----:B------:R-:W1:Y:S01]  /*4460*/  MUFU.EX2 R35, R35 ;  /* 0x0000002300237308 */ /* 0x000e620000000800 */
[C---:B0-----:R-:W-:Y:S01]  /*4470*/  FADD.FTZ R41, R31.reuse, R2 ;  /* 0x000000021f297221 */ /* 0x041fe20000010000 */
[----:B------:R-:W-:-:S06]  /*4480*/  F2FP.F16.F32.PACK_AB R199, R31, R30 ;  /* 0x0000001e1fc7723e */ /* 0x000fcc00000000ff */
[----:B------:R-:W0:Y:S01]  /*4490*/  MUFU.EX2 R38, R38 ;  /* 0x0000002600267308 */ /* 0x000e220000000800 */
[----:B--2---:R-:W-:-:S07]  /*44a0*/  FADD.FTZ R2, R34, R41 ;  /* 0x0000002922027221 */ /* 0x004fce0000010000 */
[----:B------:R-:W2:Y:S01]  /*44b0*/  MUFU.EX2 R39, R39 ;  /* 0x0000002700277308 */ /* 0x000ea20000000800 */
[C---:B-1----:R-:W-:Y:S01]  /*44c0*/  FADD.FTZ R5, R35.reuse, R2 ;  /* 0x0000000223057221 */ /* 0x042fe20000010000 */
[----:B------:R-:W-:-:S06]  /*44d0*/  F2FP.F16.F32.PACK_AB R193, R35, R34 ;  /* 0x0000002223c1723e */ /* 0x000fcc00000000ff */
[----:B------:R-:W1:Y:S01]  /*44e0*/  MUFU.EX2 R42, R42 ;  /* 0x0000002a002a7308 */ /* 0x000e620000000800 */
[----:B0-----:R-:W-:-:S07]  /*44f0*/  FADD.FTZ R2, R38, R5 ;  /* 0x0000000526027221 */ /* 0x001fce0000010000 */
[----:B------:R-:W0:Y:S01]  /*4500*/  MUFU.EX2 R43, R43 ;  /* 0x0000002b002b7308 */ /* 0x000e220000000800 */
[C---:B--2---:R-:W-:Y:S01]  /*4510*/  FADD.FTZ R5, R39.reuse, R2 ;  /* 0x0000000227057221 */ /* 0x044fe20000010000 */
        /* <DEDUP_REMOVED lines=12> */
[----:B0-----:R-:W-:-:S07]  /*45e0*/  F2FP.F16.F32.PACK_AB R190, R45, R36 ;  /* 0x000000242dbe723e */ /* 0x001fce00000000ff */
[----:B------:R0:W-:Y:S01]  /*45f0*/  MUFU.EX2 R37, R24 ;  /* 0x0000001800257308 */ /* 0x0001e20000000800 */
[----:B--2---:R-:W-:-:S07]  /*4600*/  FADD.FTZ R2, R50, R5 ;  /* 0x0000000532027221 */ /* 0x004fce0000010000 */
[----:B------:R-:W2:Y:S01]  /*4610*/  MUFU.EX2 R51, R51 ;  /* 0x0000003300337308 */ /* 0x000ea20000000800 */
[----:B0-----:R-:W-:-:S04]  /*4620*/  FADD.FTZ R24, R32, R53 ;  /* 0x0000003520187221 */ /* 0x001fc80000010000 */
[----:B------:R-:W-:-:S03]  /*4630*/  FADD.FTZ R53, R33, R24 ;  /* 0x0000001821357221 */ /* 0x000fc60000010000 */
[----:B------:R-:W0:Y:S01]  /*4640*/  MUFU.EX2 R49, R49 ;  /* 0x0000003100317308 */ /* 0x000e220000000800 */
[----:B------:R-:W-:-:S04]  /*4650*/  FADD.FTZ R24, R36, R53 ;  /* 0x0000003524187221 */ /* 0x000fc80000010000 */
[----:B------:R-:W-:-:S03]  /*4660*/  FADD.FTZ R41, R45, R24 ;  /* 0x000000182d297221 */ /* 0x000fc60000010000 */
[----:B------:R-:W3:Y:S01]  /*4670*/  MUFU.EX2 R54, R54 ;  /* 0x0000003600367308 */ /* 0x000ee20000000800 */
[----:B-1----:R-:W-:Y:S01]  /*4680*/  FADD.FTZ R20, R48, R41 ;  /* 0x0000002930147221 */ /* 0x002fe20000010000 */
[C---:B--2---:R-:W-:Y:S01]  /*4690*/  FADD.FTZ R5, R51.reuse, R2 ;  /* 0x0000000233057221 */ /* 0x044fe20000010000 */
[----:B------:R-:W-:-:S05]  /*46a0*/  F2FP.F16.F32.PACK_AB R185, R51, R50 ;  /* 0x0000003233b9723e */ /* 0x000fca00000000ff */
[----:B------:R-:W1:Y:S01]  /*46b0*/  MUFU.EX2 R52, R52 ;  /* 0x0000003400347308 */ /* 0x000e620000000800 */
[C---:B0-----:R-:W-:Y:S01]  /*46c0*/  FADD.FTZ R21, R49.reuse, R20 ;  /* 0x0000001431157221 */ /* 0x041fe20000010000 */
[----:B------:R-:W-:-:S06]  /*46d0*/  F2FP.F16.F32.PACK_AB R184, R49, R48 ;  /* 0x0000003031b8723e */ /* 0x000fcc00000000ff */
[----:B------:R3:W0:Y:S02]  /*46e0*/  MUFU.EX2 R187, R0 ;  /* 0x0000000000bb7308 */ /* 0x0006240000000800 */
[----:B---3--:R-:W-:Y:S01]  /*46f0*/  FADD.FTZ R0, R54, R5 ;  /* 0x0000000536007221 */ /* 0x008fe20000010000 */
[----:B-1----:R-:W-:Y:S01]  /*4700*/  FADD.FTZ R20, R52, R21 ;  /* 0x0000001534147221 */ /* 0x002fe20000010000 */
[----:B------:R-:W-:-:S03]  /*4710*/  F2FP.F16.F32.PACK_AB R186, R37, R52 ;  /* 0x0000003425ba723e */ /* 0x000fc600000000ff */
[----:B------:R-:W-:Y:S01]  /*4720*/  FADD.FTZ R20, R37, R20 ;  /* 0x0000001425147221 */ /* 0x000fe20000010000 */
[C---:B0-----:R-:W-:Y:S01]  /*4730*/  FADD.FTZ R5, R187.reuse, R0 ;  /* 0x00000000bb057221 */ /* 0x041fe20000010000 */
        /* <DEDUP_REMOVED lines=9> */
[----:B------:R-:W-:-:S07]  /*47d0*/  UIMAD.WIDE.U32 UR14, UR18, UR4, URZ ;  /* 0x00000004120e72a5 */ /* 0x000fce000f8e003f */
[----:B------:R-:W-:Y:S02]  /*47e0*/  @UP0 UMOV UR14, UR15 ;  /* 0x0000000f000e0c82 */ /* 0x000fe40008000000 */
[----:B------:R-:W-:-:S04]  /*47f0*/  @UP0 USHF.R.U32.HI UR18, URZ, UR5, UR14 ;  /* 0x000000053f120299 */ /* 0x000fc8000801160e */
[----:B------:R-:W-:Y:S01]  /*4800*/  ULOP3.LUT UR18, URZ, UR18, URZ, 0x33, !UPT ;  /* 0x000000123f127292 */ /* 0x000fe2000f8e333f */
[----:B------:R-:W-:Y:S11]  /*4810*/  BRA `(.L_x_1245) ;  /* 0x0000000000187947 */ /* 0x000ff60003800000 */
.L_x_1244:
[----:B------:R-:W-:Y:S02]  /*4820*/  ULDC UR11, c[0x0][0x9e4] ;  /* 0x00027900000b7ab9 */ /* 0x000fe40000000800 */
[----:B------:R-:W-:-:S11]  /*4830*/  UISETP.NE.AND UP0, UPT, UR11, 0x1, UPT ;  /* 0x000000010b00788c */ /* 0x000fd6000bf05270 */
[----:B------:R-:W-:Y:S02]  /*4840*/  @UP0 ULDC.64 UR4, c[0x0][0x9e8] ;  /* 0x00027a0000040ab9 */ /* 0x000fe40000000a00 */
[----:B------:R-:W-:-:S07]  /*4850*/  UIMAD.WIDE.U32 UR14, UR18, UR4, URZ ;  /* 0x00000004120e72a5 */ /* 0x000fce000f8e003f */
[----:B------:R-:W-:Y:S02]  /*4860*/  @UP0 UMOV UR14, UR15 ;  /* 0x0000000f000e0c82 */ /* 0x000fe40008000000 */
[----:B------:R-:W-:-:S12]  /*4870*/  @UP0 USHF.R.U32.HI UR18, URZ, UR5, UR14 ;  /* 0x000000053f120299 */ /* 0x000fd8000801160e */
.L_x_1245:
[----:B------:R-:W-:-:S04]  /*4880*/  UIMAD UR11, UR18, UR11, UR11 ;  /* 0x0000000b120b72a4 */ /* 0x000fc8000f8e020b */
[----:B------:R-:W-:-:S04]  /*4890*/  UISETP.LT.AND UP0, UPT, UR7, UR11, UPT ;  /* 0x0000000b0700728c */ /* 0x000fc8000bf01270 */
[----:B------:R-:W-:-:S12]  /*48a0*/  USEL UR7, UR7, UR11, UP0 ;  /* 0x0000000b07077287 */ /* 0x000fd80008000000 */
.L_x_1243:
        /* <DEDUP_REMOVED lines=19> */
[----:B------:R-:W-:Y:S02]  /*49e0*/  CS2R R128, SRZ ;  /* 0x0000000000807805 */ /* 0x000fe4000001ff00 */
[----:B------:R-:W-:Y:S02]  /*49f0*/  CS2R R126, SRZ ;  /* 0x00000000007e7805 */ /* 0x000fe4000001ff00 */
[----:B------:R-:W-:Y:S02]  /*4a00*/  CS2R R124, SRZ ;  /* 0x00000000007c7805 */ /* 0x000fe4000001ff00 */
[----:B------:R-:W-:Y:S02]  /*4a10*/  CS2R R122, SRZ ;  /* 0x00000000007a7805 */ /* 0x000fe4000001ff00 */
[----:B------:R-:W-:Y:S02]  /*4a20*/  ISETP.GE.AND P1, PT, R225, UR54, PT ;  /* 0x00000036e1007c0c */ /* 0x000fe4000bf26270 */
        /* <DEDUP_REMOVED lines=50> */
[----:B------:R-:W-:Y:S01]  /*4d50*/  IMAD.MOV.U32 R224, RZ, RZ, R3 ;  /* 0x000000ffffe07224 */ /* 0x000fe200078e0003 */
[----:B------:R-:W-:Y:S01]  /*4d60*/  UMOV UR7, UR38 ;  /* 0x0000002600077c82 */ /* 0x000fe20008000000 */
[----:B------:R-:W-:Y:S01]  /*4d70*/  IMAD.MOV.U32 R21, RZ, RZ, R4 ;  /* 0x000000ffff157224 */ /* 0x000fe200078e0004 */
[----:B------:R-:W-:Y:S01]  /*4d80*/  UMOV UR4, UR39 ;  /* 0x0000002700047c82 */ /* 0x000fe20008000000 */
[----:B------:R-:W-:Y:S01]  /*4d90*/  IMAD.MOV.U32 R0, RZ, RZ, 0x3f800000 ;  /* 0x3f800000ff007424 */ /* 0x000fe200078e00ff */
[----:B------:R-:W-:Y:S01]  /*4da0*/  ULDC UR55, c[0x0][0x9e4] ;  /* 0x0002790000377ab9 */ /* 0x000fe20000000800 */
[----:B------:R-:W-:-:S07]  /*4db0*/  IMAD.MOV.U32 R151, RZ, RZ, RZ ;  /* 0x000000ffff977224 */ /* 0x000fce00078e00ff */
.L_x_1265:
[----:B------:R-:W-:-:S04]  /*4dc0*/  UISETP.NE.AND UP0, UPT, UR4, 0x1, UPT ;  /* 0x000000010400788c */ /* 0x000fc8000bf05270 */
[----:B------:R-:W-:-:S04]  /*4dd0*/  USEL UR38, URZ, 0x1, UP0 ;  /* 0x000000013f267887 */ /* 0x000fc80008000000 */
[----:B------:R-:W-:Y:S01]  /*4de0*/  ULOP3.LUT UR38, UR7, UR38, URZ, 0x3c, !UPT ;  /* 0x0000002607267292 */ /* 0x000fe2000f8e3c3f */
[----:B------:R-:W-:Y:S11]  /*4df0*/  @!P0 BRA `(.L_x_1247) ;  /* 0x0000000000048947 */ /* 0x000ff60003800000 */
[----:B------:R-:W-:Y:S01]  /*4e00*/  BPT.TRAP 0x1 ;  /* 0x000000040000795c */ /* 0x000fe20000300000 */
.L_x_1247:
[----:B------:R-:W-:Y:S01]  /*4e10*/  UIADD3 UR39, UR4, 0x1, URZ ;  /* 0x0000000104277890 */ /* 0x000fe2000fffe03f */
[----:B------:R-:W-:-:S03]  /*4e20*/  IMAD.U32 R3, RZ, RZ, UR38 ;  /* 0x00000026ff037e24 */ /* 0x000fc6000f8e00ff */
[----:B------:R-:W-:Y:S02]  /*4e30*/  UISETP.NE.AND UP0, UPT, UR39, 0x2, UPT ;  /* 0x000000022700788c */ /* 0x000fe4000bf05270 */
[----:B------:R-:W-:Y:S02]  /*4e40*/  SHF.L.U32 R3, R3, 0x1f, RZ ;  /* 0x0000001f03037819 */ /* 0x000fe400000006ff */
[----:B------:R-:W-:-:S04]  /*4e50*/  USEL UR39, UR39, URZ, UP0 ;  /* 0x0000003f27277287 */ /* 0x000fc80008000000 */
[----:B------:R-:W-:-:S09]  /*4e60*/  ULEA UR6, UR39, UR40, 0x3 ;  /* 0x0000002827067291 */ /* 0x000fd2000f8e183f */
[----:B------:R0:W1:Y:S01]  /*4e70*/  SYNCS.PHASECHK.TRANS64.TRYWAIT P1, [UR6+0x30830], R3 ;  /* 0x03083003ff0075a7 */ /* 0x0000620008020146 */
[----:B------:R-:W-:Y:S05]  /*4e80*/  @!P0 BRA `(.L_x_1248) ;  /* 0x0000000000048947 */ /* 0x000fea0003800000 */
[----:B------:R-:W-:Y:S01]  /*4e90*/  BPT.TRAP 0x1 ;  /* 0x000000040000795c */ /* 0x000fe20000300000 */
.L_x_1248:
[-C--:B------:R-:W-:Y:S01]  /*4ea0*/  FMUL.FTZ R24, R24, R2.reuse ;  /* 0x0000000218187220 */ /* 0x080fe20000410000 */
[----:B------:R-:W-:Y:S01]  /*4eb0*/  FMUL.FTZ R25, R25, R2 ;  /* 0x0000000219197220 */ /* 0x000fe20000410000 */
[----:B-1----:R-:W-:Y:S06]  /*4ec0*/  @P1 BRA `(.L_x_1249) ;  /* 0x0000000000081947 */ /* 0x002fec0003800000 */
[----:B------:R-:W1:Y:S02]  /*4ed0*/  SYNCS.PHASECHK.TRANS64.TRYWAIT P1, [UR6+0x30830], R3 ;  /* 0x03083003ff0075a7 */ /* 0x000e640008020146 */
[----:B-1----:R-:W-:Y:S05]  /*4ee0*/  @!P1 BRA `(.L_x_1250) ;  /* 0x00000138000c9947 */ /* 0x002fea0003800000 */
.L_x_1249:
[----:B------:R-:W-:Y:S01]  /*4ef0*/  R2UR UR48, R18 ;  /* 0x00000000123072ca */ /* 0x000fe200000e0000 */
[----:B------:R-:W-:Y:S01]  /*4f00*/  ULEA UR5, UR39, UR61, 0xb ;  /* 0x0000003d27057291 */ /* 0x000fe2000f8e583f */
[----:B------:R-:W-:Y:S01]  /*4f10*/  R2UR UR49, R19 ;  /* 0x00000000133172ca */ /* 0x000fe200000e0000 */
[----:B------:R-:W-:Y:S01]  /*4f20*/  WARPGROUP.ARRIVE ;  /* 0x00000000000079c5 */ /* 0x000fe20000000000 */
[----:B------:R-:W-:Y:S01]  /*4f30*/  UMOV UR51, 0x40000040 ;  /* 0x4000004000337882 */ /* 0x000fe20000000000 */
[----:B------:R-:W-:Y:S01]  /*4f40*/  UIADD3 UR10, UR5, 0x206, URZ ;  /* 0x00000206050a7890 */ /* 0x000fe2000fffe03f */
[-C--:B------:R-:W-:Y:S01]  /*4f50*/  FMUL.FTZ R28, R28, R2.reuse ;  /* 0x000000021c1c7220 */ /* 0x080fe20000410000 */
[----:B------:R-:W-:Y:S01]  /*4f60*/  UMOV UR11, 0x40000040 ;  /* 0x40000040000b7882 */ /* 0x000fe20000000000 */
[----:B------:R-:W-:Y:S01]  /*4f70*/  UMOV UR50, UR5 ;  /* 0x0000000500327c82 */ /* 0x000fe20008000000 */
[----:B------:R-:W-:Y:S01]  /*4f80*/  UIADD3 UR14, UR5, 0x400, URZ ;  /* 0x00000400050e7890 */ /* 0x000fe2000fffe03f */
[-C--:B------:R-:W-:Y:S01]  /*4f90*/  FMUL.FTZ R29, R29, R2.reuse ;  /* 0x000000021d1d7220 */ /* 0x080fe20000410000 */
[----:B------:R-:W-:Y:S01]  /*4fa0*/  UMOV UR15, 0x40000040 ;  /* 0x40000040000f7882 */ /* 0x000fe20000000000 */
[----:B------:R-:W-:Y:S01]  /*4fb0*/  UIADD3 UR18, UR5, 0x402, URZ ;  /* 0x0000040205127890 */ /* 0x000fe2000fffe03f */
[-C--:B------:R-:W-:Y:S01]  /*4fc0*/  FMUL.FTZ R32, R32, R2.reuse ;  /* 0x0000000220207220 */ /* 0x080fe20000410000 */
[----:B------:R-:W-:Y:S01]  /*4fd0*/  UMOV UR19, 0x40000040 ;  /* 0x4000004000137882 */ /* 0x000fe20000000000 */
[----:B------:R-:W-:Y:S01]  /*4fe0*/  HGMMA.64x64x16.F32 R152, gdesc[UR48], RZ, !UPT, gsb0 ;  /* 0x00e00000309879f0 */ /* 0x000fe2000c0008ff */
[----:B------:R-:W-:Y:S01]  /*4ff0*/  R2UR UR48, R14 ;  /* 0x000000000e3072ca */ /* 0x000fe200000e0000 */
[----:B------:R-:W-:Y:S01]  /*5000*/  UIADD3 UR50, UR5, 0x2, URZ ;  /* 0x0000000205327890 */ /* 0x000fe2000fffe03f */
[----:B------:R-:W-:Y:S01]  /*5010*/  R2UR UR49, R15 ;  /* 0x000000000f3172ca */ /* 0x000fe200000e0000 */
        /* <DEDUP_REMOVED lines=149> */
[----:B------:R-:W-:-:S09]  /*5970*/  WARPGROUP.ARRIVE ;  /* 0x00000000000079c5 */ /* 0x000fd20000000000 */
        /* <DEDUP_REMOVED lines=15> */
[----:B------:R-:W-:Y:S01]  /*5a70*/  UIADD3 UR50, UR5, 0x204, URZ ;  /* 0x0000020405327890 */ /* 0x000fe2000fffe03f */
[----:B------:R-:W-:Y:S01]  /*5a80*/  UMOV UR51, 0x40000040 ;  /* 0x4000004000337882 */ /* 0x000fe20000000000 */
[----:B------:R-:W-:Y:S01]  /*5a90*/  UMOV UR48, UR56 ;  /* 0x0000003800307c82 */ /* 0x000fe20008000000 */
[----:B------:R-:W-:Y:S01]  /*5aa0*/  UMOV UR49, UR57 ;  /* 0x0000003900317c82 */ /* 0x000fe20008000000 */
        /* <DEDUP_REMOVED lines=37> */
.L_x_1251:
[----:B------:R-:W-:Y:S01]  /*5d00*/  ULEA UR5, UR4, UR40, 0x3 ;  /* 0x0000002804057291 */ /* 0x000fe2000f8e183f */
[----:B------:R-:W-:-:S05]  /*5d10*/  IMAD.U32 R0, RZ, RZ, UR7 ;  /* 0x00000007ff007e24 */ /* 0x000fca000f8e00ff */
[----:B------:R-:W-:-:S04]  /*5d20*/  SHF.L.U32 R0, R0, 0x1f, RZ ;  /* 0x0000001f00007819 */ /* 0x000fc800000006ff */
[----:B------:R2:W3:Y:S01]  /*5d30*/  SYNCS.PHASECHK.TRANS64.TRYWAIT P1, [UR5+0x30850], R0 ;  /* 0x03085000ff0075a7 */ /* 0x0004e20008020145 */
[----:B------:R-:W-:Y:S05]  /*5d40*/  @!P0 BRA `(.L_x_1252) ;  /* 0x0000000000048947 */ /* 0x000fea0003800000 */
[----:B------:R-:W-:Y:S01]  /*5d50*/  BPT.TRAP 0x1 ;  /* 0x000000040000795c */ /* 0x000fe20000300000 */
.L_x_1252:
[----:B---3--:R-:W-:Y:S05]  /*5d60*/  @P1 BRA `(.L_x_1253) ;  /* 0x0000000000081947 */ /* 0x008fea0003800000 */
[----:B------:R-:W3:Y:S02]  /*5d70*/  SYNCS.PHASECHK.TRANS64.TRYWAIT P1, [UR5+0x30850], R0 ;  /* 0x03085000ff0075a7 */ /* 0x000ee40008020145 */
[----:B---3--:R-:W-:Y:S05]  /*5d80*/  @!P1 BRA `(.L_x_1254) ;  /* 0x00000128007c9947 */ /* 0x008fea0003800000 */
.L_x_1253:
[----:B------:R-:W-:Y:S01]  /*5d90*/  UIADD3 UR7, UR40, 0x400, URZ ;  /* 0x0000040028077890 */ /* 0x000fe2000fffe03f */
[----:B------:R-:W-:Y:S01]  /*5da0*/  WARPGROUP.ARRIVE ;  /* 0x00000000000079c5 */ /* 0x000fe20000000000 */
[----:B------:R-:W-:Y:S02]  /*5db0*/  UMOV UR11, 0x40000040 ;  /* 0x40000040000b7882 */ /* 0x000fe40000000000 */
        /* <DEDUP_REMOVED lines=27> */
.L_x_1255:
[----:B------:R-:W-:Y:S01]  /*5f70*/  R2UR UR4, R22 ;  /* 0x00000000160472ca */ /* 0x000fe200000e0000 */
[----:B------:R-:W4:Y:S01]  /*5f80*/  S2UR UR7, SR_CgaCtaId ;  /* 0x00000000000779c3 */ /* 0x000f220000008800 */
[----:B------:R-:W-:Y:S01]  /*5f90*/  VIADD R187, R23, UR60 ;  /* 0x0000003c17bb7c36 */ /* 0x000fe20008000000 */
[----:B------:R-:W-:Y:S01]  /*5fa0*/  UIADD3 UR6, UR6, 0x30840, URZ ;  /* 0x0003084006067890 */ /* 0x000fe2000fffe03f */
[----:B------:R-:W-:Y:S01]  /*5fb0*/  IMAD.U32 R185, RZ, RZ, UR41 ;  /* 0x00000029ffb97e24 */ /* 0x000fe2000f8e00ff */
[----:B------:R-:W-:-:S08]  /*5fc0*/  UISETP.NE.AND UP0, UPT, UR43, URZ, UPT ;  /* 0x0000003f2b00728c */ /* 0x000fd0000bf05270 */
[----:B------:R-:W-:-:S06]  /*5fd0*/  UISETP.NE.AND UP1, UPT, UR4, URZ, UPT ;  /* 0x0000003f0400728c */ /* 0x000fcc000bf25270 */
[----:B------:R-:W-:Y:S02]  /*5fe0*/  PLOP3.LUT P1, PT, PT, PT, UP1, 0x80, 0x0 ;  /* 0x000000000000781c */ /* 0x000fe40003f2f018 */
[----:B------:R-:W-:-:S03]  /*5ff0*/  PLOP3.LUT P2, PT, PT, PT, UP1, 0x80, 0x0 ;  /* 0x000000000000781c */ /* 0x000fc60003f4f018 */
[----:B------:R-:W-:Y:S01]  /*6000*/  @UP1 ULDC UR4, c[0x0][0x44c] ;  /* 0x0001130000041ab9 */ /* 0x000fe20000000800 */
[----:B----4-:R-:W-:-:S03]  /*6010*/  UPRMT UR6, UR7, 0x654, UR6 ;  /* 0x0000065407067896 */ /* 0x010fc60008000006 */
[----:B------:R-:W-:-:S04]  /*6020*/  ULDC UR7, c[0x0][0x9e0] ;  /* 0x0002780000077ab9 */ /* 0x000fc80000000800 */
[----:B--23--:R-:W-:Y:S01]  /*6030*/  @P1 IMAD.HI.U32 R0, R187, UR4, RZ ;  /* 0x00000004bb001c27 */ /* 0x00cfe2000f8e00ff */
[----:B------:R-:W-:Y:S01]  /*6040*/  @UP1 ULDC UR4, c[0x0][0x450] ;  /* 0x0001140000041ab9 */ /* 0x000fe20000000800 */
[----:B------:R-:W-:Y:S01]  /*6050*/  PLOP3.LUT P1, PT, PT, PT, UP0, 0x40, 0x0 ;  /* 0x000000000000781c */ /* 0x000fe20003f2e808 */
[----:B------:R-:W-:Y:S01]  /*6060*/  SYNCS.ARRIVE.TRANS64.RED.A1T0 RZ, [UR6], RZ ;  /* 0x000000ffffff79a7 */ /* 0x000fe20008100406 */
[----:B------:R-:W-:Y:S01]  /*6070*/  ULDC UR6, c[0x0][0x9dc] ;  /* 0x0002770000067ab9 */ /* 0x000fe20000000800 */
[----:B------:R-:W-:Y:S01]  /*6080*/  @P2 SHF.R.U32.HI R187, RZ, UR4, R0 ;  /* 0x00000004ffbb2c19 */ /* 0x000fe20008011600 */
[----:B------:R-:W-:Y:S01]  /*6090*/  IMAD.SHL.U32 R0, R225, 0x40, RZ ;  /* 0x00000040e1007824 */ /* 0x000fe200078e00ff */
[----:B------:R-:W-:-:S03]  /*60a0*/  ULOP3.LUT UR4, URZ, UR6, URZ, 0x33, !UPT ;  /* 0x000000063f047292 */ /* 0x000fc6000f8e333f */
[----:B------:R-:W2:Y:S01]  /*60b0*/  SHFL.IDX PT, R188, R187, RZ, 0x1c1f ;  /* 0x001c1fffbbbc7589 */ /* 0x000ea200000e0000 */
[----:B------:R-:W-:-:S04]  /*60c0*/  IADD3 R2, -R17, 0x1, -R0 ;  /* 0x0000000111027810 */ /* 0x000fc80007ffe900 */
[----:B------:R-:W-:-:S05]  /*60d0*/  IADD3 R185, -R185, UR42, R2 ;  /* 0x0000002ab9b97c10 */ /* 0x000fca000fffe102 */
[C---:B------:R-:W-:Y:S02]  /*60e0*/  VIADD R186, R185.reuse, UR7 ;  /* 0x00000007b9ba7c36 */ /* 0x040fe40008000000 */
[----:B------:R-:W-:Y:S02]  /*60f0*/  VIADD R185, R185, UR4 ;  /* 0x00000004b9b97c36 */ /* 0x000fe40008000000 */
[--C-:B--2---:R-:W-:Y:S02]  /*6100*/  IMAD.IADD R184, R186, 0x1, R188.reuse ;  /* 0x00000001bab87824 */ /* 0x104fe400078e02bc */
[----:B-1----:R-:W-:Y:S01]  /*6110*/  IMAD.IADD R4, R185, 0x1, R188 ;  /* 0x00000001b9047824 */ /* 0x002fe200078e02bc */
[----:B------:R-:W-:Y:S06]  /*6120*/  @P1 BRA `(.L_x_1256) ;  /* 0x00000000005c1947 */ /* 0x000fec0003800000 */
[----:B------:R-:W-:Y:S01]  /*6130*/  IMAD.U32 R2, RZ, RZ, UR41 ;  /* 0x00000029ff027e24 */ /* 0x000fe2000f8e00ff */
[----:B------:R-:W-:Y:S04]  /*6140*/  BSSY B0, `(.L_x_1257) ;  /* 0x0000011000007945 */ /* 0x000fe80003800000 */
[----:B------:R-:W-:-:S04]  /*6150*/  IADD3 R188, -R2, UR42, R188 ;  /* 0x0000002a02bc7c10 */ /* 0x000fc8000fffe1bc */
[----:B------:R-:W-:-:S13]  /*6160*/  ISETP.GT.AND P1, PT, R188, -0x1, PT ;  /* 0xffffffffbc00780c */ /* 0x000fda0003f24270 */
[----:B------:R-:W-:Y:S05]  /*6170*/  @P1 BRA `(.L_x_1258) ;  /* 0x0000000000201947 */ /* 0x000fea0003800000 */
[----:B------:R-:W-:Y:S01]  /*6180*/  IMAD.U32 R189, RZ, RZ, UR55 ;  /* 0x00000037ffbd7e24 */ /* 0x000fe2000f8e00ff */
[----:B------:R-:W-:-:S04]  /*6190*/  LOP3.LUT R188, RZ, R188, RZ, 0x33, !PT ;  /* 0x000000bcffbc7212 */ /* 0x000fc800078e33ff */
[----:B------:R-:W-:-:S13]  /*61a0*/  ISETP.NE.AND P1, PT, R189, 0x1, PT ;  /* 0x00000001bd00780c */ /* 0x000fda0003f25270 */
[----:B0-----:R-:W0:Y:S02]  /*61b0*/  @P1 LDC.64 R2, c[0x0][0x9e8] ;  /* 0x00027a00ff021b82 */ /* 0x001e240000000a00 */
[----:B0-----:R-:W-:-:S05]  /*61c0*/  @P1 IMAD.HI.U32 R2, R188, R2, RZ ;  /* 0x00000002bc021227 */ /* 0x001fca00078e00ff */
[----:B------:R-:W-:-:S04]  /*61d0*/  @P1 SHF.R.U32.HI R188, RZ, R3, R2 ;  /* 0x00000003ffbc1219 */ /* 0x000fc80000011602 */
[----:B------:R-:W-:Y:S01]  /*61e0*/  LOP3.LUT R188, RZ, R188, RZ, 0x33, !PT ;  /* 0x000000bcffbc7212 */ /* 0x000fe200078e33ff */
[----:B------:R-:W-:Y:S06]  /*61f0*/  BRA `(.L_x_1259) ;  /* 0x0000000000147947 */ /* 0x000fec0003800000 */
.L_x_1258:
[----:B------:R-:W-:-:S05]  /*6200*/  IMAD.U32 R189, RZ, RZ, UR55 ;  /* 0x00000037ffbd7e24 */ /* 0x000fca000f8e00ff */
[----:B------:R-:W-:-:S13]  /*6210*/  ISETP.NE.AND P1, PT, R189, 0x1, PT ;  /* 0x00000001bd00780c */ /* 0x000fda0003f25270 */
[----:B0-----:R-:W0:Y:S02]  /*6220*/  @P1 LDC.64 R2, c[0x0][0x9e8] ;  /* 0x00027a00ff021b82 */ /* 0x001e240000000a00 */
[----:B0-----:R-:W-:-:S05]  /*6230*/  @P1 IMAD.HI.U32 R2, R188, R2, RZ ;  /* 0x00000002bc021227 */ /* 0x001fca00078e00ff */
[----:B------:R-:W-:-:S07]  /*6240*/  @P1 SHF.R.U32.HI R188, RZ, R3, R2 ;  /* 0x00000003ffbc1219 */ /* 0x000fce0000011602 */
.L_x_1259:
[----:B------:R-:W-:Y:S05]  /*6250*/  BSYNC B0 ;  /* 0x0000000000007941 */ /* 0x000fea0003800000 */
.L_x_1257:
[----:B------:R-:W-:-:S04]  /*6260*/  IMAD R188, R188, R189, -R0 ;  /* 0x000000bdbcbc7224 */ /* 0x000fc800078e0a00 */
[----:B------:R-:W-:-:S05]  /*6270*/  IMAD.IADD R188, R188, 0x1, -R17 ;  /* 0x00000001bcbc7824 */ /* 0x000fca00078e0a11 */
[----:B------:R-:W-:Y:S02]  /*6280*/  VIMNMX R4, R4, R188, !PT ;  /* 0x000000bc04047248 */ /* 0x000fe40007fe0100 */
[----:B------:R-:W-:-:S07]  /*6290*/  VIADDMNMX R184, R188, R189, R184, PT ;  /* 0x000000bdbcb87246 */ /* 0x000fce00038001b8 */
.L_x_1256:
[----:B------:R-:W-:Y:S01]  /*62a0*/  ISETP.GT.AND P1, PT, R225, -0x1, PT ;  /* 0xffffffffe100780c */ /* 0x000fe20003f24270 */
[----:B------:R-:W1:Y:S01]  /*62b0*/  SHFL.IDX PT, R2, R187, 0x1, 0x1c1f ;  /* 0x003c1f00bb027f89 */ /* 0x000e6200000e0000 */
[----:B------:R-:W-:Y:S02]  /*62c0*/  UISETP.NE.AND UP0, UPT, UR43, URZ, UPT ;  /* 0x0000003f2b00728c */ /* 0x000fe4000bf05270 */
[C---:B------:R-:W-:Y:S02]  /*62d0*/  ISETP.GT.AND P4, PT, R4.reuse, 0x1, P1 ;  /* 0x000000010400780c */ /* 0x040fe40000f84270 */
[----:B------:R-:W-:Y:S02]  /*62e0*/  ISETP.GT.AND P5, PT, R4, RZ, P1 ;  /* 0x000000ff0400720c */ /* 0x000fe40000fa4270 */
[C---:B------:R-:W-:Y:S02]  /*62f0*/  ISETP.LT.OR P4, PT, R184.reuse, 0x2, P4 ;  /* 0x00000002b800780c */ /* 0x040fe40002781670 */
[----:B------:R-:W-:-:S02]  /*6300*/  ISETP.LT.OR P5, PT, R184, 0x1, P5 ;  /* 0x00000001b800780c */ /* 0x000fc40002fa1670 */
[----:B------:R-:W-:Y:S02]  /*6310*/  FSEL R153, R153, -INF , !P4 ;  /* 0xff80000099997808 */ /* 0x000fe40006000000 */
[----:B------:R-:W-:Y:S02]  /*6320*/  ISETP.GT.AND P4, PT, R4, 0x18, P1 ;  /* 0x000000180400780c */ /* 0x000fe40000f84270 */
[----:B------:R-:W-:Y:S02]  /*6330*/  FSEL R152, R152, -INF , !P5 ;  /* 0xff80000098987808 */ /* 0x000fe40006800000 */
[----:B------:R-:W-:Y:S02]  /*6340*/  ISETP.LT.OR P4, PT, R184, 0x19, P4 ;  /* 0x00000019b800780c */ /* 0x000fe40002781670 */
[C---:B------:R-:W-:Y:S02]  /*6350*/  ISETP.GT.AND P6, PT, R4.reuse, 0x8, P1 ;  /* 0x000000080400780c */ /* 0x040fe40000fc4270 */
[----:B------:R-:W-:-:S02]  /*6360*/  ISETP.GT.AND P2, PT, R4, 0x9, P1 ;  /* 0x000000090400780c */ /* 0x000fc40000f44270 */
[----:B------:R-:W-:Y:S01]  /*6370*/  ISETP.GT.AND P3, PT, R4, 0x10, P1 ;  /* 0x000000100400780c */ /* 0x000fe20000f64270 */
[--C-:B-1----:R-:W-:Y:S01]  /*6380*/  IMAD.IADD R186, R186, 0x1, R2.reuse ;  /* 0x00000001baba7824 */ /* 0x102fe200078e0202 */
        /* <DEDUP_REMOVED lines=53> */
.L_x_1262:
[----:B------:R-:W-:-:S05]  /*66e0*/  IMAD.U32 R184, RZ, RZ, UR55 ;  /* 0x00000037ffb87e24 */ /* 0x000fca000f8e00ff */
[----:B------:R-:W-:-:S13]  /*66f0*/  ISETP.NE.AND P2, PT, R184, 0x1, PT ;  /* 0x00000001b800780c */ /* 0x000fda0003f45270 */
[----:B0-----:R-:W0:Y:S02]  /*6700*/  @P2 LDC.64 R2, c[0x0][0x9e8] ;  /* 0x00027a00ff022b82 */ /* 0x001e240000000a00 */
[----:B0-----:R-:W-:-:S05]  /*6710*/  @P2 IMAD.HI.U32 R2, R4, R2, RZ ;  /* 0x0000000204022227 */ /* 0x001fca00078e00ff */
[----:B------:R-:W-:-:S07]  /*6720*/  @P2 SHF.R.U32.HI R4, RZ, R3, R2 ;  /* 0x00000003ff042219 */ /* 0x000fce0000011602 */
.L_x_1263:
[----:B------:R-:W-:Y:S05]  /*6730*/  BSYNC B0 ;  /* 0x0000000000007941 */ /* 0x000fea0003800000 */
.L_x_1261:
[----:B------:R-:W-:-:S04]  /*6740*/  IMAD R0, R4, R184, -R0 ;  /* 0x000000b804007224 */ /* 0x000fc800078e0a00 */
[----:B------:R-:W-:-:S05]  /*6750*/  IMAD.IADD R0, R0, 0x1, -R17 ;  /* 0x0000000100007824 */ /* 0x000fca00078e0a11 */
[----:B------:R-:W-:Y:S02]  /*6760*/  VIMNMX R185, R185, R0, !PT ;  /* 0x00000000b9b97248 */ /* 0x000fe40007fe0100 */
[----:B------:R-:W-:-:S07]  /*6770*/  VIADDMNMX R186, R0, R184, R186, PT ;  /* 0x000000b800ba7246 */ /* 0x000fce00038001ba */
.L_x_1260:
[----:B------:R-:W-:Y:S01]  /*6780*/  LOP3.LUT R16, R16, 0xfffff7ff, RZ, 0xc0, !PT ;  /* 0xfffff7ff10107812 */ /* 0x000fe200078ec0ff */
[----:B------:R-:W-:Y:S01]  /*6790*/  ULDC UR10, c[0x0][0x988] ;  /* 0x00026200000a7ab9 */ /* 0x000fe20000000800 */
[C---:B------:R-:W-:Y:S02]  /*67a0*/  ISETP.GT.AND P5, PT, R185.reuse, 0x1, P1 ;  /* 0x00000001b900780c */ /* 0x040fe40000fa4270 */
[----:B------:R-:W-:Y:S02]  /*67b0*/  @P0 LOP3.LUT R16, R16, 0x800, RZ, 0xfc, !PT ;  /* 0x0000080010100812 */ /* 0x000fe400078efcff */
[----:B------:R-:W-:Y:S02]  /*67c0*/  ISETP.GT.AND P0, PT, R185, 0x19, P1 ;  /* 0x00000019b900780c */ /* 0x000fe40000f04270 */
[----:B------:R-:W-:Y:S02]  /*67d0*/  LOP3.LUT R16, R16, 0xffff7fff, RZ, 0xc0, !PT ;  /* 0xffff7fff10107812 */ /* 0x000fe400078ec0ff */
[----:B------:R-:W-:-:S02]  /*67e0*/  ISETP.LT.OR P5, PT, R186, 0x2, P5 ;  /* 0x00000002ba00780c */ /* 0x000fc40002fa1670 */
[----:B------:R-:W-:Y:S02]  /*67f0*/  ISETP.GT.AND P6, PT, R185, 0x8, P1 ;  /* 0x00000008b900780c */ /* 0x000fe40000fc4270 */
[----:B------:R-:W-:Y:S02]  /*6800*/  FSEL R155, R155, -INF , !P5 ;  /* 0xff8000009b9b7808 */ /* 0x000fe40006800000 */
[C---:B------:R-:W-:Y:S02]  /*6810*/  ISETP.GT.AND P2, PT, R185.reuse, 0x9, P1 ;  /* 0x00000009b900780c */ /* 0x040fe40000f44270 */
[C---:B------:R-:W-:Y:S02]  /*6820*/  ISETP.GT.AND P3, PT, R185.reuse, 0x10, P1 ;  /* 0x00000010b900780c */ /* 0x040fe40000f64270 */
[----:B------:R-:W-:Y:S02]  /*6830*/  @P0 LOP3.LUT R16, R16, 0x8000, RZ, 0xfc, !PT ;  /* 0x0000800010100812 */ /* 0x000fe400078efcff */
[----:B------:R-:W-:-:S02]  /*6840*/  ISETP.GT.AND P0, PT, R185, 0x31, P1 ;  /* 0x00000031b900780c */ /* 0x000fc40000f04270 */
[----:B------:R-:W-:Y:S02]  /*6850*/  LOP3.LUT R16, R16, 0xfffffffd, RZ, 0xc0, !PT ;  /* 0xfffffffd10107812 */ /* 0x000fe400078ec0ff */
[C---:B------:R-:W-:Y:S02]  /*6860*/  ISETP.GT.AND P4, PT, R185.reuse, 0x11, P1 ;  /* 0x00000011b900780c */ /* 0x040fe40000f84270 */
[----:B------:R-:W-:Y:S02]  /*6870*/  ISETP.GT.AND P5, PT, R185, 0x18, P1 ;  /* 0x00000018b900780c */ /* 0x000fe40000fa4270 */
[C---:B------:R-:W-:Y:S02]  /*6880*/  ISETP.LT.OR P6, PT, R186.reuse, 0x9, P6 ;  /* 0x00000009ba00780c */ /* 0x040fe400037c1670 */
[C---:B------:R-:W-:Y:S02]  /*6890*/  ISETP.LT.OR P2, PT, R186.reuse, 0xa, P2 ;  /* 0x0000000aba00780c */ /* 0x040fe40001741670 */
[----:B------:R-:W-:-:S02]  /*68a0*/  ISETP.LT.OR P3, PT, R186, 0x11, P3 ;  /* 0x00000011ba00780c */ /* 0x000fc40001f61670 */
[----:B------:R-:W-:Y:S02]  /*68b0*/  @P0 LOP3.LUT R16, R16, 0x2, RZ, 0xfc, !PT ;  /* 0x0000000210100812 */ /* 0x000fe400078efcff */
[----:B------:R-:W-:Y:S02]  /*68c0*/  ISETP.GT.AND P0, PT, R185, 0x38, P1 ;  /* 0x00000038b900780c */ /* 0x000fe40000f04270 */
[----:B------:R-:W-:Y:S02]  /*68d0*/  LOP3.LUT R16, R16, 0xfffffff7, RZ, 0xc0, !PT ;  /* 0xfffffff710107812 */ /* 0x000fe400078ec0ff */
[C---:B------:R-:W-:Y:S02]  /*68e0*/  ISETP.LT.OR P4, PT, R186.reuse, 0x12, P4 ;  /* 0x00000012ba00780c */ /* 0x040fe40002781670 */
[----:B------:R-:W-:Y:S02]  /*68f0*/  ISETP.LT.OR P5, PT, R186, 0x19, P5 ;  /* 0x00000019ba00780c */ /* 0x000fe40002fa1670 */
[----:B------:R-:W-:-:S02]  /*6900*/  FSEL R158, R158, -INF , !P6 ;  /* 0xff8000009e9e7808 */ /* 0x000fc40007000000 */
[----:B------:R-:W-:Y:S02]  /*6910*/  FSEL R159, R159, -INF , !P2 ;  /* 0xff8000009f9f7808 */ /* 0x000fe40005000000 */
[----:B------:R-:W-:Y:S02]  /*6920*/  FSEL R162, R162, -INF , !P3 ;  /* 0xff800000a2a27808 */ /* 0x000fe40005800000 */
[----:B------:R-:W-:Y:S02]  /*6930*/  @P0 LOP3.LUT R16, R16, 0x8, RZ, 0xfc, !PT ;  /* 0x0000000810100812 */ /* 0x000fe400078efcff */
[----:B------:R-:W-:Y:S02]  /*6940*/  ISETP.GT.AND P0, PT, R185, RZ, P1 ;  /* 0x000000ffb900720c */ /* 0x000fe40000f04270 */
[----:B------:R-:W-:Y:S02]  /*6950*/  LOP3.LUT R16, R16, 0xffffff7f, RZ, 0xc0, !PT ;  /* 0xffffff7f10107812 */ /* 0x000fe400078ec0ff */
[----:B------:R-:W-:-:S02]  /*6960*/  FSEL R163, R163, -INF , !P4 ;  /* 0xff800000a3a37808 */ /* 0x000fc40006000000 */
[----:B------:R-:W-:Y:S02]  /*6970*/  FSEL R166, R166, -INF , !P5 ;  /* 0xff800000a6a67808 */ /* 0x000fe40006800000 */
[C---:B------:R-:W-:Y:S02]  /*6980*/  ISETP.GT.AND P2, PT, R185.reuse, 0x20, P1 ;  /* 0x00000020b900780c */ /* 0x040fe40000f44270 */
[C---:B------:R-:W-:Y:S02]  /*6990*/  ISETP.GT.AND P3, PT, R185.reuse, 0x21, P1 ;  /* 0x00000021b900780c */ /* 0x040fe40000f64270 */
[C---:B------:R-:W-:Y:S02]  /*69a0*/  ISETP.GT.AND P4, PT, R185.reuse, 0x28, P1 ;  /* 0x00000028b900780c */ /* 0x040fe40000f84270 */
[C---:B------:R-:W-:Y:S02]  /*69b0*/  ISETP.GT.AND P5, PT, R185.reuse, 0x29, P1 ;  /* 0x00000029b900780c */ /* 0x040fe40000fa4270 */
[----:B------:R-:W-:-:S02]  /*69c0*/  ISETP.GT.AND P6, PT, R185, 0x30, P1 ;  /* 0x00000030b900780c */ /* 0x000fc40000fc4270 */
[----:B------:R-:W-:Y:S02]  /*69d0*/  ISETP.GT.AND P1, PT, R185, 0x39, P1 ;  /* 0x00000039b900780c */ /* 0x000fe40000f24270 */
[----:B------:R-:W-:Y:S02]  /*69e0*/  @P0 LOP3.LUT R16, R16, 0x80, RZ, 0xfc, !PT ;  /* 0x0000008010100812 */ /* 0x000fe400078efcff */
[----:B------:R-:W-:Y:S02]  /*69f0*/  FMNMX.FTZ R0, R152, R21, !PT ;  /* 0x0000001598007209 */ /* 0x000fe40007810000 */
[C---:B------:R-:W-:Y:S02]  /*6a00*/  LOP3.LUT P0, RZ, R16.reuse, 0x8000, RZ, 0xc0, !PT ;  /* 0x0000800010ff7812 */ /* 0x040fe4000780c0ff */
[----:B------:R-:W-:Y:S02]  /*6a10*/  FMNMX.FTZ R0, R153, R0, !PT ;  /* 0x0000000099007209 */ /* 0x000fe40007810000 */
[----:B------:R-:W-:-:S02]  /*6a20*/  LOP3.LUT R16, R16, 0xffffffdf, RZ, 0xc0, !PT ;  /* 0xffffffdf10107812 */ /* 0x000fc400078ec0ff */
[----:B------:R-:W-:Y:S02]  /*6a30*/  FMNMX.FTZ R0, R156, R0, !PT ;  /* 0x000000009c007209 */ /* 0x000fe40007810000 */
[----:B------:R-:W-:Y:S02]  /*6a40*/  ISETP.LT.OR P0, PT, R186, 0x1a, P0 ;  /* 0x0000001aba00780c */ /* 0x000fe40000701670 */
[----:B------:R-:W-:Y:S02]  /*6a50*/  @P1 LOP3.LUT R16, R16, 0x20, RZ, 0xfc, !PT ;  /* 0x0000002010101812 */ /* 0x000fe400078efcff */
[----:B------:R-:W-:Y:S02]  /*6a60*/  FMNMX.FTZ R0, R157, R0, !PT ;  /* 0x000000009d007209 */ /* 0x000fe40007810000 */
[----:B------:R-:W-:Y:S02]  /*6a70*/  LOP3.LUT P1, RZ, R16, 0x2, RZ, 0xc0, !PT ;  /* 0x0000000210ff7812 */ /* 0x000fe4000782c0ff */
[----:B------:R-:W-:-:S02]  /*6a80*/  FMNMX.FTZ R0, R160, R0, !PT ;  /* 0x00000000a0007209 */ /* 0x000fc40007810000 */
[----:B------:R-:W-:Y:S02]  /*6a90*/  LOP3.LUT R16, R16, 0xfffffeff, RZ, 0xc0, !PT ;  /* 0xfffffeff10107812 */ /* 0x000fe400078ec0ff */
[----:B------:R-:W-:Y:S02]  /*6aa0*/  FMNMX.FTZ R0, R161, R0, !PT ;  /* 0x00000000a1007209 */ /* 0x000fe40007810000 */
[----:B------:R-:W-:Y:S02]  /*6ab0*/  @P0 LOP3.LUT R16, R16, 0x100, RZ, 0xfc, !PT ;  /* 0x0000010010100812 */ /* 0x000fe400078efcff */
[----:B------:R-:W-:Y:S02]  /*6ac0*/  ISETP.LT.OR P0, PT, R186, 0x21, P2 ;  /* 0x00000021ba00780c */ /* 0x000fe40001701670 */
[----:B------:R-:W-:Y:S02]  /*6ad0*/  FMNMX.FTZ R0, R164, R0, !PT ;  /* 0x00000000a4007209 */ /* 0x000fe40007810000 */
[----:B------:R-:W-:-:S02]  /*6ae0*/  LOP3.LUT P2, RZ, R16, 0x8, RZ, 0xc0, !PT ;  /* 0x0000000810ff7812 */ /* 0x000fc4000784c0ff */
[----:B------:R-:W-:Y:S02]  /*6af0*/  FMNMX.FTZ R0, R165, R0, !PT ;  /* 0x00000000a5007209 */ /* 0x000fe40007810000 */
[----:B------:R-:W-:Y:S02]  /*6b00*/  LOP3.LUT R16, R16, 0xffffffbf, RZ, 0xc0, !PT ;  /* 0xffffffbf10107812 */ /* 0x000fe400078ec0ff */
[----:B------:R-:W-:Y:S02]  /*6b10*/  FMNMX.FTZ R0, R168, R0, !PT ;  /* 0x00000000a8007209 */ /* 0x000fe40007810000 */
[----:B------:R-:W-:Y:S02]  /*6b20*/  ISETP.LT.OR P6, PT, R186, 0x31, P6 ;  /* 0x00000031ba00780c */ /* 0x000fe400037c1670 */
[----:B------:R-:W-:Y:S02]  /*6b30*/  @P0 LOP3.LUT R16, R16, 0x40, RZ, 0xfc, !PT ;  /* 0x0000004010100812 */ /* 0x000fe400078efcff */
[----:B------:R-:W-:-:S02]  /*6b40*/  FMNMX.FTZ R0, R169, R0, !PT ;  /* 0x00000000a9007209 */ /* 0x000fc40007810000 */
[----:B------:R-:W-:Y:S02]  /*6b50*/  ISETP.LT.OR P0, PT, R186, 0x22, P3 ;  /* 0x00000022ba00780c */ /* 0x000fe40001f01670 */
[----:B------:R-:W-:Y:S02]  /*6b60*/  FMNMX.FTZ R0, R172, R0, !PT ;  /* 0x00000000ac007209 */ /* 0x000fe40007810000 */
[C---:B------:R-:W-:Y:S02]  /*6b70*/  LOP3.LUT P3, RZ, R16.reuse, 0x80, RZ, 0xc0, !PT ;  /* 0x0000008010ff7812 */ /* 0x040fe4000786c0ff */
[----:B------:R-:W-:Y:S02]  /*6b80*/  FMNMX.FTZ R0, R173, R0, !PT ;  /* 0x00000000ad007209 */ /* 0x000fe40007810000 */
[----:B------:R-:W-:Y:S02]  /*6b90*/  LOP3.LUT R16, R16, 0xffffffef, RZ, 0xc0, !PT ;  /* 0xffffffef10107812 */ /* 0x000fe400078ec0ff */
[----:B------:R-:W-:-:S02]  /*6ba0*/  FMNMX.FTZ R0, R176, R0, !PT ;  /* 0x00000000b0007209 */ /* 0x000fc40007810000 */
[----:B------:R-:W-:Y:S02]  /*6bb0*/  ISETP.LT.OR P3, PT, R186, 0x1, P3 ;  /* 0x00000001ba00780c */ /* 0x000fe40001f61670 */
[----:B------:R-:W-:Y:S02]  /*6bc0*/  @P0 LOP3.LUT R16, R16, 0x10, RZ, 0xfc, !PT ;  /* 0x0000001010100812 */ /* 0x000fe400078efcff */
[----:B------:R-:W-:Y:S02]  /*6bd0*/  ISETP.LT.OR P0, PT, R186, 0x29, P4 ;  /* 0x00000029ba00780c */ /* 0x000fe40002701670 */
[----:B------:R-:W-:Y:S02]  /*6be0*/  FMNMX.FTZ R0, R177, R0, !PT ;  /* 0x00000000b1007209 */ /* 0x000fe40007810000 */
[----:B------:R-:W-:Y:S02]  /*6bf0*/  LOP3.LUT P4, RZ, R16, 0x20, RZ, 0xc0, !PT ;  /* 0x0000002010ff7812 */ /* 0x000fe4000788c0ff */
[----:B------:R-:W-:-:S02]  /*6c00*/  FMNMX.FTZ R0, R180, R0, !PT ;  /* 0x00000000b4007209 */ /* 0x000fc40007810000 */
[----:B------:R-:W-:Y:S02]  /*6c10*/  LOP3.LUT R16, R16, 0xfffffffb, RZ, 0xc0, !PT ;  /* 0xfffffffb10107812 */ /* 0x000fe400078ec0ff */
[----:B------:R-:W-:Y:S02]  /*6c20*/  FMNMX.FTZ R0, R181, R0, !PT ;  /* 0x00000000b5007209 */ /* 0x000fe40007810000 */
[----:B------:R-:W-:Y:S02]  /*6c30*/  FSEL R154, R154, -INF , !P3 ;  /* 0xff8000009a9a7808 */ /* 0x000fe40005800000 */
[----:B------:R-:W-:Y:S01]  /*6c40*/  @P0 LOP3.LUT R16, R16, 0x4, RZ, 0xfc, !PT ;  /* 0x0000000410100812 */ /* 0x000fe200078efcff */
[----:B------:R-:W1:Y:S01]  /*6c50*/  SHFL.BFLY PT, R2, R0, 0x2, 0x1f ;  /* 0x0c401f0000027f89 */ /* 0x000e6200000e0000 */
[----:B------:R-:W-:Y:S02]  /*6c60*/  ISETP.LT.OR P0, PT, R186, 0x2a, P5 ;  /* 0x0000002aba00780c */ /* 0x000fe40002f01670 */
[----:B------:R-:W-:-:S02]  /*6c70*/  LOP3.LUT R16, R16, 0xffffefff, RZ, 0xc0, !PT ;  /* 0xffffefff10107812 */ /* 0x000fc400078ec0ff */
[----:B0-----:R-:W-:Y:S02]  /*6c80*/  FMNMX.FTZ R3, R154, R224, !PT ;  /* 0x000000e09a037209 */ /* 0x001fe40007810000 */
[----:B------:R-:W-:Y:S02]  /*6c90*/  ISETP.LT.OR P1, PT, R186, 0x32, P1 ;  /* 0x00000032ba00780c */ /* 0x000fe40000f21670 */
[----:B------:R-:W-:Y:S02]  /*6ca0*/  FMNMX.FTZ R3, R155, R3, !PT ;  /* 0x000000039b037209 */ /* 0x000fe40007810000 */
[----:B------:R-:W-:Y:S02]  /*6cb0*/  FSEL R178, R178, -INF , !P6 ;  /* 0xff800000b2b27808 */ /* 0x000fe40007000000 */
[----:B------:R-:W-:Y:S02]  /*6cc0*/  FMNMX.FTZ R3, R158, R3, !PT ;  /* 0x000000039e037209 */ /* 0x000fe40007810000 */
[----:B------:R-:W-:-:S02]  /*6cd0*/  @P0 LOP3.LUT R16, R16, 0x1000, RZ, 0xfc, !PT ;  /* 0x0000100010100812 */ /* 0x000fc400078efcff */
[----:B------:R-:W-:Y:S02]  /*6ce0*/  FMNMX.FTZ R3, R159, R3, !PT ;  /* 0x000000039f037209 */ /* 0x000fe40007810000 */
[C---:B------:R-:W-:Y:S02]  /*6cf0*/  LOP3.LUT P0, RZ, R16.reuse, 0x10, RZ, 0xc0, !PT ;  /* 0x0000001010ff7812 */ /* 0x040fe4000780c0ff */
[----:B------:R-:W-:Y:S02]  /*6d00*/  LOP3.LUT R16, R16, 0xffffdfff, RZ, 0xc0, !PT ;  /* 0xffffdfff10107812 */ /* 0x000fe400078ec0ff */
[----:B------:R-:W-:Y:S02]  /*6d10*/  FMNMX.FTZ R3, R162, R3, !PT ;  /* 0x00000003a2037209 */ /* 0x000fe40007810000 */
[----:B-1----:R-:W-:Y:S02]  /*6d20*/  FMNMX.FTZ R2, R0, R2, !PT ;  /* 0x0000000200027209 */ /* 0x002fe40007810000 */
[----:B------:R-:W-:-:S02]  /*6d30*/  FMNMX.FTZ R3, R163, R3, !PT ;  /* 0x00000003a3037209 */ /* 0x000fc40007810000 */
[----:B------:R-:W-:Y:S01]  /*6d40*/  ISETP.LT.OR P2, PT, R186, 0x39, P2 ;  /* 0x00000039ba00780c */ /* 0x000fe20001741670 */
[----:B------:R-:W0:Y:S01]  /*6d50*/  SHFL.BFLY PT, R4, R2, 0x1, 0x1f ;  /* 0x0c201f0002047f89 */ /* 0x000e2200000e0000 */
[----:B------:R-:W-:Y:S02]  /*6d60*/  FMNMX.FTZ R3, R166, R3, !PT ;  /* 0x00000003a6037209 */ /* 0x000fe40007810000 */
[----:B------:R-:W-:Y:S02]  /*6d70*/  @P0 LOP3.LUT R16, R16, 0x2000, RZ, 0xfc, !PT ;  /* 0x0000200010100812 */ /* 0x000fe400078efcff */
[----:B------:R-:W-:Y:S02]  /*6d80*/  FSEL R179, R179, -INF , !P1 ;  /* 0xff800000b3b37808 */ /* 0x000fe40004800000 */
[C---:B------:R-:W-:Y:S02]  /*6d90*/  LOP3.LUT P0, RZ, R16.reuse, 0x40, RZ, 0xc0, !PT ;  /* 0x0000004010ff7812 */ /* 0x040fe4000780c0ff */
[----:B------:R-:W-:-:S02]  /*6da0*/  LOP3.LUT R16, R16, 0xffffbfff, RZ, 0xc0, !PT ;  /* 0xffffbfff10107812 */ /* 0x000fc400078ec0ff */
[----:B------:R-:W-:Y:S02]  /*6db0*/  ISETP.LT.OR P4, PT, R186, 0x3a, P4 ;  /* 0x0000003aba00780c */ /* 0x000fe40002781670 */
[----:B------:R-:W-:Y:S02]  /*6dc0*/  FSEL R182, R182, -INF , !P2 ;  /* 0xff800000b6b67808 */ /* 0x000fe40005000000 */
[----:B------:R-:W-:-:S05]  /*6dd0*/  FSEL R183, R183, -INF , !P4 ;  /* 0xff800000b7b77808 */ /* 0x000fca0006000000 */
[----:B------:R-:W-:-:S04]  /*6de0*/  @P0 LOP3.LUT R16, R16, 0x4000, RZ, 0xfc, !PT ;  /* 0x0000400010100812 */ /* 0x000fc800078efcff */
[----:B------:R-:W-:Y:S02]  /*6df0*/  LOP3.LUT P0, RZ, R16, 0x100, RZ, 0xc0, !PT ;  /* 0x0000010010ff7812 */ /* 0x000fe4000780c0ff */
[----:B0-----:R-:W-:Y:S02]  /*6e00*/  FMNMX.FTZ R4, R2, R4, !PT ;  /* 0x0000000402047209 */ /* 0x001fe40007810000 */
[----:B------:R-:W-:Y:S02]  /*6e10*/  FSEL R167, R167, -INF , !P0 ;  /* 0xff800000a7a77808 */ /* 0x000fe40004000000 */
[----:B------:R-:W-:Y:S01]  /*6e20*/  LOP3.LUT P0, RZ, R16, 0x4000, RZ, 0xc0, !PT ;  /* 0x0000400010ff7812 */ /* 0x000fe2000780c0ff */
[C---:B------:R-:W-:Y:S01]  /*6e30*/  FMUL.FTZ R2, R4.reuse, UR10 ;  /* 0x0000000a04027c20 */ /* 0x040fe20008410000 */
[----:B------:R-:W-:Y:S02]  /*6e40*/  FSETP.NEU.FTZ.AND P5, PT, R4, -INF , PT ;  /* 0xff8000000400780b */ /* 0x000fe40003fbd000 */
[----:B------:R-:W-:-:S02]  /*6e50*/  FSEL R170, R170, -INF , !P0 ;  /* 0xff800000aaaa7808 */ /* 0x000fc40004000000 */
[----:B------:R-:W-:Y:S02]  /*6e60*/  LOP3.LUT P0, RZ, R16, 0x2000, RZ, 0xc0, !PT ;  /* 0x0000200010ff7812 */ /* 0x000fe4000780c0ff */
[----:B------:R-:W-:Y:S02]  /*6e70*/  FMNMX.FTZ R3, R167, R3, !PT ;  /* 0x00000003a7037209 */ /* 0x000fe40007810000 */
[----:B------:R-:W-:Y:S02]  /*6e80*/  FSEL R0, R4, RZ, P5 ;  /* 0x000000ff04007208 */ /* 0x000fe40002800000 */
[----:B------:R-:W-:Y:S02]  /*6e90*/  FSEL R2, R2, RZ, P5 ;  /* 0x000000ff02027208 */ /* 0x000fe40002800000 */
[----:B------:R-:W-:Y:S01]  /*6ea0*/  LOP3.LUT P5, RZ, R16, 0x4, RZ, 0xc0, !PT ;  /* 0x0000000410ff7812 */ /* 0x000fe200078ac0ff */
[----:B------:R-:W-:Y:S01]  /*6eb0*/  FADD.FTZ R0, -R0, R21 ;  /* 0x0000001500007221 */ /* 0x000fe20000010100 */
[----:B------:R-:W-:Y:S01]  /*6ec0*/  FSEL R171, R171, -INF , !P0 ;  /* 0xff800000abab7808 */ /* 0x000fe20004000000 */
[--C-:B------:R-:W-:Y:S01]  /*6ed0*/  FFMA.FTZ R152, R152, UR10, -R2.reuse ;  /* 0x0000000a98987c23 */ /* 0x100fe20008010802 */
[----:B------:R-:W-:Y:S01]  /*6ee0*/  FMNMX.FTZ R3, R170, R3, !PT ;  /* 0x00000003aa037209 */ /* 0x000fe20007810000 */
[--C-:B------:R-:W-:Y:S01]  /*6ef0*/  FFMA.FTZ R153, R153, UR10, -R2.reuse ;  /* 0x0000000a99997c23 */ /* 0x100fe20008010802 */
[----:B------:R-:W-:Y:S01]  /*6f00*/  LOP3.LUT P0, RZ, R16, 0x1000, RZ, 0xc0, !PT ;  /* 0x0000100010ff7812 */ /* 0x000fe2000780c0ff */
[--C-:B------:R-:W-:Y:S01]  /*6f10*/  FFMA.FTZ R156, R156, UR10, -R2.reuse ;  /* 0x0000000a9c9c7c23 */ /* 0x100fe20008010802 */
[----:B------:R-:W-:Y:S01]  /*6f20*/  FSEL R174, R174, -INF , !P5 ;  /* 0xff800000aeae7808 */ /* 0x000fe20006800000 */
[--C-:B------:R-:W-:Y:S01]  /*6f30*/  FFMA.FTZ R157, R157, UR10, -R2.reuse ;  /* 0x0000000a9d9d7c23 */ /* 0x100fe20008010802 */
[----:B------:R-:W-:Y:S01]  /*6f40*/  FMNMX.FTZ R3, R171, R3, !PT ;  /* 0x00000003ab037209 */ /* 0x000fe20007810000 */
[--C-:B------:R-:W-:Y:S01]  /*6f50*/  FFMA.FTZ R160, R160, UR10, -R2.reuse ;  /* 0x0000000aa0a07c23 */ /* 0x100fe20008010802 */
[----:B------:R-:W-:Y:S01]  /*6f60*/  FSEL R175, R175, -INF , !P0 ;  /* 0xff800000afaf7808 */ /* 0x000fe20004000000 */
[--C-:B------:R-:W-:Y:S01]  /*6f70*/  FFMA.FTZ R161, R161, UR10, -R2.reuse ;  /* 0x0000000aa1a17c23 */ /* 0x100fe20008010802 */
[----:B------:R-:W-:Y:S01]  /*6f80*/  FMNMX.FTZ R3, R174, R3, !PT ;  /* 0x00000003ae037209 */ /* 0x000fe20007810000 */
[--C-:B------:R-:W-:Y:S01]  /*6f90*/  FFMA.FTZ R164, R164, UR10, -R2.reuse ;  /* 0x0000000aa4a47c23 */ /* 0x100fe20008010802 */
[--C-:B------:R-:W-:Y:S01]  /*6fa0*/  FFMA.FTZ R165, R165, UR10, -R2.reuse ;  /* 0x0000000aa5a57c23 */ /* 0x100fe20008010802 */
        /* <DEDUP_REMOVED lines=10> */
[----:B------:R-:W-:Y:S01]  /*7050*/  FFMA.FTZ R2, R181, UR10, -R2 ;  /* 0x0000000ab5027c23 */ /* 0x000fe20008010802 */
[----:B------:R-:W-:Y:S01]  /*7060*/  FMUL.FTZ R181, R0, UR10 ;  /* 0x0000000a00b57c20 */ /* 0x000fe20008410000 */
[----:B------:R-:W-:Y:S01]  /*7070*/  MUFU.EX2 R152, R152 ;  /* 0x0000009800987308 */ /* 0x000fe20000000800 */
[----:B------:R-:W-:-:S02]  /*7080*/  FMNMX.FTZ R3, R182, R3, !PT ;  /* 0x00000003b6037209 */ /* 0x000fc40007810000 */
[----:B------:R-:W-:Y:S02]  /*7090*/  LOP3.LUT P0, RZ, R16, 0x800, RZ, 0xc0, !PT ;  /* 0x0000080010ff7812 */ /* 0x000fe4000780c0ff */
[----:B------:R-:W-:-:S03]  /*70a0*/  FMNMX.FTZ R3, R183, R3, !PT ;  /* 0x00000003b7037209 */ /* 0x000fc60007810000 */
[----:B------:R0:W-:Y:S02]  /*70b0*/  MUFU.EX2 R186, R2 ;  /* 0x0000000200ba7308 */ /* 0x0001e40000000800 */
[----:B------:R-:W1:Y:S06]  /*70c0*/  SHFL.BFLY PT, R21, R3, 0x2, 0x1f ;  /* 0x0c401f0003157f89 */ /* 0x000e6c00000e0000 */
[----:B------:R-:W-:Y:S08]  /*70d0*/  MUFU.EX2 R153, R153 ;  /* 0x0000009900997308 */ /* 0x000ff00000000800 */
[----:B------:R-:W-:Y:S08]  /*70e0*/  MUFU.EX2 R156, R156 ;  /* 0x0000009c009c7308 */ /* 0x000ff00000000800 */
[----:B------:R-:W-:Y:S01]  /*70f0*/  MUFU.EX2 R157, R157 ;  /* 0x0000009d009d7308 */ /* 0x000fe20000000800 */
[----:B-1----:R-:W-:-:S05]  /*7100*/  FMNMX.FTZ R3, R3, R21, !PT ;  /* 0x0000001503037209 */ /* 0x002fca0007810000 */
[----:B------:R-:W1:Y:S02]  /*7110*/  SHFL.BFLY PT, R21, R3, 0x1, 0x1f ;  /* 0x0c201f0003157f89 */ /* 0x000e6400000e0000 */
[----:B------:R-:W-:Y:S08]  /*7120*/  MUFU.EX2 R160, R160 ;  /* 0x000000a000a07308 */ /* 0x000ff00000000800 */
[----:B------:R-:W-:Y:S08]  /*7130*/  MUFU.EX2 R161, R161 ;  /* 0x000000a100a17308 */ /* 0x000ff00000000800 */
[----:B------:R-:W-:Y:S01]  /*7140*/  MUFU.EX2 R164, R164 ;  /* 0x000000a400a47308 */ /* 0x000fe20000000800 */
[----:B-1----:R-:W-:-:S07]  /*7150*/  FMNMX.FTZ R3, R3, R21, !PT ;  /* 0x0000001503037209 */ /* 0x002fce0007810000 */
[----:B------:R-:W-:Y:S01]  /*7160*/  MUFU.EX2 R165, R165 ;  /* 0x000000a500a57308 */ /* 0x000fe20000000800 */
[C---:B------:R-:W-:Y:S01]  /*7170*/  FSETP.NEU.FTZ.AND P1, PT, R3.reuse, -INF , PT ;  /* 0xff8000000300780b */ /* 0x040fe20003f3d000 */
[----:B0-----:R-:W-:-:S03]  /*7180*/  FMUL.FTZ R2, R3, UR10 ;  /* 0x0000000a03027c20 */ /* 0x001fc60008410000 */
[----:B------:R-:W-:-:S03]  /*7190*/  FSEL R21, R3, RZ, P1 ;  /* 0x000000ff03157208 */ /* 0x000fc60000800000 */
[----:B------:R-:W-:Y:S01]  /*71a0*/  MUFU.EX2 R168, R168 ;  /* 0x000000a800a87308 */ /* 0x000fe20000000800 */
[----:B------:R-:W-:Y:S01]  /*71b0*/  FSEL R0, R2, RZ, P1 ;  /* 0x000000ff02007208 */ /* 0x000fe20000800000 */
[----:B------:R-:W-:-:S04]  /*71c0*/  FADD.FTZ R21, -R21, R224 ;  /* 0x000000e015157221 */ /* 0x000fc80000010100 */
[--C-:B------:R-:W-:Y:S01]  /*71d0*/  FFMA.FTZ R154, R154, UR10, -R0.reuse ;  /* 0x0000000a9a9a7c23 */ /* 0x100fe20008010800 */
[--C-:B------:R-:W-:Y:S01]  /*71e0*/  FFMA.FTZ R155, R155, UR10, -R0.reuse ;  /* 0x0000000a9b9b7c23 */ /* 0x100fe20008010800 */
[----:B------:R-:W-:Y:S01]  /*71f0*/  FMUL.FTZ R21, R21, UR10 ;  /* 0x0000000a15157c20 */ /* 0x000fe20008410000 */
[----:B------:R-:W0:Y:S01]  /*7200*/  MUFU.EX2 R2, R181 ;  /* 0x000000b500027308 */ /* 0x000e220000000800 */
[--C-:B------:R-:W-:Y:S01]  /*7210*/  FFMA.FTZ R158, R158, UR10, -R0.reuse ;  /* 0x0000000a9e9e7c23 */ /* 0x100fe20008010800 */
        /* <DEDUP_REMOVED lines=12> */
[----:B------:R-:W-:Y:S01]  /*72e0*/  FFMA.FTZ R183, R183, UR10, -R0 ;  /* 0x0000000ab7b77c23 */ /* 0x000fe20008010800 */
[----:B------:R-:W-:Y:S01]  /*72f0*/  MUFU.EX2 R154, R154 ;  /* 0x0000009a009a7308 */ /* 0x000fe20000000800 */
[----:B0-----:R-:W-:-:S04]  /*7300*/  FFMA.FTZ R20, R2, R20, R152 ;  /* 0x0000001402147223 */ /* 0x001fc80000010098 */
[----:B------:R-:W-:-:S03]  /*7310*/  FADD.FTZ R20, R153, R20 ;  /* 0x0000001499147221 */ /* 0x000fc60000010000 */
[----:B------:R-:W0:Y:S08]  /*7320*/  MUFU.EX2 R0, R21 ;  /* 0x0000001500007308 */ /* 0x000e300000000800 */
[----:B------:R-:W1:Y:S08]  /*7330*/  MUFU.EX2 R155, R155 ;  /* 0x0000009b009b7308 */ /* 0x000e700000000800 */
        /* <DEDUP_REMOVED lines=16> */
[----:B------:R-:W-:-:S06]  /*7440*/  FADD.FTZ R5, R168, R5 ;  /* 0x00000005a8057221 */ /* 0x000fcc0000010000 */
        /* <DEDUP_REMOVED lines=31> */
[----:B------:R-:W-:Y:S01]  /*7640*/  FADD.FTZ R20, R186, R5 ;  /* 0x00000005ba147221 */ /* 0x000fe20000010000 */
[----:B0-----:R-:W-:Y:S01]  /*7650*/  FADD.FTZ R5, R183, R21 ;  /* 0x00000015b7057221 */ /* 0x001fe20000010000 */
[----:B------:R-:W-:Y:S06]  /*7660*/  @!P0 BRA `(.L_x_1264) ;  /* 0x0000000000048947 */ /* 0x000fec0003800000 */
[----:B------:R-:W-:Y:S01]  /*7670*/  BPT.TRAP 0x1 ;  /* 0x000000040000795c */ /* 0x000fe20000300000 */
.L_x_1264:
[----:B------:R-:W0:Y:S01]  /*7680*/  S2UR UR4, SR_CgaCtaId ;  /* 0x00000000000479c3 */ /* 0x000e220000008800 */
[----:B------:R-:W-:Y:S01]  /*7690*/  UIADD3 UR5, UR5, 0x30860, URZ ;  /* 0x0003086005057890 */ /* 0x000fe2000fffe03f */
[----:B------:R-:W-:Y:S01]  /*76a0*/  ISETP.GT.AND P1, PT, R225, UR54, PT ;  /* 0x00000036e1007c0c */ /* 0x000fe2000bf24270 */
[----:B------:R-:W-:Y:S01]  /*76b0*/  UMOV UR7, UR38 ;  /* 0x0000002600077c82 */ /* 0x000fe20008000000 */
[----:B------:R-:W-:Y:S01]  /*76c0*/  F2FP.F16.F32.PACK_AB R196, R153, R152 ;  /* 0x0000009899c4723e */ /* 0x000fe200000000ff */
[----:B------:R-:W-:Y:S01]  /*76d0*/  VIADD R225, R225, 0xffffffff ;  /* 0xffffffffe1e17836 */ /* 0x000fe20000000000 */
[----:B------:R-:W-:Y:S01]  /*76e0*/  F2FP.F16.F32.PACK_AB R197, R155, R154 ;  /* 0x0000009a9bc5723e */ /* 0x000fe200000000ff */
[----:B------:R-:W-:Y:S01]  /*76f0*/  IMAD.MOV.U32 R224, RZ, RZ, R3 ;  /* 0x000000ffffe07224 */ /* 0x000fe200078e0003 */
[----:B------:R-:W-:Y:S01]  /*7700*/  F2FP.F16.F32.PACK_AB R198, R157, R156 ;  /* 0x0000009c9dc6723e */ /* 0x000fe200000000ff */
[----:B------:R-:W-:Y:S01]  /*7710*/  IMAD.MOV.U32 R21, RZ, RZ, R4 ;  /* 0x000000ffff157224 */ /* 0x000fe200078e0004 */
[----:B------:R-:W-:-:S02]  /*7720*/  F2FP.F16.F32.PACK_AB R199, R159, R158 ;  /* 0x0000009e9fc7723e */ /* 0x000fc400000000ff */
[----:B------:R-:W-:Y:S02]  /*7730*/  F2FP.F16.F32.PACK_AB R192, R161, R160 ;  /* 0x000000a0a1c0723e */ /* 0x000fe400000000ff */
[----:B------:R-:W-:Y:S02]  /*7740*/  F2FP.F16.F32.PACK_AB R193, R163, R162 ;  /* 0x000000a2a3c1723e */ /* 0x000fe400000000ff */
[----:B------:R-:W-:Y:S02]  /*7750*/  F2FP.F16.F32.PACK_AB R194, R165, R164 ;  /* 0x000000a4a5c2723e */ /* 0x000fe400000000ff */
[----:B------:R-:W-:Y:S02]  /*7760*/  F2FP.F16.F32.PACK_AB R195, R167, R166 ;  /* 0x000000a6a7c3723e */ /* 0x000fe400000000ff */
[----:B------:R-:W-:Y:S02]  /*7770*/  F2FP.F16.F32.PACK_AB R188, R169, R168 ;  /* 0x000000a8a9bc723e */ /* 0x000fe400000000ff */
[----:B------:R-:W-:Y:S01]  /*7780*/  F2FP.F16.F32.PACK_AB R189, R171, R170 ;  /* 0x000000aaabbd723e */ /* 0x000fe200000000ff */
[----:B0-----:R-:W-:Y:S01]  /*7790*/  UPRMT UR5, UR4, 0x654, UR5 ;  /* 0x0000065404057896 */ /* 0x001fe20008000005 */
[----:B------:R-:W-:-:S02]  /*77a0*/  F2FP.F16.F32.PACK_AB R190, R173, R172 ;  /* 0x000000acadbe723e */ /* 0x000fc400000000ff */
[----:B------:R-:W-:Y:S01]  /*77b0*/  UMOV UR4, UR39 ;  /* 0x0000002700047c82 */ /* 0x000fe20008000000 */
[----:B------:R-:W-:Y:S02]  /*77c0*/  F2FP.F16.F32.PACK_AB R191, R175, R174 ;  /* 0x000000aeafbf723e */ /* 0x000fe400000000ff */
[----:B------:R-:W-:Y:S02]  /*77d0*/  F2FP.F16.F32.PACK_AB R184, R177, R176 ;  /* 0x000000b0b1b8723e */ /* 0x000fe400000000ff */
[----:B------:R-:W-:Y:S01]  /*77e0*/  F2FP.F16.F32.PACK_AB R185, R179, R178 ;  /* 0x000000b2b3b9723e */ /* 0x000fe200000000ff */
[----:B------:R-:W-:Y:S01]  /*77f0*/  SYNCS.ARRIVE.TRANS64.RED.A1T0 RZ, [UR5], RZ ;  /* 0x000000ffffff79a7 */ /* 0x000fe20008100405 */
[----:B------:R-:W-:Y:S02]  /*7800*/  F2FP.F16.F32.PACK_AB R186, R186, R180 ;  /* 0x000000b4baba723e */ /* 0x000fe400000000ff */
[----:B------:R-:W-:Y:S01]  /*7810*/  F2FP.F16.F32.PACK_AB R187, R183, R182 ;  /* 0x000000b6b7bb723e */ /* 0x000fe200000000ff */
[----:B------:R-:W-:Y:S06]  /*7820*/  @P1 BRA `(.L_x_1265) ;  /* 0xffffffd400641947 */ /* 0x000fec000383ffff */
.L_x_1246:
[----:B------:R-:W-:Y:S01]  /*7830*/  R2UR UR4, R22 ;  /* 0x00000000160472ca */ /* 0x000fe200000e0000 */
[----:B------:R-:W-:Y:S02]  /*7840*/  UISETP.NE.AND UP0, UPT, UR43, URZ, UPT ;  /* 0x0000003f2b00728c */ /* 0x000fe4000bf05270 */
[----:B------:R-:W-:Y:S02]  /*7850*/  UIADD3 UR7, UR60, 0x7f, URZ ;  /* 0x0000007f3c077890 */ /* 0x000fe4000fffe03f */
[----:B------:R-:W-:Y:S02]  /*7860*/  UIADD3 UR11, UR42, 0x1, -UR41 ;  /* 0x000000012a0b7890 */ /* 0x000fe4000fffe829 */
[----:B------:R-:W-:-:S06]  /*7870*/  PLOP3.LUT P1, PT, PT, PT, UP0, 0x40, 0x0 ;  /* 0x000000000000781c */ /* 0x000fcc0003f2e808 */
[----:B------:R-:W-:-:S11]  /*7880*/  UISETP.NE.AND UP1, UPT, UR4, URZ, UPT ;  /* 0x0000003f0400728c */ /* 0x000fd6000bf25270 */
[----:B------:R-:W-:Y:S01]  /*7890*/  @UP1 ULDC UR4, c[0x0][0x44c] ;  /* 0x0001130000041ab9 */ /* 0x000fe20000000800 */
[----:B------:R-:W-:Y:S01]  /*78a0*/  @UP1 ULDC UR14, c[0x0][0x450] ;  /* 0x00011400000e1ab9 */ /* 0x000fe20000000800 */
[----:B------:R-:W-:-:S04]  /*78b0*/  UIMAD.WIDE.U32 UR4, UR7, UR4, URZ ;  /* 0x00000004070472a5 */ /* 0x000fc8000f8e003f */
[----:B------:R-:W-:-:S04]  /*78c0*/  @UP1 USHF.R.U32.HI UR7, URZ, UR14, UR5 ;  /* 0x0000000e3f071299 */ /* 0x000fc80008011605 */
[----:B------:R-:W-:-:S04]  /*78d0*/  UIADD3 UR15, UR11, UR7, URZ ;  /* 0x000000070b0f7290 */ /* 0x000fc8000fffe03f */
[----:B------:R-:W-:Y:S01]  /*78e0*/  UIADD3 UR11, UR15, -UR6, URZ ;  /* 0x800000060f0b7290 */ /* 0x000fe2000fffe03f */
[----:B------:R-:W-:Y:S11]  /*78f0*/  @P1 BRA `(.L_x_1266) ;  /* 0x00000000004c1947 */ /* 0x000ff60003800000 */
        /* <DEDUP_REMOVED lines=11> */
.L_x_1267:
[----:B------:R-:W-:Y:S02]  /*79b0*/  ULDC UR14, c[0x0][0x9e4] ;  /* 0x00027900000e7ab9 */ /* 0x000fe40000000800 */
[----:B------:R-:W-:-:S11]  /*79c0*/  UISETP.NE.AND UP0, UPT, UR14, 0x1, UPT ;  /* 0x000000010e00788c */ /* 0x000fd6000bf05270 */
[----:B------:R-:W-:Y:S02]  /*79d0*/  @UP0 ULDC.64 UR4, c[0x0][0x9e8] ;  /* 0x00027a0000040ab9 */ /* 0x000fe40000000a00 */
[----:B------:R-:W-:-:S04]  /*79e0*/  UIMAD.WIDE.U32 UR6, UR15, UR4, URZ ;  /* 0x000000040f0672a5 */ /* 0x000fc8000f8e003f */
[----:B------:R-:W-:-:S12]  /*79f0*/  @UP0 USHF.R.U32.HI UR15, URZ, UR5, UR7 ;  /* 0x000000053f0f0299 */ /* 0x000fd80008011607 */
.L_x_1268:
[----:B------:R-:W-:-:S04]  /*7a00*/  UIMAD UR14, UR15, UR14, URZ ;  /* 0x0000000e0f0e72a4 */ /* 0x000fc8000f8e023f */
[----:B------:R-:W-:-:S04]  /*7a10*/  UISETP.LT.AND UP0, UPT, UR11, UR14, UPT ;  /* 0x0000000e0b00728c */ /* 0x000fc8000bf01270 */
[----:B------:R-:W-:-:S12]  /*7a20*/  USEL UR11, UR11, UR14, !UP0 ;  /* 0x0000000e0b0b7287 */ /* 0x000fd8000c000000 */
.L_x_1266:
[----:B------:R-:W-:Y:S01]  /*7a30*/  UIADD3 UR11, UR11, 0x3f, URZ ;  /* 0x0000003f0b0b7890 */ /* 0x000fe2000fffe03f */
[----:B------:R-:W-:-:S03]  /*7a40*/  R2UR UR5, R200 ;  /* 0x00000000c80572ca */ /* 0x000fc600000e0000 */
[----:B------:R-:W-:-:S04]  /*7a50*/  USHF.R.S32.HI UR4, URZ, 0x1f, UR11 ;  /* 0x0000001f3f047899 */ /* 0x000fc8000801140b */
[----:B------:R-:W-:-:S04]  /*7a60*/  ULEA.HI UR4, UR4, UR11, URZ, 0x6 ;  /* 0x0000000b04047291 */ /* 0x000fc8000f8f303f */
[----:B------:R-:W-:-:S04]  /*7a70*/  USHF.R.S32.HI UR4, URZ, 0x6, UR4 ;  /* 0x000000063f047899 */ /* 0x000fc80008011404 */
[----:B------:R-:W-:-:S04]  /*7a80*/  UISETP.LT.AND UP0, UPT, UR5, UR4, UPT ;  /* 0x000000040500728c */ /* 0x000fc8000bf01270 */
[----:B------:R-:W-:-:S06]  /*7a90*/  USEL UR54, UR5, UR4, !UP0 ;  /* 0x0000000405367287 */ /* 0x000fcc000c000000 */
[----:B------:R-:W-:-:S13]  /*7aa0*/  ISETP.GE.AND P1, PT, R225, UR54, PT ;  /* 0x00000036e1007c0c */ /* 0x000fda000bf26270 */
[----:B------:R-:W-:Y:S05]  /*7ab0*/  @!P1 BRA `(.L_x_1269) ;  /* 0x0000001c00489947 */ /* 0x000fea0003800000 */
[----:B------:R-:W-:Y:S01]  /*7ac0*/  IMAD.MOV.U32 R224, RZ, RZ, R3 ;  /* 0x000000ffffe07224 */ /* 0x000fe200078e0003 */
[----:B------:R-:W-:Y:S01]  /*7ad0*/  UMOV UR7, UR38 ;  /* 0x0000002600077c82 */ /* 0x000fe20008000000 */
[----:B------:R-:W-:Y:S01]  /*7ae0*/  IMAD.MOV.U32 R21, RZ, RZ, R4 ;  /* 0x000000ffff157224 */ /* 0x000fe200078e0004 */
[----:B------:R-:W-:Y:S01]  /*7af0*/  UMOV UR4, UR39 ;  /* 0x0000002700047c82 */ /* 0x000fe20008000000 */
[----:B------:R-:W-:-:S05]  /*7b00*/  ULDC UR55, c[0x0][0x988] ;  /* 0x0002620000377ab9 */ /* 0x000fca0000000800 */
.L_x_1280:
[----:B------:R-:W-:-:S04]  /*7b10*/  UISETP.NE.AND UP0, UPT, UR4, 0x1, UPT ;  /* 0x000000010400788c */ /* 0x000fc8000bf05270 */
[----:B------:R-:W-:-:S04]  /*7b20*/  USEL UR38, URZ, 0x1, UP0 ;  /* 0x000000013f267887 */ /* 0x000fc80008000000 */
[----:B------:R-:W-:Y:S01]  /*7b30*/  ULOP3.LUT UR38, UR7, UR38, URZ, 0x3c, !UPT ;  /* 0x0000002607267292 */ /* 0x000fe2000f8e3c3f */
[----:B------:R-:W-:Y:S11]  /*7b40*/  @!P0 BRA `(.L_x_1270) ;  /* 0x0000000000048947 */ /* 0x000ff60003800000 */
[----:B------:R-:W-:Y:S01]  /*7b50*/  BPT.TRAP 0x1 ;  /* 0x000000040000795c */ /* 0x000fe20000300000 */
.L_x_1270:
        /* <DEDUP_REMOVED lines=9> */
.L_x_1271:
[-C--:B------:R-:W-:Y:S01]  /*7bf0*/  FMUL.FTZ R24, R24, R2.reuse ;  /* 0x0000000218187220 */ /* 0x080fe20000410000 */
[----:B------:R-:W-:Y:S01]  /*7c00*/  FMUL.FTZ R25, R25, R2 ;  /* 0x0000000219197220 */ /* 0x000fe20000410000 */
[----:B-1----:R-:W-:Y:S06]  /*7c10*/  @P1 BRA `(.L_x_1272) ;  /* 0x0000000000081947 */ /* 0x002fec0003800000 */
[----:B------:R-:W1:Y:S02]  /*7c20*/  SYNCS.PHASECHK.TRANS64.TRYWAIT P1, [UR6+0x30830], R3 ;  /* 0x03083003ff0075a7 */ /* 0x000e640008020146 */
[----:B-1----:R-:W-:Y:S05]  /*7c30*/  @!P1 BRA `(.L_x_1273) ;  /* 0x0000010800e89947 */ /* 0x002fea0003800000 */
.L_x_1272:
        /* <DEDUP_REMOVED lines=225> */
.L_x_1274:
[----:B------:R-:W-:Y:S01]  /*8a50*/  ULEA UR5, UR4, UR40, 0x3 ;  /* 0x0000002804057291 */ /* 0x000fe2000f8e183f */
[----:B------:R-:W-:-:S05]  /*8a60*/  IMAD.U32 R0, RZ, RZ, UR7 ;  /* 0x00000007ff007e24 */ /* 0x000fca000f8e00ff */
[----:B------:R-:W-:-:S04]  /*8a70*/  SHF.L.U32 R0, R0, 0x1f, RZ ;  /* 0x0000001f00007819 */ /* 0x000fc800000006ff */
[----:B------:R2:W3:Y:S01]  /*8a80*/  SYNCS.PHASECHK.TRANS64.TRYWAIT P1, [UR5+0x30850], R0 ;  /* 0x03085000ff0075a7 */ /* 0x0004e20008020145 */
[----:B------:R-:W-:Y:S05]  /*8a90*/  @!P0 BRA `(.L_x_1275) ;  /* 0x0000000000048947 */ /* 0x000fea0003800000 */
[----:B------:R-:W-:Y:S01]  /*8aa0*/  BPT.TRAP 0x1 ;  /* 0x000000040000795c */ /* 0x000fe20000300000 */
.L_x_1275:
[----:B---3--:R-:W-:Y:S05]  /*8ab0*/  @P1 BRA `(.L_x_1276) ;  /* 0x0000000000081947 */ /* 0x008fea0003800000 */
[----:B------:R-:W3:Y:S02]  /*8ac0*/  SYNCS.PHASECHK.TRANS64.TRYWAIT P1, [UR5+0x30850], R0 ;  /* 0x03085000ff0075a7 */ /* 0x000ee40008020145 */
[----:B---3--:R-:W-:Y:S05]  /*8ad0*/  @!P1 BRA `(.L_x_1277) ;  /* 0x000000fc00589947 */ /* 0x008fea0003800000 */
.L_x_1276:
        /* <DEDUP_REMOVED lines=30> */
.L_x_1278:
[----:B--23--:R-:W-:Y:S01]  /*8cc0*/  FMNMX.FTZ R0, R152, R21, !PT ;  /* 0x0000001598007209 */ /* 0x00cfe20007810000 */
[----:B------:R-:W-:Y:S01]  /*8cd0*/  UMOV UR10, UR55 ;  /* 0x00000037000a7c82 */ /* 0x000fe20008000000 */
[----:B------:R-:W2:Y:S01]  /*8ce0*/  S2UR UR4, SR_CgaCtaId ;  /* 0x00000000000479c3 */ /* 0x000ea20000008800 */
[----:B------:R-:W-:Y:S01]  /*8cf0*/  UIADD3 UR6, UR6, 0x30840, URZ ;  /* 0x0003084006067890 */ /* 0x000fe2000fffe03f */
[----:B------:R-:W-:-:S04]  /*8d00*/  FMNMX.FTZ R0, R153, R0, !PT ;  /* 0x0000000099007209 */ /* 0x000fc80007810000 */
[----:B------:R-:W-:-:S04]  /*8d10*/  FMNMX.FTZ R0, R156, R0, !PT ;  /* 0x000000009c007209 */ /* 0x000fc80007810000 */
[----:B------:R-:W-:-:S04]  /*8d20*/  FMNMX.FTZ R0, R157, R0, !PT ;  /* 0x000000009d007209 */ /* 0x000fc80007810000 */
[----:B------:R-:W-:-:S04]  /*8d30*/  FMNMX.FTZ R0, R160, R0, !PT ;  /* 0x00000000a0007209 */ /* 0x000fc80007810000 */
[----:B------:R-:W-:-:S04]  /*8d40*/  FMNMX.FTZ R0, R161, R0, !PT ;  /* 0x00000000a1007209 */ /* 0x000fc80007810000 */
[----:B------:R-:W-:Y:S01]  /*8d50*/  FMNMX.FTZ R0, R164, R0, !PT ;  /* 0x00000000a4007209 */ /* 0x000fe20007810000 */
[----:B--2---:R-:W-:-:S03]  /*8d60*/  UPRMT UR6, UR4, 0x654, UR6 ;  /* 0x0000065404067896 */ /* 0x004fc60008000006 */
[----:B------:R-:W-:-:S04]  /*8d70*/  FMNMX.FTZ R0, R165, R0, !PT ;  /* 0x00000000a5007209 */ /* 0x000fc80007810000 */
[----:B------:R-:W-:Y:S02]  /*8d80*/  FMNMX.FTZ R0, R168, R0, !PT ;  /* 0x00000000a8007209 */ /* 0x000fe40007810000 */
[----:B------:R-:W-:Y:S02]  /*8d90*/  SYNCS.ARRIVE.TRANS64.RED.A1T0 RZ, [UR6], RZ ;  /* 0x000000ffffff79a7 */ /* 0x000fe40008100406 */
        /* <DEDUP_REMOVED lines=27> */
[----:B------:R-:W1:Y:S02]  /*8f50*/  SHFL.BFLY PT, R2, R0, 0x2, 0x1f ;  /* 0x0c401f0000027f89 */ /* 0x000e6400000e0000 */
[----:B-1----:R-:W-:-:S05]  /*8f60*/  FMNMX.FTZ R2, R0, R2, !PT ;  /* 0x0000000200027209 */ /* 0x002fca0007810000 */
[----:B0-----:R-:W0:Y:S02]  /*8f70*/  SHFL.BFLY PT, R3, R2, 0x1, 0x1f ;  /* 0x0c201f0002037f89 */ /* 0x001e2400000e0000 */
[----:B0-----:R-:W-:Y:S01]  /*8f80*/  FMNMX.FTZ R3, R2, R3, !PT ;  /* 0x0000000302037209 */ /* 0x001fe20007810000 */
[C---:B------:R-:W-:Y:S01]  /*8f90*/  FADD.FTZ R2, -R4.reuse, R21 ;  /* 0x0000001504027221 */ /* 0x040fe20000010100 */
[----:B------:R-:W-:-:S03]  /*8fa0*/  FMUL.FTZ R21, R4, UR10 ;  /* 0x0000000a04157c20 */ /* 0x000fc60008410000 */
[----:B------:R-:W-:Y:S01]  /*8fb0*/  FADD.FTZ R0, -R3, R224 ;  /* 0x000000e003007221 */ /* 0x000fe20000010100 */
        /* <DEDUP_REMOVED lines=16> */
[----:B------:R-:W-:Y:S01]  /*90c0*/  FMUL.FTZ R181, R3, UR10 ;  /* 0x0000000a03b57c20 */ /* 0x000fe20008410000 */
[----:B------:R-:W-:Y:S01]  /*90d0*/  FMUL.FTZ R2, R2, UR10 ;  /* 0x0000000a02027c20 */ /* 0x000fe20008410000 */
        /* <DEDUP_REMOVED lines=19> */
[----:B------:R-:W-:-:S06]  /*9210*/  FFMA.FTZ R187, R183, UR10, -R181 ;  /* 0x0000000ab7bb7c23 */ /* 0x000fcc00080108b5 */
[----:B------:R-:W1:Y:S01]  /*9220*/  MUFU.EX2 R154, R154 ;  /* 0x0000009a009a7308 */ /* 0x000e620000000800 */
[----:B0-----:R-:W-:-:S07]  /*9230*/  FFMA.FTZ R20, R2, R20, R152 ;  /* 0x0000001402147223 */ /* 0x001fce0000010098 */
[----:B------:R-:W0:Y:S08]  /*9240*/  MUFU.EX2 R153, R153 ;  /* 0x0000009900997308 */ /* 0x000e300000000800 */
[----:B------:R-:W2:Y:S01]  /*9250*/  MUFU.EX2 R155, R155 ;  /* 0x0000009b009b7308 */ /* 0x000ea20000000800 */
[----:B-1----:R-:W-:-:S07]  /*9260*/  FFMA.FTZ R5, R0, R5, R154 ;  /* 0x0000000500057223 */ /* 0x002fce000001009a */
        /* <DEDUP_REMOVED lines=60> */
.L_x_1279:
        /* <DEDUP_REMOVED lines=27> */
.L_x_1269:
[----:B------:R-:W-:-:S13]  /*97e0*/  R2UR UR4, R200 ;  /* 0x00000000c80472ca */ /* 0x000fda00000e0000 */
[----:B------:R-:W-:-:S13]  /*97f0*/  ISETP.GE.AND P1, PT, R225, UR4, PT ;  /* 0x00000004e1007c0c */ /* 0x000fda000bf26270 */
[----:B------:R-:W-:Y:S05]  /*9800*/  @!P1 BRA `(.L_x_1281) ;  /* 0x0000002800b89947 */ /* 0x000fea0003800000 */
[----:B------:R-:W-:Y:S01]  /*9810*/  IMAD.MOV.U32 R21, RZ, RZ, R3 ;  /* 0x000000ffff157224 */ /* 0x000fe200078e0003 */
[----:B------:R-:W-:Y:S01]  /*9820*/  UMOV UR6, UR38 ;  /* 0x0000002600067c82 */ /* 0x000fe20008000000 */
[----:B------:R-:W-:Y:S01]  /*9830*/  IMAD.MOV.U32 R224, RZ, RZ, R4 ;  /* 0x000000ffffe07224 */ /* 0x000fe200078e0004 */
[----:B------:R-:W-:Y:S01]  /*9840*/  UMOV UR4, UR39 ;  /* 0x0000002700047c82 */ /* 0x000fe20008000000 */
[----:B------:R-:W-:Y:S01]  /*9850*/  ULDC UR54, c[0x0][0x9e4] ;  /* 0x0002790000367ab9 */ /* 0x000fe20000000800 */
[----:B------:R-:W-:-:S05]  /*9860*/  ULDC UR55, c[0x0][0x9dc] ;  /* 0x0002770000377ab9 */ /* 0x000fca0000000800 */
.L_x_1300:
[----:B------:R-:W-:-:S04]  /*9870*/  UIADD3 UR7, UR4, 0x1, URZ ;  /* 0x0000000104077890 */ /* 0x000fc8000fffe03f */
[----:B------:R-:W-:-:S04]  /*9880*/  UISETP.NE.AND UP0, UPT, UR7, 0x2, UPT ;  /* 0x000000020700788c */ /* 0x000fc8000bf05270 */
[----:B------:R-:W-:Y:S02]  /*9890*/  USEL UR7, UR7, URZ, UP0 ;  /* 0x0000003f07077287 */ /* 0x000fe40008000000 */
[----:B------:R-:W-:-:S04]  /*98a0*/  USEL UR38, URZ, 0x1, UP0 ;  /* 0x000000013f267887 */ /* 0x000fc80008000000 */
[----:B------:R-:W-:Y:S01]  /*98b0*/  ULOP3.LUT UR38, UR6, UR38, URZ, 0x3c, !UPT ;  /* 0x0000002606267292 */ /* 0x000fe2000f8e3c3f */
[----:B------:R-:W-:Y:S01]  /*98c0*/  UMOV UR39, UR7 ;  /* 0x0000000700277c82 */ /* 0x000fe20008000000 */
[----:B------:R-:W-:Y:S10]  /*98d0*/  @!P0 BRA `(.L_x_1282) ;  /* 0x0000000000048947 */ /* 0x000ff40003800000 */
[----:B------:R-:W-:Y:S01]  /*98e0*/  BPT.TRAP 0x1 ;  /* 0x000000040000795c */ /* 0x000fe20000300000 */
.L_x_1282:
[----:B------:R-:W-:Y:S01]  /*98f0*/  ULEA UR5, UR39, UR40, 0x3 ;  /* 0x0000002827057291 */ /* 0x000fe2000f8e183f */
[----:B------:R-:W-:-:S05]  /*9900*/  IMAD.U32 R3, RZ, RZ, UR38 ;  /* 0x00000026ff037e24 */ /* 0x000fca000f8e00ff */
[----:B------:R-:W-:-:S04]  /*9910*/  SHF.L.U32 R3, R3, 0x1f, RZ ;  /* 0x0000001f03037819 */ /* 0x000fc800000006ff */
[----:B------:R0:W1:Y:S01]  /*9920*/  SYNCS.PHASECHK.TRANS64.TRYWAIT P1, [UR5+0x30830], R3 ;  /* 0x03083003ff0075a7 */ /* 0x0000620008020145 */
[----:B------:R-:W-:Y:S05]  /*9930*/  @!P0 BRA `(.L_x_1283) ;  /* 0x0000000000048947 */ /* 0x000fea0003800000 */
[----:B------:R-:W-:Y:S01]  /*9940*/  BPT.TRAP 0x1 ;  /* 0x000000040000795c */ /* 0x000fe20000300000 */
.L_x_1283:
[-C--:B------:R-:W-:Y:S01]  /*9950*/  FMUL.FTZ R24, R24, R2.reuse ;  /* 0x0000000218187220 */ /* 0x080fe20000410000 */
[----:B------:R-:W-:Y:S01]  /*9960*/  FMUL.FTZ R25, R25, R2 ;  /* 0x0000000219197220 */ /* 0x000fe20000410000 */
[----:B-1----:R-:W-:Y:S06]  /*9970*/  @P1 BRA `(.L_x_1284) ;  /* 0x0000000000081947 */ /* 0x002fec0003800000 */
[----:B------:R-:W1:Y:S02]  /*9980*/  SYNCS.PHASECHK.TRANS64.TRYWAIT P1, [UR5+0x30830], R3 ;  /* 0x03083003ff0075a7 */ /* 0x000e640008020145 */
[----:B-1----:R-:W-:Y:S05]  /*9990*/  @!P1 BRA `(.L_x_1285) ;  /* 0x000000ec00c09947 */ /* 0x002fea0003800000 */
.L_x_1284:
        /* <DEDUP_REMOVED lines=225> */
.L_x_1286:
[----:B------:R-:W-:Y:S01]  /*a7b0*/  ULEA UR5, UR4, UR40, 0x3 ;  /* 0x0000002804057291 */ /* 0x000fe2000f8e183f */
[----:B------:R-:W-:-:S05]  /*a7c0*/  IMAD.U32 R0, RZ, RZ, UR6 ;  /* 0x00000006ff007e24 */ /* 0x000fca000f8e00ff */
[----:B------:R-:W-:-:S04]  /*a7d0*/  SHF.L.U32 R0, R0, 0x1f, RZ ;  /* 0x0000001f00007819 */ /* 0x000fc800000006ff */
[----:B------:R2:W3:Y:S01]  /*a7e0*/  SYNCS.PHASECHK.TRANS64.TRYWAIT P1, [UR5+0x30850], R0 ;  /* 0x03085000ff0075a7 */ /* 0x0004e20008020145 */
[----:B------:R-:W-:Y:S05]  /*a7f0*/  @!P0 BRA `(.L_x_1287) ;  /* 0x0000000000048947 */ /* 0x000fea0003800000 */
[----:B------:R-:W-:Y:S01]  /*a800*/  BPT.TRAP 0x1 ;  /* 0x000000040000795c */ /* 0x000fe20000300000 */
.L_x_1287:
[----:B---3--:R-:W-:Y:S05]  /*a810*/  @P1 BRA `(.L_x_1288) ;  /* 0x0000000000081947 */ /* 0x008fea0003800000 */
[----:B------:R-:W3:Y:S02]  /*a820*/  SYNCS.PHASECHK.TRANS64.TRYWAIT P1, [UR5+0x30850], R0 ;  /* 0x03085000ff0075a7 */ /* 0x000ee40008020145 */
[----:B---3--:R-:W-:Y:S05]  /*a830*/  @!P1 BRA `(.L_x_1289) ;  /* 0x000000e000309947 */ /* 0x008fea0003800000 */
.L_x_1288:
        /* <DEDUP_REMOVED lines=30> */
.L_x_1290:
[----:B------:R-:W-:Y:S01]  /*aa20*/  R2UR UR4, R22 ;  /* 0x00000000160472ca */ /* 0x000fe200000e0000 */
[----:B------:R-:W4:Y:S01]  /*aa30*/  S2UR UR6, SR_CgaCtaId ;  /* 0x00000000000679c3 */ /* 0x000f220000008800 */
[----:B------:R-:W-:Y:S01]  /*aa40*/  VIADD R187, R23, UR60 ;  /* 0x0000003c17bb7c36 */ /* 0x000fe20008000000 */
[----:B------:R-:W-:Y:S01]  /*aa50*/  UISETP.NE.AND UP0, UPT, UR43, URZ, UPT ;  /* 0x0000003f2b00728c */ /* 0x000fe2000bf05270 */
[----:B------:R-:W-:-:S09]  /*aa60*/  IMAD.U32 R185, RZ, RZ, UR41 ;  /* 0x00000029ffb97e24 */ /* 0x000fd2000f8e00ff */
[----:B------:R-:W-:-:S06]  /*aa70*/  UISETP.NE.AND UP1, UPT, UR4, URZ, UPT ;  /* 0x0000003f0400728c */ /* 0x000fcc000bf25270 */
[----:B------:R-:W-:Y:S02]  /*aa80*/  PLOP3.LUT P1, PT, PT, PT, UP1, 0x80, 0x0 ;  /* 0x000000000000781c */ /* 0x000fe40003f2f018 */
[----:B------:R-:W-:-:S03]  /*aa90*/  PLOP3.LUT P2, PT, PT, PT, UP1, 0x80, 0x0 ;  /* 0x000000000000781c */ /* 0x000fc60003f4f018 */
[----:B------:R-:W-:-:S08]  /*aaa0*/  @UP1 ULDC UR4, c[0x0][0x44c] ;  /* 0x0001130000041ab9 */ /* 0x000fd00000000800 */
[----:B--23--:R-:W-:Y:S01]  /*aab0*/  @P1 IMAD.HI.U32 R0, R187, UR4, RZ ;  /* 0x00000004bb001c27 */ /* 0x00cfe2000f8e00ff */
[----:B------:R-:W-:Y:S01]  /*aac0*/  @UP1 ULDC UR4, c[0x0][0x450] ;  /* 0x0001140000041ab9 */ /* 0x000fe20000000800 */
[----:B------:R-:W-:-:S03]  /*aad0*/  PLOP3.LUT P1, PT, PT, PT, UP0, 0x40, 0x0 ;  /* 0x000000000000781c */ /* 0x000fc60003f2e808 */
[----:B------:R-:W-:Y:S01]  /*aae0*/  @P2 SHF.R.U32.HI R187, RZ, UR4, R0 ;  /* 0x00000004ffbb2c19 */ /* 0x000fe20008011600 */
[----:B------:R-:W-:Y:S01]  /*aaf0*/  ULEA UR4, UR7, UR40, 0x3 ;  /* 0x0000002807047291 */ /* 0x000fe2000f8e183f */
[----:B------:R-:W-:-:S03]  /*ab00*/  IMAD.SHL.U32 R0, R225, 0x40, RZ ;  /* 0x00000040e1007824 */ /* 0x000fc600078e00ff */
[----:B------:R-:W-:Y:S01]  /*ab10*/  UIADD3 UR4, UR4, 0x30840, URZ ;  /* 0x0003084004047890 */ /* 0x000fe2000fffe03f */
[----:B------:R-:W2:Y:S01]  /*ab20*/  SHFL.IDX PT, R188, R187, RZ, 0x1c1f ;  /* 0x001c1fffbbbc7589 */ /* 0x000ea200000e0000 */
[----:B------:R-:W-:Y:S02]  /*ab30*/  IADD3 R2, -R17, 0x1, -R0 ;  /* 0x0000000111027810 */ /* 0x000fe40007ffe900 */
[----:B----4-:R-:W-:Y:S02]  /*ab40*/  UPRMT UR4, UR6, 0x654, UR4 ;  /* 0x0000065406047896 */ /* 0x010fe40008000004 */
[----:B------:R-:W-:Y:S01]  /*ab50*/  IADD3 R185, -R185, UR42, R2 ;  /* 0x0000002ab9b97c10 */ /* 0x000fe2000fffe102 */
[----:B------:R-:W-:-:S04]  /*ab60*/  ULDC UR6, c[0x0][0x9e0] ;  /* 0x0002780000067ab9 */ /* 0x000fc80000000800 */
[----:B------:R-:W-:Y:S02]  /*ab70*/  VIADD R186, R185, UR6 ;  /* 0x00000006b9ba7c36 */ /* 0x000fe40008000000 */
[----:B------:R-:W-:Y:S01]  /*ab80*/  SYNCS.ARRIVE.TRANS64.RED.A1T0 RZ, [UR4], RZ ;  /* 0x000000ffffff79a7 */ /* 0x000fe20008100404 */
[----:B------:R-:W-:-:S06]  /*ab90*/  ULOP3.LUT UR4, URZ, UR55, URZ, 0x33, !UPT ;  /* 0x000000373f047292 */ /* 0x000fcc000f8e333f */
        /* <DEDUP_REMOVED lines=17> */
.L_x_1293:
[----:B------:R-:W-:-:S05]  /*acb0*/  IMAD.U32 R189, RZ, RZ, UR54 ;  /* 0x00000036ffbd7e24 */ /* 0x000fca000f8e00ff */
[----:B------:R-:W-:-:S13]  /*acc0*/  ISETP.NE.AND P1, PT, R189, 0x1, PT ;  /* 0x00000001bd00780c */ /* 0x000fda0003f25270 */
[----:B0-----:R-:W0:Y:S02]  /*acd0*/  @P1 LDC.64 R2, c[0x0][0x9e8] ;  /* 0x00027a00ff021b82 */ /* 0x001e240000000a00 */
[----:B0-----:R-:W-:-:S05]  /*ace0*/  @P1 IMAD.HI.U32 R2, R188, R2, RZ ;  /* 0x00000002bc021227 */ /* 0x001fca00078e00ff */
[----:B------:R-:W-:-:S07]  /*acf0*/  @P1 SHF.R.U32.HI R188, RZ, R3, R2 ;  /* 0x00000003ffbc1219 */ /* 0x000fce0000011602 */
.L_x_1294:
[----:B------:R-:W-:Y:S05]  /*ad00*/  BSYNC B0 ;  /* 0x0000000000007941 */ /* 0x000fea0003800000 */
.L_x_1292:
[----:B------:R-:W-:-:S04]  /*ad10*/  IMAD R188, R188, R189, -R0 ;  /* 0x000000bdbcbc7224 */ /* 0x000fc800078e0a00 */
[----:B------:R-:W-:-:S05]  /*ad20*/  IMAD.IADD R188, R188, 0x1, -R17 ;  /* 0x00000001bcbc7824 */ /* 0x000fca00078e0a11 */
[----:B------:R-:W-:Y:S02]  /*ad30*/  VIMNMX R4, R4, R188, !PT ;  /* 0x000000bc04047248 */ /* 0x000fe40007fe0100 */
[----:B------:R-:W-:-:S07]  /*ad40*/  VIADDMNMX R184, R188, R189, R184, PT ;  /* 0x000000bdbcb87246 */ /* 0x000fce00038001b8 */
.L_x_1291:
        /* <DEDUP_REMOVED lines=68> */
.L_x_1297:
[----:B------:R-:W-:-:S05]  /*b190*/  IMAD.U32 R184, RZ, RZ, UR54 ;  /* 0x00000036ffb87e24 */ /* 0x000fca000f8e00ff */
[----:B------:R-:W-:-:S13]  /*b1a0*/  ISETP.NE.AND P2, PT, R184, 0x1, PT ;  /* 0x00000001b800780c */ /* 0x000fda0003f45270 */
[----:B0-----:R-:W0:Y:S02]  /*b1b0*/  @P2 LDC.64 R2, c[0x0][0x9e8] ;  /* 0x00027a00ff022b82 */ /* 0x001e240000000a00 */
[----:B0-----:R-:W-:-:S05]  /*b1c0*/  @P2 IMAD.HI.U32 R2, R4, R2, RZ ;  /* 0x0000000204022227 */ /* 0x001fca00078e00ff */
[----:B------:R-:W-:-:S07]  /*b1d0*/  @P2 SHF.R.U32.HI R4, RZ, R3, R2 ;  /* 0x00000003ff042219 */ /* 0x000fce0000011602 */
.L_x_1298:
[----:B------:R-:W-:Y:S05]  /*b1e0*/  BSYNC B0 ;  /* 0x0000000000007941 */ /* 0x000fea0003800000 */
.L_x_1296:
[----:B------:R-:W-:-:S04]  /*b1f0*/  IMAD R0, R4, R184, -R0 ;  /* 0x000000b804007224 */ /* 0x000fc800078e0a00 */
[----:B------:R-:W-:-:S05]  /*b200*/  IMAD.IADD R0, R0, 0x1, -R17 ;  /* 0x0000000100007824 */ /* 0x000fca00078e0a11 */
[----:B------:R-:W-:Y:S02]  /*b210*/  VIMNMX R185, R185, R0, !PT ;  /* 0x00000000b9b97248 */ /* 0x000fe40007fe0100 */
[----:B------:R-:W-:-:S07]  /*b220*/  VIADDMNMX R186, R0, R184, R186, PT ;  /* 0x000000b800ba7246 */ /* 0x000fce00038001ba */
.L_x_1295:
        /* <DEDUP_REMOVED lines=142> */
[----:B------:R-:W-:Y:S01]  /*bb10*/  MUFU.EX2 R152, R152 ;  /* 0x0000009800987308 */ /* 0x000fe20000000800 */
[----:B------:R-:W-:-:S02]  /*bb20*/  LOP3.LUT P0, RZ, R16, 0x800, RZ, 0xc0, !PT ;  /* 0x0000080010ff7812 */ /* 0x000fc4000780c0ff */
[----:B------:R-:W-:-:S04]  /*bb30*/  FMNMX.FTZ R3, R182, R3, !PT ;  /* 0x00000003b6037209 */ /* 0x000fc80007810000 */
[----:B------:R-:W-:Y:S01]  /*bb40*/  FMNMX.FTZ R3, R183, R3, !PT ;  /* 0x00000003b7037209 */ /* 0x000fe20007810000 */
[----:B------:R0:W-:Y:S04]  /*bb50*/  MUFU.EX2 R186, R2 ;  /* 0x0000000200ba7308 */ /* 0x0001e80000000800 */
[----:B------:R-:W1:Y:S04]  /*bb60*/  SHFL.BFLY PT, R181, R3, 0x2, 0x1f ;  /* 0x0c401f0003b57f89 */ /* 0x000e6800000e0000 */
[----:B------:R-:W-:Y:S08]  /*bb70*/  MUFU.EX2 R153, R153 ;  /* 0x0000009900997308 */ /* 0x000ff00000000800 */
[----:B------:R-:W-:Y:S08]  /*bb80*/  MUFU.EX2 R156, R156 ;  /* 0x0000009c009c7308 */ /* 0x000ff00000000800 */
[----:B------:R-:W-:Y:S01]  /*bb90*/  MUFU.EX2 R157, R157 ;  /* 0x0000009d009d7308 */ /* 0x000fe20000000800 */
[----:B-1----:R-:W-:-:S07]  /*bba0*/  FMNMX.FTZ R3, R3, R181, !PT ;  /* 0x000000b503037209 */ /* 0x002fce0007810000 */
[----:B------:R-:W-:Y:S01]  /*bbb0*/  MUFU.EX2 R160, R160 ;  /* 0x000000a000a07308 */ /* 0x000fe20000000800 */
[----:B------:R-:W1:Y:S07]  /*bbc0*/  SHFL.BFLY PT, R181, R3, 0x1, 0x1f ;  /* 0x0c201f0003b57f89 */ /* 0x000e6e00000e0000 */
[----:B------:R-:W-:Y:S08]  /*bbd0*/  MUFU.EX2 R161, R161 ;  /* 0x000000a100a17308 */ /* 0x000ff00000000800 */
[----:B------:R-:W-:Y:S08]  /*bbe0*/  MUFU.EX2 R164, R164 ;  /* 0x000000a400a47308 */ /* 0x000ff00000000800 */
[----:B------:R-:W-:Y:S01]  /*bbf0*/  MUFU.EX2 R165, R165 ;  /* 0x000000a500a57308 */ /* 0x000fe20000000800 */
[----:B-1----:R-:W-:-:S04]  /*bc00*/  FMNMX.FTZ R3, R3, R181, !PT ;  /* 0x000000b503037209 */ /* 0x002fc80007810000 */
[C---:B------:R-:W-:Y:S01]  /*bc10*/  FSETP.NEU.FTZ.AND P1, PT, R3.reuse, -INF , PT ;  /* 0xff8000000300780b */ /* 0x040fe20003f3d000 */
[C---:B0-----:R-:W-:Y:S02]  /*bc20*/  FMUL.FTZ R2, R3.reuse, UR10 ;  /* 0x0000000a03027c20 */ /* 0x041fe40008410000 */
[----:B------:R-:W-:Y:S01]  /*bc30*/  MUFU.EX2 R168, R168 ;  /* 0x000000a800a87308 */ /* 0x000fe20000000800 */
[----:B------:R-:W-:-:S05]  /*bc40*/  FSEL R181, R3, RZ, P1 ;  /* 0x000000ff03b57208 */ /* 0x000fca0000800000 */
[----:B------:R-:W-:Y:S01]  /*bc50*/  FADD.FTZ R21, -R181, R21 ;  /* 0x00000015b5157221 */ /* 0x000fe20000010100 */
[----:B------:R-:W-:Y:S01]  /*bc60*/  FMUL.FTZ R181, R0, UR10 ;  /* 0x0000000a00b57c20 */ /* 0x000fe20008410000 */
[----:B------:R-:W-:Y:S01]  /*bc70*/  FSEL R0, R2, RZ, P1 ;  /* 0x000000ff02007208 */ /* 0x000fe20000800000 */
[----:B------:R-:W-:Y:S01]  /*bc80*/  MUFU.EX2 R169, R169 ;  /* 0x000000a900a97308 */ /* 0x000fe20000000800 */
[----:B------:R-:W-:-:S03]  /*bc90*/  FMUL.FTZ R21, R21, UR10 ;  /* 0x0000000a15157c20 */ /* 0x000fc60008410000 */
        /* <DEDUP_REMOVED lines=18> */
[----:B0-----:R-:W-:-:S07]  /*bdc0*/  FFMA.FTZ R20, R2, R20, R152 ;  /* 0x0000001402147223 */ /* 0x001fce0000010098 */
[----:B------:R-:W0:Y:S01]  /*bdd0*/  MUFU.EX2 R0, R21 ;  /* 0x0000001500007308 */ /* 0x000e220000000800 */
[----:B------:R-:W-:-:S07]  /*bde0*/  FADD.FTZ R20, R153, R20 ;  /* 0x0000001499147221 */ /* 0x000fce0000010000 */
        /* <DEDUP_REMOVED lines=47> */
[----:B-1----:R-:W-:-:S03]  /*c0e0*/  FADD.FTZ R21, R182, R20 ;  /* 0x00000014b6157221 */ /* 0x002fc60000010000 */
[----:B------:R-:W-:Y:S01]  /*c0f0*/  FADD.FTZ R20, R186, R5 ;  /* 0x00000005ba147221 */ /* 0x000fe20000010000 */
[----:B--2---:R-:W-:Y:S01]  /*c100*/  FADD.FTZ R5, R183, R21 ;  /* 0x00000015b7057221 */ /* 0x004fe20000010000 */
[----:B------:R-:W-:Y:S06]  /*c110*/  @!P0 BRA `(.L_x_1299) ;  /* 0x0000000000048947 */ /* 0x000fec0003800000 */
[----:B------:R-:W-:Y:S01]  /*c120*/  BPT.TRAP 0x1 ;  /* 0x000000040000795c */ /* 0x000fe20000300000 */
.L_x_1299:
[----:B------:R-:W0:Y:S01]  /*c130*/  S2UR UR6, SR_CgaCtaId ;  /* 0x00000000000679c3 */ /* 0x000e220000008800 */
[----:B------:R-:W-:Y:S01]  /*c140*/  R2UR UR4, R200 ;  /* 0x00000000c80472ca */ /* 0x000fe200000e0000 */
[----:B------:R-:W-:Y:S01]  /*c150*/  UIADD3 UR5, UR5, 0x30860, URZ ;  /* 0x0003086005057890 */ /* 0x000fe2000fffe03f */
[----:B------:R-:W-:Y:S01]  /*c160*/  F2FP.F16.F32.PACK_AB R196, R153, R152 ;  /* 0x0000009899c4723e */ /* 0x000fe200000000ff */
[----:B------:R-:W-:Y:S01]  /*c170*/  IMAD.MOV.U32 R21, RZ, RZ, R3 ;  /* 0x000000ffff157224 */ /* 0x000fe200078e0003 */
[----:B------:R-:W-:Y:S01]  /*c180*/  F2FP.F16.F32.PACK_AB R197, R155, R154 ;  /* 0x0000009a9bc5723e */ /* 0x000fe200000000ff */
[----:B------:R-:W-:Y:S01]  /*c190*/  IMAD.MOV.U32 R224, RZ, RZ, R4 ;  /* 0x000000ffffe07224 */ /* 0x000fe200078e0004 */
[----:B------:R-:W-:Y:S02]  /*c1a0*/  F2FP.F16.F32.PACK_AB R198, R157, R156 ;  /* 0x0000009c9dc6723e */ /* 0x000fe400000000ff */
[----:B------:R-:W-:Y:S02]  /*c1b0*/  F2FP.F16.F32.PACK_AB R199, R159, R158 ;  /* 0x0000009e9fc7723e */ /* 0x000fe400000000ff */
[----:B------:R-:W-:-:S02]  /*c1c0*/  F2FP.F16.F32.PACK_AB R192, R161, R160 ;  /* 0x000000a0a1c0723e */ /* 0x000fc400000000ff */
[----:B------:R-:W-:Y:S02]  /*c1d0*/  F2FP.F16.F32.PACK_AB R193, R163, R162 ;  /* 0x000000a2a3c1723e */ /* 0x000fe400000000ff */
[----:B------:R-:W-:Y:S01]  /*c1e0*/  ISETP.GT.AND P1, PT, R225, UR4, PT ;  /* 0x00000004e1007c0c */ /* 0x000fe2000bf24270 */
[----:B------:R-:W-:Y:S01]  /*c1f0*/  UMOV UR4, UR39 ;  /* 0x0000002700047c82 */ /* 0x000fe20008000000 */
[----:B------:R-:W-:Y:S01]  /*c200*/  F2FP.F16.F32.PACK_AB R194, R165, R164 ;  /* 0x000000a4a5c2723e */ /* 0x000fe200000000ff */
[----:B------:R-:W-:Y:S01]  /*c210*/  VIADD R225, R225, 0xffffffff ;  /* 0xffffffffe1e17836 */ /* 0x000fe20000000000 */
        /* <DEDUP_REMOVED lines=13> */
.L_x_1281:
        /* <DEDUP_REMOVED lines=131> */
.L_x_1301:
[----:B------:R-:W-:Y:S01]  /*cb20*/  ULEA UR5, UR39, UR40, 0x3 ;  /* 0x0000002827057291 */ /* 0x000fe2000f8e183f */
[----:B------:R-:W-:-:S05]  /*cb30*/  IMAD.U32 R0, RZ, RZ, UR38 ;  /* 0x00000026ff007e24 */ /* 0x000fca000f8e00ff */
[----:B------:R-:W-:-:S04]  /*cb40*/  SHF.L.U32 R0, R0, 0x1f, RZ ;  /* 0x0000001f00007819 */ /* 0x000fc800000006ff */
[----:B------:R0:W1:Y:S01]  /*cb50*/  SYNCS.PHASECHK.TRANS64.TRYWAIT P1, [UR5+0x30850], R0 ;  /* 0x03085000ff0075a7 */ /* 0x0000620008020145 */
[----:B------:R-:W-:Y:S05]  /*cb60*/  @!P0 BRA `(.L_x_1302) ;  /* 0x0000000000048947 */ /* 0x000fea0003800000 */
[----:B------:R-:W-:Y:S01]  /*cb70*/  BPT.TRAP 0x1 ;  /* 0x000000040000795c */ /* 0x000fe20000300000 */
.L_x_1302:
[----:B-1----:R-:W-:Y:S05]  /*cb80*/  @P1 BRA `(.L_x_1303) ;  /* 0x0000000000081947 */ /* 0x002fea0003800000 */
[----:B------:R-:W1:Y:S02]  /*cb90*/  SYNCS.PHASECHK.TRANS64.TRYWAIT P1, [UR5+0x30850], R0 ;  /* 0x03085000ff0075a7 */ /* 0x000e640008020145 */
[----:B-1----:R-:W-:Y:S05]  /*cba0*/  @!P1 BRA `(.L_x_1304) ;  /* 0x000000bc006c9947 */ /* 0x002fea0003800000 */
.L_x_1303:
[----:B------:R-:W-:Y:S01]  /*cbb0*/  UIADD3 UR40, UR40, 0x400, URZ ;  /* 0x0000040028287890 */ /* 0x000fe2000fffe03f */
[----:B------:R-:W-:Y:S01]  /*cbc0*/  WARPGROUP.ARRIVE ;  /* 0x00000000000079c5 */ /* 0x000fe20000000000 */
[----:B------:R-:W-:Y:S01]  /*cbd0*/  UMOV UR7, 0x40000040 ;  /* 0x4000004000077882 */ /* 0x000fe20000000000 */
[----:B-1----:R-:W1:Y:S01]  /*cbe0*/  SHFL.BFLY PT, R7, R20, 0x2, 0x1f ;  /* 0x0c401f0014077f89 */ /* 0x002e6200000e0000 */
[----:B------:R-:W-:Y:S01]  /*cbf0*/  USHF.R.U32.HI UR40, URZ, 0x4, UR40 ;  /* 0x000000043f287899 */ /* 0x000fe20008011628 */
[----:B------:R-:W-:Y:S02]  /*cc00*/  IMAD.MOV.U32 R6, RZ, RZ, RZ ;  /* 0x000000ffff067224 */ /* 0x000fe400078e00ff */
[----:B0-----:R-:W0:Y:S01]  /*cc10*/  SHFL.BFLY PT, R0, R5, 0x2, 0x1f ;  /* 0x0c401f0005007f89 */ /* 0x001e2200000e0000 */
[----:B------:R-:W-:Y:S01]  /*cc20*/  ULOP3.LUT UR40, UR40, 0x3fff, URZ, 0xc0, !UPT ;  /* 0x00003fff28287892 */ /* 0x000fe2000f8ec03f */
[----:B------:R-:W-:-:S03]  /*cc30*/  IMAD.U32 R13, RZ, RZ, UR10 ;  /* 0x0000000aff0d7e24 */ /* 0x000fc6000f8e00ff */
[----:B------:R-:W-:-:S04]  /*cc40*/  ULOP3.LUT UR4, UR40, 0x2000000, URZ, 0xfc, !UPT ;  /* 0x0200000028047892 */ /* 0x000fc8000f8efc3f */
[----:B------:R-:W-:-:S07]  /*cc50*/  ULEA UR4, UR39, UR4, 0xb ;  /* 0x0000000427047291 */ /* 0x000fce000f8e583f */
[----:B------:R-:W-:Y:S02]  /*cc60*/  UMOV UR6, UR4 ;  /* 0x0000000400067c82 */ /* 0x000fe40008000000 */
[----:B------:R-:W-:Y:S01]  /*cc70*/  HGMMA.64x256x16.F32 R24, R196, gdesc[UR4].tnspB, R24, gsb0 ;  /* 0x43e00004c4187df0 */ /* 0x000fe20008000818 */
[----:B------:R-:W-:Y:S01]  /*cc80*/  UIADD3 UR6, UR4, 0x80, URZ ;  /* 0x0000008004067890 */ /* 0x000fe2000fffe03f */
[----:B-1----:R-:W-:Y:S01]  /*cc90*/  FADD.FTZ R7, R7, R20 ;  /* 0x0000001407077221 */ /* 0x002fe20000010000 */
[----:B------:R-:W-:Y:S01]  /*cca0*/  UMOV UR7, 0x40000040 ;  /* 0x4000004000077882 */ /* 0x000fe20000000000 */
[----:B0-----:R-:W-:Y:S01]  /*ccb0*/  FADD.FTZ R2, R0, R5 ;  /* 0x0000000500027221 */ /* 0x001fe20000010000 */
[----:B------:R-:W-:Y:S02]  /*ccc0*/  IMAD.MOV.U32 R5, RZ, RZ, RZ ;  /* 0x000000ffff057224 */ /* 0x000fe400078e00ff */
[----:B------:R-:W0:Y:S04]  /*ccd0*/  SHFL.BFLY PT, R0, R7, 0x1, 0x1f ;  /* 0x0c201f0007007f89 */ /* 0x000e2800000e0000 */
[----:B------:R-:W1:Y:S01]  /*cce0*/  SHFL.BFLY PT, R9, R2, 0x1, 0x1f ;  /* 0x0c201f0002097f89 */ /* 0x000e6200000e0000 */
[----:B0-----:R-:W-:Y:S01]  /*ccf0*/  FADD.FTZ R11, R7, R0 ;  /* 0x00000000070b7221 */ /* 0x001fe20000010000 */
[----:B------:R-:W-:-:S02]  /*cd00*/  IMAD.U32 R7, RZ, RZ, UR10 ;  /* 0x0000000aff077e24 */ /* 0x000fc4000f8e00ff */
[----:B------:R-:W-:Y:S02]  /*cd10*/  IMAD.MOV.U32 R0, RZ, RZ, -0x800000 ;  /* 0xff800000ff007424 */ /* 0x000fe400078e00ff */
[----:B-1----:R-:W-:Y:S01]  /*cd20*/  FADD.FTZ R12, R2, R9 ;  /* 0x00000009020c7221 */ /* 0x002fe20000010000 */
[----:B------:R-:W-:Y:S01]  /*cd30*/  FSETP.NE.FTZ.AND P1, PT, R11, RZ, PT ;  /* 0x000000ff0b00720b */ /* 0x000fe20003f35000 */
[----:B------:R-:W-:-:S03]  /*cd40*/  IMAD.MOV.U32 R2, RZ, RZ, -0x800000 ;  /* 0xff800000ff027424 */ /* 0x000fc600078e00ff */
        /* <DEDUP_REMOVED lines=30> */
.L_x_1305:
[----:B------:R-:W2:Y:S01]  /*cf30*/  LDL.LU R3, [R1+0x14] ;  /* 0x0000140001037983 */ /* 0x000ea20000300800 */
[----:B------:R-:W-:Y:S01]  /*cf40*/  UIADD3 UR4, UR5, 0x30860, URZ ;  /* 0x0003086005047890 */ /* 0x000fe2000fffe03f */
[----:B------:R-:W0:Y:S01]  /*cf50*/  S2UR UR5, SR_CgaCtaId ;  /* 0x00000000000579c3 */ /* 0x000e220000008800 */
        /* <DEDUP_REMOVED lines=33> */
[----:B------:R-:W-:Y:S01]  /*d170*/  USEL UR4, URZ, 0x1, UP0 ;  /* 0x000000013f047887 */ /* 0x000fe20008000000 */
        /* <DEDUP_REMOVED lines=100> */
[----:B------:R-:W-:-:S02]  /*d7c0*/  USEL UR39, UR39, URZ, UP0 ;  /* 0x0000003f27277287 */ /* 0x000fc40008000000 */
[----:B------:R-:W-:Y:S01]  /*d7d0*/  ULOP3.LUT UR38, UR38, UR4, URZ, 0x3c, !UPT ;  /* 0x0000000426267292 */ /* 0x000fe2000f8e3c3f */
[----:B--2---:R-:W-:-:S13]  /*d7e0*/  R2UR UR6, R3 ;  /* 0x00000000030672ca */ /* 0x004fda00000e0000 */
[----:B------:R-:W-:-:S06]  /*d7f0*/  UIADD3 UR6, UR6, 0x1, URZ ;  /* 0x0000000106067890 */ /* 0x000fcc000fffe03f */
[----:B------:R-:W-:-:S05]  /*d800*/  IMAD.U32 R3, RZ, RZ, UR6 ;  /* 0x00000006ff037e24 */ /* 0x000fca000f8e00ff */
[----:B------:R0:W-:Y:S02]  /*d810*/  STL [R1+0x14], R3 ;  /* 0x0000140301007387 */ /* 0x0001e40000100800 */
.L_x_1227:
        /* <DEDUP_REMOVED lines=15> */
[----:B0-----:R-:W3:Y:S01]  /*d910*/  LDL R3, [R1+0x28] ;  /* 0x0000280001037983 */ /* 0x001ee20000100800 */
[----:B------:R-:W-:Y:S01]  /*d920*/  F2FP.F16.F32.PACK_AB R7, R31, R30 ;  /* 0x0000001e1f07723e */ /* 0x000fe200000000ff */
[----:B------:R-:W-:Y:S01]  /*d930*/  ULDC.64 UR16, c[0x0][0xc00] ;  /* 0x0003000000107ab9 */ /* 0x000fe20000000a00 */
[----:B------:R-:W-:Y:S01]  /*d940*/  F2FP.F16.F32.PACK_AB R10, R37, R36 ;  /* 0x00000024250a723e */ /* 0x000fe200000000ff */
[----:B------:R-:W-:Y:S01]  /*d950*/  ULDC.64 UR12, c[0x0][0xc00] ;  /* 0x00030000000c7ab9 */ /* 0x000fe20000000a00 */
[----:B------:R-:W-:Y:S01]  /*d960*/  F2FP.F16.F32.PACK_AB R11, R39, R38 ;  /* 0x00000026270b723e */ /* 0x000fe200000000ff */
[----:B------:R-:W-:Y:S01]  /*d970*/  ULDC.64 UR14, c[0x0][0xc08] ;  /* 0x00030200000e7ab9 */ /* 0x000fe20000000a00 */
[----:B------:R-:W-:Y:S01]  /*d980*/  R2UR UR19, R202 ;  /* 0x00000000ca1372ca */ /* 0x000fe200000e0000 */
[----:B------:R-:W-:Y:S01]  /*d990*/  ULDC UR22, c[0x0][0xbe8] ;  /* 0x0002fa0000167ab9 */ /* 0x000fe20000000800 */
[----:B------:R-:W-:-:S02]  /*d9a0*/  R2UR UR18, R204 ;  /* 0x00000000cc1272ca */ /* 0x000fc400000e0000 */
[----:B------:R-:W-:Y:S01]  /*d9b0*/  R2UR UR26, R205 ;  /* 0x00000000cd1a72ca */ /* 0x000fe200000e0000 */
[----:B------:R-:W-:Y:S01]  /*d9c0*/  UMOV UR10, UR8 ;  /* 0x00000008000a7c82 */ /* 0x000fe20008000000 */
[----:B-1----:R-:W-:Y:S01]  /*d9d0*/  UMOV UR11, UR4 ;  /* 0x00000004000b7c82 */ /* 0x002fe20008000000 */
[----:B------:R-:W-:Y:S01]  /*d9e0*/  UISETP.NE.U32.AND UP0, UPT, UR14, URZ, UPT ;  /* 0x0000003f0e00728c */ /* 0x000fe2000bf05070 */
[----:B------:R-:W-:-:S03]  /*d9f0*/  ULDC UR4, c[0x0][0xad4] ;  /* 0x0002b50000047ab9 */ /* 0x000fc60000000800 */
[----:B------:R-:W-:-:S11]  /*da00*/  UISETP.NE.AND.EX UP0, UPT, UR15, URZ, UPT, UP0 ;  /* 0x0000003f0f00728c */ /* 0x000fd6000bf05300 */
[----:B------:R-:W-:Y:S01]  /*da10*/  @UP0 ULDC.64 UR14, c[0x0][0xc08] ;  /* 0x00030200000e0ab9 */ /* 0x000fe20000000a00 */
[----:B------:R-:W-:Y:S01]  /*da20*/  BAR.SYNC.DEFER_BLOCKING 0x1, 0x100 ;  /* 0x0044000000007b1d */ /* 0x000fe20000010000 */
[----:B--2---:R-:W-:Y:S01]  /*da30*/  R2UR UR9, R8 ;  /* 0x00000000080972ca */ /* 0x004fe200000e0000 */
[----:B---3--:R-:W-:-:S03]  /*da40*/  IMAD.WIDE R18, R3, R18, UR10 ;  /* 0x0000000a03127e25 */ /* 0x008fc6000f8e0212 */
[C---:B------:R-:W-:Y:S02]  /*da50*/  IADD3 R159, P0, R18.reuse, 0x40, RZ ;  /* 0x00000040129f7810 */ /* 0x040fe40007f1e0ff */
[C---:B------:R-:W-:Y:S02]  /*da60*/  LOP3.LUT R5, R18.reuse, 0x380, RZ, 0xc0, !PT ;  /* 0x0000038012057812 */ /* 0x040fe400078ec0ff */
[----:B------:R-:W-:-:S05]  /*da70*/  IADD3 R9, P1, R18, 0x20, RZ ;  /* 0x0000002012097810 */ /* 0x000fca0007f3e0ff */
[----:B------:R-:W-:Y:S01]  /*da80*/  UIMAD.WIDE UR12, UR9, 0x4, UR12 ;  /* 0x00000004090c78a5 */ /* 0x000fe2000f8e020c */
[----:B------:R-:W-:Y:S02]  /*da90*/  LOP3.LUT R158, R159, 0x380, RZ, 0xc0, !PT ;  /* 0x000003809f9e7812 */ /* 0x000fe400078ec0ff */
[----:B------:R-:W-:Y:S02]  /*daa0*/  SHF.R.U64 R5, R5, 0x3, RZ ;  /* 0x0000000305057819 */ /* 0x000fe400000012ff */
[----:B------:R-:W-:Y:S02]  /*dab0*/  LOP3.LUT R8, R9, 0x380, RZ, 0xc0, !PT ;  /* 0x0000038009087812 */ /* 0x000fe400078ec0ff */
[----:B------:R-:W-:Y:S02]  /*dac0*/  SHF.R.U64 R158, R158, 0x3, RZ ;  /* 0x000000039e9e7819 */ /* 0x000fe400000012ff */
[C---:B------:R-:W-:Y:S02]  /*dad0*/  IADD3 R167, P5, R18.reuse, 0x4040, RZ ;  /* 0x0000404012a77810 */ /* 0x040fe40007fbe0ff */
[----:B------:R-:W-:-:S02]  /*dae0*/  IADD3 R3, P2, R18, 0x4060, RZ ;  /* 0x0000406012037810 */ /* 0x000fc40007f5e0ff */
[----:B------:R-:W-:Y:S02]  /*daf0*/  IADD3 R163, P3, R18, 0x4000, RZ ;  /* 0x0000400012a37810 */ /* 0x000fe40007f7e0ff */
[----:B------:R-:W-:Y:S01]  /*db00*/  LOP3.LUT R4, R5, R18, RZ, 0x3c, !PT ;  /* 0x0000001205047212 */ /* 0x000fe200078e3cff */
[--C-:B------:R-:W-:Y:S01]  /*db10*/  IMAD.MOV.U32 R5, RZ, RZ, R19.reuse ;  /* 0x000000ffff057224 */ /* 0x100fe200078e0013 */
[----:B------:R-:W-:Y:S02]  /*db20*/  SHF.R.U64 R8, R8, 0x3, RZ ;  /* 0x0000000308087819 */ /* 0x000fe400000012ff */
[----:B------:R-:W-:Y:S02]  /*db30*/  IADD3 R161, P4, R18, 0x60, RZ ;  /* 0x0000006012a17810 */ /* 0x000fe40007f9e0ff */
[----:B------:R-:W-:Y:S01]  /*db40*/  LOP3.LUT R158, R158, R159, RZ, 0x3c, !PT ;  /* 0x0000009f9e9e7212 */ /* 0x000fe200078e3cff */
[----:B------:R-:W-:Y:S01]  /*db50*/  IMAD.X R159, RZ, RZ, R19, P0 ;  /* 0x000000ffff9f7224 */ /* 0x000fe200000e0613 */
[----:B------:R-:W-:-:S02]  /*db60*/  IADD3 R165, P6, R18, 0x4020, RZ ;  /* 0x0000402012a57810 */ /* 0x000fc40007fde0ff */
[----:B------:R-:W-:Y:S02]  /*db70*/  LOP3.LUT R166, R167, 0x380, RZ, 0xc0, !PT ;  /* 0x00000380a7a67812 */ /* 0x000fe400078ec0ff */
[----:B------:R-:W-:Y:S02]  /*db80*/  LOP3.LUT R12, R3, 0x380, RZ, 0xc0, !PT ;  /* 0x00000380030c7812 */ /* 0x000fe400078ec0ff */
[----:B------:R-:W-:Y:S02]  /*db90*/  LOP3.LUT R162, R163, 0x380, RZ, 0xc0, !PT ;  /* 0x00000380a3a27812 */ /* 0x000fe400078ec0ff */
[----:B------:R-:W-:Y:S02]  /*dba0*/  IADD3 R15, P0, R18, 0x8020, RZ ;  /* 0x00008020120f7810 */ /* 0x000fe40007f1e0ff */
[----:B------:R-:W-:Y:S01]  /*dbb0*/  LOP3.LUT R8, R8, R9, RZ, 0x3c, !PT ;  /* 0x0000000908087212 */ /* 0x000fe200078e3cff */
[----:B------:R-:W-:Y:S01]  /*dbc0*/  IMAD.X R9, RZ, RZ, R19, P1 ;  /* 0x000000ffff097224 */ /* 0x000fe200008e0613 */
[----:B------:R-:W-:-:S02]  /*dbd0*/  LOP3.LUT R160, R161, 0x380, RZ, 0xc0, !PT ;  /* 0x00000380a1a07812 */ /* 0x000fc400078ec0ff */
[----:B------:R-:W-:Y:S02]  /*dbe0*/  LOP3.LUT R164, R165, 0x380, RZ, 0xc0, !PT ;  /* 0x00000380a5a47812 */ /* 0x000fe400078ec0ff */
[----:B------:R-:W-:Y:S02]  /*dbf0*/  MOV R13, R4 ;  /* 0x00000004000d7202 */ /* 0x000fe40000000f00 */
[----:B------:R-:W-:Y:S02]  /*dc00*/  F2FP.F16.F32.PACK_AB R4, R25, R24 ;  /* 0x000000181904723e */ /* 0x000fe400000000ff */
[----:B------:R-:W-:Y:S02]  /*dc10*/  F2FP.F16.F32.PACK_AB R5, R27, R26 ;  /* 0x0000001a1b05723e */ /* 0x000fe400000000ff */
[----:B------:R-:W-:Y:S02]  /*dc20*/  SHF.R.U64 R166, R166, 0x3, RZ ;  /* 0x00000003a6a67819 */ /* 0x000fe400000012ff */
[----:B------:R-:W-:Y:S01]  /*dc30*/  SHF.R.U64 R12, R12, 0x3, RZ ;  /* 0x000000030c0c7819 */ /* 0x000fe200000012ff */
[----:B------:R0:W-:Y:S01]  /*dc40*/  STSM.16.M88.4 [R13], R4 ;  /* 0x000000040d007844 */ /* 0x0001e20000000200 */
[----:B------:R-:W-:-:S02]  /*dc50*/  IADD3 R169, P1, R18, 0x8000, RZ ;  /* 0x0000800012a97810 */ /* 0x000fc40007f3e0ff */
[----:B------:R-:W-:Y:S02]  /*dc60*/  SHF.R.U64 R162, R162, 0x3, RZ ;  /* 0x00000003a2a27819 */ /* 0x000fe400000012ff */
[----:B------:R-:W-:Y:S02]  /*dc70*/  LOP3.LUT R14, R15, 0x380, RZ, 0xc0, !PT ;  /* 0x000003800f0e7812 */ /* 0x000fe400078ec0ff */
[----:B------:R-:W-:Y:S02]  /*dc80*/  SHF.R.U64 R160, R160, 0x3, RZ ;  /* 0x00000003a0a07819 */ /* 0x000fe400000012ff */
[----:B------:R-:W-:Y:S02]  /*dc90*/  SHF.R.U64 R164, R164, 0x3, RZ ;  /* 0x00000003a4a47819 */ /* 0x000fe400000012ff */
[----:B------:R-:W-:Y:S01]  /*dca0*/  LOP3.LUT R166, R166, R167, RZ, 0x3c, !PT ;  /* 0x000000a7a6a67212 */ /* 0x000fe200078e3cff */
[----:B------:R-:W-:Y:S01]  /*dcb0*/  IMAD.X R167, RZ, RZ, R19, P5 ;  /* 0x000000ffffa77224 */ /* 0x000fe200028e0613 */
[----:B------:R-:W-:-:S02]  /*dcc0*/  LOP3.LUT R12, R12, R3, RZ, 0x3c, !PT ;  /* 0x000000030c0c7212 */ /* 0x000fc400078e3cff */
[----:B------:R-:W-:Y:S01]  /*dcd0*/  LOP3.LUT R168, R169, 0x380, RZ, 0xc0, !PT ;  /* 0x00000380a9a87812 */ /* 0x000fe200078ec0ff */
[--C-:B0-----:R-:W-:Y:S01]  /*dce0*/  IMAD.X R13, RZ, RZ, R19.reuse, P2 ;  /* 0x000000ffff0d7224 */ /* 0x101fe200010e0613 */
[----:B------:R-:W-:Y:S01]  /*dcf0*/  LOP3.LUT R162, R162, R163, RZ, 0x3c, !PT ;  /* 0x000000a3a2a27212 */ /* 0x000fe200078e3cff */
[--C-:B------:R-:W-:Y:S01]  /*dd00*/  IMAD.X R163, RZ, RZ, R19.reuse, P3 ;  /* 0x000000ffffa37224 */ /* 0x100fe200018e0613 */
[----:B------:R-:W-:Y:S02]  /*dd10*/  MOV R3, R8 ;  /* 0x0000000800037202 */ /* 0x000fe40000000f00 */
[----:B------:R-:W-:Y:S02]  /*dd20*/  SHF.R.U64 R14, R14, 0x3, RZ ;  /* 0x000000030e0e7819 */ /* 0x000fe400000012ff */
[----:B------:R-:W-:Y:S01]  /*dd30*/  LOP3.LUT R160, R160, R161, RZ, 0x3c, !PT ;  /* 0x000000a1a0a07212 */ /* 0x000fe200078e3cff */
[----:B------:R-:W-:Y:S01]  /*dd40*/  IMAD.X R161, RZ, RZ, R19, P4 ;  /* 0x000000ffffa17224 */ /* 0x000fe200020e0613 */
[----:B------:R-:W-:-:S02]  /*dd50*/  F2FP.F16.F32.PACK_AB R8, R33, R32 ;  /* 0x000000202108723e */ /* 0x000fc400000000ff */
[----:B------:R-:W-:Y:S02]  /*dd60*/  F2FP.F16.F32.PACK_AB R9, R35, R34 ;  /* 0x000000222309723e */ /* 0x000fe400000000ff */
[----:B------:R-:W-:Y:S02]  /*dd70*/  IADD3 R20, P5, R18, 0xc020, RZ ;  /* 0x0000c02012147810 */ /* 0x000fe40007fbe0ff */
[----:B------:R-:W-:Y:S01]  /*dd80*/  LOP3.LUT R164, R164, R165, RZ, 0x3c, !PT ;  /* 0x000000a5a4a47212 */ /* 0x000fe200078e3cff */
[----:B------:R-:W-:Y:S01]  /*dd90*/  IMAD.X R165, RZ, RZ, R19, P6 ;  /* 0x000000ffffa57224 */ /* 0x000fe200030e0613 */
[C---:B------:R-:W-:Y:S01]  /*dda0*/  IADD3 R155, P3, R18.reuse, 0x8060, RZ ;  /* 0x00008060129b7810 */ /* 0x040fe20007f7e0ff */
[----:B------:R0:W-:Y:S01]  /*ddb0*/  STSM.16.M88.4 [R3], R8 ;  /* 0x0000000803007844 */ /* 0x0001e20000000200 */
[----:B------:R-:W-:Y:S02]  /*ddc0*/  IADD3 R153, P2, R18, 0xc040, RZ ;  /* 0x0000c04012997810 */ /* 0x000fe40007f5e0ff */
[----:B------:R-:W-:-:S02]  /*ddd0*/  SHF.R.U64 R168, R168, 0x3, RZ ;  /* 0x00000003a8a87819 */ /* 0x000fc400000012ff */
[----:B------:R-:W-:Y:S02]  /*dde0*/  IADD3 R171, P4, R18, 0x8040, RZ ;  /* 0x0000804012ab7810 */ /* 0x000fe40007f9e0ff */
[----:B------:R-:W-:Y:S01]  /*ddf0*/  LOP3.LUT R14, R14, R15, RZ, 0x3c, !PT ;  /* 0x0000000f0e0e7212 */ /* 0x000fe200078e3cff */
[----:B------:R-:W-:Y:S01]  /*de00*/  IMAD.X R15, RZ, RZ, R19, P0 ;  /* 0x000000ffff0f7224 */ /* 0x000fe200000e0613 */
[----:B------:R-:W-:Y:S02]  /*de10*/  IADD3 R157, P6, R18, 0xc000, RZ ;  /* 0x0000c000129d7810 */ /* 0x000fe40007fde0ff */
[----:B------:R-:W-:Y:S02]  /*de20*/  LOP3.LUT R21, R20, 0x380, RZ, 0xc0, !PT ;  /* 0x0000038014157812 */ /* 0x000fe400078ec0ff */
[----:B------:R-:W-:Y:S02]  /*de30*/  LOP3.LUT R154, R155, 0x380, RZ, 0xc0, !PT ;  /* 0x000003809b9a7812 */ /* 0x000fe400078ec0ff */
[----:B------:R-:W-:-:S02]  /*de40*/  LOP3.LUT R152, R153, 0x380, RZ, 0xc0, !PT ;  /* 0x0000038099987812 */ /* 0x000fc400078ec0ff */
[----:B------:R-:W-:Y:S02]  /*de50*/  MOV R159, R158 ;  /* 0x0000009e009f7202 */ /* 0x000fe40000000f00 */
[----:B------:R-:W-:Y:S02]  /*de60*/  F2FP.F16.F32.PACK_AB R4, R41, R40 ;  /* 0x000000282904723e */ /* 0x000fe400000000ff */
[----:B------:R-:W-:Y:S02]  /*de70*/  F2FP.F16.F32.PACK_AB R5, R43, R42 ;  /* 0x0000002a2b05723e */ /* 0x000fe400000000ff */
[----:B------:R-:W-:Y:S02]  /*de80*/  F2FP.F16.F32.PACK_AB R6, R45, R44 ;  /* 0x0000002c2d06723e */ /* 0x000fe400000000ff */
[----:B------:R-:W-:Y:S02]  /*de90*/  F2FP.F16.F32.PACK_AB R7, R47, R46 ;  /* 0x0000002e2f07723e */ /* 0x000fe400000000ff */
[----:B------:R-:W-:Y:S01]  /*dea0*/  LOP3.LUT R168, R168, R169, RZ, 0x3c, !PT ;  /* 0x000000a9a8a87212 */ /* 0x000fe200078e3cff */
[----:B------:R-:W-:Y:S01]  /*deb0*/  IMAD.X R169, RZ, RZ, R19, P1 ;  /* 0x000000ffffa97224 */ /* 0x000fe200008e0613 */
[----:B------:R-:W-:Y:S01]  /*dec0*/  LOP3.LUT R170, R171, 0x380, RZ, 0xc0, !PT ;  /* 0x00000380abaa7812 */ /* 0x000fe200078ec0ff */
[----:B------:R1:W-:Y:S01]  /*ded0*/  STSM.16.M88.4 [R159], R4 ;  /* 0x000000049f007844 */ /* 0x0003e20000000200 */
[----:B------:R-:W-:-:S02]  /*dee0*/  MOV R160, R160 ;  /* 0x000000a000a07202 */ /* 0x000fc40000000f00 */
[----:B0-----:R-:W-:Y:S02]  /*def0*/  F2FP.F16.F32.PACK_AB R8, R49, R48 ;  /* 0x000000303108723e */ /* 0x001fe400000000ff */
[----:B------:R-:W-:Y:S02]  /*df00*/  F2FP.F16.F32.PACK_AB R9, R51, R50 ;  /* 0x000000323309723e */ /* 0x000fe400000000ff */
[----:B------:R-:W-:Y:S02]  /*df10*/  F2FP.F16.F32.PACK_AB R10, R53, R52 ;  /* 0x00000034350a723e */ /* 0x000fe400000000ff */
[----:B------:R-:W-:Y:S02]  /*df20*/  F2FP.F16.F32.PACK_AB R11, R55, R54 ;  /* 0x00000036370b723e */ /* 0x000fe400000000ff */
[----:B------:R-:W-:Y:S02]  /*df30*/  LOP3.LUT R156, R157, 0x380, RZ, 0xc0, !PT ;  /* 0x000003809d9c7812 */ /* 0x000fe400078ec0ff */
[----:B------:R-:W-:Y:S01]  /*df40*/  SHF.R.U64 R21, R21, 0x3, RZ ;  /* 0x0000000315157819 */ /* 0x000fe200000012ff */
[----:B------:R0:W-:Y:S01]  /*df50*/  STSM.16.M88.4 [R160], R8 ;  /* 0x00000008a0007844 */ /* 0x0001e20000000200 */
[----:B------:R-:W-:-:S02]  /*df60*/  IADD3 R3, P1, R18, 0xc060, RZ ;  /* 0x0000c06012037810 */ /* 0x000fc40007f3e0ff */
[----:B------:R-:W-:Y:S02]  /*df70*/  SHF.R.U64 R154, R154, 0x3, RZ ;  /* 0x000000039a9a7819 */ /* 0x000fe400000012ff */
[----:B------:R-:W-:Y:S02]  /*df80*/  SHF.R.U64 R152, R152, 0x3, RZ ;  /* 0x0000000398987819 */ /* 0x000fe400000012ff */
[----:B------:R-:W-:Y:S02]  /*df90*/  MOV R158, R12 ;  /* 0x0000000c009e7202 */ /* 0x000fe40000000f00 */
[----:B------:R-:W-:Y:S02]  /*dfa0*/  MOV R22, R14 ;  /* 0x0000000e00167202 */ /* 0x000fe40000000f00 */
[----:B------:R-:W-:Y:S02]  /*dfb0*/  SHF.R.U64 R170, R170, 0x3, RZ ;  /* 0x00000003aaaa7819 */ /* 0x000fe400000012ff */
[----:B------:R-:W-:-:S02]  /*dfc0*/  MOV R162, R162 ;  /* 0x000000a200a27202 */ /* 0x000fc40000000f00 */
[----:B------:R-:W-:Y:S02]  /*dfd0*/  F2FP.F16.F32.PACK_AB R12, R57, R56 ;  /* 0x00000038390c723e */ /* 0x000fe400000000ff */
[----:B------:R-:W-:Y:S02]  /*dfe0*/  F2FP.F16.F32.PACK_AB R13, R59, R58 ;  /* 0x0000003a3b0d723e */ /* 0x000fe400000000ff */
[----:B------:R-:W-:Y:S02]  /*dff0*/  F2FP.F16.F32.PACK_AB R14, R61, R60 ;  /* 0x0000003c3d0e723e */ /* 0x000fe400000000ff */
[----:B------:R-:W-:Y:S02]  /*e000*/  F2FP.F16.F32.PACK_AB R15, R63, R62 ;  /* 0x0000003e3f0f723e */ /* 0x000fe400000000ff */
[----:B------:R-:W-:Y:S02]  /*e010*/  SHF.R.U64 R156, R156, 0x3, RZ ;  /* 0x000000039c9c7819 */ /* 0x000fe400000012ff */
[----:B------:R-:W-:Y:S01]  /*e020*/  MOV R164, R164 ;  /* 0x000000a400a47202 */ /* 0x000fe20000000f00 */
[----:B------:R2:W-:Y:S01]  /*e030*/  STSM.16.M88.4 [R162], R12 ;  /* 0x0000000ca2007844 */ /* 0x0005e20000000200 */
[----:B-1----:R-:W-:-:S02]  /*e040*/  F2FP.F16.F32.PACK_AB R4, R65, R64 ;  /* 0x000000404104723e */ /* 0x002fc400000000ff */
        /* <DEDUP_REMOVED lines=20> */
[----:B------:R-:W-:Y:S01]  /*e190*/  SHF.R.U64 R18, R18, 0x3, RZ ;  /* 0x0000000312127819 */ /* 0x000fe200000012ff */
[----:B------:R0:W-:Y:S01]  /*e1a0*/  STSM.16.M88.4 [R166], R8 ;  /* 0x00000008a6007844 */ /* 0x0001e20000000200 */
[----:B------:R-:W-:Y:S01]  /*e1b0*/  F2FP.F16.F32.PACK_AB R160, R81, R80 ;  /* 0x0000005051a0723e */ /* 0x000fe200000000ff */
[----:B------:R-:W-:Y:S01]  /*e1c0*/  IMAD.X R19, RZ, RZ, R19, P1 ;  /* 0x000000ffff137224 */ /* 0x000fe200008e0613 */
[----:B------:R-:W-:-:S02]  /*e1d0*/  F2FP.F16.F32.PACK_AB R161, R83, R82 ;  /* 0x0000005253a1723e */ /* 0x000fc400000000ff */
[----:B--2---:R-:W-:Y:S02]  /*e1e0*/  F2FP.F16.F32.PACK_AB R162, R85, R84 ;  /* 0x0000005455a2723e */ /* 0x004fe400000000ff */
[----:B------:R-:W-:Y:S02]  /*e1f0*/  F2FP.F16.F32.PACK_AB R163, R87, R86 ;  /* 0x0000005657a3723e */ /* 0x000fe400000000ff */
[----:B------:R-:W-:Y:S02]  /*e200*/  MOV R168, R168 ;  /* 0x000000a800a87202 */ /* 0x000fe40000000f00 */
[----:B-1----:R-:W-:Y:S01]  /*e210*/  F2FP.F16.F32.PACK_AB R164, R89, R88 ;  /* 0x0000005859a4723e */ /* 0x002fe200000000ff */
[----:B------:R1:W-:Y:S01]  /*e220*/  STSM.16.M88.4 [R158], R160 ;  /* 0x000000a09e007844 */ /* 0x0003e20000000200 */
[----:B------:R-:W-:Y:S02]  /*e230*/  F2FP.F16.F32.PACK_AB R165, R91, R90 ;  /* 0x0000005a5ba5723e */ /* 0x000fe400000000ff */
[----:B------:R-:W-:-:S02]  /*e240*/  F2FP.F16.F32.PACK_AB R167, R95, R94 ;  /* 0x0000005e5fa7723e */ /* 0x000fc400000000ff */
[----:B0-----:R-:W-:Y:S02]  /*e250*/  F2FP.F16.F32.PACK_AB R166, R93, R92 ;  /* 0x0000005c5da6723e */ /* 0x001fe400000000ff */
[----:B------:R-:W-:Y:S02]  /*e260*/  MOV R20, R20 ;  /* 0x0000001400147202 */ /* 0x000fe40000000f00 */
[----:B------:R-:W-:Y:S01]  /*e270*/  MOV R169, R154 ;  /* 0x0000009a00a97202 */ /* 0x000fe20000000f00 */
[----:B------:R-:W-:Y:S01]  /*e280*/  STSM.16.M88.4 [R168], R164 ;  /* 0x000000a4a8007844 */ /* 0x000fe20000000200 */
[----:B------:R-:W-:Y:S02]  /*e290*/  MOV R21, R152 ;  /* 0x0000009800157202 */ /* 0x000fe40000000f00 */
[----:B------:R-:W-:Y:S02]  /*e2a0*/  F2FP.F16.F32.PACK_AB R12, R97, R96 ;  /* 0x00000060610c723e */ /* 0x000fe400000000ff */
[----:B------:R-:W-:-:S02]  /*e2b0*/  F2FP.F16.F32.PACK_AB R13, R99, R98 ;  /* 0x00000062630d723e */ /* 0x000fc400000000ff */
[----:B------:R-:W-:Y:S02]  /*e2c0*/  F2FP.F16.F32.PACK_AB R14, R101, R100 ;  /* 0x00000064650e723e */ /* 0x000fe400000000ff */
[----:B------:R-:W-:Y:S02]  /*e2d0*/  F2FP.F16.F32.PACK_AB R15, R103, R102 ;  /* 0x00000066670f723e */ /* 0x000fe400000000ff */
[----:B------:R-:W-:Y:S02]  /*e2e0*/  LOP3.LUT R18, R18, R3, RZ, 0x3c, !PT ;  /* 0x0000000312127212 */ /* 0x000fe400078e3cff */
[----:B------:R-:W-:Y:S01]  /*e2f0*/  MOV R170, R170 ;  /* 0x000000aa00aa7202 */ /* 0x000fe20000000f00 */
[----:B------:R0:W-:Y:S01]  /*e300*/  STSM.16.M88.4 [R22], R12 ;  /* 0x0000000c16007844 */ /* 0x0001e20000000200 */
[----:B------:R-:W-:Y:S02]  /*e310*/  F2FP.F16.F32.PACK_AB R152, R105, R104 ;  /* 0x000000686998723e */ /* 0x000fe400000000ff */
[----:B------:R-:W-:-:S02]  /*e320*/  F2FP.F16.F32.PACK_AB R153, R107, R106 ;  /* 0x0000006a6b99723e */ /* 0x000fc400000000ff */
[----:B------:R-:W-:Y:S02]  /*e330*/  F2FP.F16.F32.PACK_AB R154, R109, R108 ;  /* 0x0000006c6d9a723e */ /* 0x000fe400000000ff */
[----:B------:R-:W-:Y:S02]  /*e340*/  F2FP.F16.F32.PACK_AB R155, R111, R110 ;  /* 0x0000006e6f9b723e */ /* 0x000fe400000000ff */
[----:B------:R-:W-:Y:S02]  /*e350*/  MOV R3, R156 ;  /* 0x0000009c00037202 */ /* 0x000fe40000000f00 */
[----:B------:R-:W-:Y:S01]  /*e360*/  F2FP.F16.F32.PACK_AB R156, R113, R112 ;  /* 0x00000070719c723e */ /* 0x000fe200000000ff */
[----:B------:R2:W-:Y:S01]  /*e370*/  STSM.16.M88.4 [R170], R152 ;  /* 0x00000098aa007844 */ /* 0x0005e20000000200 */
[----:B------:R-:W-:Y:S02]  /*e380*/  F2FP.F16.F32.PACK_AB R157, R115, R114 ;  /* 0x00000072739d723e */ /* 0x000fe400000000ff */
[----:B-1----:R-:W-:-:S02]  /*e390*/  F2FP.F16.F32.PACK_AB R158, R117, R116 ;  /* 0x00000074759e723e */ /* 0x002fc400000000ff */
[----:B------:R-:W-:Y:S02]  /*e3a0*/  F2FP.F16.F32.PACK_AB R159, R119, R118 ;  /* 0x00000076779f723e */ /* 0x000fe400000000ff */
[----:B------:R-:W-:Y:S02]  /*e3b0*/  F2FP.F16.F32.PACK_AB R4, R121, R120 ;  /* 0x000000787904723e */ /* 0x000fe400000000ff */
[----:B------:R-:W-:Y:S01]  /*e3c0*/  F2FP.F16.F32.PACK_AB R5, R123, R122 ;  /* 0x0000007a7b05723e */ /* 0x000fe200000000ff */
[----:B------:R-:W-:Y:S01]  /*e3d0*/  STSM.16.M88.4 [R169], R156 ;  /* 0x0000009ca9007844 */ /* 0x000fe20000000200 */
[----:B------:R-:W-:Y:S02]  /*e3e0*/  F2FP.F16.F32.PACK_AB R6, R125, R124 ;  /* 0x0000007c7d06723e */ /* 0x000fe400000000ff */
[----:B------:R-:W-:Y:S02]  /*e3f0*/  F2FP.F16.F32.PACK_AB R7, R127, R126 ;  /* 0x0000007e7f07723e */ /* 0x000fe400000000ff */
[----:B------:R-:W-:-:S02]  /*e400*/  F2FP.F16.F32.PACK_AB R8, R129, R128 ;  /* 0x000000808108723e */ /* 0x000fc400000000ff */
[----:B------:R-:W-:Y:S01]  /*e410*/  F2FP.F16.F32.PACK_AB R9, R131, R130 ;  /* 0x000000828309723e */ /* 0x000fe200000000ff */
[----:B------:R1:W-:Y:S01]  /*e420*/  STSM.16.M88.4 [R3], R4 ;  /* 0x0000000403007844 */ /* 0x0003e20000000200 */
[----:B------:R-:W-:Y:S02]  /*e430*/  F2FP.F16.F32.PACK_AB R10, R133, R132 ;  /* 0x00000084850a723e */ /* 0x000fe400000000ff */
[----:B------:R-:W-:Y:S02]  /*e440*/  F2FP.F16.F32.PACK_AB R11, R135, R134 ;  /* 0x00000086870b723e */ /* 0x000fe400000000ff */
[----:B0-----:R-:W-:Y:S02]  /*e450*/  F2FP.F16.F32.PACK_AB R12, R137, R136 ;  /* 0x00000088890c723e */ /* 0x001fe400000000ff */
[----:B------:R-:W-:Y:S01]  /*e460*/  F2FP.F16.F32.PACK_AB R13, R139, R138 ;  /* 0x0000008a8b0d723e */ /* 0x000fe200000000ff */
[----:B------:R0:W-:Y:S01]  /*e470*/  STSM.16.M88.4 [R20], R8 ;  /* 0x0000000814007844 */ /* 0x0001e20000000200 */
[----:B------:R-:W-:-:S02]  /*e480*/  F2FP.F16.F32.PACK_AB R14, R141, R140 ;  /* 0x0000008c8d0e723e */ /* 0x000fc400000000ff */
[----:B------:R-:W-:Y:S02]  /*e490*/  F2FP.F16.F32.PACK_AB R15, R143, R142 ;  /* 0x0000008e8f0f723e */ /* 0x000fe400000000ff */
[----:B------:R-:W-:Y:S02]  /*e4a0*/  MOV R18, R18 ;  /* 0x0000001200127202 */ /* 0x000fe40000000f00 */
[----:B--2---:R-:W-:Y:S01]  /*e4b0*/  F2FP.F16.F32.PACK_AB R152, R145, R144 ;  /* 0x000000909198723e */ /* 0x004fe200000000ff */
[----:B------:R2:W-:Y:S01]  /*e4c0*/  STSM.16.M88.4 [R21], R12 ;  /* 0x0000000c15007844 */ /* 0x0005e20000000200 */
[----:B------:R-:W-:Y:S01]  /*e4d0*/  F2FP.F16.F32.PACK_AB R153, R147, R146 ;  /* 0x000000929399723e */ /* 0x000fe200000000ff */
[----:B-1----:R-:W-:Y:S01]  /*e4e0*/  IMAD.U32 R4, RZ, RZ, UR12 ;  /* 0x0000000cff047e24 */ /* 0x002fe2000f8e00ff */
[----:B------:R-:W-:Y:S01]  /*e4f0*/  F2FP.F16.F32.PACK_AB R154, R149, R148 ;  /* 0x00000094959a723e */ /* 0x000fe200000000ff */
[----:B------:R-:W-:Y:S01]  /*e500*/  IMAD.U32 R5, RZ, RZ, UR13 ;  /* 0x0000000dff057e24 */ /* 0x000fe2000f8e00ff */
[----:B------:R-:W-:-:S02]  /*e510*/  F2FP.F16.F32.PACK_AB R155, R151, R150 ;  /* 0x00000096979b723e */ /* 0x000fc400000000ff */
[----:B------:R-:W-:-:S03]  /*e520*/  ISETP.NE.U32.AND P0, PT, RZ, UR16, PT ;  /* 0x00000010ff007c0c */ /* 0x000fc6000bf05070 */
[----:B------:R2:W-:Y:S01]  /*e530*/  STSM.16.M88.4 [R18], R152 ;  /* 0x0000009812007844 */ /* 0x0005e20000000200 */
[----:B------:R-:W-:Y:S01]  /*e540*/  BAR.SYNC.DEFER_BLOCKING 0x1, 0x100 ;  /* 0x0044000000007b1d */ /* 0x000fe20000010000 */
[----:B------:R-:W-:-:S13]  /*e550*/  ISETP.NE.AND.EX P0, PT, RZ, UR17, PT, P0 ;  /* 0x00000011ff007c0c */ /* 0x000fda000bf05300 */
[----:B------:R1:W3:Y:S01]  /*e560*/  @P0 LDG.E R19, desc[UR36][R4.64] ;  /* 0x0000002404130981 */ /* 0x0002e2000c1e1900 */
[----:B------:R-:W-:Y:S01]  /*e570*/  PLOP3.LUT P4, PT, PT, PT, UP0, 0x80, 0x0 ;  /* 0x000000000000781c */ /* 0x000fe20003f8f008 */
[----:B------:R-:W-:-:S06]  /*e580*/  @UP0 UIMAD.WIDE UR14, UR9, 0x4, UR14 ;  /* 0x00000004090e08a5 */ /* 0x000fcc000f8e020e */
[----:B-1----:R-:W-:Y:S02]  /*e590*/  IMAD.U32 R4, RZ, RZ, UR14 ;  /* 0x0000000eff047e24 */ /* 0x002fe4000f8e00ff */
[----:B------:R-:W-:-:S05]  /*e5a0*/  IMAD.U32 R5, RZ, RZ, UR15 ;  /* 0x0000000fff057e24 */ /* 0x000fca000f8e00ff */
[----:B------:R1:W4:Y:S01]  /*e5b0*/  @P4 LDG.E R6, desc[UR36][R4.64] ;  /* 0x0000002404064981 */ /* 0x000322000c1e1900 */
[----:B------:R-:W-:Y:S01]  /*e5c0*/  UISETP.NE.AND UP0, UPT, UR19, URZ, UPT ;  /* 0x0000003f1300728c */ /* 0x000fe2000bf05270 */
[----:B------:R-:W-:Y:S01]  /*e5d0*/  VIADD R3, R23, UR60 ;  /* 0x0000003c17037c36 */ /* 0x000fe20008000000 */
[----:B------:R-:W-:Y:S02]  /*e5e0*/  UISETP.NE.AND UP1, UPT, UR22, 0x1, UPT ;  /* 0x000000011600788c */ /* 0x000fe4000bf25270 */
[----:B------:R-:W-:Y:S01]  /*e5f0*/  USEL UR4, UR19, UR4, UP0 ;  /* 0x0000000413047287 */ /* 0x000fe20008000000 */
[----:B------:R-:W-:Y:S01]  /*e600*/  UMOV UR25, 0x9b8 ;  /* 0x000009b800197882 */ /* 0x000fe20000000000 */
[----:B------:R-:W-:Y:S02]  /*e610*/  UISETP.NE.U32.AND UP0, UPT, UR16, URZ, UPT ;  /* 0x0000003f1000728c */ /* 0x000fe4000bf05070 */
[----:B------:R-:W-:Y:S01]  /*e620*/  PLOP3.LUT P1, PT, PT, PT, UP1, 0x80, 0x0 ;  /* 0x000000000000781c */ /* 0x000fe20003f2f018 */
[----:B------:R-:W-:Y:S01]  /*e630*/  UISETP.GT.AND UP2, UPT, UR4, 0x1, UPT ;  /* 0x000000010400788c */ /* 0x000fe2000bf44270 */
[----:B-1----:R-:W-:Y:S01]  /*e640*/  IMAD.MOV.U32 R5, RZ, RZ, R3 ;  /* 0x000000ffff057224 */ /* 0x002fe200078e0003 */
[----:B------:R-:W-:-:S02]  /*e650*/  UISETP.NE.AND.EX UP0, UPT, UR17, URZ, UPT, UP0 ;  /* 0x0000003f1100728c */ /* 0x000fc4000bf05300 */
[----:B------:R-:W-:Y:S01]  /*e660*/  USEL UR25, UR25, 0x978, UP2 ;  /* 0x0000097819197887 */ /* 0x000fe20009000000 */
[----:B------:R-:W-:Y:S01]  /*e670*/  UMOV UR4, URZ ;  /* 0x0000003f00047c82 */ /* 0x000fe20008000000 */
[----:B------:R-:W-:Y:S02]  /*e680*/  USHF.R.S32.HI UR14, URZ, 0x1f, UR9 ;  /* 0x0000001f3f0e7899 */ /* 0x000fe40008011409 */
[----:B------:R-:W-:Y:S01]  /*e690*/  USEL UR9, UR9, URZ, !UP0 ;  /* 0x0000003f09097287 */ /* 0x000fe2000c000000 */
[----:B------:R-:W-:Y:S01]  /*e6a0*/  @UP1 ULDC UR27, c[0x0][0xbec] ;  /* 0x0002fb00001b1ab9 */ /* 0x000fe20000000800 */
[----:B------:R-:W-:Y:S02]  /*e6b0*/  USEL UR23, UR18, URZ, UP2 ;  /* 0x0000003f12177287 */ /* 0x000fe40009000000 */
[----:B------:R-:W-:Y:S01]  /*e6c0*/  @P1 IMAD.HI.U32 R4, R3, UR27, RZ ;  /* 0x0000001b03041c27 */ /* 0x000fe2000f8e00ff */
[----:B------:R-:W-:-:S03]  /*e6d0*/  USEL UR24, UR14, URZ, !UP0 ;  /* 0x0000003f0e187287 */ /* 0x000fc6000c000000 */
[----:B------:R-:W-:Y:S01]  /*e6e0*/  ULDC.64 UR18, c[0x0][UR25+0x220] ;  /* 0x0000880019127abb */ /* 0x000fe20008000a00 */
[----:B------:R-:W-:Y:S01]  /*e6f0*/  ULDC.64 UR16, c[0x0][UR25+0x218] ;  /* 0x0000860019107abb */ /* 0x000fe20008000a00 */
[----:B------:R-:W-:Y:S01]  /*e700*/  UIMAD UR19, UR19, UR9, URZ ;  /* 0x00000009131372a4 */ /* 0x000fe2000f8e023f */
[----:B------:R-:W-:Y:S01]  /*e710*/  ULDC.64 UR20, c[0x0][UR25+0x228] ;  /* 0x00008a0019147abb */ /* 0x000fe20008000a00 */
[----:B------:R-:W-:Y:S01]  /*e720*/  @UP1 ULDC UR30, c[0x0][0xbf0] ;  /* 0x0002fc00001e1ab9 */ /* 0x000fe20000000800 */
[----:B------:R-:W-:Y:S01]  /*e730*/  UIMAD.WIDE.U32 UR14, UR16, UR26, URZ ;  /* 0x0000001a100e72a5 */ /* 0x000fe2000f8e003f */
[----:B------:R-:W-:Y:S01]  /*e740*/  @P1 SHF.R.U32.HI R5, RZ, UR30, R4 ;  /* 0x0000001eff051c19 */ /* 0x000fe20008011604 */
[----:B------:R-:W-:Y:S02]  /*e750*/  UIMAD UR26, UR17, UR26, URZ ;  /* 0x0000001a111a72a4 */ /* 0x000fe4000f8e023f */
[----:B------:R-:W-:Y:S02]  /*e760*/  UIMAD.WIDE.U32 UR28, UR20, UR23, URZ ;  /* 0x00000017141c72a5 */ /* 0x000fe4000f8e003f */
[----:B------:R-:W-:Y:S01]  /*e770*/  UIMAD.WIDE.U32 UR16, UR18, UR9, URZ ;  /* 0x00000009121072a5 */ /* 0x000fe2000f8e003f */
[----:B------:R-:W-:Y:S01]  /*e780*/  IMAD.MOV R4, RZ, RZ, -R5 ;  /* 0x000000ffff047224 */ /* 0x000fe200078e0a05 */
[----:B------:R-:W-:-:S02]  /*e790*/  UIMAD UR20, UR21, UR23, URZ ;  /* 0x00000017151472a4 */ /* 0x000fc4000f8e023f */
[----:B------:R-:W-:Y:S01]  /*e7a0*/  UIMAD UR19, UR18, UR24, UR19 ;  /* 0x00000018121372a4 */ /* 0x000fe2000f8e0213 */
[----:B0-----:R-:W-:Y:S01]  /*e7b0*/  IMAD.U32 R8, RZ, RZ, UR28 ;  /* 0x0000001cff087e24 */ /* 0x001fe2000f8e00ff */
[----:B------:R-:W-:Y:S01]  /*e7c0*/  UIADD3 UR20, UR29, UR20, URZ ;  /* 0x000000141d147290 */ /* 0x000fe2000fffe03f */
[----:B------:R-:W-:Y:S01]  /*e7d0*/  IMAD R7, R4, UR22, R3 ;  /* 0x0000001604077c24 */ /* 0x000fe2000f8e0203 */
[----:B------:R-:W-:Y:S02]  /*e7e0*/  UIADD3 UR19, UR17, UR19, URZ ;  /* 0x0000001311137290 */ /* 0x000fe4000fffe03f */
[----:B------:R-:W-:Y:S02]  /*e7f0*/  UIADD3 UR26, UR15, UR26, URZ ;  /* 0x0000001a0f1a7290 */ /* 0x000fe4000fffe03f */
[----:B------:R-:W-:Y:S01]  /*e800*/  IMAD.U32 R10, RZ, RZ, UR20 ;  /* 0x00000014ff0a7e24 */ /* 0x000fe2000f8e00ff */
[----:B---3--:R-:W-:-:S13]  /*e810*/  @P0 R2UR UR4, R19 ;  /* 0x00000000130402ca */ /* 0x008fda00000e0000 */
[----:B------:R-:W-:Y:S02]  /*e820*/  UIADD3 UR14, UP0, UP3, UR16, UR14, UR4 ;  /* 0x0000000e100e7290 */ /* 0x000fe4000fb1e004 */
[----:B------:R-:W-:-:S04]  /*e830*/  USHF.R.S32.HI UR17, URZ, 0x1f, UR4 ;  /* 0x0000001f3f117899 */ /* 0x000fc80008011404 */
[----:B------:R-:W-:Y:S01]  /*e840*/  UIADD3.X UR16, UR19, UR26, UR17, UP0, UP3 ;  /* 0x0000001a13107290 */ /* 0x000fe200087e6411 */
[----:B------:R-:W-:Y:S01]  /*e850*/  IADD3 R4, P2, P3, R5, UR14, R8 ;  /* 0x0000000e05047c10 */ /* 0x000fe2000fb5e008 */
[----:B------:R-:W-:Y:S01]  /*e860*/  ULDC.64 UR14, c[0x0][UR25+0x210] ;  /* 0x00008400190e7abb */ /* 0x000fe20008000a00 */
[----:B------:R-:W-:Y:S01]  /*e870*/  SHF.R.S32.HI R5, RZ, 0x1f, R5 ;  /* 0x0000001fff057819 */ /* 0x000fe20000011405 */
[----:B------:R-:W-:Y:S01]  /*e880*/  IMAD R9, R7, UR15, RZ ;  /* 0x0000000f07097c24 */ /* 0x000fe2000f8e02ff */
[----:B------:R-:W-:Y:S01]  /*e890*/  SHF.R.S32.HI R8, RZ, 0x1f, R7 ;  /* 0x0000001fff087819 */ /* 0x000fe20000011407 */
[----:B------:R-:W-:Y:S01]  /*e8a0*/  ULDC.64 UR18, c[0x0][0xba8] ;  /* 0x0002ea0000127ab9 */ /* 0x000fe20000000a00 */
[----:B------:R-:W-:Y:S01]  /*e8b0*/  IADD3.X R5, R5, UR16, R10, P2, P3 ;  /* 0x0000001005057c10 */ /* 0x000fe200097e640a */
[----:B------:R-:W-:Y:S01]  /*e8c0*/  @!UP2 ULDC UR18, c[0x0][0xb50] ;  /* 0x0002d4000012aab9 */ /* 0x000fe20000000800 */
[----:B------:R-:W-:Y:S01]  /*e8d0*/  @!UP2 ULDC UR19, c[0x0][0xb54] ;  /* 0x0002d5000013aab9 */ /* 0x000fe20000000800 */
[----:B------:R-:W-:-:S02]  /*e8e0*/  IMAD R9, R8, UR14, R9 ;  /* 0x0000000e08097c24 */ /* 0x000fc4000f8e0209 */
[----:B------:R-:W-:Y:S01]  /*e8f0*/  IMAD.WIDE.U32 R4, R7, UR14, R4 ;  /* 0x0000000e07047c25 */ /* 0x000fe2000f8e0004 */
[----:B------:R-:W-:Y:S01]  /*e900*/  ULDC UR14, c[0x0][0xa88] ;  /* 0x0002a200000e7ab9 */ /* 0x000fe20000000800 */
[----:B----4-:R-:W-:Y:S02]  /*e910*/  @P4 R2UR UR14, R6 ;  /* 0x00000000060e42ca */ /* 0x010fe400000e0000 */
[----:B------:R-:W-:Y:S01]  /*e920*/  IMAD.IADD R5, R5, 0x1, R9 ;  /* 0x0000000105057824 */ /* 0x000fe200078e0209 */
[----:B------:R-:W-:-:S04]  /*e930*/  LEA R9, P2, R4, UR18, 0x2 ;  /* 0x0000001204097c11 */ /* 0x000fc8000f8410ff */
[----:B------:R-:W-:Y:S01]  /*e940*/  LEA.HI.X R10, R4, UR19, R5, 0x2, P2 ;  /* 0x00000013040a7c11 */ /* 0x000fe200090f1405 */
[----:B--2---:R-:W-:Y:S08]  /*e950*/  @P4 BRA `(.L_x_1308) ;  /* 0x0000000000284947 */ /* 0x004ff00003800000 */
[----:B------:R-:W-:Y:S05]  /*e960*/  @!P0 BRA `(.L_x_1308) ;  /* 0x0000000000248947 */ /* 0x000fea0003800000 */
[----:B------:R-:W-:Y:S02]  /*e970*/  IMAD.U32 R4, RZ, RZ, UR12 ;  /* 0x0000000cff047e24 */ /* 0x000fe4000f8e00ff */
[----:B------:R-:W-:Y:S02]  /*e980*/  IMAD.U32 R6, RZ, RZ, UR12 ;  /* 0x0000000cff067e24 */ /* 0x000fe4000f8e00ff */
[----:B------:R-:W-:Y:S02]  /*e990*/  IMAD.U32 R5, RZ, RZ, UR13 ;  /* 0x0000000dff057e24 */ /* 0x000fe4000f8e00ff */
[----:B------:R-:W-:-:S03]  /*e9a0*/  IMAD.U32 R7, RZ, RZ, UR13 ;  /* 0x0000000dff077e24 */ /* 0x000fc6000f8e00ff */
[----:B------:R-:W2:Y:S04]  /*e9b0*/  LDG.E R4, desc[UR36][R4.64] ;  /* 0x0000002404047981 */ /* 0x000ea8000c1e1900 */
[----:B------:R-:W3:Y:S01]  /*e9c0*/  LDG.E R6, desc[UR36][R6.64+0x4] ;  /* 0x0000042406067981 */ /* 0x000ee2000c1e1900 */
[----:B--2---:R-:W-:Y:S02]  /*e9d0*/  R2UR UR12, R4 ;  /* 0x00000000040c72ca */ /* 0x004fe400000e0000 */
[----:B---3--:R-:W-:-:S13]  /*e9e0*/  R2UR UR14, R6 ;  /* 0x00000000060e72ca */ /* 0x008fda00000e0000 */
[----:B------:R-:W-:-:S12]  /*e9f0*/  UIADD3 UR14, -UR12, UR14, URZ ;  /* 0x0000000e0c0e7290 */ /* 0x000fd8000fffe13f */
.L_x_1308:
[----:B------:R-:W2:Y:S04]  /*ea00*/  LDL R11, [R1+0x24] ;  /* 0x00002400010b7983 */ /* 0x000ea80000100800 */
[----:B------:R-:W3:Y:S01]  /*ea10*/  LDL R8, [R1+0x18] ;  /* 0x0000180001087983 */ /* 0x000ee20000100800 */
[----:B------:R-:W-:Y:S01]  /*ea20*/  UIMAD UR16, UR14, UR22, URZ ;  /* 0x000000160e1072a4 */ /* 0x000fe2000f8e023f */
[----:B------:R-:W-:Y:S02]  /*ea30*/  PLOP3.LUT P3, PT, PT, PT, UP2, 0x80, 0x0 ;  /* 0x000000000000781c */ /* 0x000fe40003f6f028 */
[----:B------:R-:W-:Y:S04]  /*ea40*/  SHFL.IDX PT, R4, R9, RZ, 0x1c1f ;  /* 0x001c1fff09047589 */ /* 0x000fe800000e0000 */
[----:B------:R-:W0:Y:S04]  /*ea50*/  SHFL.IDX PT, R5, R10, RZ, 0x1c1f ;  /* 0x001c1fff0a057589 */ /* 0x000e2800000e0000 */
[----:B------:R-:W-:Y:S04]  /*ea60*/  SHFL.IDX PT, R6, R9, 0x1, 0x1c1f ;  /* 0x003c1f0009067f89 */ /* 0x000fe800000e0000 */
[----:B------:R-:W1:Y:S01]  /*ea70*/  SHFL.IDX PT, R7, R10, 0x1, 0x1c1f ;  /* 0x003c1f000a077f89 */ /* 0x000e6200000e0000 */
[----:B--2---:R-:W-:Y:S01]  /*ea80*/  VIADD R11, R11, UR60 ;  /* 0x0000003c0b0b7c36 */ /* 0x004fe20008000000 */
        /* <DEDUP_REMOVED lines=9> */
[----:B------:R-:W2:Y:S01]  /*eb20*/  LDL R22, [R1+0xc] ;  /* 0x00000c0001167983 */ /* 0x000ea20000100800 */
[----:B0-----:R-:W-:Y:S01]  /*eb30*/  IMAD.SHL.U32 R0, R201, 0x8, RZ ;  /* 0x00000008c9007824 */ /* 0x001fe200078e00ff */
[----:B------:R-:W-:Y:S01]  /*eb40*/  ULDC.64 UR14, c[0x0][0xaa0] ;  /* 0x0002a800000e7ab9 */ /* 0x000fe20000000a00 */
[----:B------:R-:W-:Y:S01]  /*eb50*/  IMAD.MOV.U32 R3, RZ, RZ, 0x2 ;  /* 0x00000002ff037424 */ /* 0x000fe200078e00ff */
[----:B------:R-:W-:Y:S01]  /*eb60*/  R2UR UR18, R205 ;  /* 0x00000000cd1272ca */ /* 0x000fe200000e0000 */
[----:B------:R-:W-:-:S04]  /*eb70*/  UIMAD UR12, UR17, UR14, URZ ;  /* 0x0000000e110c72a4 */ /* 0x000fc8000f8e023f */
[----:B------:R-:W-:Y:S02]  /*eb80*/  UIMAD UR12, UR4, UR15, UR12 ;  /* 0x0000000f040c72a4 */ /* 0x000fe4000f8e020c */
[----:B------:R-:W-:-:S04]  /*eb90*/  UIADD3 UR8, UR8, 0x30820, URZ ;  /* 0x0003082008087890 */ /* 0x000fc8000fffe03f */
[----:B------:R-:W-:Y:S01]  /*eba0*/  UPRMT UR8, URZ, 0x654, UR8 ;  /* 0x000006543f087896 */ /* 0x000fe20008000008 */
[C---:B------:R-:W-:Y:S02]  /*ebb0*/  VIADD R82, R0.reuse, 0x40 ;  /* 0x0000004000527836 */ /* 0x040fe40000000000 */
[C---:B------:R-:W-:Y:S02]  /*ebc0*/  VIADD R84, R0.reuse, 0x80 ;  /* 0x0000008000547836 */ /* 0x040fe40000000000 */
[----:B------:R-:W-:Y:S01]  /*ebd0*/  VIADD R86, R0, 0xc0 ;  /* 0x000000c000567836 */ /* 0x000fe20000000000 */
[----:B------:R-:W-:Y:S01]  /*ebe0*/  BSSY B1, `(.L_x_1310) ;  /* 0x00000ac000017945 */ /* 0x000fe20003800000 */
[----:B------:R-:W-:Y:S02]  /*ebf0*/  SHF.R.S32.HI R87, RZ, 0x1f, R0 ;  /* 0x0000001fff577819 */ /* 0x000fe40000011400 */
[----:B------:R-:W-:Y:S02]  /*ec00*/  SHF.R.S32.HI R81, RZ, 0x1f, R82 ;  /* 0x0000001fff517819 */ /* 0x000fe40000011452 */
[----:B------:R-:W-:-:S02]  /*ec10*/  SHF.R.S32.HI R83, RZ, 0x1f, R84 ;  /* 0x0000001fff537819 */ /* 0x000fc40000011454 */
[----:B------:R-:W-:Y:S01]  /*ec20*/  SHF.R.S32.HI R85, RZ, 0x1f, R86 ;  /* 0x0000001fff557819 */ /* 0x000fe20000011456 */
[----:B--2---:R-:W-:-:S04]  /*ec30*/  IMAD R2, R22, 0x40, R0 ;  /* 0x0000004016027824 */ /* 0x004fc800078e0200 */
[----:B------:R-:W-:-:S03]  /*ec40*/  IMAD.WIDE R2, R2, R3, UR10 ;  /* 0x0000000a02027e25 */ /* 0x000fc6000f8e0203 */
[C---:B------:R-:W-:Y:S02]  /*ec50*/  IADD3 R25, P2, R2.reuse, 0x3000, RZ ;  /* 0x0000300002197810 */ /* 0x040fe40007f5e0ff */
[C---:B------:R-:W-:Y:S02]  /*ec60*/  IADD3 R9, P4, R2.reuse, 0x1000, RZ ;  /* 0x0000100002097810 */ /* 0x040fe40007f9e0ff */
[----:B------:R-:W-:Y:S02]  /*ec70*/  LOP3.LUT R24, R25, 0x380, RZ, 0xc0, !PT ;  /* 0x0000038019187812 */ /* 0x000fe400078ec0ff */
[----:B------:R-:W-:Y:S02]  /*ec80*/  IADD3 R13, P3, R2, 0x2000, RZ ;  /* 0x00002000020d7810 */ /* 0x000fe40007f7e0ff */
[----:B------:R-:W-:Y:S02]  /*ec90*/  SHF.R.U64 R24, R24, 0x3, RZ ;  /* 0x0000000318187819 */ /* 0x000fe400000012ff */
[----:B------:R-:W-:-:S02]  /*eca0*/  LOP3.LUT R8, R9, 0x380, RZ, 0xc0, !PT ;  /* 0x0000038009087812 */ /* 0x000fc400078ec0ff */
[----:B------:R-:W-:Y:S02]  /*ecb0*/  LOP3.LUT R12, R13, 0x380, RZ, 0xc0, !PT ;  /* 0x000003800d0c7812 */ /* 0x000fe400078ec0ff */
[----:B------:R-:W-:Y:S01]  /*ecc0*/  LOP3.LUT R24, R24, R25, RZ, 0x3c, !PT ;  /* 0x0000001918187212 */ /* 0x000fe200078e3cff */
[--C-:B------:R-:W-:Y:S01]  /*ecd0*/  IMAD.X R25, RZ, RZ, R3.reuse, P2 ;  /* 0x000000ffff197224 */ /* 0x100fe200010e0603 */
[----:B------:R-:W-:Y:S02]  /*ece0*/  IADD3 R49, P2, R2, 0x9000, RZ ;  /* 0x0000900002317810 */ /* 0x000fe40007f5e0ff */
[----:B------:R-:W-:Y:S02]  /*ecf0*/  SHF.R.U64 R8, R8, 0x3, RZ ;  /* 0x0000000308087819 */ /* 0x000fe400000012ff */
[----:B------:R-:W-:Y:S01]  /*ed00*/  SHF.R.U64 R12, R12, 0x3, RZ ;  /* 0x000000030c0c7819 */ /* 0x000fe200000012ff */
[----:B------:R-:W-:Y:S01]  /*ed10*/  UIMAD.WIDE.U32 UR10, UR4, UR14, URZ ;  /* 0x0000000e040a72a5 */ /* 0x000fe2000f8e003f */
[----:B------:R-:W-:Y:S01]  /*ed20*/  LOP3.LUT R48, R49, 0x380, RZ, 0xc0, !PT ;  /* 0x0000038031307812 */ /* 0x000fe200078ec0ff */
[----:B------:R-:W5:Y:S01]  /*ed30*/  LD.E.128 R24, desc[UR36][R24.64] ;  /* 0x0000002418187980 */ /* 0x000f62000c101d00 */
[----:B------:R-:W-:Y:S01]  /*ed40*/  LOP3.LUT R8, R8, R9, RZ, 0x3c, !PT ;  /* 0x0000000908087212 */ /* 0x000fe200078e3cff */
[--C-:B------:R-:W-:Y:S01]  /*ed50*/  IMAD.X R9, RZ, RZ, R3.reuse, P4 ;  /* 0x000000ffff097224 */ /* 0x100fe200020e0603 */
[----:B------:R-:W-:Y:S01]  /*ed60*/  LOP3.LUT R12, R12, R13, RZ, 0x3c, !PT ;  /* 0x0000000d0c0c7212 */ /* 0x000fe200078e3cff */
[----:B------:R-:W-:Y:S01]  /*ed70*/  IMAD.X R13, RZ, RZ, R3, P3 ;  /* 0x000000ffff0d7224 */ /* 0x000fe200018e0603 */
[----:B------:R-:W-:-:S02]  /*ed80*/  IADD3 R29, P0, R2, 0x4000, RZ ;  /* 0x00004000021d7810 */ /* 0x000fc40007f1e0ff */
[C---:B------:R-:W-:Y:S02]  /*ed90*/  IADD3 R33, P6, R2.reuse, 0x5000, RZ ;  /* 0x0000500002217810 */ /* 0x040fe40007fde0ff */
[C---:B------:R-:W-:Y:S02]  /*eda0*/  IADD3 R37, P5, R2.reuse, 0x6000, RZ ;  /* 0x0000600002257810 */ /* 0x040fe40007fbe0ff */
[C---:B------:R-:W-:Y:S01]  /*edb0*/  LOP3.LUT R7, R2.reuse, 0x380, RZ, 0xc0, !PT ;  /* 0x0000038002077812 */ /* 0x040fe200078ec0ff */
[----:B------:R-:W-:Y:S01]  /*edc0*/  UIADD3 UR11, UR11, UR12, URZ ;  /* 0x0000000c0b0b7290 */ /* 0x000fe2000fffe03f */
[C---:B------:R-:W-:Y:S01]  /*edd0*/  IADD3 R41, P4, R2.reuse, 0x7000, RZ ;  /* 0x0000700002297810 */ /* 0x040fe20007f9e0ff */
[----:B------:R-:W-:Y:S01]  /*ede0*/  USHF.R.S32.HI UR4, URZ, 0x1f, UR9 ;  /* 0x0000001f3f047899 */ /* 0x000fe20008011409 */
[----:B------:R-:W-:Y:S01]  /*edf0*/  IADD3 R45, P3, R2, 0x8000, RZ ;  /* 0x00008000022d7810 */ /* 0x000fe20007f7e0ff */
[----:B------:R-:W-:Y:S01]  /*ee00*/  ULDC.64 UR12, c[0x0][0xae8] ;  /* 0x0002ba00000c7ab9 */ /* 0x000fe20000000a00 */
[----:B------:R-:W-:Y:S01]  /*ee10*/  SHF.R.U64 R48, R48, 0x3, RZ ;  /* 0x0000000330307819 */ /* 0x000fe200000012ff */
[----:B------:R-:W-:Y:S01]  /*ee20*/  @UP1 ULDC UR14, c[0x0][0xbec] ;  /* 0x0002fb00000e1ab9 */ /* 0x000fe20000000800 */
[----:B------:R-:W-:Y:S01]  /*ee30*/  LOP3.LUT R28, R29, 0x380, RZ, 0xc0, !PT ;  /* 0x000003801d1c7812 */ /* 0x000fe200078ec0ff */
[----:B------:R-:W5:Y:S01]  /*ee40*/  LD.E.128 R8, desc[UR36][R8.64] ;  /* 0x0000002408087980 */ /* 0x000f62000c101d00 */
[----:B------:R-:W-:-:S02]  /*ee50*/  LOP3.LUT R32, R33, 0x380, RZ, 0xc0, !PT ;  /* 0x0000038021207812 */ /* 0x000fc400078ec0ff */
[----:B------:R-:W-:Y:S01]  /*ee60*/  LOP3.LUT R36, R37, 0x380, RZ, 0xc0, !PT ;  /* 0x0000038025247812 */ /* 0x000fe200078ec0ff */
[----:B------:R-:W5:Y:S01]  /*ee70*/  LD.E.128 R12, desc[UR36][R12.64] ;  /* 0x000000240c0c7980 */ /* 0x000f62000c101d00 */
[----:B------:R-:W-:Y:S02]  /*ee80*/  LOP3.LUT R40, R41, 0x380, RZ, 0xc0, !PT ;  /* 0x0000038029287812 */ /* 0x000fe400078ec0ff */
[----:B------:R-:W-:Y:S02]  /*ee90*/  LOP3.LUT R44, R45, 0x380, RZ, 0xc0, !PT ;  /* 0x000003802d2c7812 */ /* 0x000fe400078ec0ff */
[----:B------:R-:W-:Y:S01]  /*eea0*/  LOP3.LUT R48, R48, R49, RZ, 0x3c, !PT ;  /* 0x0000003130307212 */ /* 0x000fe200078e3cff */
[----:B------:R-:W-:Y:S01]  /*eeb0*/  IMAD.X R49, RZ, RZ, R3, P2 ;  /* 0x000000ffff317224 */ /* 0x000fe200010e0603 */
[----:B------:R-:W-:Y:S02]  /*eec0*/  IADD3 R5, P2, R2, 0xf000, RZ ;  /* 0x0000f00002057810 */ /* 0x000fe40007f5e0ff */
[----:B------:R-:W-:-:S02]  /*eed0*/  SHF.R.U64 R28, R28, 0x3, RZ ;  /* 0x000000031c1c7819 */ /* 0x000fc400000012ff */
[----:B------:R-:W-:Y:S02]  /*eee0*/  SHF.R.U64 R32, R32, 0x3, RZ ;  /* 0x0000000320207819 */ /* 0x000fe400000012ff */
[----:B------:R-:W-:Y:S01]  /*eef0*/  SHF.R.U64 R7, R7, 0x3, RZ ;  /* 0x0000000307077819 */ /* 0x000fe200000012ff */
[----:B------:R-:W-:Y:S01]  /*ef00*/  UIMAD.WIDE.U32 UR10, UR18, UR12, UR10 ;  /* 0x0000000c120a72a5 */ /* 0x000fe2000f8e000a */
[----:B------:R-:W-:Y:S01]  /*ef10*/  SHF.R.U64 R36, R36, 0x3, RZ ;  /* 0x0000000324247819 */ /* 0x000fe200000012ff */
[----:B------:R-:W-:Y:S01]  /*ef20*/  IMAD.X R73, RZ, RZ, R3, P2 ;  /* 0x000000ffff497224 */ /* 0x000fe200010e0603 */
[----:B------:R-:W-:Y:S01]  /*ef30*/  SHF.R.U64 R40, R40, 0x3, RZ ;  /* 0x0000000328287819 */ /* 0x000fe200000012ff */
[----:B------:R-:W5:Y:S01]  /*ef40*/  LD.E.128 R48, desc[UR36][R48.64] ;  /* 0x0000002430307980 */ /* 0x000f62000c101d00 */
[----:B------:R-:W-:Y:S02]  /*ef50*/  SHF.R.U64 R44, R44, 0x3, RZ ;  /* 0x000000032c2c7819 */ /* 0x000fe400000012ff */
[----:B------:R-:W-:-:S02]  /*ef60*/  LOP3.LUT R4, R5, 0x380, RZ, 0xc0, !PT ;  /* 0x0000038005047812 */ /* 0x000fc400078ec0ff */
        /* <DEDUP_REMOVED lines=10> */
[C---:B------:R-:W-:Y:S01]  /*f010*/  IADD3 R53, P0, R2.reuse, 0xa000, RZ ;  /* 0x0000a00002357810 */ /* 0x040fe20007f1e0ff */
[----:B------:R-:W-:Y:S01]  /*f020*/  UIMAD UR11, UR18, UR13, UR11 ;  /* 0x0000000d120b72a4 */ /* 0x000fe2000f8e020b */
[C---:B------:R-:W-:Y:S01]  /*f030*/  IADD3 R57, P6, R2.reuse, 0xb000, RZ ;  /* 0x0000b00002397810 */ /* 0x040fe20007fde0ff */
[----:B------:R-:W5:Y:S01]  /*f040*/  LD.E.128 R28, desc[UR36][R28.64] ;  /* 0x000000241c1c7980 */ /* 0x000f62000c101d00 */
[C---:B------:R-:W-:Y:S01]  /*f050*/  IADD3 R61, P5, R2.reuse, 0xc000, RZ ;  /* 0x0000c000023d7810 */ /* 0x040fe20007fbe0ff */
[----:B------:R-:W-:Y:S01]  /*f060*/  ULDC.64 UR12, c[0x0][0xaf0] ;  /* 0x0002bc00000c7ab9 */ /* 0x000fe20000000a00 */
[C---:B------:R-:W-:Y:S01]  /*f070*/  IADD3 R65, P4, R2.reuse, 0xd000, RZ ;  /* 0x0000d00002417810 */ /* 0x040fe20007f9e0ff */
[----:B------:R-:W5:Y:S01]  /*f080*/  LD.E.128 R32, desc[UR36][R32.64] ;  /* 0x0000002420207980 */ /* 0x000f62000c101d00 */
[----:B------:R-:W-:-:S02]  /*f090*/  IADD3 R69, P3, R2, 0xe000, RZ ;  /* 0x0000e00002457810 */ /* 0x000fc40007f7e0ff */
[----:B------:R-:W-:Y:S01]  /*f0a0*/  SHF.R.U64 R4, R4, 0x3, RZ ;  /* 0x0000000304047819 */ /* 0x000fe200000012ff */
[----:B------:R-:W5:Y:S01]  /*f0b0*/  LD.E.128 R36, desc[UR36][R36.64] ;  /* 0x0000002424247980 */ /* 0x000f62000c101d00 */
[----:B------:R-:W-:Y:S02]  /*f0c0*/  LOP3.LUT R2, R7, R2, RZ, 0x3c, !PT ;  /* 0x0000000207027212 */ /* 0x000fe400078e3cff */
[----:B------:R-:W-:Y:S01]  /*f0d0*/  LOP3.LUT R72, R4, R5, RZ, 0x3c, !PT ;  /* 0x0000000504487212 */ /* 0x000fe200078e3cff */
[----:B------:R-:W-:Y:S01]  /*f0e0*/  UIMAD UR4, UR4, UR12, URZ ;  /* 0x0000000c040472a4 */ /* 0x000fe2000f8e023f */
[----:B------:R-:W-:Y:S01]  /*f0f0*/  LOP3.LUT R52, R53, 0x380, RZ, 0xc0, !PT ;  /* 0x0000038035347812 */ /* 0x000fe200078ec0ff */
[----:B------:R0:W5:Y:S01]  /*f100*/  LD.E.128 R4, desc[UR36][R2.64] ;  /* 0x0000002402047980 */ /* 0x000162000c101d00 */
[----:B------:R-:W-:Y:S01]  /*f110*/  UIMAD.WIDE.U32 UR10, UR9, UR12, UR10 ;  /* 0x0000000c090a72a5 */ /* 0x000fe2000f8e000a */
[----:B------:R-:W-:Y:S01]  /*f120*/  LOP3.LUT R56, R57, 0x380, RZ, 0xc0, !PT ;  /* 0x0000038039387812 */ /* 0x000fe200078ec0ff */
[----:B------:R-:W-:Y:S01]  /*f130*/  UIMAD UR4, UR9, UR13, UR4 ;  /* 0x0000000d090472a4 */ /* 0x000fe2000f8e0204 */
[----:B------:R-:W-:Y:S01]  /*f140*/  LOP3.LUT R60, R61, 0x380, RZ, 0xc0, !PT ;  /* 0x000003803d3c7812 */ /* 0x000fe200078ec0ff */
[----:B------:R-:W5:Y:S01]  /*f150*/  LD.E.128 R40, desc[UR36][R40.64] ;  /* 0x0000002428287980 */ /* 0x000f62000c101d00 */
[----:B------:R-:W-:Y:S01]  /*f160*/  @UP1 ULDC UR9, c[0x0][0xbf0] ;  /* 0x0002fc0000091ab9 */ /* 0x000fe20000000800 */
[----:B------:R-:W-:-:S02]  /*f170*/  LOP3.LUT R64, R65, 0x380, RZ, 0xc0, !PT ;  /* 0x0000038041407812 */ /* 0x000fc400078ec0ff */
[----:B------:R-:W-:Y:S01]  /*f180*/  LOP3.LUT R68, R69, 0x380, RZ, 0xc0, !PT ;  /* 0x0000038045447812 */ /* 0x000fe200078ec0ff */
[----:B0-----:R-:W-:Y:S01]  /*f190*/  IMAD R2, R201, 0x20, R22 ;  /* 0x00000020c9027824 */ /* 0x001fe200078e0216 */
[----:B------:R-:W-:Y:S01]  /*f1a0*/  SHF.R.U64 R52, R52, 0x3, RZ ;  /* 0x0000000334347819 */ /* 0x000fe200000012ff */
[----:B------:R-:W-:Y:S01]  /*f1b0*/  UIADD3 UR4, UR11, UR4, URZ ;  /* 0x000000040b047290 */ /* 0x000fe2000fffe03f */
[----:B------:R-:W-:Y:S01]  /*f1c0*/  SHF.R.U64 R56, R56, 0x3, RZ ;  /* 0x0000000338387819 */ /* 0x000fe200000012ff */
[----:B------:R-:W-:Y:S01]  /*f1d0*/  VIADD R20, R2, UR60 ;  /* 0x0000003c02147c36 */ /* 0x000fe20008000000 */
[----:B------:R-:W-:Y:S01]  /*f1e0*/  SHF.R.U64 R60, R60, 0x3, RZ ;  /* 0x000000033c3c7819 */ /* 0x000fe200000012ff */
[----:B------:R-:W-:Y:S01]  /*f1f0*/  ULDC.64 UR12, c[0x0][0xae0] ;  /* 0x0002b800000c7ab9 */ /* 0x000fe20000000a00 */
[----:B------:R-:W-:Y:S01]  /*f200*/  SHF.R.U64 R64, R64, 0x3, RZ ;  /* 0x0000000340407819 */ /* 0x000fe200000012ff */
[----:B------:R-:W-:Y:S01]  /*f210*/  @P1 IMAD.HI.U32 R2, R20, UR14, RZ ;  /* 0x0000000e14021c27 */ /* 0x000fe2000f8e00ff */
[----:B------:R-:W-:Y:S01]  /*f220*/  SHF.R.U64 R68, R68, 0x3, RZ ;  /* 0x0000000344447819 */ /* 0x000fe200000012ff */
[----:B------:R-:W5:Y:S01]  /*f230*/  LD.E.128 R44, desc[UR36][R44.64] ;  /* 0x000000242c2c7980 */ /* 0x000f62000c101d00 */
[----:B------:R-:W-:Y:S01]  /*f240*/  LOP3.LUT R52, R52, R53, RZ, 0x3c, !PT ;  /* 0x0000003534347212 */ /* 0x000fe200078e3cff */
[----:B------:R-:W-:Y:S01]  /*f250*/  IMAD.MOV.U32 R19, RZ, RZ, R20 ;  /* 0x000000ffff137224 */ /* 0x000fe200078e0014 */
[----:B------:R-:W-:Y:S01]  /*f260*/  @P1 SHF.R.U32.HI R19, RZ, UR9, R2 ;  /* 0x00000009ff131c19 */ /* 0x000fe20008011602 */
[--C-:B------:R-:W-:Y:S01]  /*f270*/  IMAD.X R53, RZ, RZ, R3.reuse, P0 ;  /* 0x000000ffff357224 */ /* 0x100fe200000e0603 */
[----:B------:R-:W-:Y:S01]  /*f280*/  LOP3.LUT R56, R56, R57, RZ, 0x3c, !PT ;  /* 0x0000003938387212 */ /* 0x000fe200078e3cff */
[----:B------:R-:W-:Y:S01]  /*f290*/  IMAD.X R57, RZ, RZ, R3, P6 ;  /* 0x000000ffff397224 */ /* 0x000fe200030e0603 */
[--C-:B------:R-:W-:Y:S01]  /*f2a0*/  SHF.R.S32.HI R18, RZ, 0x1f, R19.reuse ;  /* 0x0000001fff127819 */ /* 0x100fe20000011413 */
[----:B------:R-:W-:Y:S01]  /*f2b0*/  IMAD.MOV R21, RZ, RZ, -R19 ;  /* 0x000000ffff157224 */ /* 0x000fe200078e0a13 */
[----:B------:R-:W-:Y:S01]  /*f2c0*/  LOP3.LUT R60, R60, R61, RZ, 0x3c, !PT ;  /* 0x0000003d3c3c7212 */ /* 0x000fe200078e3cff */
[--C-:B------:R-:W-:Y:S01]  /*f2d0*/  IMAD.X R61, RZ, RZ, R3.reuse, P5 ;  /* 0x000000ffff3d7224 */ /* 0x100fe200028e0603 */
[----:B------:R-:W-:Y:S01]  /*f2e0*/  LOP3.LUT R64, R64, R65, RZ, 0x3c, !PT ;  /* 0x0000004140407212 */ /* 0x000fe200078e3cff */
[--C-:B------:R-:W-:Y:S01]  /*f2f0*/  IMAD.X R65, RZ, RZ, R3.reuse, P4 ;  /* 0x000000ffff417224 */ /* 0x100fe200020e0603 */
[----:B------:R-:W-:Y:S01]  /*f300*/  LOP3.LUT R68, R68, R69, RZ, 0x3c, !PT ;  /* 0x0000004544447212 */ /* 0x000fe200078e3cff */
[----:B------:R-:W-:Y:S01]  /*f310*/  IMAD.X R69, RZ, RZ, R3, P3 ;  /* 0x000000ffff457224 */ /* 0x000fe200018e0603 */
[----:B------:R-:W5:Y:S01]  /*f320*/  LD.E.128 R52, desc[UR36][R52.64] ;  /* 0x0000002434347980 */ /* 0x000f62000c101d00 */
[----:B------:R-:W-:-:S02]  /*f330*/  IMAD R18, R18, UR12, RZ ;  /* 0x0000000c12127c24 */ /* 0x000fc4000f8e02ff */
[----:B------:R-:W-:Y:S01]  /*f340*/  IMAD R21, R21, UR22, R20 ;  /* 0x0000001615157c24 */ /* 0x000fe2000f8e0214 */
[----:B------:R-:W5:Y:S01]  /*f350*/  LD.E.128 R56, desc[UR36][R56.64] ;  /* 0x0000002438387980 */ /* 0x000f62000c101d00 */
[----:B------:R-:W-:Y:S02]  /*f360*/  IMAD.U32 R3, RZ, RZ, UR11 ;  /* 0x0000000bff037e24 */ /* 0x000fe4000f8e00ff */
[----:B------:R-:W-:Y:S01]  /*f370*/  IMAD.U32 R2, RZ, RZ, UR10 ;  /* 0x0000000aff027e24 */ /* 0x000fe2000f8e00ff */
[----:B------:R-:W-:Y:S01]  /*f380*/  ULDC.64 UR10, c[0x0][0xad8] ;  /* 0x0002b600000a7ab9 */ /* 0x000fe20000000a00 */
[----:B------:R-:W-:Y:S01]  /*f390*/  IMAD.U32 R3, RZ, RZ, UR4 ;  /* 0x00000004ff037e24 */ /* 0x000fe2000f8e00ff */
[----:B------:R-:W5:Y:S01]  /*f3a0*/  LD.E.128 R60, desc[UR36][R60.64] ;  /* 0x000000243c3c7980 */ /* 0x000f62000c101d00 */
[C---:B------:R-:W-:Y:S01]  /*f3b0*/  IMAD R77, R19.reuse, UR13, R18 ;  /* 0x0000000d134d7c24 */ /* 0x040fe2000f8e0212 */
[----:B------:R-:W-:Y:S01]  /*f3c0*/  SHF.R.S32.HI R18, RZ, 0x1f, R21 ;  /* 0x0000001fff127819 */ /* 0x000fe20000011415 */
[----:B------:R-:W-:Y:S01]  /*f3d0*/  IMAD.WIDE.U32 R2, R19, UR12, R2 ;  /* 0x0000000c13027c25 */ /* 0x000fe2000f8e0002 */
[----:B------:R-:W5:Y:S03]  /*f3e0*/  LD.E.128 R64, desc[UR36][R64.64] ;  /* 0x0000002440407980 */ /* 0x000f66000c101d00 */
[----:B------:R-:W-:Y:S01]  /*f3f0*/  IMAD.IADD R3, R3, 0x1, R77 ;  /* 0x0000000103037824 */ /* 0x000fe200078e024d */
[----:B------:R-:W5:Y:S01]  /*f400*/  LD.E.128 R68, desc[UR36][R68.64] ;  /* 0x0000002444447980 */ /* 0x000f62000c101d00 */
[----:B------:R-:W-:-:S03]  /*f410*/  IMAD R18, R18, UR10, RZ ;  /* 0x0000000a12127c24 */ /* 0x000fc6000f8e02ff */
[----:B------:R-:W5:Y:S01]  /*f420*/  LD.E.128 R72, desc[UR36][R72.64] ;  /* 0x0000002448487980 */ /* 0x000f62000c101d00 */
[C---:B------:R-:W-:Y:S01]  /*f430*/  IMAD R19, R21.reuse, UR11, R18 ;  /* 0x0000000b15137c24 */ /* 0x040fe2000f8e0212 */
[----:B------:R-:W-:Y:S01]  /*f440*/  @!PT LDS RZ, [RZ] ;  /* 0x00000000fffff984 */ /* 0x000fe20000000800 */
[----:B------:R-:W-:Y:S01]  /*f450*/  @!PT LDS RZ, [RZ] ;  /* 0x00000000fffff984 */ /* 0x000fe20000000800 */
[----:B------:R-:W-:Y:S01]  /*f460*/  @!PT LDS RZ, [RZ] ;  /* 0x00000000fffff984 */ /* 0x000fe20000000800 */
[----:B------:R-:W-:Y:S01]  /*f470*/  @!PT LDS RZ, [RZ] ;  /* 0x00000000fffff984 */ /* 0x000fe20000000800 */
[----:B------:R0:W-:Y:S06]  /*f480*/  MEMBAR.ALL.CTA ;  /* 0x0000000000007992 */ /* 0x0001ec0000008000 */
[----:B0-----:R-:W0:Y:S01]  /*f490*/  FENCE.VIEW.ASYNC.S ;  /* 0x00000000000073c6 */ /* 0x001e220000000000 */
[----:B------:R-:W-:Y:S01]  /*f4a0*/  IMAD.WIDE.U32 R2, R21, UR10, R2 ;  /* 0x0000000a15027c25 */ /* 0x000fe2000f8e0002 */
[----:B------:R-:W-:-:S03]  /*f4b0*/  ULDC.64 UR10, c[0x0][0xa80] ;  /* 0x0002a000000a7ab9 */ /* 0x000fc60000000a00 */
[----:B------:R-:W-:Y:S01]  /*f4c0*/  VIADD R80, R22, UR60 ;  /* 0x0000003c16507c36 */ /* 0x000fe20008000000 */
[----:B------:R-:W-:Y:S01]  /*f4d0*/  LEA R22, P2, R2, UR10, 0x1 ;  /* 0x0000000a02167c11 */ /* 0x000fe2000f8408ff */
[----:B------:R-:W-:-:S05]  /*f4e0*/  IMAD.IADD R3, R3, 0x1, R19 ;  /* 0x0000000103037824 */ /* 0x000fca00078e0213 */
[----:B------:R-:W-:Y:S02]  /*f4f0*/  LEA.HI.X R78, R2, UR11, R3, 0x1, P2 ;  /* 0x0000000b024e7c11 */ /* 0x000fe400090f0c03 */
[C---:B------:R-:W-:Y:S01]  /*f500*/  ISETP.GE.AND P2, PT, R80.reuse, UR16, PT ;  /* 0x0000001050007c0c */ /* 0x040fe2000bf46270 */
[C---:B------:R-:W-:Y:S02]  /*f510*/  VIADD R18, R80.reuse, 0x20 ;  /* 0x0000002050127836 */ /* 0x040fe40000000000 */
[----:B------:R-:W-:Y:S01]  /*f520*/  VIADD R20, R80, 0x40 ;  /* 0x0000004050147836 */ /* 0x000fe20000000000 */
[----:B0-----:R0:W1:Y:S04]  /*f530*/  SHFL.IDX PT, R79, R22, RZ, 0x181f ;  /* 0x00181fff164f7589 */ /* 0x00106800000e0000 */
[----:B------:R0:W2:Y:S01]  /*f540*/  SHFL.IDX PT, R77, R78, RZ, 0x181f ;  /* 0x00181fff4e4d7589 */ /* 0x0000a200000e0000 */
[----:B------:R-:W-:Y:S01]  /*f550*/  SYNCS.ARRIVE.TRANS64.RED.A1T0 RZ, [UR8], RZ ;  /* 0x000000ffffff79a7 */ /* 0x000fe20008100408 */
[----:B------:R-:W-:-:S02]  /*f560*/  ISETP.GE.AND P1, PT, R18, UR16, PT ;  /* 0x0000001012007c0c */ /* 0x000fc4000bf26270 */
[----:B------:R-:W-:Y:S01]  /*f570*/  ISETP.GE.AND P0, PT, R20, UR16, PT ;  /* 0x0000001014007c0c */ /* 0x000fe2000bf06270 */
[----:B------:R-:W-:-:S12]  /*f580*/  @P2 BRA `(.L_x_1311) ;  /* 0x0000000000442947 */ /* 0x000fd80003800000 */
        /* <DEDUP_REMOVED lines=17> */
.L_x_1311:
[----:B------:R-:W-:Y:S05]  /*f6a0*/  BSYNC B1 ;  /* 0x0000000000017941 */ /* 0x000fea0003800000 */
.L_x_1310:
[----:B---3--:R3:W4:Y:S01]  /*f6b0*/  SHFL.IDX PT, R19, R78, 0x1, 0x181f ;  /* 0x00381f004e137f89 */ /* 0x00872200000e0000 */
[----:B------:R-:W-:Y:S03]  /*f6c0*/  BSSY B1, `(.L_x_1312) ;  /* 0x0000014000017945 */ /* 0x000fe60003800000 */
[----:B-----5:R3:W0:Y:S01]  /*f6d0*/  SHFL.IDX PT, R7, R22, 0x1, 0x181f ;  /* 0x00381f0016077f89 */ /* 0x02062200000e0000 */
[----:B------:R-:W-:Y:S05]  /*f6e0*/  @P1 BRA `(.L_x_1313) ;  /* 0x0000000000441947 */ /* 0x000fea0003800000 */
[----:B------:R-:W-:Y:S02]  /*f6f0*/  ULDC UR4, c[0x0][0xac8] ;  /* 0x0002b20000047ab9 */ /* 0x000fe40000000800 */
        /* <DEDUP_REMOVED lines=16> */
.L_x_1313:
[----:B------:R-:W-:Y:S05]  /*f800*/  BSYNC B1 ;  /* 0x0000000000017941 */ /* 0x000fea0003800000 */
.L_x_1312:
[----:B0-----:R0:W0:Y:S01]  /*f810*/  SHFL.IDX PT, R9, R78, 0x2, 0x181f ;  /* 0x00581f004e097f89 */ /* 0x00102200000e0000 */
        /* <DEDUP_REMOVED lines=20> */
.L_x_1315:
[----:B------:R-:W-:Y:S05]  /*f960*/  BSYNC B1 ;  /* 0x0000000000017941 */ /* 0x000fea0003800000 */
.L_x_1314:
[----:B0-----:R-:W-:Y:S01]  /*f970*/  VIADD R2, R80, 0x60 ;  /* 0x0000006050027836 */ /* 0x001fe20000000000 */
[----:B------:R0:W0:Y:S04]  /*f980*/  SHFL.IDX PT, R9, R78, 0x3, 0x181f ;  /* 0x00781f004e097f89 */ /* 0x00002800000e0000 */
[----:B------:R-:W-:Y:S01]  /*f990*/  ISETP.GE.AND P0, PT, R2, UR16, PT ;  /* 0x0000001002007c0c */ /* 0x000fe2000bf06270 */
[----:B------:R0:W0:-:S12]  /*f9a0*/  SHFL.IDX PT, R11, R22, 0x3, 0x181f ;  /* 0x00781f00160b7f89 */ /* 0x00001800000e0000 */
[----:B------:R-:W-:Y:S05]  /*f9b0*/  @P0 BRA `(.L_x_1316) ;  /* 0x0000002400f80947 */ /* 0x000fea0003800000 */
[----:B------:R-:W-:Y:S02]  /*f9c0*/  ULDC UR4, c[0x0][0xac8] ;  /* 0x0002b20000047ab9 */ /* 0x000fe40000000800 */
[----:B------:R-:W-:Y:S02]  /*f9d0*/  ISETP.GE.AND P3, PT, R0, UR4, PT ;  /* 0x0000000400007c0c */ /* 0x000fe4000bf66270 */
[----:B------:R-:W-:Y:S02]  /*f9e0*/  ISETP.GE.AND P4, PT, R82, UR4, PT ;  /* 0x0000000452007c0c */ /* 0x000fe4000bf86270 */
[----:B------:R-:W-:-:S09]  /*f9f0*/  ISETP.GE.AND P5, PT, R84, UR4, PT ;  /* 0x0000000454007c0c */ /* 0x000fd2000bfa6270 */
[-C--:B0-----:R-:W-:Y:S02]  /*fa00*/  @!P3 LEA R2, P0, R0, R11.reuse, 0x1 ;  /* 0x0000000b0002b211 */ /* 0x081fe400078008ff */
[-C--:B------:R-:W-:Y:S02]  /*fa10*/  @!P4 LEA R4, P1, R82, R11.reuse, 0x1 ;  /* 0x0000000b5204c211 */ /* 0x080fe400078208ff */
[----:B------:R-:W-:Y:S02]  /*fa20*/  @!P5 LEA R6, P2, R84, R11, 0x1 ;  /* 0x0000000b5406d211 */ /* 0x000fe400078408ff */
[-C--:B------:R-:W-:Y:S02]  /*fa30*/  @!P3 LEA.HI.X R3, R0, R9.reuse, R87, 0x1, P0 ;  /* 0x000000090003b211 */ /* 0x080fe400000f0c57 */
[-C--:B------:R-:W-:Y:S02]  /*fa40*/  @!P4 LEA.HI.X R5, R82, R9.reuse, R81, 0x1, P1 ;  /* 0x000000095205c211 */ /* 0x080fe400008f0c51 */
[----:B------:R-:W-:Y:S01]  /*fa50*/  @!P5 LEA.HI.X R7, R84, R9, R83, 0x1, P2 ;  /* 0x000000095407d211 */ /* 0x000fe200010f0c53 */
        /* <DEDUP_REMOVED lines=9> */
.L_x_1309:
        /* <DEDUP_REMOVED lines=11> */
[----:B------:R-:W-:Y:S01]  /*fba0*/  VIADD R178, R17, 0x8 ;  /* 0x0000000811b27836 */ /* 0x000fe20000000000 */
[----:B------:R-:W-:Y:S01]  /*fbb0*/  ULDC.64 UR14, c[0x0][0xb40] ;  /* 0x0002d000000e7ab9 */ /* 0x000fe20000000a00 */
[----:B------:R-:W-:Y:S01]  /*fbc0*/  ULDC.64 UR12, c[0x0][0xb38] ;  /* 0x0002ce00000c7ab9 */ /* 0x000fe20000000a00 */
[----:B------:R-:W-:Y:S01]  /*fbd0*/  UIMAD UR4, UR4, UR14, URZ ;  /* 0x0000000e040472a4 */ /* 0x000fe2000f8e023f */
[----:B------:R-:W-:Y:S01]  /*fbe0*/  BSSY B1, `(.L_x_1317) ;  /* 0x00000d0000017945 */ /* 0x000fe20003800000 */
[----:B------:R-:W-:Y:S01]  /*fbf0*/  UIMAD.WIDE.U32 UR10, UR18, UR12, UR10 ;  /* 0x0000000c120a72a5 */ /* 0x000fe2000f8e000a */
[----:B------:R-:W-:Y:S01]  /*fc00*/  SHF.R.S32.HI R22, RZ, 0x1f, R206 ;  /* 0x0000001fff167819 */ /* 0x000fe200000114ce */
[----:B------:R-:W-:Y:S01]  /*fc10*/  UIMAD UR4, UR9, UR15, UR4 ;  /* 0x0000000f090472a4 */ /* 0x000fe2000f8e0204 */
[----:B------:R-:W-:Y:S01]  /*fc20*/  SHF.R.S32.HI R152, RZ, 0x1f, R207 ;  /* 0x0000001fff987819 */ /* 0x000fe200000114cf */
[----:B------:R-:W-:Y:S01]  /*fc30*/  UIMAD UR11, UR18, UR13, UR11 ;  /* 0x0000000d120b72a4 */ /* 0x000fe2000f8e020b */
[----:B------:R-:W-:Y:S01]  /*fc40*/  SHF.R.S32.HI R153, RZ, 0x1f, R208 ;  /* 0x0000001fff997819 */ /* 0x000fe200000114d0 */
[----:B------:R-:W-:Y:S01]  /*fc50*/  UIADD3 UR8, UR8, 0x30820, URZ ;  /* 0x0003082008087890 */ /* 0x000fe2000fffe03f */
[----:B------:R-:W-:Y:S01]  /*fc60*/  SHF.R.S32.HI R154, RZ, 0x1f, R209 ;  /* 0x0000001fff9a7819 */ /* 0x000fe200000114d1 */
[----:B------:R-:W-:Y:S01]  /*fc70*/  UIMAD.WIDE.U32 UR10, UR9, UR14, UR10 ;  /* 0x0000000e090a72a5 */ /* 0x000fe2000f8e000a */
[----:B------:R-:W-:Y:S01]  /*fc80*/  SHF.R.S32.HI R155, RZ, 0x1f, R210 ;  /* 0x0000001fff9b7819 */ /* 0x000fe200000114d2 */
[----:B------:R-:W-:Y:S01]  /*fc90*/  ULDC.64 UR12, c[0x0][0xb48] ;  /* 0x0002d200000c7ab9 */ /* 0x000fe20000000a00 */
[----:B------:R-:W-:Y:S01]  /*fca0*/  @UP1 ULDC UR9, c[0x0][0xbec] ;  /* 0x0002fb0000091ab9 */ /* 0x000fe20000000800 */
[----:B------:R-:W-:Y:S01]  /*fcb0*/  UIADD3 UR11, UR11, UR4, URZ ;  /* 0x000000040b0b7290 */ /* 0x000fe2000fffe03f */
[----:B------:R-:W-:Y:S01]  /*fcc0*/  @P1 IMAD.HI.U32 R0, R3, UR9, RZ ;  /* 0x0000000903001c27 */ /* 0x000fe2000f8e00ff */
[----:B------:R-:W-:Y:S01]  /*fcd0*/  UPRMT UR8, URZ, 0x654, UR8 ;  /* 0x000006543f087896 */ /* 0x000fe20008000008 */
[----:B------:R-:W-:Y:S01]  /*fce0*/  SHF.R.S32.HI R156, RZ, 0x1f, R211 ;  /* 0x0000001fff9c7819 */ /* 0x000fe200000114d3 */
[----:B------:R-:W-:Y:S01]  /*fcf0*/  @UP1 ULDC UR4, c[0x0][0xbf0] ;  /* 0x0002fc0000041ab9 */ /* 0x000fe20000000800 */
[----:B------:R-:W-:Y:S01]  /*fd00*/  UIMAD.WIDE.U32 UR10, UR16, UR12, UR10 ;  /* 0x0000000c100a72a5 */ /* 0x000fe2000f8e000a */
[----:B------:R-:W-:Y:S01]  /*fd10*/  @P1 SHF.R.U32.HI R5, RZ, UR4, R0 ;  /* 0x00000004ff051c19 */ /* 0x000fe20008011600 */
[----:B------:R-:W-:Y:S01]  /*fd20*/  VIADD R173, R17, 0x18 ;  /* 0x0000001811ad7836 */ /* 0x000fe20000000000 */
[----:B------:R-:W-:Y:S01]  /*fd30*/  SHF.R.S32.HI R157, RZ, 0x1f, R212 ;  /* 0x0000001fff9d7819 */ /* 0x000fe200000114d4 */
[----:B------:R-:W-:Y:S01]  /*fd40*/  UIMAD UR4, UR16, UR13, UR11 ;  /* 0x0000000d100472a4 */ /* 0x000fe2000f8e020b */
[--C-:B------:R-:W-:Y:S01]  /*fd50*/  SHF.R.S32.HI R0, RZ, 0x1f, R5.reuse ;  /* 0x0000001fff007819 */ /* 0x100fe20000011405 */
[----:B------:R-:W-:Y:S01]  /*fd60*/  IMAD.MOV R2, RZ, RZ, -R5 ;  /* 0x000000ffff027224 */ /* 0x000fe200078e0a05 */
[----:B------:R-:W-:Y:S01]  /*fd70*/  ULDC.64 UR12, c[0x0][0xb30] ;  /* 0x0002cc00000c7ab9 */ /* 0x000fe20000000a00 */
[----:B------:R-:W-:Y:S01]  /*fd80*/  SYNCS.ARRIVE.TRANS64.RED.A1T0 RZ, [UR8], RZ ;  /* 0x000000ffffff79a7 */ /* 0x000fe20008100408 */
[----:B------:R-:W-:Y:S01]  /*fd90*/  SHF.R.S32.HI R158, RZ, 0x1f, R213 ;  /* 0x0000001fff9e7819 */ /* 0x000fe200000114d5 */
[----:B------:R-:W-:Y:S01]  /*fda0*/  IMAD R7, R2, UR22, R3 ;  /* 0x0000001602077c24 */ /* 0x000fe2000f8e0203 */
[----:B------:R-:W-:Y:S01]  /*fdb0*/  SHF.R.S32.HI R159, RZ, 0x1f, R214 ;  /* 0x0000001fff9f7819 */ /* 0x000fe200000114d6 */
[----:B------:R-:W-:Y:S01]  /*fdc0*/  IMAD R0, R0, UR12, RZ ;  /* 0x0000000c00007c24 */ /* 0x000fe2000f8e02ff */
[----:B------:R-:W-:Y:S01]  /*fdd0*/  SHF.R.S32.HI R160, RZ, 0x1f, R215 ;  /* 0x0000001fffa07819 */ /* 0x000fe200000114d7 */
[----:B------:R-:W-:Y:S01]  /*fde0*/  IMAD.U32 R3, RZ, RZ, UR11 ;  /* 0x0000000bff037e24 */ /* 0x000fe2000f8e00ff */
        /* <DEDUP_REMOVED lines=23> */
[----:B------:R-:W-:Y:S01]  /*ff60*/  VIADD R177, R17, 0x8 ;  /* 0x0000000811b17836 */ /* 0x000fe20000000000 */
[----:B------:R-:W-:Y:S01]  /*ff70*/  LEA.HI.X R6, R2, UR11, R3, 0x2, P1 ;  /* 0x0000000b02067c11 */ /* 0x000fe200088f1403 */
[----:B------:R0:W1:Y:S01]  /*ff80*/  SHFL.IDX PT, R7, R0, RZ, 0x1c1f ;  /* 0x001c1fff00077589 */ /* 0x00006200000e0000 */
[----:B------:R-:W-:-:S02]  /*ff90*/  SHF.R.S32.HI R170, RZ, 0x1f, R227 ;  /* 0x0000001fffaa7819 */ /* 0x000fc400000114e3 */
[----:B------:R-:W-:Y:S01]  /*ffa0*/  SHF.R.S32.HI R171, RZ, 0x1f, R228 ;  /* 0x0000001fffab7819 */ /* 0x000fe200000114e4 */
[----:B------:R0:W2:Y:S01]  /*ffb0*/  SHFL.IDX PT, R8, R6, RZ, 0x1c1f ;  /* 0x001c1fff06087589 */ /* 0x0000a200000e0000 */
[----:B------:R-:W-:Y:S02]  /*ffc0*/  SHF.R.S32.HI R172, RZ, 0x1f, R229 ;  /* 0x0000001fffac7819 */ /* 0x000fe400000114e5 */
[----:B------:R-:W-:Y:S02]  /*ffd0*/  SHF.R.S32.HI R174, RZ, 0x1f, R174 ;  /* 0x0000001fffae7819 */ /* 0x000fe400000114ae */
[----:B------:R-:W-:Y:S02]  /*ffe0*/  SHF.R.S32.HI R176, RZ, 0x1f, R176 ;  /* 0x0000001fffb07819 */ /* 0x000fe400000114b0 */
[----:B------:R-:W-:Y:S02]  /*fff0*/  SHF.R.S32.HI R178, RZ, 0x1f, R178 ;  /* 0x0000001fffb27819 */ /* 0x000fe400000114b2 */
[----:B------:R-:W-:Y:S01]  /*10000*/  SHF.R.S32.HI R179, RZ, 0x1f, R17 ;  /* 0x0000001fffb37819 */ /* 0x000fe20000011411 */
[----:B0-----:R-:W-:Y:S06]  /*10010*/  @P2 BRA `(.L_x_1318) ;  /* 0x0000000800302947 */ /* 0x001fec0003800000 */
[----:B------:R-:W-:Y:S01]  /*10020*/  ULDC UR4, c[0x0][0xac8] ;  /* 0x0002b20000047ab9 */ /* 0x000fe20000000800 */
[C---:B------:R-:W-:Y:S01]  /*10030*/  VIADD R20, R17.reuse, 0xd8 ;  /* 0x000000d811147836 */ /* 0x040fe20000000000 */
[C---:B------:R-:W-:Y:S01]  /*10040*/  ISETP.GE.AND P4, PT, R17.reuse, UR4, PT ;  /* 0x0000000411007c0c */ /* 0x040fe2000bf86270 */
[----:B------:R-:W-:Y:S01]  /*10050*/  VIADD R21, R17, 0xe0 ;  /* 0x000000e011157836 */ /* 0x000fe20000000000 */
[----:B------:R-:W-:Y:S02]  /*10060*/  ISETP.GE.AND P2, PT, R177, UR4, PT ;  /* 0x00000004b1007c0c */ /* 0x000fe4000bf46270 */
[----:B------:R-:W-:Y:S02]  /*10070*/  ISETP.GE.AND P1, PT, R175, UR4, PT ;  /* 0x00000004af007c0c */ /* 0x000fe4000bf26270 */
[----:B------:R-:W-:-:S07]  /*10080*/  SHF.R.S32.HI R9, RZ, 0x1f, R203 ;  /* 0x0000001fff097819 */ /* 0x000fce00000114cb */
[-C--:B-1----:R-:W-:Y:S02]  /*10090*/  @!P4 LEA R2, P3, R17, R7.reuse, 0x2 ;  /* 0x000000071102c211 */ /* 0x082fe400078610ff */
[----:B------:R-:W-:Y:S02]  /*100a0*/  @!P2 LEA R4, P5, R177, R7, 0x2 ;  /* 0x00000007b104a211 */ /* 0x000fe400078a10ff */
[-C--:B--2---:R-:W-:Y:S02]  /*100b0*/  @!P4 LEA.HI.X R3, R17, R8.reuse, R179, 0x2, P3 ;  /* 0x000000081103c211 */ /* 0x084fe400018f14b3 */
[----:B------:R-:W-:Y:S02]  /*100c0*/  ISETP.GE.AND P3, PT, R173, UR4, PT ;  /* 0x00000004ad007c0c */ /* 0x000fe4000bf66270 */
[----:B------:R-:W-:Y:S01]  /*100d0*/  @!P2 LEA.HI.X R5, R177, R8, R178, 0x2, P5 ;  /* 0x00000008b105a211 */ /* 0x000fe200028f14b2 */
[----:B------:R0:W-:Y:S01]  /*100e0*/  @!P4 ST.E.64 desc[UR36][R2.64], R24 ;  /* 0x000000180200c985 */ /* 0x0001e2000c101b24 */
[----:B------:R-:W-:-:S03]  /*100f0*/  ISETP.GE.AND P4, PT, R229, UR4, PT ;  /* 0x00000004e5007c0c */ /* 0x000fc6000bf86270 */
        /* <DEDUP_REMOVED lines=67> */
[-C--:B------:R-:W-:Y:S02]  /*10530*/  @!P1 LEA.HI.X R3, R213, R8.reuse, R158, 0x2, P6 ;  /* 0x00000008d5039211 */ /* 0x080fe400030f149e */
[CC--:B------:R-:W-:Y:S02]  /*10540*/  @!P4 LEA R10, P6, R211.reuse, R7.reuse, 0x2 ;  /* 0x00000007d30ac211 */ /* 0x0c0fe400078c10ff */
[C---:B-1----:R-:W-:Y:S01]  /*10550*/  @!P3 LEA R4, P5, R212.reuse, R7, 0x2 ;  /* 0x00000007d404b211 */ /* 0x042fe200078a10ff */
[----:B------:R0:W-:Y:S01]  /*10560*/  @!P1 ST.E.64 desc[UR36][R2.64], R96 ;  /* 0x0000006002009985 */ /* 0x0001e2000c101b24 */
[-C--:B------:R-:W-:Y:S02]  /*10570*/  @!P4 LEA.HI.X R11, R211, R8.reuse, R156, 0x2, P6 ;  /* 0x00000008d30bc211 */ /* 0x080fe400030f149c */
[----:B------:R-:W-:Y:S02]  /*10580*/  @!P3 LEA.HI.X R5, R212, R8, R157, 0x2, P5 ;  /* 0x00000008d405b211 */ /* 0x000fe400028f149d */
[----:B------:R-:W-:-:S02]  /*10590*/  ISETP.GE.AND P1, PT, R209, UR4, PT ;  /* 0x00000004d1007c0c */ /* 0x000fc4000bf26270 */
[-C--:B------:R-:W-:Y:S01]  /*105a0*/  @!P2 LEA R12, P5, R210, R7.reuse, 0x2 ;  /* 0x00000007d20ca211 */ /* 0x080fe200078a10ff */
[----:B------:R1:W-:Y:S01]  /*105b0*/  @!P3 ST.E.64 desc[UR36][R4.64], R100 ;  /* 0x000000640400b985 */ /* 0x0003e2000c101b24 */
[----:B------:R-:W-:Y:S02]  /*105c0*/  ISETP.GE.AND P3, PT, R208, UR4, PT ;  /* 0x00000004d0007c0c */ /* 0x000fe4000bf66270 */
[----:B------:R-:W-:Y:S01]  /*105d0*/  @!P2 LEA.HI.X R13, R210, R8, R155, 0x2, P5 ;  /* 0x00000008d20da211 */ /* 0x000fe200028f149b */
[----:B------:R-:W-:Y:S01]  /*105e0*/  @!P4 ST.E.64 desc[UR36][R10.64], R104 ;  /* 0x000000680a00c985 */ /* 0x000fe2000c101b24 */
[----:B------:R-:W-:Y:S02]  /*105f0*/  ISETP.GE.AND P4, PT, R207, UR4, PT ;  /* 0x00000004cf007c0c */ /* 0x000fe4000bf86270 */
[----:B------:R-:W-:Y:S01]  /*10600*/  ISETP.GE.AND P5, PT, R206, UR4, PT ;  /* 0x00000004ce007c0c */ /* 0x000fe2000bfa6270 */
[----:B------:R2:W-:Y:S02]  /*10610*/  @!P2 ST.E.64 desc[UR36][R12.64], R108 ;  /* 0x0000006c0c00a985 */ /* 0x0005e4000c101b24 */
[----:B------:R-:W-:-:S04]  /*10620*/  @!P1 LEA R14, P6, R209, R7, 0x2 ;  /* 0x00000007d10e9211 */ /* 0x000fc800078c10ff */
[-C--:B------:R-:W-:Y:S02]  /*10630*/  @!P1 LEA.HI.X R15, R209, R8.reuse, R154, 0x2, P6 ;  /* 0x00000008d10f9211 */ /* 0x080fe400030f149a */
[-C--:B0-----:R-:W-:Y:S02]  /*10640*/  @!P3 LEA R2, P6, R208, R7.reuse, 0x2 ;  /* 0x00000007d002b211 */ /* 0x081fe400078c10ff */
[----:B-1----:R-:W-:Y:S01]  /*10650*/  @!P4 LEA R4, P2, R207, R7, 0x2 ;  /* 0x00000007cf04c211 */ /* 0x002fe200078410ff */
[----:B------:R0:W-:Y:S01]  /*10660*/  @!P1 ST.E.64 desc[UR36][R14.64], R112 ;  /* 0x000000700e009985 */ /* 0x0001e2000c101b24 */
[----:B------:R-:W-:Y:S02]  /*10670*/  ISETP.GE.AND P1, PT, R203, UR4, PT ;  /* 0x00000004cb007c0c */ /* 0x000fe4000bf26270 */
[----:B------:R-:W-:Y:S01]  /*10680*/  @!P4 LEA.HI.X R5, R207, R8, R152, 0x2, P2 ;  /* 0x00000008cf05c211 */ /* 0x000fe200010f1498 */
[----:B--2---:R-:W-:Y:S01]  /*10690*/  VIADD R13, R17, 0xe8 ;  /* 0x000000e8110d7836 */ /* 0x004fe20000000000 */
[----:B------:R-:W-:-:S02]  /*106a0*/  ISETP.GE.AND P2, PT, R20, UR4, PT ;  /* 0x0000000414007c0c */ /* 0x000fc4000bf46270 */
[-C--:B------:R-:W-:Y:S02]  /*106b0*/  @!P3 LEA.HI.X R3, R208, R8.reuse, R153, 0x2, P6 ;  /* 0x00000008d003b211 */ /* 0x080fe400030f1499 */
[C---:B------:R-:W-:Y:S02]  /*106c0*/  @!P5 LEA R18, P6, R206.reuse, R7, 0x2 ;  /* 0x00000007ce12d211 */ /* 0x040fe400078c10ff */
[----:B------:R-:W-:Y:S01]  /*106d0*/  SHF.R.S32.HI R12, RZ, 0x1f, R21 ;  /* 0x0000001fff0c7819 */ /* 0x000fe20000011415 */
[----:B------:R1:W-:Y:S01]  /*106e0*/  @!P3 ST.E.64 desc[UR36][R2.64], R116 ;  /* 0x000000740200b985 */ /* 0x0003e2000c101b24 */
[----:B------:R-:W-:Y:S01]  /*106f0*/  @!P5 LEA.HI.X R19, R206, R8, R22, 0x2, P6 ;  /* 0x00000008ce13d211 */ /* 0x000fe200030f1416 */
[----:B0-----:R-:W-:Y:S01]  /*10700*/  VIADD R15, R17, 0xf0 ;  /* 0x000000f0110f7836 */ /* 0x001fe20000000000 */
[----:B------:R-:W-:Y:S01]  /*10710*/  ISETP.GE.AND P3, PT, R21, UR4, PT ;  /* 0x0000000415007c0c */ /* 0x000fe2000bf66270 */
[----:B------:R0:W-:Y:S01]  /*10720*/  @!P4 ST.E.64 desc[UR36][R4.64], R120 ;  /* 0x000000780400c985 */ /* 0x0001e2000c101b24 */
[----:B------:R-:W-:-:S03]  /*10730*/  ISETP.GE.AND P4, PT, R13, UR4, PT ;  /* 0x000000040d007c0c */ /* 0x000fc6000bf86270 */
[----:B------:R2:W-:Y:S01]  /*10740*/  @!P5 ST.E.64 desc[UR36][R18.64], R124 ;  /* 0x0000007c1200d985 */ /* 0x0005e2000c101b24 */
[----:B------:R-:W-:-:S04]  /*10750*/  @!P1 LEA R10, P5, R203, R7, 0x2 ;  /* 0x00000007cb0a9211 */ /* 0x000fc800078a10ff */
[-C--:B------:R-:W-:Y:S02]  /*10760*/  @!P1 LEA.HI.X R11, R203, R8.reuse, R9, 0x2, P5 ;  /* 0x00000008cb0b9211 */ /* 0x080fe400028f1409 */
[----:B-1----:R-:W-:Y:S02]  /*10770*/  SHF.R.S32.HI R3, RZ, 0x1f, R20 ;  /* 0x0000001fff037819 */ /* 0x002fe40000011414 */
[CC--:B------:R-:W-:Y:S01]  /*10780*/  @!P2 LEA R2, P6, R20.reuse, R7.reuse, 0x2 ;  /* 0x000000071402a211 */ /* 0x0c0fe200078c10ff */
[----:B------:R3:W-:Y:S01]  /*10790*/  @!P1 ST.E.64 desc[UR36][R10.64], R128 ;  /* 0x000000800a009985 */ /* 0x0007e2000c101b24 */
[----:B0-----:R-:W-:Y:S02]  /*107a0*/  @!P3 LEA R4, P5, R21, R7, 0x2 ;  /* 0x000000071504b211 */ /* 0x001fe400078a10ff */
[----:B------:R-:W-:Y:S01]  /*107b0*/  @!P2 LEA.HI.X R3, R20, R8, R3, 0x2, P6 ;  /* 0x000000081403a211 */ /* 0x000fe200030f1403 */
[----:B--2---:R-:W-:Y:S01]  /*107c0*/  VIADD R19, R17, 0xf8 ;  /* 0x000000f811137836 */ /* 0x004fe20000000000 */
[----:B------:R-:W-:-:S02]  /*107d0*/  ISETP.GE.AND P6, PT, R15, UR4, PT ;  /* 0x000000040f007c0c */ /* 0x000fc4000bfc6270 */
[----:B------:R-:W-:Y:S01]  /*107e0*/  @!P3 LEA.HI.X R5, R21, R8, R12, 0x2, P5 ;  /* 0x000000081505b211 */ /* 0x000fe200028f140c */
[----:B------:R3:W-:Y:S01]  /*107f0*/  @!P2 ST.E.64 desc[UR36][R2.64], R132 ;  /* 0x000000840200a985 */ /* 0x0007e2000c101b24 */
[----:B------:R-:W-:Y:S02]  /*10800*/  ISETP.GE.AND P1, PT, R19, UR4, PT ;  /* 0x0000000413007c0c */ /* 0x000fe4000bf26270 */
[----:B------:R-:W-:Y:S01]  /*10810*/  SHF.R.S32.HI R9, RZ, 0x1f, R13 ;  /* 0x0000001fff097819 */ /* 0x000fe2000001140d */
[----:B------:R3:W-:Y:S01]  /*10820*/  @!P3 ST.E.64 desc[UR36][R4.64], R136 ;  /* 0x000000880400b985 */ /* 0x0007e2000c101b24 */
[----:B------:R-:W-:-:S04]  /*10830*/  @!P4 LEA R12, P5, R13, R7, 0x2 ;  /* 0x000000070d0cc211 */ /* 0x000fc800078a10ff */
[-C--:B------:R-:W-:Y:S02]  /*10840*/  @!P4 LEA.HI.X R13, R13, R8.reuse, R9, 0x2, P5 ;  /* 0x000000080d0dc211 */ /* 0x080fe400028f1409 */
[----:B------:R-:W-:Y:S02]  /*10850*/  SHF.R.S32.HI R9, RZ, 0x1f, R15 ;  /* 0x0000001fff097819 */ /* 0x000fe4000001140f */
[C---:B------:R-:W-:Y:S01]  /*10860*/  @!P6 LEA R14, P5, R15.reuse, R7, 0x2 ;  /* 0x000000070f0ee211 */ /* 0x040fe200078a10ff */
[----:B------:R3:W-:Y:S03]  /*10870*/  @!P4 ST.E.64 desc[UR36][R12.64], R140 ;  /* 0x0000008c0c00c985 */ /* 0x0007e6000c101b24 */
[----:B------:R-:W-:Y:S02]  /*10880*/  @!P6 LEA.HI.X R15, R15, R8, R9, 0x2, P5 ;  /* 0x000000080f0fe211 */ /* 0x000fe400028f1409 */
[----:B------:R-:W-:-:S02]  /*10890*/  SHF.R.S32.HI R9, RZ, 0x1f, R19 ;  /* 0x0000001fff097819 */ /* 0x000fc40000011413 */
[C---:B------:R-:W-:Y:S01]  /*108a0*/  @!P1 LEA R18, P5, R19.reuse, R7, 0x2 ;  /* 0x0000000713129211 */ /* 0x040fe200078a10ff */
[----:B------:R3:W-:Y:S03]  /*108b0*/  @!P6 ST.E.64 desc[UR36][R14.64], R144 ;  /* 0x000000900e00e985 */ /* 0x0007e6000c101b24 */
[----:B------:R-:W-:-:S05]  /*108c0*/  @!P1 LEA.HI.X R19, R19, R8, R9, 0x2, P5 ;  /* 0x0000000813139211 */ /* 0x000fca00028f1409 */
[----:B------:R3:W-:Y:S04]  /*108d0*/  @!P1 ST.E.64 desc[UR36][R18.64], R148 ;  /* 0x0000009412009985 */ /* 0x0007e8000c101b24 */
.L_x_1318:
[----:B------:R-:W-:Y:S05]  /*108e0*/  BSYNC B1 ;  /* 0x0000000000017941 */ /* 0x000fea0003800000 */
.L_x_1317:
[----:B---3--:R0:W3:Y:S04]  /*108f0*/  SHFL.IDX PT, R14, R6, 0x1, 0x1c1f ;  /* 0x003c1f00060e7f89 */ /* 0x0080e800000e0000 */
[----:B------:R-:W4:Y:S01]  /*10900*/  SHFL.IDX PT, R0, R0, 0x1, 0x1c1f ;  /* 0x003c1f0000007f89 */ /* 0x000f2200000e0000 */
[----:B------:R-:W-:Y:S05]  /*10910*/  @P0 BRA `(.L_x_1316) ;  /* 0x0000001800200947 */ /* 0x000fea0003800000 */
[----:B------:R-:W-:Y:S01]  /*10920*/  ULDC UR4, c[0x0][0xac8] ;  /* 0x0002b20000047ab9 */ /* 0x000fe20000000800 */
[C---:B------:R-:W-:Y:S01]  /*10930*/  VIADD R21, R17.reuse, 0xd8 ;  /* 0x000000d811157836 */ /* 0x040fe20000000000 */
[C---:B------:R-:W-:Y:S01]  /*10940*/  ISETP.GE.AND P4, PT, R17.reuse, UR4, PT ;  /* 0x0000000411007c0c */ /* 0x040fe2000bf86270 */
[----:B------:R-:W-:Y:S01]  /*10950*/  VIADD R19, R17, 0xe8 ;  /* 0x000000e811137836 */ /* 0x000fe20000000000 */
[----:B------:R-:W-:Y:S01]  /*10960*/  ISETP.GE.AND P2, PT, R177, UR4, PT ;  /* 0x00000004b1007c0c */ /* 0x000fe2000bf46270 */
[----:B------:R-:W-:Y:S01]  /*10970*/  VIADD R15, R17, 0xf0 ;  /* 0x000000f0110f7836 */ /* 0x000fe20000000000 */
[----:B------:R-:W-:Y:S02]  /*10980*/  ISETP.GE.AND P1, PT, R175, UR4, PT ;  /* 0x00000004af007c0c */ /* 0x000fe4000bf26270 */
[----:B------:R-:W-:-:S07]  /*10990*/  ISETP.GE.AND P0, PT, R173, UR4, PT ;  /* 0x00000004ad007c0c */ /* 0x000fce000bf06270 */
[-C--:B----4-:R-:W-:Y:S02]  /*109a0*/  @!P4 LEA R2, P3, R17, R0.reuse, 0x2 ;  /* 0x000000001102c211 */ /* 0x090fe400078610ff */
[----:B------:R-:W-:Y:S02]  /*109b0*/  @!P2 LEA R4, P6, R177, R0, 0x2 ;  /* 0x00000000b104a211 */ /* 0x000fe400078c10ff */
[----:B---3--:R-:W-:Y:S02]  /*109c0*/  @!P4 LEA.HI.X R3, R17, R14, R179, 0x2, P3 ;  /* 0x0000000e1103c211 */ /* 0x008fe400018f14b3 */
[----:B------:R-:W-:Y:S02]  /*109d0*/  ISETP.GE.AND P3, PT, R229, UR4, PT ;  /* 0x00000004e5007c0c */ /* 0x000fe4000bf66270 */
[----:B0-----:R-:W-:Y:S01]  /*109e0*/  @!P1 LEA R6, P5, R175, R0, 0x2 ;  /* 0x00000000af069211 */ /* 0x001fe200078a10ff */
[----:B------:R0:W-:Y:S01]  /*109f0*/  @!P4 ST.E.64 desc[UR36][R2.64], R26 ;  /* 0x0000001a0200c985 */ /* 0x0001e2000c101b24 */
[----:B------:R-:W-:-:S02]  /*10a00*/  @!P2 LEA.HI.X R5, R177, R14, R178, 0x2, P6 ;  /* 0x0000000eb105a211 */ /* 0x000fc400030f14b2 */
[----:B------:R-:W-:Y:S02]  /*10a10*/  ISETP.GE.AND P4, PT, R228, UR4, PT ;  /* 0x00000004e4007c0c */ /* 0x000fe4000bf86270 */
[----:B--2---:R-:W-:Y:S01]  /*10a20*/  @!P0 LEA R8, P6, R173, R0, 0x2 ;  /* 0x00000000ad088211 */ /* 0x004fe200078c10ff */
[----:B------:R2:W-:Y:S01]  /*10a30*/  @!P2 ST.E.64 desc[UR36][R4.64], R30 ;  /* 0x0000001e0400a985 */ /* 0x0005e2000c101b24 */
[-C--:B-1----:R-:W-:Y:S02]  /*10a40*/  @!P1 LEA.HI.X R7, R175, R14.reuse, R176, 0x2, P5 ;  /* 0x0000000eaf079211 */ /* 0x082fe400028f14b0 */
[----:B------:R-:W-:Y:S02]  /*10a50*/  ISETP.GE.AND P5, PT, R227, UR4, PT ;  /* 0x00000004e3007c0c */ /* 0x000fe4000bfa6270 */
[----:B------:R-:W-:Y:S01]  /*10a60*/  @!P0 LEA.HI.X R9, R173, R14, R174, 0x2, P6 ;  /* 0x0000000ead098211 */ /* 0x000fe200030f14ae */
[----:B------:R1:W-:Y:S01]  /*10a70*/  @!P1 ST.E.64 desc[UR36][R6.64], R34 ;  /* 0x0000002206009985 */ /* 0x0003e2000c101b24 */
[----:B------:R-:W-:-:S02]  /*10a80*/  ISETP.GE.AND P1, PT, R223, UR4, PT ;  /* 0x00000004df007c0c */ /* 0x000fc4000bf26270 */
[CC--:B0-----:R-:W-:Y:S01]  /*10a90*/  @!P3 LEA R2, P6, R229.reuse, R0.reuse, 0x2 ;  /* 0x00000000e502b211 */ /* 0x0c1fe200078c10ff */
[----:B------:R0:W-:Y:S01]  /*10aa0*/  @!P0 ST.E.64 desc[UR36][R8.64], R38 ;  /* 0x0000002608008985 */ /* 0x0001e2000c101b24 */
[----:B------:R-:W-:Y:S02]  /*10ab0*/  ISETP.GE.AND P0, PT, R226, UR4, PT ;  /* 0x00000004e2007c0c */ /* 0x000fe4000bf06270 */
[C---:B------:R-:W-:Y:S02]  /*10ac0*/  @!P4 LEA R10, P2, R228.reuse, R0, 0x2 ;  /* 0x00000000e40ac211 */ /* 0x040fe400078410ff */
[----:B------:R-:W-:Y:S02]  /*10ad0*/  @!P3 LEA.HI.X R3, R229, R14, R172, 0x2, P6 ;  /* 0x0000000ee503b211 */ /* 0x000fe400030f14ac */
[----:B------:R-:W-:Y:S02]  /*10ae0*/  @!P5 LEA R12, P6, R227, R0, 0x2 ;  /* 0x00000000e30cd211 */ /* 0x000fe400078c10ff */
[----:B------:R-:W-:Y:S01]  /*10af0*/  @!P4 LEA.HI.X R11, R228, R14, R171, 0x2, P2 ;  /* 0x0000000ee40bc211 */ /* 0x000fe200010f14ab */
[----:B------:R3:W-:Y:S01]  /*10b00*/  @!P3 ST.E.64 desc[UR36][R2.64], R42 ;  /* 0x0000002a0200b985 */ /* 0x0007e2000c101b24 */
[----:B------:R-:W-:-:S02]  /*10b10*/  ISETP.GE.AND P2, PT, R222, UR4, PT ;  /* 0x00000004de007c0c */ /* 0x000fc4000bf46270 */
[----:B------:R-:W-:Y:S01]  /*10b20*/  @!P5 LEA.HI.X R13, R227, R14, R170, 0x2, P6 ;  /* 0x0000000ee30dd211 */ /* 0x000fe200030f14aa */
[----:B------:R4:W-:Y:S01]  /*10b30*/  @!P4 ST.E.64 desc[UR36][R10.64], R46 ;  /* 0x0000002e0a00c985 */ /* 0x0009e2000c101b24 */
[CC--:B--2---:R-:W-:Y:S02]  /*10b40*/  @!P0 LEA R4, P4, R226.reuse, R0.reuse, 0x2 ;  /* 0x00000000e2048211 */ /* 0x0c4fe400078810ff */
[----:B------:R-:W-:Y:S01]  /*10b50*/  ISETP.GE.AND P3, PT, R221, UR4, PT ;  /* 0x00000004dd007c0c */ /* 0x000fe2000bf66270 */
[----:B------:R2:W-:Y:S01]  /*10b60*/  @!P5 ST.E.64 desc[UR36][R12.64], R50 ;  /* 0x000000320c00d985 */ /* 0x0005e2000c101b24 */
[----:B-1----:R-:W-:Y:S02]  /*10b70*/  @!P1 LEA R6, P5, R223, R0, 0x2 ;  /* 0x00000000df069211 */ /* 0x002fe400078a10ff */
[----:B------:R-:W-:Y:S02]  /*10b80*/  @!P0 LEA.HI.X R5, R226, R14, R169, 0x2, P4 ;  /* 0x0000000ee2058211 */ /* 0x000fe400020f14a9 */
[----:B------:R-:W-:-:S02]  /*10b90*/  ISETP.GE.AND P4, PT, R220, UR4, PT ;  /* 0x00000004dc007c0c */ /* 0x000fc4000bf86270 */
[----:B------:R-:W-:Y:S01]  /*10ba0*/  @!P1 LEA.HI.X R7, R223, R14, R168, 0x2, P5 ;  /* 0x0000000edf079211 */ /* 0x000fe200028f14a8 */
[----:B------:R-:W-:Y:S01]  /*10bb0*/  @!P0 ST.E.64 desc[UR36][R4.64], R54 ;  /* 0x0000003604008985 */ /* 0x000fe2000c101b24 */
[----:B------:R-:W-:Y:S02]  /*10bc0*/  ISETP.GE.AND P5, PT, R219, UR4, PT ;  /* 0x00000004db007c0c */ /* 0x000fe4000bfa6270 */
[C---:B0-----:R-:W-:Y:S01]  /*10bd0*/  @!P2 LEA R8, P6, R222.reuse, R0, 0x2 ;  /* 0x00000000de08a211 */ /* 0x041fe200078c10ff */
[----:B------:R0:W-:Y:S01]  /*10be0*/  @!P1 ST.E.64 desc[UR36][R6.64], R58 ;  /* 0x0000003a06009985 */ /* 0x0001e2000c101b24 */
[----:B------:R-:W-:Y:S02]  /*10bf0*/  ISETP.GE.AND P1, PT, R217, UR4, PT ;  /* 0x00000004d9007c0c */ /* 0x000fe4000bf26270 */
[----:B------:R-:W-:Y:S02]  /*10c00*/  @!P2 LEA.HI.X R9, R222, R14, R167, 0x2, P6 ;  /* 0x0000000ede09a211 */ /* 0x000fe400030f14a7 */
[----:B---3--:R-:W-:-:S02]  /*10c10*/  @!P3 LEA R2, P6, R221, R0, 0x2 ;  /* 0x00000000dd02b211 */ /* 0x008fc400078c10ff */
[----:B----4-:R-:W-:Y:S01]  /*10c20*/  @!P4 LEA R10, P0, R220, R0, 0x2 ;  /* 0x00000000dc0ac211 */ /* 0x010fe200078010ff */
[----:B------:R1:W-:Y:S01]  /*10c30*/  @!P2 ST.E.64 desc[UR36][R8.64], R62 ;  /* 0x0000003e0800a985 */ /* 0x0003e2000c101b24 */
[----:B------:R-:W-:Y:S02]  /*10c40*/  ISETP.GE.AND P2, PT, R218, UR4, PT ;  /* 0x00000004da007c0c */ /* 0x000fe4000bf46270 */
[----:B------:R-:W-:Y:S02]  /*10c50*/  @!P3 LEA.HI.X R3, R221, R14, R166, 0x2, P6 ;  /* 0x0000000edd03b211 */ /* 0x000fe400030f14a6 */
[C---:B--2---:R-:W-:Y:S02]  /*10c60*/  @!P5 LEA R12, P6, R219.reuse, R0, 0x2 ;  /* 0x00000000db0cd211 */ /* 0x044fe400078c10ff */
[-C--:B------:R-:W-:Y:S01]  /*10c70*/  @!P4 LEA.HI.X R11, R220, R14.reuse, R165, 0x2, P0 ;  /* 0x0000000edc0bc211 */ /* 0x080fe200000f14a5 */
[----:B------:R2:W-:Y:S01]  /*10c80*/  @!P3 ST.E.64 desc[UR36][R2.64], R66 ;  /* 0x000000420200b985 */ /* 0x0005e2000c101b24 */
[----:B------:R-:W-:-:S02]  /*10c90*/  @!P5 LEA.HI.X R13, R219, R14, R164, 0x2, P6 ;  /* 0x0000000edb0dd211 */ /* 0x000fc400030f14a4 */
[----:B------:R-:W-:Y:S01]  /*10ca0*/  ISETP.GE.AND P0, PT, R216, UR4, PT ;  /* 0x00000004d8007c0c */ /* 0x000fe2000bf06270 */
[----:B------:R3:W-:Y:S01]  /*10cb0*/  @!P4 ST.E.64 desc[UR36][R10.64], R70 ;  /* 0x000000460a00c985 */ /* 0x0007e2000c101b24 */
[-C--:B0-----:R-:W-:Y:S02]  /*10cc0*/  @!P1 LEA R6, P3, R217, R0.reuse, 0x2 ;  /* 0x00000000d9069211 */ /* 0x081fe400078610ff */
[C---:B------:R-:W-:Y:S01]  /*10cd0*/  @!P2 LEA R4, P6, R218.reuse, R0, 0x2 ;  /* 0x00000000da04a211 */ /* 0x040fe200078c10ff */
[----:B------:R0:W-:Y:S01]  /*10ce0*/  @!P5 ST.E.64 desc[UR36][R12.64], R74 ;  /* 0x0000004a0c00d985 */ /* 0x0001e2000c101b24 */
[----:B------:R-:W-:Y:S02]  /*10cf0*/  ISETP.GE.AND P5, PT, R215, UR4, PT ;  /* 0x00000004d7007c0c */ /* 0x000fe4000bfa6270 */
[-C--:B------:R-:W-:Y:S02]  /*10d00*/  @!P2 LEA.HI.X R5, R218, R14.reuse, R163, 0x2, P6 ;  /* 0x0000000eda05a211 */ /* 0x080fe400030f14a3 */
[----:B------:R-:W-:-:S02]  /*10d10*/  @!P1 LEA.HI.X R7, R217, R14, R162, 0x2, P3 ;  /* 0x0000000ed9079211 */ /* 0x000fc400018f14a2 */
[----:B------:R-:W-:Y:S01]  /*10d20*/  ISETP.GE.AND P4, PT, R214, UR4, PT ;  /* 0x00000004d6007c0c */ /* 0x000fe2000bf86270 */
[----:B------:R-:W-:Y:S01]  /*10d30*/  @!P2 ST.E.64 desc[UR36][R4.64], R78 ;  /* 0x0000004e0400a985 */ /* 0x000fe2000c101b24 */
[----:B------:R-:W-:Y:S02]  /*10d40*/  ISETP.GE.AND P3, PT, R213, UR4, PT ;  /* 0x00000004d5007c0c */ /* 0x000fe4000bf66270 */
[-C--:B-1----:R-:W-:Y:S01]  /*10d50*/  @!P0 LEA R8, P6, R216, R0.reuse, 0x2 ;  /* 0x00000000d8088211 */ /* 0x082fe200078c10ff */
[----:B------:R1:W-:Y:S01]  /*10d60*/  @!P1 ST.E.64 desc[UR36][R6.64], R82 ;  /* 0x0000005206009985 */ /* 0x0003e2000c101b24 */
[----:B------:R-:W-:Y:S02]  /*10d70*/  ISETP.GE.AND P2, PT, R212, UR4, PT ;  /* 0x00000004d4007c0c */ /* 0x000fe4000bf46270 */
[----:B--2---:R-:W-:Y:S02]  /*10d80*/  @!P5 LEA R2, P1, R215, R0, 0x2 ;  /* 0x00000000d702d211 */ /* 0x004fe400078210ff */
[----:B------:R-:W-:-:S02]  /*10d90*/  @!P0 LEA.HI.X R9, R216, R14, R161, 0x2, P6 ;  /* 0x0000000ed8098211 */ /* 0x000fc400030f14a1 */
[----:B------:R-:W-:Y:S02]  /*10da0*/  @!P5 LEA.HI.X R3, R215, R14, R160, 0x2, P1 ;  /* 0x0000000ed703d211 */ /* 0x000fe400008f14a0 */
[----:B------:R-:W-:Y:S01]  /*10db0*/  ISETP.GE.AND P1, PT, R211, UR4, PT ;  /* 0x00000004d3007c0c */ /* 0x000fe2000bf26270 */
[----:B------:R2:W-:Y:S01]  /*10dc0*/  @!P0 ST.E.64 desc[UR36][R8.64], R86 ;  /* 0x0000005608008985 */ /* 0x0005e2000c101b24 */
[CC--:B---3--:R-:W-:Y:S02]  /*10dd0*/  @!P4 LEA R10, P0, R214.reuse, R0.reuse, 0x2 ;  /* 0x00000000d60ac211 */ /* 0x0c8fe400078010ff */
[----:B0-----:R-:W-:Y:S01]  /*10de0*/  @!P3 LEA R12, P6, R213, R0, 0x2 ;  /* 0x00000000d50cb211 */ /* 0x001fe200078c10ff */
[----:B------:R-:W-:Y:S01]  /*10df0*/  @!P5 ST.E.64 desc[UR36][R2.64], R90 ;  /* 0x0000005a0200d985 */ /* 0x000fe2000c101b24 */
[----:B------:R-:W-:Y:S02]  /*10e00*/  @!P4 LEA.HI.X R11, R214, R14, R159, 0x2, P0 ;  /* 0x0000000ed60bc211 */ /* 0x000fe400000f149f */
[----:B------:R-:W-:-:S02]  /*10e10*/  ISETP.GE.AND P0, PT, R210, UR4, PT ;  /* 0x00000004d2007c0c */ /* 0x000fc4000bf06270 */
[----:B------:R-:W-:Y:S01]  /*10e20*/  @!P3 LEA.HI.X R13, R213, R14, R158, 0x2, P6 ;  /* 0x0000000ed50db211 */ /* 0x000fe200030f149e */
[----:B------:R0:W-:Y:S01]  /*10e30*/  @!P4 ST.E.64 desc[UR36][R10.64], R94 ;  /* 0x0000005e0a00c985 */ /* 0x0001e2000c101b24 */
[----:B------:R-:W-:Y:S02]  /*10e40*/  ISETP.GE.AND P5, PT, R209, UR4, PT ;  /* 0x00000004d1007c0c */ /* 0x000fe4000bfa6270 */
[CC--:B-1----:R-:W-:Y:S01]  /*10e50*/  @!P1 LEA R6, P4, R211.reuse, R0.reuse, 0x2 ;  /* 0x00000000d3069211 */ /* 0x0c2fe200078810ff */
[----:B------:R1:W-:Y:S01]  /*10e60*/  @!P3 ST.E.64 desc[UR36][R12.64], R98 ;  /* 0x000000620c00b985 */ /* 0x0003e2000c101b24 */
[----:B------:R-:W-:Y:S02]  /*10e70*/  @!P2 LEA R4, P6, R212, R0, 0x2 ;  /* 0x00000000d404a211 */ /* 0x000fe400078c10ff */
[----:B------:R-:W-:Y:S02]  /*10e80*/  ISETP.GE.AND P3, PT, R208, UR4, PT ;  /* 0x00000004d0007c0c */ /* 0x000fe4000bf66270 */
[----:B------:R-:W-:-:S02]  /*10e90*/  @!P1 LEA.HI.X R7, R211, R14, R156, 0x2, P4 ;  /* 0x0000000ed3079211 */ /* 0x000fc400020f149c */
[----:B------:R-:W-:Y:S02]  /*10ea0*/  ISETP.GE.AND P4, PT, R207, UR4, PT ;  /* 0x00000004cf007c0c */ /* 0x000fe4000bf86270 */
[----:B------:R-:W-:Y:S02]  /*10eb0*/  @!P2 LEA.HI.X R5, R212, R14, R157, 0x2, P6 ;  /* 0x0000000ed405a211 */ /* 0x000fe400030f149d */
[----:B--2---:R-:W-:-:S03]  /*10ec0*/  @!P0 LEA R8, P6, R210, R0, 0x2 ;  /* 0x00000000d2088211 */ /* 0x004fc600078c10ff */
[----:B------:R2:W-:Y:S01]  /*10ed0*/  @!P2 ST.E.64 desc[UR36][R4.64], R102 ;  /* 0x000000660400a985 */ /* 0x0005e2000c101b24 */
[----:B------:R-:W-:Y:S02]  /*10ee0*/  @!P0 LEA.HI.X R9, R210, R14, R155, 0x2, P6 ;  /* 0x0000000ed2098211 */ /* 0x000fe400030f149b */
[CC--:B0-----:R-:W-:Y:S01]  /*10ef0*/  @!P3 LEA R10, P2, R208.reuse, R0.reuse, 0x2 ;  /* 0x00000000d00ab211 */ /* 0x0c1fe200078410ff */
[----:B------:R-:W-:Y:S01]  /*10f00*/  @!P1 ST.E.64 desc[UR36][R6.64], R106 ;  /* 0x0000006a06009985 */ /* 0x000fe2000c101b24 */
[C---:B------:R-:W-:Y:S02]  /*10f10*/  @!P5 LEA R2, P1, R209.reuse, R0, 0x2 ;  /* 0x00000000d102d211 */ /* 0x040fe400078210ff */
[-C--:B------:R-:W-:Y:S01]  /*10f20*/  @!P3 LEA.HI.X R11, R208, R14.reuse, R153, 0x2, P2 ;  /* 0x0000000ed00bb211 */ /* 0x080fe200010f1499 */
[----:B------:R0:W-:Y:S01]  /*10f30*/  @!P0 ST.E.64 desc[UR36][R8.64], R110 ;  /* 0x0000006e08008985 */ /* 0x0001e2000c101b24 */
[----:B------:R-:W-:Y:S02]  /*10f40*/  @!P5 LEA.HI.X R3, R209, R14, R154, 0x2, P1 ;  /* 0x0000000ed103d211 */ /* 0x000fe400008f149a */
[----:B------:R-:W-:-:S02]  /*10f50*/  ISETP.GE.AND P0, PT, R203, UR4, PT ;  /* 0x00000004cb007c0c */ /* 0x000fc4000bf06270 */
[----:B-1----:R-:W-:Y:S01]  /*10f60*/  @!P4 LEA R12, P1, R207, R0, 0x2 ;  /* 0x00000000cf0cc211 */ /* 0x002fe200078210ff */
[----:B------:R1:W-:Y:S01]  /*10f70*/  @!P5 ST.E.64 desc[UR36][R2.64], R114 ;  /* 0x000000720200d985 */ /* 0x0003e2000c101b24 */
[----:B------:R-:W-:Y:S02]  /*10f80*/  ISETP.GE.AND P2, PT, R21, UR4, PT ;  /* 0x0000000415007c0c */ /* 0x000fe4000bf46270 */
[----:B------:R-:W-:Y:S01]  /*10f90*/  @!P4 LEA.HI.X R13, R207, R14, R152, 0x2, P1 ;  /* 0x0000000ecf0dc211 */ /* 0x000fe200008f1498 */
[----:B------:R3:W-:Y:S01]  /*10fa0*/  @!P3 ST.E.64 desc[UR36][R10.64], R118 ;  /* 0x000000760a00b985 */ /* 0x0007e2000c101b24 */
[----:B------:R-:W-:Y:S02]  /*10fb0*/  ISETP.GE.AND P1, PT, R206, UR4, PT ;  /* 0x00000004ce007c0c */ /* 0x000fe4000bf26270 */
[----:B--2---:R-:W-:Y:S01]  /*10fc0*/  SHF.R.S32.HI R5, RZ, 0x1f, R203 ;  /* 0x0000001fff057819 */ /* 0x004fe200000114cb */
[----:B0-----:R-:W-:Y:S01]  /*10fd0*/  VIADD R9, R17, 0xe0 ;  /* 0x000000e011097836 */ /* 0x001fe20000000000 */
[----:B------:R0:W-:Y:S01]  /*10fe0*/  @!P4 ST.E.64 desc[UR36][R12.64], R122 ;  /* 0x0000007a0c00c985 */ /* 0x0001e2000c101b24 */
[----:B------:R-:W-:-:S02]  /*10ff0*/  @!P0 LEA R4, P6, R203, R0, 0x2 ;  /* 0x00000000cb048211 */ /* 0x000fc400078c10ff */
[----:B------:R-:W-:Y:S02]  /*11000*/  ISETP.GE.AND P3, PT, R19, UR4, PT ;  /* 0x0000000413007c0c */ /* 0x000fe4000bf66270 */
[----:B------:R-:W-:Y:S02]  /*11010*/  ISETP.GE.AND P4, PT, R9, UR4, PT ;  /* 0x0000000409007c0c */ /* 0x000fe4000bf86270 */
[----:B-1----:R-:W-:Y:S02]  /*11020*/  SHF.R.S32.HI R3, RZ, 0x1f, R21 ;  /* 0x0000001fff037819 */ /* 0x002fe40000011415 */
[----:B------:R-:W-:Y:S02]  /*11030*/  @!P2 LEA R6, P5, R21, R0, 0x2 ;  /* 0x000000001506a211 */ /* 0x000fe400078a10ff */
[----:B------:R-:W-:Y:S02]  /*11040*/  @!P0 LEA.HI.X R5, R203, R14, R5, 0x2, P6 ;  /* 0x0000000ecb058211 */ /* 0x000fe400030f1405 */
[----:B------:R-:W-:-:S02]  /*11050*/  @!P1 LEA R2, P6, R206, R0, 0x2 ;  /* 0x00000000ce029211 */ /* 0x000fc400078c10ff */
[-C--:B------:R-:W-:Y:S02]  /*11060*/  @!P2 LEA.HI.X R7, R21, R14.reuse, R3, 0x2, P5 ;  /* 0x0000000e1507a211 */ /* 0x080fe400028f1403 */
[----:B------:R-:W-:Y:S02]  /*11070*/  ISETP.GE.AND P5, PT, R15, UR4, PT ;  /* 0x000000040f007c0c */ /* 0x000fe4000bfa6270 */
[----:B------:R-:W-:Y:S02]  /*11080*/  @!P1 LEA.HI.X R3, R206, R14, R22, 0x2, P6 ;  /* 0x0000000ece039211 */ /* 0x000fe400030f1416 */
[----:B---3--:R-:W-:Y:S02]  /*11090*/  SHF.R.S32.HI R10, RZ, 0x1f, R9 ;  /* 0x0000001fff0a7819 */ /* 0x008fe40000011409 */
[----:B------:R-:W-:Y:S01]  /*110a0*/  @!P4 LEA R8, P6, R9, R0, 0x2 ;  /* 0x000000000908c211 */ /* 0x000fe200078c10ff */
[----:B------:R1:W-:Y:S01]  /*110b0*/  @!P1 ST.E.64 desc[UR36][R2.64], R126 ;  /* 0x0000007e02009985 */ /* 0x0003e2000c101b24 */
[----:B------:R-:W-:-:S02]  /*110c0*/  SHF.R.S32.HI R11, RZ, 0x1f, R19 ;  /* 0x0000001fff0b7819 */ /* 0x000fc40000011413 */
[----:B------:R-:W-:Y:S01]  /*110d0*/  @!P4 LEA.HI.X R9, R9, R14, R10, 0x2, P6 ;  /* 0x0000000e0909c211 */ /* 0x000fe200030f140a */
[----:B------:R1:W-:Y:S01]  /*110e0*/  @!P0 ST.E.64 desc[UR36][R4.64], R130 ;  /* 0x0000008204008985 */ /* 0x0003e2000c101b24 */
[C---:B------:R-:W-:Y:S02]  /*110f0*/  @!P3 LEA R10, P6, R19.reuse, R0, 0x2 ;  /* 0x00000000130ab211 */ /* 0x040fe400078c10ff */
[----:B0-----:R-:W-:Y:S01]  /*11100*/  SHF.R.S32.HI R13, RZ, 0x1f, R15 ;  /* 0x0000001fff0d7819 */ /* 0x001fe2000001140f */
[----:B------:R1:W-:Y:S01]  /*11110*/  @!P2 ST.E.64 desc[UR36][R6.64], R134 ;  /* 0x000000860600a985 */ /* 0x0003e2000c101b24 */
[----:B------:R-:W-:Y:S02]  /*11120*/  @!P3 LEA.HI.X R11, R19, R14, R11, 0x2, P6 ;  /* 0x0000000e130bb211 */ /* 0x000fe400030f140b */
[C---:B------:R-:W-:Y:S01]  /*11130*/  @!P5 LEA R12, P6, R15.reuse, R0, 0x2 ;  /* 0x000000000f0cd211 */ /* 0x040fe200078c10ff */
[----:B------:R1:W-:Y:S03]  /*11140*/  @!P4 ST.E.64 desc[UR36][R8.64], R138 ;  /* 0x0000008a0800c985 */ /* 0x0003e6000c101b24 */
[----:B------:R-:W-:Y:S01]  /*11150*/  @!P5 LEA.HI.X R13, R15, R14, R13, 0x2, P6 ;  /* 0x0000000e0f0dd211 */ /* 0x000fe200030f140d */
[----:B------:R1:W-:Y:S01]  /*11160*/  @!P3 ST.E.64 desc[UR36][R10.64], R142 ;  /* 0x0000008e0a00b985 */ /* 0x0003e2000c101b24 */
[----:B------:R-:W-:-:S03]  /*11170*/  VIADD R15, R17, 0xf8 ;  /* 0x000000f8110f7836 */ /* 0x000fc60000000000 */
[----:B------:R1:W-:Y:S02]  /*11180*/  @!P5 ST.E.64 desc[UR36][R12.64], R146 ;  /* 0x000000920c00d985 */ /* 0x0003e4000c101b24 */
[----:B------:R-:W-:-:S13]  /*11190*/  ISETP.GE.AND P0, PT, R15, UR4, PT ;  /* 0x000000040f007c0c */ /* 0x000fda000bf06270 */
[----:B-1----:R-:W-:Y:S05]  /*111a0*/  @P0 BRA `(.L_x_1316) ;  /* 0x0000000c00fc0947 */ /* 0x002fea0003800000 */
[----:B------:R-:W-:Y:S02]  /*111b0*/  LEA R2, P0, R15, R0, 0x2 ;  /* 0x000000000f027211 */ /* 0x000fe400078010ff */
[----:B------:R-:W-:-:S04]  /*111c0*/  SHF.R.S32.HI R0, RZ, 0x1f, R15 ;  /* 0x0000001fff007819 */ /* 0x000fc8000001140f */
[----:B------:R-:W-:-:S05]  /*111d0*/  LEA.HI.X R3, R15, R14, R0, 0x2, P0 ;  /* 0x0000000e0f037211 */ /* 0x000fca00000f1400 */
[----:B------:R0:W-:Y:S01]  /*111e0*/  ST.E.64 desc[UR36][R2.64], R150 ;  /* 0x0000009602007985 */ /* 0x0001e2000c101b24 */
[----:B------:R-:W-:Y:S05]  /*111f0*/  BRA `(.L_x_1316) ;  /* 0x0000000c00e87947 */ /* 0x000fea0003800000 */
.L_x_1307:
        /* <DEDUP_REMOVED lines=23> */
[----:B------:R-:W-:Y:S01]  /*11370*/  UISETP.NE.AND UP1, UPT, UR10, URZ, UPT ;  /* 0x0000003f0a00728c */ /* 0x000fe2000bf25270 */
[----:B------:R-:W-:Y:S01]  /*11380*/  UMOV UR4, URZ ;  /* 0x0000003f00047c82 */ /* 0x000fe20008000000 */
[----:B------:R-:W1:Y:S09]  /*11390*/  S2R R6, SR_TID.X ;  /* 0x0000000000067919 */ /* 0x000e720000002100 */
[----:B------:R-:W-:-:S02]  /*113a0*/  @!UP1 ULDC UR10, c[0x0][0xad4] ;  /* 0x0002b500000a9ab9 */ /* 0x000fc40000000800 */
[----:B------:R-:W-:Y:S02]  /*113b0*/  IMAD.U32 R202, RZ, RZ, UR10 ;  /* 0x0000000affca7e24 */ /* 0x000fe4000f8e00ff */
[----:B-1----:R-:W-:-:S05]  /*113c0*/  VIADD R7, R6, 0xffffff80 ;  /* 0xffffff8006077836 */ /* 0x002fca0000000000 */
[----:B------:R-:W-:Y:S02]  /*113d0*/  ISETP.GT.AND P0, PT, R7, 0x7f, PT ;  /* 0x0000007f0700780c */ /* 0x000fe40003f04270 */
[----:B--2---:R-:W-:Y:S01]  /*113e0*/  @P1 R2UR UR4, R8 ;  /* 0x00000000080412ca */ /* 0x004fe200000e0000 */
[----:B0-----:R-:W-:-:S14]  /*113f0*/  @P2 BRA `(.L_x_1319) ;  /* 0x0000000000102947 */ /* 0x001fdc0003800000 */
[----:B------:R-:W-:Y:S05]  /*11400*/  @!P1 BRA `(.L_x_1319) ;  /* 0x00000000000c9947 */ /* 0x000fea0003800000 */
[----:B------:R-:W2:Y:S04]  /*11410*/  LDG.E R5, desc[UR36][R2.64] ;  /* 0x0000002402057981 */ /* 0x000ea8000c1e1900 */
[----:B-----5:R-:W2:Y:S02]  /*11420*/  LDG.E R0, desc[UR36][R2.64+0x4] ;  /* 0x0000042402007981 */ /* 0x020ea4000c1e1900 */
[----:B--2---:R-:W-:-:S07]  /*11430*/  IMAD.IADD R0, R0, 0x1, -R5 ;  /* 0x0000000100007824 */ /* 0x004fce00078e0a05 */
.L_x_1319:
[----:B------:R-:W-:Y:S01]  /*11440*/  R2UR UR8, R9 ;  /* 0x00000000090872ca */ /* 0x000fe200000e0000 */
[----:B------:R-:W-:Y:S01]  /*11450*/  USHF.R.S32.HI UR21, URZ, 0x1f, UR4 ;  /* 0x0000001f3f157899 */ /* 0x000fe20008011404 */
[----:B------:R-:W-:Y:S11]  /*11460*/  BSSY B1, `(.L_x_1320) ;  /* 0x000003c000017945 */ /* 0x000ff60003800000 */
[----:B------:R-:W-:-:S02]  /*11470*/  USHF.R.S32.HI UR13, URZ, 0x1f, UR8 ;  /* 0x0000001f3f0d7899 */ /* 0x000fc40008011408 */
[----:B------:R-:W-:Y:S02]  /*11480*/  USEL UR12, UR8, URZ, !UP0 ;  /* 0x0000003f080c7287 */ /* 0x000fe4000c000000 */
[----:B------:R-:W-:Y:S01]  /*11490*/  USEL UR13, UR13, URZ, !UP0 ;  /* 0x0000003f0d0d7287 */ /* 0x000fe2000c000000 */
[----:B------:R-:W-:Y:S11]  /*114a0*/  @P0 BRA `(.L_x_1321) ;  /* 0x0000000000dc0947 */ /* 0x000ff60003800000 */
[----:B------:R-:W0:Y:S01]  /*114b0*/  LDC R9, c[0x0][0xbe8] ;  /* 0x0002fa00ff097b82 */ /* 0x000e220000000800 */
[----:B------:R-:W-:-:S05]  /*114c0*/  IMAD.U32 R3, RZ, RZ, UR60 ;  /* 0x0000003cff037e24 */ /* 0x000fca000f8e00ff */
[----:B------:R-:W-:Y:S01]  /*114d0*/  IADD3 R4, R3, -0x80, R6 ;  /* 0xffffff8003047810 */ /* 0x000fe20007ffe006 */
[----:B0----5:R-:W-:-:S05]  /*114e0*/  IMAD R2, R0, R9, RZ ;  /* 0x0000000900027224 */ /* 0x021fca00078e02ff */
        /* <DEDUP_REMOVED lines=51> */
.L_x_1321:
[----:B------:R-:W-:Y:S05]  /*11820*/  BSYNC B1 ;  /* 0x0000000000017941 */ /* 0x000fea0003800000 */
.L_x_1320:
[----:B------:R-:W-:-:S13]  /*11830*/  R2UR UR8, R202 ;  /* 0x00000000ca0872ca */ /* 0x000fda00000e0000 */
[----:B------:R-:W-:-:S06]  /*11840*/  UISETP.GT.AND UP0, UPT, UR8, 0x1, UPT ;  /* 0x000000010800788c */ /* 0x000fcc000bf04270 */
[----:B------:R-:W-:-:S13]  /*11850*/  PLOP3.LUT P0, PT, PT, PT, UP0, 0x80, 0x0 ;  /* 0x000000000000781c */ /* 0x000fda0003f0f008 */
[----:B------:R-:W-:Y:S05]  /*11860*/  @P0 BRA `(.L_x_1316) ;  /* 0x00000008004c0947 */ /* 0x000fea0003800000 */
[----:B------:R-:W2:Y:S01]  /*11870*/  LDL R6, [R1+0xc] ;  /* 0x00000c0001067983 */ /* 0x000ea20000100800 */
[----:B------:R-:W1:Y:S01]  /*11880*/  LDC R11, c[0x0][0xbe8] ;  /* 0x0002fa00ff0b7b82 */ /* 0x000e620000000800 */
[----:B------:R-:W-:Y:S01]  /*11890*/  ULDC.64 UR14, c[0x0][0xaa0] ;  /* 0x0002a800000e7ab9 */ /* 0x000fe20000000a00 */
[----:B------:R-:W-:Y:S01]  /*118a0*/  R2UR UR16, R205 ;  /* 0x00000000cd1072ca */ /* 0x000fe200000e0000 */
[----:B------:R-:W-:Y:S01]  /*118b0*/  UIMAD UR10, UR21, UR14, URZ ;  /* 0x0000000e150a72a4 */ /* 0x000fe2000f8e023f */
[----:B------:R-:W-:Y:S01]  /*118c0*/  BSSY B1, `(.L_x_1322) ;  /* 0x000004b000017945 */ /* 0x000fe20003800000 */
[----:B------:R-:W-:Y:S02]  /*118d0*/  UIMAD.WIDE.U32 UR8, UR4, UR14, URZ ;  /* 0x0000000e040872a5 */ /* 0x000fe4000f8e003f */
[----:B------:R-:W-:-:S04]  /*118e0*/  UIMAD UR10, UR4, UR15, UR10 ;  /* 0x0000000f040a72a4 */ /* 0x000fc8000f8e020a */
[----:B------:R-:W-:-:S03]  /*118f0*/  UIADD3 UR9, UR9, UR10, URZ ;  /* 0x0000000a09097290 */ /* 0x000fc6000fffe03f */
[----:B------:R-:W-:Y:S02]  /*11900*/  ULDC.64 UR10, c[0x0][0xae8] ;  /* 0x0002ba00000a7ab9 */ /* 0x000fe40000000a00 */
[----:B------:R-:W-:-:S04]  /*11910*/  UIMAD.WIDE.U32 UR8, UR16, UR10, UR8 ;  /* 0x0000000a100872a5 */ /* 0x000fc8000f8e0008 */
[----:B------:R-:W-:-:S03]  /*11920*/  UIMAD UR9, UR16, UR11, UR9 ;  /* 0x0000000b100972a4 */ /* 0x000fc6000f8e0209 */
[----:B------:R-:W-:Y:S01]  /*11930*/  ULDC.64 UR10, c[0x0][0xaf0] ;  /* 0x0002bc00000a7ab9 */ /* 0x000fe20000000a00 */
[----:B-1----:R-:W-:Y:S01]  /*11940*/  ISETP.NE.AND P0, PT, R11, 0x1, PT ;  /* 0x000000010b00780c */ /* 0x002fe20003f05270 */
[----:B------:R-:W-:-:S04]  /*11950*/  UIMAD UR13, UR13, UR10, URZ ;  /* 0x0000000a0d0d72a4 */ /* 0x000fc8000f8e023f */
[----:B------:R-:W-:Y:S02]  /*11960*/  UIMAD UR4, UR12, UR11, UR13 ;  /* 0x0000000b0c0472a4 */ /* 0x000fe4000f8e020d */
[----:B------:R-:W-:-:S03]  /*11970*/  UIMAD.WIDE.U32 UR12, UR12, UR10, UR8 ;  /* 0x0000000a0c0c72a5 */ /* 0x000fc6000f8e0008 */
[----:B------:R-:W-:Y:S01]  /*11980*/  ULDC.64 UR8, c[0x0][0xae0] ;  /* 0x0002b80000087ab9 */ /* 0x000fe20000000a00 */
[----:B------:R-:W-:Y:S02]  /*11990*/  UIADD3 UR4, UR13, UR4, URZ ;  /* 0x000000040d047290 */ /* 0x000fe4000fffe03f */
[----:B0-----:R-:W0:Y:S08]  /*119a0*/  @P0 LDC R3, c[0x0][0xbec] ;  /* 0x0002fb00ff030b82 */ /* 0x001e300000000800 */
[----:B------:R-:W1:Y:S01]  /*119b0*/  @P0 LDC R7, c[0x0][0xbf0] ;  /* 0x0002fc00ff070b82 */ /* 0x000e620000000800 */
[----:B--2---:R-:W-:-:S02]  /*119c0*/  IMAD R2, R201, 0x20, R6 ;  /* 0x00000020c9027824 */ /* 0x004fc400078e0206 */
[----:B------:R-:W-:Y:S02]  /*119d0*/  VIADD R6, R6, UR60 ;  /* 0x0000003c06067c36 */ /* 0x000fe40008000000 */
[----:B------:R-:W-:-:S04]  /*119e0*/  VIADD R4, R2, UR60 ;  /* 0x0000003c02047c36 */ /* 0x000fc80008000000 */
[----:B0-----:R-:W-:-:S04]  /*119f0*/  @P0 IMAD.HI.U32 R2, R4, R3, RZ ;  /* 0x0000000304020227 */ /* 0x001fc800078e00ff */
[----:B------:R-:W-:Y:S01]  /*11a00*/  IMAD.MOV.U32 R5, RZ, RZ, R4 ;  /* 0x000000ffff057224 */ /* 0x000fe200078e0004 */
[----:B-1----:R-:W-:Y:S01]  /*11a10*/  @P0 SHF.R.U32.HI R5, RZ, R7, R2 ;  /* 0x00000007ff050219 */ /* 0x002fe20000011602 */
[----:B------:R-:W-:Y:S02]  /*11a20*/  IMAD.U32 R3, RZ, RZ, UR13 ;  /* 0x0000000dff037e24 */ /* 0x000fe4000f8e00ff */
[----:B------:R-:W-:Y:S01]  /*11a30*/  IMAD.U32 R3, RZ, RZ, UR4 ;  /* 0x00000004ff037e24 */ /* 0x000fe2000f8e00ff */
[--C-:B------:R-:W-:Y:S01]  /*11a40*/  SHF.R.S32.HI R2, RZ, 0x1f, R5.reuse ;  /* 0x0000001fff027819 */ /* 0x100fe20000011405 */
[----:B------:R-:W-:-:S04]  /*11a50*/  IMAD.MOV R7, RZ, RZ, -R5 ;  /* 0x000000ffff077224 */ /* 0x000fc800078e0a05 */
[----:B------:R-:W-:Y:S02]  /*11a60*/  IMAD R7, R11, R7, R4 ;  /* 0x000000070b077224 */ /* 0x000fe400078e0204 */
[----:B------:R-:W-:Y:S02]  /*11a70*/  IMAD R4, R2, UR8, RZ ;  /* 0x0000000802047c24 */ /* 0x000fe4000f8e02ff */
[----:B------:R-:W-:Y:S02]  /*11a80*/  IMAD.U32 R2, RZ, RZ, UR12 ;  /* 0x0000000cff027e24 */ /* 0x000fe4000f8e00ff */
[C---:B------:R-:W-:Y:S01]  /*11a90*/  IMAD R9, R5.reuse, UR9, R4 ;  /* 0x0000000905097c24 */ /* 0x040fe2000f8e0204 */
[----:B------:R-:W-:Y:S01]  /*11aa0*/  SHF.R.S32.HI R4, RZ, 0x1f, R7 ;  /* 0x0000001fff047819 */ /* 0x000fe20000011407 */
[----:B------:R-:W-:Y:S01]  /*11ab0*/  IMAD.WIDE.U32 R2, R5, UR8, R2 ;  /* 0x0000000805027c25 */ /* 0x000fe2000f8e0002 */
[----:B------:R-:W-:-:S03]  /*11ac0*/  ULDC.64 UR8, c[0x0][0xad8] ;  /* 0x0002b60000087ab9 */ /* 0x000fc60000000a00 */
[----:B------:R-:W-:Y:S02]  /*11ad0*/  IMAD R4, R4, UR8, RZ ;  /* 0x0000000804047c24 */ /* 0x000fe4000f8e02ff */
[----:B------:R-:W-:Y:S02]  /*11ae0*/  IMAD.IADD R3, R3, 0x1, R9 ;  /* 0x0000000103037824 */ /* 0x000fe400078e0209 */
[C---:B------:R-:W-:Y:S02]  /*11af0*/  IMAD R5, R7.reuse, UR9, R4 ;  /* 0x0000000907057c24 */ /* 0x040fe4000f8e0204 */
[----:B------:R-:W-:Y:S01]  /*11b00*/  IMAD.WIDE.U32 R2, R7, UR8, R2 ;  /* 0x0000000807027c25 */ /* 0x000fe2000f8e0002 */
[----:B------:R-:W-:-:S03]  /*11b10*/  ULDC.64 UR8, c[0x0][0xa80] ;  /* 0x0002a00000087ab9 */ /* 0x000fc60000000a00 */
[----:B-----5:R-:W-:Y:S02]  /*11b20*/  IMAD R11, R0, R11, RZ ;  /* 0x0000000b000b7224 */ /* 0x020fe400078e02ff */
[----:B------:R-:W-:Y:S02]  /*11b30*/  VIADD R4, R6, 0x40 ;  /* 0x0000004006047836 */ /* 0x000fe40000000000 */
[----:B------:R-:W-:Y:S01]  /*11b40*/  IMAD.IADD R3, R3, 0x1, R5 ;  /* 0x0000000103037824 */ /* 0x000fe200078e0205 */
[----:B------:R-:W-:Y:S01]  /*11b50*/  LEA R5, P2, R2, UR8, 0x1 ;  /* 0x0000000802057c11 */ /* 0x000fe2000f8408ff */
[----:B------:R-:W-:Y:S01]  /*11b60*/  VIADD R0, R6, 0x20 ;  /* 0x0000002006007836 */ /* 0x000fe20000000000 */
[-C--:B------:R-:W-:Y:S01]  /*11b70*/  ISETP.GE.AND P0, PT, R4, R11.reuse, PT ;  /* 0x0000000b0400720c */ /* 0x080fe20003f06270 */
[----:B------:R-:W-:Y:S01]  /*11b80*/  IMAD.SHL.U32 R7, R201, 0x8, RZ ;  /* 0x00000008c9077824 */ /* 0x000fe200078e00ff */
[----:B------:R-:W-:Y:S02]  /*11b90*/  LEA.HI.X R4, R2, UR9, R3, 0x1, P2 ;  /* 0x0000000902047c11 */ /* 0x000fe400090f0c03 */
[-C--:B------:R-:W-:Y:S01]  /*11ba0*/  ISETP.GE.AND P2, PT, R6, R11.reuse, PT ;  /* 0x0000000b0600720c */ /* 0x080fe20003f46270 */
[C---:B------:R-:W-:Y:S01]  /*11bb0*/  VIADD R13, R7.reuse, 0x80 ;  /* 0x00000080070d7836 */ /* 0x040fe20000000000 */
[----:B------:R-:W-:Y:S01]  /*11bc0*/  ISETP.GE.AND P1, PT, R0, R11, PT ;  /* 0x0000000b0000720c */ /* 0x000fe20003f26270 */
[C---:B------:R-:W-:Y:S01]  /*11bd0*/  VIADD R15, R7.reuse, 0x40 ;  /* 0x00000040070f7836 */ /* 0x040fe20000000000 */
[----:B------:R0:W1:Y:S01]  /*11be0*/  SHFL.IDX PT, R2, R5, RZ, 0x181f ;  /* 0x00181fff05027589 */ /* 0x00006200000e0000 */
[----:B------:R-:W-:Y:S01]  /*11bf0*/  VIADD R9, R7, 0xc0 ;  /* 0x000000c007097836 */ /* 0x000fe20000000000 */
[----:B------:R-:W-:-:S02]  /*11c00*/  SHF.R.S32.HI R10, RZ, 0x1f, R7 ;  /* 0x0000001fff0a7819 */ /* 0x000fc40000011407 */
[----:B------:R0:W2:Y:S01]  /*11c10*/  SHFL.IDX PT, R0, R4, RZ, 0x181f ;  /* 0x00181fff04007589 */ /* 0x0000a200000e0000 */
[----:B------:R-:W-:Y:S02]  /*11c20*/  SHF.R.S32.HI R8, RZ, 0x1f, R13 ;  /* 0x0000001fff087819 */ /* 0x000fe4000001140d */
[----:B------:R-:W-:Y:S02]  /*11c30*/  SHF.R.S32.HI R12, RZ, 0x1f, R15 ;  /* 0x0000001fff0c7819 */ /* 0x000fe4000001140f */
        /* <DEDUP_REMOVED lines=19> */
.L_x_1323:
[----:B------:R-:W-:Y:S05]  /*11d70*/  BSYNC B1 ;  /* 0x0000000000017941 */ /* 0x000fea0003800000 */
.L_x_1322:
        /* <DEDUP_REMOVED lines=21> */
.L_x_1325:
[----:B------:R-:W-:Y:S05]  /*11ed0*/  BSYNC B1 ;  /* 0x0000000000017941 */ /* 0x000fea0003800000 */
.L_x_1324:
        /* <DEDUP_REMOVED lines=21> */
.L_x_1327:
[----:B------:R-:W-:Y:S05]  /*12030*/  BSYNC B1 ;  /* 0x0000000000017941 */ /* 0x000fea0003800000 */
.L_x_1326:
        /* <DEDUP_REMOVED lines=22> */
.L_x_1316:
[----:B------:R-:W-:Y:S05]  /*121a0*/  BSYNC B0 ;  /* 0x0000000000007941 */ /* 0x000fea0003800000 */
.L_x_1306:
[----:B------:R-:W-:Y:S02]  /*121b0*/  ULDC UR4, c[0x0][0xc3c] ;  /* 0x00030f0000047ab9 */ /* 0x000fe40000000800 */
[----:B------:R-:W-:-:S06]  /*121c0*/  UISETP.GE.AND UP0, UPT, UR7, UR4, UPT ;  /* 0x000000040700728c */ /* 0x000fcc000bf06270 */
[----:B------:R-:W-:-:S13]  /*121d0*/  PLOP3.LUT P0, PT, PT, PT, UP0, 0x80, 0x0 ;  /* 0x000000000000781c */ /* 0x000fda0003f0f008 */
[----:B------:R-:W-:Y:S05]  /*121e0*/  @!P0 BRA `(.L_x_1328) ;  /* 0xfffffeec00b88947 */ /* 0x000fea000383ffff */
[----:B------:R-:W-:Y:S05]  /*121f0*/  EXIT ;  /* 0x000000000000794d */ /* 0x000fea0003800000 */
.L_x_1215:
        /* <DEDUP_REMOVED lines=13> */
[----:B------:R-:W1:Y:S01]  /*122d0*/  LDS.128 R24, [UR4+0x308d0] ;  /* 0x0308d004ff187984 */ /* 0x000e620008000c00 */
[----:B------:R-:W-:Y:S06]  /*122e0*/  BAR.ARV 0x4, 0x180 ;  /* 0x0106000000007b1d */ /* 0x000fec0000002000 */
[----:B------:R-:W-:Y:S05]  /*122f0*/  BRA `(.L_x_1330) ;  /* 0x0000000c00907947 */ /* 0x000fea0003800000 */
.L_x_1329:
        /* <DEDUP_REMOVED lines=43> */
.L_x_1333:
        /* <DEDUP_REMOVED lines=35> */
.L_x_1331:
        /* <DEDUP_REMOVED lines=9> */
[----:B0-----:R-:W-:-:S07]  /*12870*/  ISETP.NE.AND P1, PT, R9, 0x1, PT ;  /* 0x000000010900780c */ /* 0x001fce0003f25270 */
[----:B-1----:R-:W-:Y:S06]  /*12880*/  @!P0 BRA `(.L_x_1334) ;  /* 0x0000000000088947 */ /* 0x002fec0003800000 */
[----:B------:R-:W-:-:S06]  /*12890*/  VIADD R24, R27, 0xffffffff ;  /* 0xffffffff1b187836 */ /* 0x000fcc0000000000 */
[----:B------:R0:W1:Y:S02]  /*128a0*/  SHFL.IDX PT, R24, R5, R24, 0x1f ;  /* 0x00001f1805187589 */ /* 0x00006400000e0000 */
.L_x_1334:
[----:B-1----:R-:W-:Y:S02]  /*128b0*/  IMAD R24, R24, UR5, R3 ;  /* 0x0000000518187c24 */ /* 0x002fe4000f8e0203 */
[----:B------:R-:W-:-:S03]  /*128c0*/  VIADD R27, R27, UR4 ;  /* 0x000000041b1b7c36 */ /* 0x000fc60008000000 */
[----:B0-----:R-:W-:Y:S01]  /*128d0*/  IADD3 R5, -R24, UR6, RZ ;  /* 0x0000000618057c10 */ /* 0x001fe2000fffe1ff */
[----:B------:R-:W-:Y:S06]  /*128e0*/  @!P1 BRA `(.L_x_1335) ;  /* 0x0000000000e89947 */ /* 0x000fec0003800000 */
[-C--:B--2---:R-:W-:Y:S02]  /*128f0*/  IABS R12, R6.reuse ;  /* 0x00000006000c7213 */ /* 0x084fe40000000000 */
[----:B------:R-:W-:Y:S02]  /*12900*/  IABS R4, R9 ;  /* 0x0000000900047213 */ /* 0x000fe40000000000 */
[----:B------:R-:W0:Y:S01]  /*12910*/  I2F.RP R8, R12 ;  /* 0x0000000c00087306 */ /* 0x000e220000209400 */
[----:B------:R-:W-:-:S07]  /*12920*/  IABS R13, R6 ;  /* 0x00000006000d7213 */ /* 0x000fce0000000000 */
[----:B------:R-:W1:Y:S08]  /*12930*/  I2F.RP R10, R4 ;  /* 0x00000004000a7306 */ /* 0x000e700000209400 */
[----:B0-----:R-:W0:Y:S08]  /*12940*/  MUFU.RCP R8, R8 ;  /* 0x0000000800087308 */ /* 0x001e300000001000 */
[----:B-1----:R-:W-:Y:S01]  /*12950*/  MUFU.RCP R10, R10 ;  /* 0x0000000a000a7308 */ /* 0x002fe20000001000 */
[----:B0-----:R-:W-:Y:S01]  /*12960*/  VIADD R2, R8, 0xffffffe ;  /* 0x0ffffffe08027836 */ /* 0x001fe20000000000 */
[----:B------:R-:W-:-:S06]  /*12970*/  IABS R8, R5 ;  /* 0x0000000500087213 */ /* 0x000fcc0000000000 */
[----:B------:R0:W1:Y:S02]  /*12980*/  F2I.FTZ.U32.TRUNC.NTZ R3, R2 ;  /* 0x0000000200037305 */ /* 0x000064000021f000 */
[----:B0-----:R-:W-:Y:S02]  /*12990*/  IMAD.MOV.U32 R2, RZ, RZ, RZ ;  /* 0x000000ffff027224 */ /* 0x001fe400078e00ff */
[----:B-1----:R-:W-:-:S04]  /*129a0*/  IMAD.MOV R11, RZ, RZ, -R3 ;  /* 0x000000ffff0b7224 */ /* 0x002fc800078e0a03 */
[----:B------:R-:W-:-:S04]  /*129b0*/  IMAD R11, R11, R12, RZ ;  /* 0x0000000c0b0b7224 */ /* 0x000fc800078e02ff */
[----:B------:R-:W-:-:S04]  /*129c0*/  IMAD.HI.U32 R3, R3, R11, R2 ;  /* 0x0000000b03037227 */ /* 0x000fc800078e0002 */
[----:B------:R-:W-:Y:S02]  /*129d0*/  IMAD.MOV R11, RZ, RZ, -R13 ;  /* 0x000000ffff0b7224 */ /* 0x000fe400078e0a0d */
[----:B------:R-:W-:-:S04]  /*129e0*/  IMAD.HI.U32 R2, R3, R8, RZ ;  /* 0x0000000803027227 */ /* 0x000fc800078e00ff */
[----:B------:R-:W-:Y:S01]  /*129f0*/  IMAD R3, R2, R11, R8 ;  /* 0x0000000b02037224 */ /* 0x000fe200078e0208 */
[----:B------:R-:W-:Y:S01]  /*12a00*/  LOP3.LUT R8, R5, R6, RZ, 0x3c, !PT ;  /* 0x0000000605087212 */ /* 0x000fe200078e3cff */
[----:B------:R-:W-:-:S03]  /*12a10*/  VIADD R11, R10, 0xffffffe ;  /* 0x0ffffffe0a0b7836 */ /* 0x000fc60000000000 */
[----:B------:R-:W-:Y:S02]  /*12a20*/  ISETP.GT.U32.AND P1, PT, R12, R3, PT ;  /* 0x000000030c00720c */ /* 0x000fe40003f24070 */
[----:B------:R-:W-:-:S11]  /*12a30*/  ISETP.GE.AND P2, PT, R8, RZ, PT ;  /* 0x000000ff0800720c */ /* 0x000fd60003f46270 */
[----:B------:R-:W-:Y:S02]  /*12a40*/  @!P1 IMAD.IADD R3, R3, 0x1, -R12 ;  /* 0x0000000103039824 */ /* 0x000fe400078e0a0c */
[----:B------:R-:W-:Y:S01]  /*12a50*/  @!P1 VIADD R2, R2, 0x1 ;  /* 0x0000000102029836 */ /* 0x000fe20000000000 */
[----:B------:R-:W-:Y:S02]  /*12a60*/  ISETP.NE.AND P1, PT, R6, RZ, PT ;  /* 0x000000ff0600720c */ /* 0x000fe40003f25270 */
[----:B------:R-:W-:Y:S02]  /*12a70*/  ISETP.GE.U32.AND P0, PT, R3, R12, PT ;  /* 0x0000000c0300720c */ /* 0x000fe40003f06070 */
[----:B------:R-:W0:Y:S11]  /*12a80*/  F2I.FTZ.U32.TRUNC.NTZ R3, R11 ;  /* 0x0000000b00037305 */ /* 0x000e36000021f000 */
[----:B------:R-:W-:-:S04]  /*12a90*/  @P0 VIADD R2, R2, 0x1 ;  /* 0x0000000102020836 */ /* 0x000fc80000000000 */
[----:B------:R-:W-:Y:S01]  /*12aa0*/  IMAD.MOV.U32 R10, RZ, RZ, R2 ;  /* 0x000000ffff0a7224 */ /* 0x000fe200078e0002 */
[----:B------:R-:W-:Y:S01]  /*12ab0*/  IABS R2, R9 ;  /* 0x0000000900027213 */ /* 0x000fe20000000000 */
[----:B0-----:R-:W-:Y:S02]  /*12ac0*/  IMAD.MOV R13, RZ, RZ, -R3 ;  /* 0x000000ffff0d7224 */ /* 0x001fe400078e0a03 */
[----:B------:R-:W-:Y:S01]  /*12ad0*/  @!P2 IMAD.MOV R10, RZ, RZ, -R10 ;  /* 0x000000ffff0aa224 */ /* 0x000fe200078e0a0a */
[----:B------:R-:W-:Y:S01]  /*12ae0*/  @!P1 LOP3.LUT R10, RZ, R6, RZ, 0x33, !PT ;  /* 0x00000006ff0a9212 */ /* 0x000fe200078e33ff */
[----:B------:R-:W-:Y:S02]  /*12af0*/  IMAD.MOV R12, RZ, RZ, -R2 ;  /* 0x000000ffff0c7224 */ /* 0x000fe400078e0a02 */
[----:B------:R-:W-:Y:S01]  /*12b00*/  IMAD R11, R13, R4, RZ ;  /* 0x000000040d0b7224 */ /* 0x000fe200078e02ff */
[----:B------:R-:W-:Y:S01]  /*12b10*/  IABS R8, R10 ;  /* 0x0000000a00087213 */ /* 0x000fe20000000000 */
[----:B------:R-:W-:-:S04]  /*12b20*/  IMAD.MOV.U32 R2, RZ, RZ, RZ ;  /* 0x000000ffff027224 */ /* 0x000fc800078e00ff */
[----:B------:R-:W-:-:S04]  /*12b30*/  IMAD.HI.U32 R2, R3, R11, R2 ;  /* 0x0000000b03027227 */ /* 0x000fc800078e0002 */
[----:B------:R-:W-:Y:S02]  /*12b40*/  IMAD.MOV.U32 R3, RZ, RZ, R8 ;  /* 0x000000ffff037224 */ /* 0x000fe400078e0008 */
[----:B------:R-:W-:Y:S02]  /*12b50*/  IMAD.MOV.U32 R8, RZ, RZ, R12 ;  /* 0x000000ffff087224 */ /* 0x000fe400078e000c */
[----:B------:R-:W-:-:S04]  /*12b60*/  IMAD.HI.U32 R2, R2, R3, RZ ;  /* 0x0000000302027227 */ /* 0x000fc800078e00ff */
[----:B------:R-:W-:-:S05]  /*12b70*/  IMAD R3, R2, R8, R3 ;  /* 0x0000000802037224 */ /* 0x000fca00078e0203 */
[----:B------:R-:W-:-:S13]  /*12b80*/  ISETP.GT.U32.AND P1, PT, R4, R3, PT ;  /* 0x000000030400720c */ /* 0x000fda0003f24070 */
[----:B------:R-:W-:Y:S02]  /*12b90*/  @!P1 IMAD.IADD R3, R3, 0x1, -R4 ;  /* 0x0000000103039824 */ /* 0x000fe400078e0a04 */
[----:B------:R-:W-:Y:S01]  /*12ba0*/  @!P1 VIADD R2, R2, 0x1 ;  /* 0x0000000102029836 */ /* 0x000fe20000000000 */
[----:B------:R-:W-:Y:S02]  /*12bb0*/  ISETP.NE.AND P1, PT, R9, RZ, PT ;  /* 0x000000ff0900720c */ /* 0x000fe40003f25270 */
[----:B------:R-:W-:Y:S02]  /*12bc0*/  ISETP.GE.U32.AND P0, PT, R3, R4, PT ;  /* 0x000000040300720c */ /* 0x000fe40003f06070 */
[----:B------:R-:W-:-:S04]  /*12bd0*/  LOP3.LUT R3, R10, R9, RZ, 0x3c, !PT ;  /* 0x000000090a037212 */ /* 0x000fc800078e3cff */
[----:B------:R-:W-:Y:S01]  /*12be0*/  ISETP.GE.AND P2, PT, R3, RZ, PT ;  /* 0x000000ff0300720c */ /* 0x000fe20003f46270 */
[----:B------:R-:W-:-:S06]  /*12bf0*/  IMAD.MOV R3, RZ, RZ, -R10 ;  /* 0x000000ffff037224 */ /* 0x000fcc00078e0a0a */
[----:B------:R-:W-:-:S06]  /*12c00*/  @P0 VIADD R2, R2, 0x1 ;  /* 0x0000000102020836 */ /* 0x000fcc0000000000 */
[----:B------:R-:W-:Y:S01]  /*12c10*/  @!P2 IMAD.MOV R2, RZ, RZ, -R2 ;  /* 0x000000ffff02a224 */ /* 0x000fe200078e0a02 */
[----:B------:R-:W-:-:S05]  /*12c20*/  @!P1 LOP3.LUT R2, RZ, R9, RZ, 0x33, !PT ;  /* 0x00000009ff029212 */ /* 0x000fca00078e33ff */
[----:B------:R-:W-:-:S04]  /*12c30*/  IMAD.MOV R26, RZ, RZ, -R2 ;  /* 0x000000ffff1a7224 */ /* 0x000fc800078e0a02 */
[C---:B------:R-:W-:Y:S02]  /*12c40*/  IMAD R26, R9.reuse, R26, R10 ;  /* 0x0000001a091a7224 */ /* 0x040fe400078e020a */
[----:B------:R-:W-:Y:S02]  /*12c50*/  IMAD R9, R9, 0x1000000, R2 ;  /* 0x0100000009097824 */ /* 0x000fe400078e0202 */
[----:B------:R-:W-:Y:S02]  /*12c60*/  IMAD R2, R6, R3, R5 ;  /* 0x0000000306027224 */ /* 0x000fe400078e0205 */
[----:B------:R-:W-:Y:S01]  /*12c70*/  IMAD R26, R26, 0x10000, R9 ;  /* 0x000100001a1a7824 */ /* 0x000fe200078e0209 */
[----:B------:R-:W-:Y:S06]  /*12c80*/  BRA `(.L_x_1336) ;  /* 0x0000000000f47947 */ /* 0x000fec0003800000 */
.L_x_1335:
[----:B------:R-:W0:Y:S02]  /*12c90*/  LDC.64 R2, c[0x0][0xc90] ;  /* 0x00032400ff027b82 */ /* 0x000e240000000a00 */
[----:B0-----:R-:W-:-:S05]  /*12ca0*/  IMAD.WIDE R2, R27, 0x4, R2 ;  /* 0x000000041b027825 */ /* 0x001fca00078e0202 */
[----:B------:R0:W2:Y:S01]  /*12cb0*/  LDG.E R13, desc[UR36][R2.64] ;  /* 0x00000024020d7981 */ /* 0x0000a2000c1e1900 */
[----:B------:R-:W-:Y:S01]  /*12cc0*/  IABS R15, R5 ;  /* 0x00000005000f7213 */ /* 0x000fe20000000000 */
[----:B0-----:R-:W-:Y:S02]  /*12cd0*/  IMAD.MOV.U32 R2, RZ, RZ, RZ ;  /* 0x000000ffff027224 */ /* 0x001fe400078e00ff */
[----:B--2---:R-:W-:-:S05]  /*12ce0*/  IMAD R4, R6, R13, RZ ;  /* 0x0000000d06047224 */ /* 0x004fca00078e02ff */
[-C--:B------:R-:W-:Y:S02]  /*12cf0*/  IABS R10, R4.reuse ;  /* 0x00000004000a7213 */ /* 0x080fe40000000000 */
[----:B------:R-:W-:Y:S02]  /*12d00*/  IABS R12, R4 ;  /* 0x00000004000c7213 */ /* 0x000fe40000000000 */
[----:B------:R-:W0:Y:S08]  /*12d10*/  I2F.RP R8, R10 ;  /* 0x0000000a00087306 */ /* 0x000e300000209400 */
[----:B0-----:R-:W0:Y:S02]  /*12d20*/  MUFU.RCP R8, R8 ;  /* 0x0000000800087308 */ /* 0x001e240000001000 */
[----:B0-----:R-:W-:-:S06]  /*12d30*/  VIADD R9, R8, 0xffffffe ;  /* 0x0ffffffe08097836 */ /* 0x001fcc0000000000 */
[----:B------:R-:W0:Y:S02]  /*12d40*/  F2I.FTZ.U32.TRUNC.NTZ R3, R9 ;  /* 0x0000000900037305 */ /* 0x000e24000021f000 */
[----:B0-----:R-:W-:-:S04]  /*12d50*/  IMAD.MOV R11, RZ, RZ, -R3 ;  /* 0x000000ffff0b7224 */ /* 0x001fc800078e0a03 */
[----:B------:R-:W-:-:S04]  /*12d60*/  IMAD R11, R11, R10, RZ ;  /* 0x0000000a0b0b7224 */ /* 0x000fc800078e02ff */
[----:B------:R-:W-:-:S04]  /*12d70*/  IMAD.HI.U32 R2, R3, R11, R2 ;  /* 0x0000000b03027227 */ /* 0x000fc800078e0002 */
[----:B------:R-:W-:Y:S02]  /*12d80*/  IMAD.MOV R3, RZ, RZ, -R12 ;  /* 0x000000ffff037224 */ /* 0x000fe400078e0a0c */
        /* <DEDUP_REMOVED lines=12> */
[----:B------:R-:W-:Y:S02]  /*12e50*/  IMAD R11, R13, R2, RZ ;  /* 0x000000020d0b7224 */ /* 0x000fe400078e02ff */
[----:B------:R-:W-:Y:S02]  /*12e60*/  IMAD.MOV R2, RZ, RZ, -R2 ;  /* 0x000000ffff027224 */ /* 0x000fe400078e0a02 */
[----:B------:R-:W-:Y:S02]  /*12e70*/  IMAD.MOV R3, RZ, RZ, -R11 ;  /* 0x000000ffff037224 */ /* 0x000fe400078e0a0b */
[----:B------:R-:W-:Y:S02]  /*12e80*/  IMAD R4, R4, R2, R5 ;  /* 0x0000000204047224 */ /* 0x000fe400078e0205 */
[----:B------:R-:W-:Y:S01]  /*12e90*/  IMAD.MOV.U32 R2, RZ, RZ, RZ ;  /* 0x000000ffff027224 */ /* 0x000fe200078e00ff */
[----:B------:R-:W-:-:S04]  /*12ea0*/  VIADDMNMX R13, R3, UR5, R13, PT ;  /* 0x00000005030d7c46 */ /* 0x000fc8000b80010d */
[-C--:B------:R-:W-:Y:S01]  /*12eb0*/  IABS R10, R13.reuse ;  /* 0x0000000d000a7213 */ /* 0x080fe20000000000 */
[----:B------:R-:W-:Y:S01]  /*12ec0*/  IMAD.MOV R26, RZ, RZ, -R13 ;  /* 0x000000ffff1a7224 */ /* 0x000fe200078e0a0d */
[----:B------:R-:W-:Y:S02]  /*12ed0*/  IABS R12, R13 ;  /* 0x0000000d000c7213 */ /* 0x000fe40000000000 */
[----:B------:R-:W0:Y:S08]  /*12ee0*/  I2F.RP R8, R10 ;  /* 0x0000000a00087306 */ /* 0x000e300000209400 */
[----:B0-----:R-:W0:Y:S02]  /*12ef0*/  MUFU.RCP R8, R8 ;  /* 0x0000000800087308 */ /* 0x001e240000001000 */
[----:B0-----:R-:W-:-:S06]  /*12f00*/  VIADD R3, R8, 0xffffffe ;  /* 0x0ffffffe08037836 */ /* 0x001fcc0000000000 */
[----:B------:R-:W0:Y:S02]  /*12f10*/  F2I.FTZ.U32.TRUNC.NTZ R3, R3 ;  /* 0x0000000300037305 */ /* 0x000e24000021f000 */
[----:B0-----:R-:W-:-:S04]  /*12f20*/  IMAD.MOV R9, RZ, RZ, -R3 ;  /* 0x000000ffff097224 */ /* 0x001fc800078e0a03 */
[----:B------:R-:W-:Y:S01]  /*12f30*/  IMAD.MOV.U32 R5, RZ, RZ, R9 ;  /* 0x000000ffff057224 */ /* 0x000fe200078e0009 */
[----:B------:R-:W-:-:S03]  /*12f40*/  IABS R9, R4 ;  /* 0x0000000400097213 */ /* 0x000fc60000000000 */
        /* <DEDUP_REMOVED lines=11> */
[----:B------:R-:W-:Y:S02]  /*13000*/  ISETP.GE.AND P2, PT, R3, RZ, PT ;  /* 0x000000ff0300720c */ /* 0x000fe40003f46270 */
[----:B------:R-:W-:-:S05]  /*13010*/  IADD3 R3, R11, 0x1000000, R4 ;  /* 0x010000000b037810 */ /* 0x000fca0007ffe004 */
[----:B------:R-:W-:-:S06]  /*13020*/  @P0 VIADD R2, R2, 0x1 ;  /* 0x0000000102020836 */ /* 0x000fcc0000000000 */
[----:B------:R-:W-:Y:S01]  /*13030*/  @!P2 IMAD.MOV R2, RZ, RZ, -R2 ;  /* 0x000000ffff02a224 */ /* 0x000fe200078e0a02 */
[----:B------:R-:W-:-:S05]  /*13040*/  @!P1 LOP3.LUT R2, RZ, R13, RZ, 0x33, !PT ;  /* 0x0000000dff029212 */ /* 0x000fca00078e33ff */
[----:B------:R-:W-:-:S07]  /*13050*/  IMAD R26, R2, R26, R3 ;  /* 0x0000001a021a7224 */ /* 0x000fce00078e0203 */
.L_x_1336:
[----:B------:R-:W-:-:S05]  /*13060*/  LOP3.LUT R25, RZ, R2, RZ, 0x33, !PT ;  /* 0x00000002ff197212 */ /* 0x000fca00078e33ff */
[----:B------:R-:W-:Y:S01]  /*13070*/  IMAD.IADD R25, R6, 0x1, R25 ;  /* 0x0000000106197824 */ /* 0x000fe200078e0219 */
[----:B------:R-:W-:Y:S06]  /*13080*/  BRA `(.L_x_1337) ;  /* 0x0000000000147947 */ /* 0x000fec0003800000 */
.L_x_1332:
[----:B------:R-:W-:Y:S01]  /*13090*/  ULDC UR4, c[0x0][0xc3c] ;  /* 0x00030f0000047ab9 */ /* 0x000fe20000000800 */
[----:B------:R-:W-:Y:S02]  /*130a0*/  IMAD.MOV.U32 R25, RZ, RZ, RZ ;  /* 0x000000ffff197224 */ /* 0x000fe400078e00ff */
[----:B------:R-:W-:Y:S02]  /*130b0*/  IMAD.U32 R24, RZ, RZ, UR6 ;  /* 0x00000006ff187e24 */ /* 0x000fe4000f8e00ff */
[----:B------:R-:W-:Y:S02]  /*130c0*/  IMAD.MOV.U32 R26, RZ, RZ, RZ ;  /* 0x000000ffff1a7224 */ /* 0x000fe400078e00ff */
[----:B------:R-:W-:-:S07]  /*130d0*/  IMAD.U32 R27, RZ, RZ, UR4 ;  /* 0x00000004ff1b7e24 */ /* 0x000fce000f8e00ff */
.L_x_1337:
[----:B------:R-:W-:-:S13]  /*130e0*/  ISETP.NE.AND P0, PT, R7, RZ, PT ;  /* 0x000000ff0700720c */ /* 0x000fda0003f05270 */
[----:B------:R-:W0:Y:S01]  /*130f0*/  @!P0 S2R R3, SR_CgaCtaId ;  /* 0x0000000000038919 */ /* 0x000e220000008800 */
[----:B------:R-:W-:-:S04]  /*13100*/  @!P0 MOV R2, 0x400 ;  /* 0x0000040000028802 */ /* 0x000fc80000000f00 */
[----:B0-----:R-:W-:-:S05]  /*13110*/  @!P0 LEA R2, R3, R2, 0x18 ;  /* 0x0000000203028211 */ /* 0x001fca00078ec0ff */
[----:B------:R0:W-:Y:S01]  /*13120*/  @!P0 STS.128 [R2+0x308d0], R24 ;  /* 0x0308d01802008388 */ /* 0x0001e20000000c00 */
[----:B------:R-:W-:Y:S06]  /*13130*/  BAR.ARV 0x5, 0x180 ;  /* 0x0146000000007b1d */ /* 0x000fec0000002000 */
.L_x_1330:
[----:B------:R2:W-:Y:S01]  /*13140*/  STL [R1+0x20], RZ ;  /* 0x000020ff01007387 */ /* 0x0005e20000100800 */
[----:B------:R-:W-:Y:S01]  /*13150*/  ULDC UR4, c[0x0][0xc3c] ;  /* 0x00030f0000047ab9 */ /* 0x000fe20000000800 */
[----:B------:R-:W-:Y:S01]  /*13160*/  IMAD.MOV.U32 R28, RZ, RZ, 0x1 ;  /* 0x00000001ff1c7424 */ /* 0x000fe200078e00ff */
[----:B-1----:R-:W-:Y:S01]  /*13170*/  ISETP.GE.AND P0, PT, R27, UR4, PT ;  /* 0x000000041b007c0c */ /* 0x002fe2000bf06270 */
[----:B------:R-:W-:-:S12]  /*13180*/  IMAD.MOV.U32 R22, RZ, RZ, RZ ;  /* 0x000000ffff167224 */ /* 0x000fd800078e00ff */
[----:B--2---:R-:W-:Y:S05]  /*13190*/  @P0 BRA `(.L_x_1338) ;  /* 0x0000005000440947 */ /* 0x004fea0003800000 */
[----:B0-----:R-:W2:Y:S01]  /*131a0*/  LDL R2, [R1+0x30] ;  /* 0x0000300001027983 */ /* 0x001ea20000100800 */
[----:B------:R-:W0:Y:S01]  /*131b0*/  S2UR UR5, SR_CgaCtaId ;  /* 0x00000000000579c3 */ /* 0x000e220000008800 */
[C---:B------:R-:W-:Y:S01]  /*131c0*/  IMAD.SHL.U32 R33, R0.reuse, 0x8, RZ ;  /* 0x0000000800217824 */ /* 0x040fe200078e00ff */
[----:B------:R-:W-:Y:S01]  /*131d0*/  LOP3.LUT R4, R0, 0x7f, RZ, 0xc0, !PT ;  /* 0x0000007f00047812 */ /* 0x000fe200078ec0ff */
[----:B------:R1:W-:Y:S01]  /*131e0*/  STL [R1+0x20], RZ ;  /* 0x000020ff01007387 */ /* 0x0003e20000100800 */
[----:B------:R-:W-:Y:S01]  /*131f0*/  BSSY B8, `(.L_x_1338) ;  /* 0x000050b000087945 */ /* 0x000fe20003800000 */
[----:B------:R-:W-:Y:S01]  /*13200*/  IMAD.MOV.U32 R28, RZ, RZ, 0x1 ;  /* 0x00000001ff1c7424 */ /* 0x000fe200078e00ff */
[----:B------:R-:W-:Y:S01]  /*13210*/  LOP3.LUT R3, R33, 0x1f8, RZ, 0xc0, !PT ;  /* 0x000001f821037812 */ /* 0x000fe200078ec0ff */
[----:B------:R-:W-:Y:S01]  /*13220*/  IMAD.MOV.U32 R22, RZ, RZ, RZ ;  /* 0x000000ffff167224 */ /* 0x000fe200078e00ff */
[----:B------:R-:W-:Y:S01]  /*13230*/  ULDC UR39, c[0x0][0xc] ;  /* 0x0000030000277ab9 */ /* 0x000fe20000000800 */
[----:B--2---:R-:W-:-:S02]  /*13240*/  R2UR UR4, R2 ;  /* 0x00000000020472ca */ /* 0x004fc400000e0000 */
[----:B------:R-:W-:Y:S01]  /*13250*/  LOP3.LUT R2, R3, 0x38, R0, 0x78, !PT ;  /* 0x0000003803027812 */ /* 0x000fe200078e7800 */
[----:B------:R-:W-:Y:S01]  /*13260*/  IMAD.SHL.U32 R0, R0, 0x10, RZ ;  /* 0x0000001000007824 */ /* 0x000fe200078e00ff */
[----:B------:R-:W-:Y:S02]  /*13270*/  SHF.R.U32.HI R3, RZ, 0x3, R4 ;  /* 0x00000003ff037819 */ /* 0x000fe40000011604 */
[----:B------:R-:W-:Y:S02]  /*13280*/  LOP3.LUT R31, R2, 0x200, R33, 0xf8, !PT ;  /* 0x00000200021f7812 */ /* 0x000fe400078ef821 */
[----:B------:R-:W-:Y:S02]  /*13290*/  LOP3.LUT R33, R33, 0x38, RZ, 0xc0, !PT ;  /* 0x0000003821217812 */ /* 0x000fe400078ec0ff */
[----:B------:R-:W-:Y:S02]  /*132a0*/  LOP3.LUT R0, R3, 0x70, R0, 0xf8, !PT ;  /* 0x0000007003007812 */ /* 0x000fe400078ef800 */
[C---:B------:R-:W-:Y:S01]  /*132b0*/  LOP3.LUT R37, R33.reuse, 0x40, RZ, 0xfc, !PT ;  /* 0x0000004021257812 */ /* 0x040fe200078efcff */
[----:B------:R-:W-:Y:S01]  /*132c0*/  ULOP3.LUT UR38, UR4, 0x2, URZ, 0xfc, !UPT ;  /* 0x0000000204267892 */ /* 0x000fe2000f8efc3f */
[----:B------:R-:W-:-:S02]  /*132d0*/  LOP3.LUT R36, R33, 0x80, RZ, 0xfc, !PT ;  /* 0x0000008021247812 */ /* 0x000fc400078efcff */
[----:B------:R-:W-:Y:S01]  /*132e0*/  UMOV UR4, 0x400 ;  /* 0x0000040000047882 */ /* 0x000fe20000000000 */
[----:B------:R-:W-:Y:S01]  /*132f0*/  LOP3.LUT R34, R33, 0xc0, RZ, 0xfc, !PT ;  /* 0x000000c021227812 */ /* 0x000fe200078efcff */
[----:B0-----:R-:W-:-:S06]  /*13300*/  ULEA UR4, UR5, UR4, 0x18 ;  /* 0x0000000405047291 */ /* 0x001fcc000f8ec03f */
[----:B------:R-:W-:-:S04]  /*13310*/  IMAD.U32 R17, RZ, RZ, UR4 ;  /* 0x00000004ff117e24 */ /* 0x000fc8000f8e00ff */
[----:B-1----:R-:W-:-:S07]  /*13320*/  IMAD R32, R31, 0x2, R17 ;  /* 0x000000021f207824 */ /* 0x002fce00078e0211 */
.L_x_1411:
[----:B------:R-:W-:Y:S05]  /*13330*/  YIELD ;  /* 0x0000000000007946 */ /* 0x000fea0003800000 */
[----:B------:R-:W-:Y:S01]  /*13340*/  ULDC.64 UR4, c[0x0][0xa28] ;  /* 0x00028a0000047ab9 */ /* 0x000fe20000000a00 */
[----:B------:R-:W-:Y:S01]  /*13350*/  IMAD.MOV.U32 R19, RZ, RZ, RZ ;  /* 0x000000ffff137224 */ /* 0x000fe200078e00ff */
[----:B------:R-:W-:-:S04]  /*13360*/  ISETP.NE.U32.AND P0, PT, RZ, UR4, PT ;  /* 0x00000004ff007c0c */ /* 0x000fc8000bf05070 */
[----:B------:R-:W-:Y:S01]  /*13370*/  ISETP.NE.AND.EX P0, PT, RZ, UR5, PT, P0 ;  /* 0x00000005ff007c0c */ /* 0x000fe2000bf05300 */
[----:B------:R-:W-:-:S12]  /*13380*/  ULDC.64 UR4, c[0x0][0xa18] ;  /* 0x0002860000047ab9 */ /* 0x000fd80000000a00 */
[----:B0-----:R-:W0:Y:S02]  /*13390*/  @P0 LDC.64 R2, c[0x0][0xa28] ;  /* 0x00028a00ff020b82 */ /* 0x001e240000000a00 */
[----:B0-----:R-:W-:-:S05]  /*133a0*/  @P0 IMAD.WIDE R2, R27, 0x4, R2 ;  /* 0x000000041b020825 */ /* 0x001fca00078e0202 */
[----:B--2---:R0:W2:Y:S01]  /*133b0*/  @P0 LDG.E R19, desc[UR36][R2.64] ;  /* 0x0000002402130981 */ /* 0x0040a2000c1e1900 */
[----:B------:R-:W-:Y:S01]  /*133c0*/  ISETP.NE.U32.AND P0, PT, RZ, UR4, PT ;  /* 0x00000004ff007c0c */ /* 0x000fe2000bf05070 */
[----:B------:R-:W-:Y:S01]  /*133d0*/  IMAD.MOV.U32 R35, RZ, RZ, RZ ;  /* 0x000000ffff237224 */ /* 0x000fe200078e00ff */
[----:B------:R-:W-:Y:S02]  /*133e0*/  LOP3.LUT R16, R16, 0xfffffeff, RZ, 0xc0, !PT ;  /* 0xfffffeff10107812 */ /* 0x000fe400078ec0ff */
[----:B------:R-:W-:Y:S01]  /*133f0*/  ISETP.NE.AND.EX P1, PT, RZ, UR5, PT, P0 ;  /* 0x00000005ff007c0c */ /* 0x000fe2000bf25300 */
[----:B------:R-:W-:Y:S02]  /*13400*/  ULDC.64 UR4, c[0x0][0xa00] ;  /* 0x0002800000047ab9 */ /* 0x000fe40000000a00 */
[----:B------:R-:W-:Y:S01]  /*13410*/  ISETP.NE.U32.AND P0, PT, RZ, UR4, PT ;  /* 0x00000004ff007c0c */ /* 0x000fe2000bf05070 */
[----:B0-----:R-:W0:Y:S03]  /*13420*/  LDC.64 R2, c[0x0][0xa00] ;  /* 0x00028000ff027b82 */ /* 0x001e260000000a00 */
[----:B------:R-:W-:Y:S01]  /*13430*/  ISETP.NE.AND.EX P2, PT, RZ, UR5, PT, P0 ;  /* 0x00000005ff007c0c */ /* 0x000fe2000bf45300 */
[----:B------:R-:W-:-:S05]  /*13440*/  ULDC.64 UR4, c[0x0][0x418] ;  /* 0x0001060000047ab9 */ /* 0x000fca0000000a00 */
[----:B------:R-:W1:Y:S07]  /*13450*/  @P1 LDC.64 R4, c[0x0][0xa18] ;  /* 0x00028600ff041b82 */ /* 0x000e6e0000000a00 */
[----:B------:R-:W-:Y:S01]  /*13460*/  @P2 LOP3.LUT R16, R16, 0x100, RZ, 0xfc, !PT ;  /* 0x0000010010102812 */ /* 0x000fe200078efcff */
[----:B0-----:R-:W-:-:S05]  /*13470*/  IMAD.WIDE R2, R27, 0x4, R2 ;  /* 0x000000041b027825 */ /* 0x001fca00078e0202 */
[----:B------:R0:W5:Y:S01]  /*13480*/  @P2 LDG.E R35, desc[UR36][R2.64] ;  /* 0x0000002402232981 */ /* 0x000162000c1e1900 */
[----:B-1----:R-:W-:-:S05]  /*13490*/  @P1 IMAD.WIDE R4, R27, 0x4, R4 ;  /* 0x000000041b041825 */ /* 0x002fca00078e0204 */
[----:B------:R0:W5:Y:S01]  /*134a0*/  @P1 LDG.E R29, desc[UR36][R4.64] ;  /* 0x00000024041d1981 */ /* 0x000162000c1e1900 */
[----:B------:R-:W-:-:S03]  /*134b0*/  UISETP.NE.U32.AND UP0, UPT, UR4, URZ, UPT ;  /* 0x0000003f0400728c */ /* 0x000fc6000bf05070 */
[----:B------:R-:W-:Y:S01]  /*134c0*/  ULDC UR4, c[0x0][0x424] ;  /* 0x0001090000047ab9 */ /* 0x000fe20000000800 */
[----:B------:R-:W-:-:S03]  /*134d0*/  UISETP.NE.AND.EX UP0, UPT, UR5, URZ, UPT, UP0 ;  /* 0x0000003f0500728c */ /* 0x000fc6000bf05300 */
[----:B------:R-:W-:Y:S01]  /*134e0*/  ULDC UR5, c[0x0][0x2f0] ;  /* 0x0000bc0000057ab9 */ /* 0x000fe20000000800 */
[----:B------:R-:W-:-:S04]  /*134f0*/  USEL UR4, UR4, 0x1, UP0 ;  /* 0x0000000104047887 */ /* 0x000fc80008000000 */
[----:B------:R-:W-:-:S06]  /*13500*/  UIMAD UR4, UR4, UR5, URZ ;  /* 0x00000005040472a4 */ /* 0x000fcc000f8e023f */
[----:B------:R-:W-:Y:S01]  /*13510*/  IMAD.U32 R0, RZ, RZ, UR4 ;  /* 0x00000004ff007e24 */ /* 0x000fe2000f8e00ff */
[----:B--2---:R0:W-:Y:S01]  /*13520*/  STL [R1+0x8], R19 ;  /* 0x0000081301007387 */ /* 0x0041e20000100800 */
[----:B------:R-:W-:Y:S05]  /*13530*/  @P1 BRA `(.L_x_1339) ;  /* 0x0000000000181947 */ /* 0x000fea0003800000 */
[----:B------:R-:W-:Y:S02]  /*13540*/  ULDC UR4, c[0x0][0x288] ;  /* 0x0000a20000047ab9 */ /* 0x000fe40000000800 */
[----:B-----5:R-:W-:Y:S01]  /*13550*/  IMAD.U32 R29, RZ, RZ, UR4 ;  /* 0x00000004ff1d7e24 */ /* 0x020fe2000f8e00ff */
[----:B------:R-:W-:Y:S06]  /*13560*/  @!P2 BRA `(.L_x_1339) ;  /* 0x00000000000ca947 */ /* 0x000fec0003800000 */
[----:B0-----:R-:W2:Y:S04]  /*13570*/  LDG.E R4, desc[UR36][R2.64] ;  /* 0x0000002402047981 */ /* 0x001ea8000c1e1900 */
[----:B------:R-:W2:Y:S02]  /*13580*/  LDG.E R29, desc[UR36][R2.64+0x4] ;  /* 0x00000424021d7981 */ /* 0x000ea4000c1e1900 */
[----:B--2---:R-:W-:-:S07]  /*13590*/  IMAD.IADD R29, R29, 0x1, -R4 ;  /* 0x000000011d1d7824 */ /* 0x004fce00078e0a04 */
.L_x_1339:
[----:B------:R-:W-:Y:S02]  /*135a0*/  ULDC.64 UR4, c[0x0][0xa20] ;  /* 0x0002880000047ab9 */ /* 0x000fe40000000a00 */
[----:B------:R-:W-:-:S04]  /*135b0*/  ISETP.NE.U32.AND P0, PT, RZ, UR4, PT ;  /* 0x00000004ff007c0c */ /* 0x000fc8000bf05070 */
[----:B------:R-:W-:-:S13]  /*135c0*/  ISETP.NE.AND.EX P0, PT, RZ, UR5, PT, P0 ;  /* 0x00000005ff007c0c */ /* 0x000fda000bf05300 */
[----:B------:R-:W-:Y:S05]  /*135d0*/  @!P0 BRA `(.L_x_1340) ;  /* 0x0000000000108947 */ /* 0x000fea0003800000 */
[----:B0-----:R-:W0:Y:S02]  /*135e0*/  LDC.64 R2, c[0x0][0xa20] ;  /* 0x00028800ff027b82 */ /* 0x001e240000000a00 */
[----:B0-----:R-:W-:-:S05]  /*135f0*/  IMAD.WIDE R2, R27, 0x4, R2 ;  /* 0x000000041b027825 */ /* 0x001fca00078e0202 */
[----:B------:R0:W5:Y:S01]  /*13600*/  LDG.E R0, desc[UR36][R2.64] ;  /* 0x0000002402007981 */ /* 0x000162000c1e1900 */
[----:B------:R-:W-:Y:S05]  /*13610*/  BRA `(.L_x_1341) ;  /* 0x0000000000247947 */ /* 0x000fea0003800000 */
.L_x_1340:
[----:B------:R-:W-:Y:S02]  /*13620*/  ULDC.64 UR4, c[0x0][0xa08] ;  /* 0x0002820000047ab9 */ /* 0x000fe40000000a00 */
[----:B------:R-:W-:-:S04]  /*13630*/  ISETP.NE.U32.AND P0, PT, RZ, UR4, PT ;  /* 0x00000004ff007c0c */ /* 0x000fc8000bf05070 */
[----:B------:R-:W-:-:S13]  /*13640*/  ISETP.NE.AND.EX P0, PT, RZ, UR5, PT, P0 ;  /* 0x00000005ff007c0c */ /* 0x000fda000bf05300 */
[----:B------:R-:W-:Y:S05]  /*13650*/  @!P0 BRA `(.L_x_1341) ;  /* 0x0000000000148947 */ /* 0x000fea0003800000 */
[----:B0-----:R-:W0:Y:S02]  /*13660*/  LDC.64 R2, c[0x0][0xa08] ;  /* 0x00028200ff027b82 */ /* 0x001e240000000a00 */
[----:B0-----:R-:W-:-:S05]  /*13670*/  IMAD.WIDE R2, R27, 0x4, R2 ;  /* 0x000000041b027825 */ /* 0x001fca00078e0202 */
[----:B------:R-:W2:Y:S04]  /*13680*/  LDG.E R0, desc[UR36][R2.64] ;  /* 0x0000002402007981 */ /* 0x000ea8000c1e1900 */
[----:B------:R-:W2:Y:S02]  /*13690*/  LDG.E R5, desc[UR36][R2.64+0x4] ;  /* 0x0000042402057981 */ /* 0x000ea4000c1e1900 */
[----:B--2---:R-:W-:-:S07]  /*136a0*/  IMAD.IADD R0, R5, 0x1, -R0 ;  /* 0x0000000105007824 */ /* 0x004fce00078e0a00 */
.L_x_1341:
[----:B0-----:R-:W0:Y:S01]  /*136b0*/  LDC R2, c[0x0][0x448] ;  /* 0x00011200ff027b82 */ /* 0x001e220000000800 */
[----:B-----5:R-:W-:Y:S01]  /*136c0*/  IMAD.IADD R23, R0, 0x1, -R19 ;  /* 0x0000000100177824 */ /* 0x020fe200078e0a13 */
[----:B------:R-:W-:Y:S01]  /*136d0*/  LOP3.LUT R16, R16, 0xffffff7f, RZ, 0xc0, !PT ;  /* 0xffffff7f10107812 */ /* 0x000fe200078ec0ff */
[----:B------:R-:W-:-:S03]  /*136e0*/  IMAD.SHL.U32 R25, R25, 0x80, RZ ;  /* 0x0000008019197824 */ /* 0x000fc600078e00ff */
[----:B------:R1:W-:Y:S01]  /*136f0*/  STL [R1], R23 ;  /* 0x0000001701007387 */ /* 0x0003e20000100800 */
[----:B------:R-:W-:Y:S01]  /*13700*/  VIADD R4, R25, 0x7f ;  /* 0x0000007f19047836 */ /* 0x000fe20000000000 */
[----:B0-----:R-:W-:Y:S02]  /*13710*/  ISETP.NE.AND P2, PT, R2, 0x1, PT ;  /* 0x000000010200780c */ /* 0x001fe40003f45270 */
[----:B------:R-:W0:Y:S11]  /*13720*/  LDC.64 R2, c[0x0][0x9e0] ;  /* 0x00027800ff027b82 */ /* 0x000e360000000a00 */
[----:B------:R-:W2:Y:S01]  /*13730*/  @P2 LDC R5, c[0x0][0x44c] ;  /* 0x00011300ff052b82 */ /* 0x000ea20000000800 */
[----:B------:R-:W-:-:S07]  /*13740*/  @P2 LOP3.LUT R16, R16, 0x80, RZ, 0xfc, !PT ;  /* 0x0000008010102812 */ /* 0x000fce00078efcff */
[----:B------:R-:W3:Y:S01]  /*13750*/  @P2 LDC R6, c[0x0][0x450] ;  /* 0x00011400ff062b82 */ /* 0x000ee20000000800 */
[----:B0-----:R-:W-:Y:S01]  /*13760*/  ISETP.GE.AND P1, PT, R3, 0x1, PT ;  /* 0x000000010300780c */ /* 0x001fe20003f26270 */
[----:B--2---:R-:W-:-:S05]  /*13770*/  @P2 IMAD.HI.U32 R5, R4, R5, RZ ;  /* 0x0000000504052227 */ /* 0x004fca00078e00ff */
[----:B---3--:R-:W-:Y:S02]  /*13780*/  @P2 SHF.R.U32.HI R4, RZ, R6, R5 ;  /* 0x00000006ff042219 */ /* 0x008fe40000011605 */
[----:B------:R-:W-:-:S05]  /*13790*/  IADD3 R5, R23, 0x1, -R29 ;  /* 0x0000000117057810 */ /* 0x000fca0007ffe81d */
[----:B------:R-:W-:-:S04]  /*137a0*/  IMAD.IADD R7, R5, 0x1, R4 ;  /* 0x0000000105077824 */ /* 0x000fc800078e0204 */
[----:B------:R-:W-:Y:S01]  /*137b0*/  IMAD.IADD R2, R7, 0x1, R2 ;  /* 0x0000000107027824 */ /* 0x000fe200078e0202 */
[----:B-1----:R-:W-:Y:S06]  /*137c0*/  @!P1 BRA `(.L_x_1342) ;  /* 0x0000000000489947 */ /* 0x002fec0003800000 */
[C---:B------:R-:W-:Y:S01]  /*137d0*/  ISETP.GT.AND P0, PT, R7.reuse, RZ, PT ;  /* 0x000000ff0700720c */ /* 0x040fe20003f04270 */
[----:B------:R-:W-:Y:S01]  /*137e0*/  BSSY B0, `(.L_x_1343) ;  /* 0x000000e000007945 */ /* 0x000fe20003800000 */
[----:B------:R-:W-:-:S11]  /*137f0*/  VIADD R0, R7, 0xffffffff ;  /* 0xffffffff07007836 */ /* 0x000fd60000000000 */
[----:B------:R-:W-:Y:S05]  /*13800*/  @P0 BRA `(.L_x_1344) ;  /* 0x00000000001c0947 */ /* 0x000fea0003800000 */
[----:B------:R-:W-:Y:S01]  /*13810*/  ISETP.NE.AND P0, PT, R3, 0x1, PT ;  /* 0x000000010300780c */ /* 0x000fe20003f05270 */
[----:B------:R-:W-:-:S12]  /*13820*/  IMAD.MOV R7, RZ, RZ, -R7 ;  /* 0x000000ffff077224 */ /* 0x000fd800078e0a07 */
[----:B------:R-:W0:Y:S02]  /*13830*/  @P0 LDC.64 R4, c[0x0][0x9e8] ;  /* 0x00027a00ff040b82 */ /* 0x000e240000000a00 */
[----:B0-----:R-:W-:-:S05]  /*13840*/  @P0 IMAD.HI.U32 R4, R7, R4, RZ ;  /* 0x0000000407040227 */ /* 0x001fca00078e00ff */
[----:B------:R-:W-:-:S04]  /*13850*/  @P0 SHF.R.U32.HI R7, RZ, R5, R4 ;  /* 0x00000005ff070219 */ /* 0x000fc80000011604 */
[----:B------:R-:W-:Y:S01]  /*13860*/  LOP3.LUT R0, RZ, R7, RZ, 0x33, !PT ;  /* 0x00000007ff007212 */ /* 0x000fe200078e33ff */
[----:B------:R-:W-:Y:S06]  /*13870*/  BRA `(.L_x_1345) ;  /* 0x0000000000107947 */ /* 0x000fec0003800000 */
.L_x_1344:
[----:B------:R-:W-:-:S13]  /*13880*/  ISETP.NE.AND P0, PT, R3, 0x1, PT ;  /* 0x000000010300780c */ /* 0x000fda0003f05270 */
[----:B------:R-:W0:Y:S02]  /*13890*/  @P0 LDC.64 R4, c[0x0][0x9e8] ;  /* 0x00027a00ff040b82 */ /* 0x000e240000000a00 */
[----:B0-----:R-:W-:-:S05]  /*138a0*/  @P0 IMAD.HI.U32 R4, R0, R4, RZ ;  /* 0x0000000400040227 */ /* 0x001fca00078e00ff */
[----:B------:R-:W-:-:S07]  /*138b0*/  @P0 SHF.R.U32.HI R0, RZ, R5, R4 ;  /* 0x00000005ff000219 */ /* 0x000fce0000011604 */
.L_x_1345:
[----:B------:R-:W-:Y:S05]  /*138c0*/  BSYNC B0 ;  /* 0x0000000000007941 */ /* 0x000fea0003800000 */
.L_x_1343:
[----:B------:R-:W-:-:S05]  /*138d0*/  IMAD R5, R0, R3, R3 ;  /* 0x0000000300057224 */ /* 0x000fca00078e0203 */
[----:B------:R-:W-:-:S07]  /*138e0*/  VIMNMX R2, R2, R5, PT ;  /* 0x0000000502027248 */ /* 0x000fce0003fe0100 */
.L_x_1342:
[----:B------:R-:W0:Y:S01]  /*138f0*/  @P2 LDC R0, c[0x0][0x44c] ;  /* 0x00011300ff002b82 */ /* 0x000e220000000800 */
[----:B------:R-:W-:Y:S01]  /*13900*/  VIADD R2, R2, 0x3f ;  /* 0x0000003f02027836 */ /* 0x000fe20000000000 */
[----:B------:R-:W-:Y:S01]  /*13910*/  ULDC UR4, c[0x0][0x9dc] ;  /* 0x0002770000047ab9 */ /* 0x000fe20000000800 */
[----:B------:R-:W-:-:S05]  /*13920*/  IMAD.MOV.U32 R4, RZ, RZ, R25 ;  /* 0x000000ffff047224 */ /* 0x000fca00078e0019 */
[----:B------:R-:W1:Y:S01]  /*13930*/  @P2 LDC R5, c[0x0][0x450] ;  /* 0x00011400ff052b82 */ /* 0x000e620000000800 */
[----:B0-----:R-:W-:-:S05]  /*13940*/  @P2 IMAD.HI.U32 R0, R25, R0, RZ ;  /* 0x0000000019002227 */ /* 0x001fca00078e00ff */
[----:B-1----:R-:W-:Y:S01]  /*13950*/  @P2 SHF.R.U32.HI R4, RZ, R5, R0 ;  /* 0x00000005ff042219 */ /* 0x002fe20000011600 */
[----:B------:R-:W-:Y:S01]  /*13960*/  VIADD R0, R23, 0x3f ;  /* 0x0000003f17007836 */ /* 0x000fe20000000000 */
[----:B------:R-:W-:Y:S02]  /*13970*/  SHF.R.S32.HI R5, RZ, 0x1f, R2 ;  /* 0x0000001fff057819 */ /* 0x000fe40000011402 */
[----:B------:R-:W-:Y:S02]  /*13980*/  IADD3 R4, R4, R23, -R29 ;  /* 0x0000001704047210 */ /* 0x000fe40007ffe81d */
[----:B------:R-:W-:Y:S02]  /*13990*/  LEA.HI R2, R5, R2, RZ, 0x6 ;  /* 0x0000000205027211 */ /* 0x000fe400078f30ff */
[----:B------:R-:W-:Y:S02]  /*139a0*/  SHF.R.S32.HI R5, RZ, 0x1f, R0 ;  /* 0x0000001fff057819 */ /* 0x000fe40000011400 */
[----:B------:R-:W-:Y:S01]  /*139b0*/  SHF.R.S32.HI R7, RZ, 0x6, R2 ;  /* 0x00000006ff077819 */ /* 0x000fe20000011402 */
[----:B------:R-:W-:Y:S01]  /*139c0*/  VIADD R2, R4, -UR4 ;  /* 0x8000000404027c36 */ /* 0x000fe20008000000 */
[----:B------:R-:W-:-:S04]  /*139d0*/  LEA.HI R5, R5, R0, RZ, 0x6 ;  /* 0x0000000005057211 */ /* 0x000fc800078f30ff */
[----:B------:R-:W-:-:S04]  /*139e0*/  SHF.R.S32.HI R0, RZ, 0x6, R5 ;  /* 0x00000006ff007819 */ /* 0x000fc80000011405 */
[----:B------:R-:W-:Y:S01]  /*139f0*/  VIMNMX R0, R0, R7, PT ;  /* 0x0000000700007248 */ /* 0x000fe20003fe0100 */
[----:B------:R-:W-:Y:S06]  /*13a00*/  @!P1 BRA `(.L_x_1346) ;  /* 0x0000000000489947 */ /* 0x000fec0003800000 */
[----:B------:R-:W-:Y:S01]  /*13a10*/  IMAD.MOV.U32 R6, RZ, RZ, R4 ;  /* 0x000000ffff067224 */ /* 0x000fe200078e0004 */
[----:B------:R-:W-:Y:S04]  /*13a20*/  BSSY B0, `(.L_x_1347) ;  /* 0x000000e000007945 */ /* 0x000fe80003800000 */
[----:B------:R-:W-:-:S13]  /*13a30*/  ISETP.GT.AND P0, PT, R6, -0x1, PT ;  /* 0xffffffff0600780c */ /* 0x000fda0003f04270 */
[----:B------:R-:W-:Y:S05]  /*13a40*/  @P0 BRA `(.L_x_1348) ;  /* 0x00000000001c0947 */ /* 0x000fea0003800000 */
[----:B------:R-:W-:Y:S02]  /*13a50*/  ISETP.NE.AND P0, PT, R3, 0x1, PT ;  /* 0x000000010300780c */ /* 0x000fe40003f05270 */
[----:B------:R-:W-:-:S11]  /*13a60*/  LOP3.LUT R7, RZ, R6, RZ, 0x33, !PT ;  /* 0x00000006ff077212 */ /* 0x000fd600078e33ff */
[----:B------:R-:W0:Y:S02]  /*13a70*/  @P0 LDC.64 R4, c[0x0][0x9e8] ;  /* 0x00027a00ff040b82 */ /* 0x000e240000000a00 */
[----:B0-----:R-:W-:-:S05]  /*13a80*/  @P0 IMAD.HI.U32 R4, R7, R4, RZ ;  /* 0x0000000407040227 */ /* 0x001fca00078e00ff */
[----:B------:R-:W-:-:S04]  /*13a90*/  @P0 SHF.R.U32.HI R7, RZ, R5, R4 ;  /* 0x00000005ff070219 */ /* 0x000fc80000011604 */
[----:B------:R-:W-:Y:S01]  /*13aa0*/  LOP3.LUT R6, RZ, R7, RZ, 0x33, !PT ;  /* 0x00000007ff067212 */ /* 0x000fe200078e33ff */
[----:B------:R-:W-:Y:S06]  /*13ab0*/  BRA `(.L_x_1349) ;  /* 0x0000000000107947 */ /* 0x000fec0003800000 */
.L_x_1348:
[----:B------:R-:W-:-:S13]  /*13ac0*/  ISETP.NE.AND P0, PT, R3, 0x1, PT ;  /* 0x000000010300780c */ /* 0x000fda0003f05270 */
[----:B------:R-:W0:Y:S02]  /*13ad0*/  @P0 LDC.64 R4, c[0x0][0x9e8] ;  /* 0x00027a00ff040b82 */ /* 0x000e240000000a00 */
[----:B0-----:R-:W-:-:S05]  /*13ae0*/  @P0 IMAD.HI.U32 R4, R6, R4, RZ ;  /* 0x0000000406040227 */ /* 0x001fca00078e00ff */
[----:B------:R-:W-:-:S07]  /*13af0*/  @P0 SHF.R.U32.HI R6, RZ, R5, R4 ;  /* 0x00000005ff060219 */ /* 0x000fce0000011604 */
.L_x_1349:
[----:B------:R-:W-:Y:S05]  /*13b00*/  BSYNC B0 ;  /* 0x0000000000007941 */ /* 0x000fea0003800000 */
.L_x_1347:
[----:B------:R-:W-:-:S05]  /*13b10*/  IMAD R3, R6, R3, RZ ;  /* 0x0000000306037224 */ /* 0x000fca00078e02ff */
[----:B------:R-:W-:-:S07]  /*13b20*/  VIMNMX R2, R2, R3, !PT ;  /* 0x0000000302027248 */ /* 0x000fce0007fe0100 */
.L_x_1346:
[----:B------:R-:W-:Y:S01]  /*13b30*/  SHF.R.S32.HI R3, RZ, 0x1f, R2 ;  /* 0x0000001fff037819 */ /* 0x000fe20000011402 */
[----:B------:R-:W-:Y:S03]  /*13b40*/  BSSY B0, `(.L_x_1350) ;  /* 0x000002a000007945 */ /* 0x000fe60003800000 */
[----:B------:R-:W-:Y:S02]  /*13b50*/  LEA.HI R3, R3, R2, RZ, 0x6 ;  /* 0x0000000203037211 */ /* 0x000fe400078f30ff */
[----:B------:R-:W-:Y:S02]  /*13b60*/  LOP3.LUT R2, R26, 0xff000000, RZ, 0xc0, !PT ;  /* 0xff0000001a027812 */ /* 0x000fe400078ec0ff */
[----:B------:R-:W-:-:S04]  /*13b70*/  SHF.R.S32.HI R3, RZ, 0x6, R3 ;  /* 0x00000006ff037819 */ /* 0x000fc80000011403 */
[----:B------:R-:W-:Y:S02]  /*13b80*/  VIMNMX R5, RZ, R3, !PT ;  /* 0x00000003ff057248 */ /* 0x000fe40007fe0100 */
[----:B------:R-:W-:Y:S02]  /*13b90*/  SHF.R.U32.HI R3, RZ, 0x8, R2 ;  /* 0x00000008ff037819 */ /* 0x000fe40000011602 */
[----:B------:R-:W-:Y:S02]  /*13ba0*/  ISETP.GT.AND P0, PT, R0, R5, PT ;  /* 0x000000050000720c */ /* 0x000fe40003f04270 */
[----:B------:R-:W-:-:S04]  /*13bb0*/  LOP3.LUT R2, R26, 0xff0000, RZ, 0xc0, !PT ;  /* 0x00ff00001a027812 */ /* 0x000fc800078ec0ff */
[----:B------:R-:W-:Y:S01]  /*13bc0*/  LEA.HI R2, R2, R3, RZ, 0x10 ;  /* 0x0000000302027211 */ /* 0x000fe200078f80ff */
[----:B------:R-:W-:-:S03]  /*13bd0*/  IMAD.MOV.U32 R3, RZ, RZ, RZ ;  /* 0x000000ffff037224 */ /* 0x000fc600078e00ff */
[----:B------:R-:W-:-:S03]  /*13be0*/  LOP3.LUT R4, R2, 0xff, RZ, 0xc0, !PT ;  /* 0x000000ff02047812 */ /* 0x000fc600078ec0ff */
[----:B------:R-:W-:Y:S05]  /*13bf0*/  @!P0 BRA `(.L_x_1351) ;  /* 0x0000000000788947 */ /* 0x000fea0003800000 */
[----:B------:R-:W-:Y:S01]  /*13c00*/  SHF.R.U32.HI R7, RZ, 0x10, R2 ;  /* 0x00000010ff077819 */ /* 0x000fe20000011602 */
[----:B------:R-:W-:-:S03]  /*13c10*/  IMAD.MOV.U32 R2, RZ, RZ, RZ ;  /* 0x000000ffff027224 */ /* 0x000fc600078e00ff */
[----:B------:R-:W-:-:S13]  /*13c20*/  ISETP.NE.AND P0, PT, R7, RZ, PT ;  /* 0x000000ff0700720c */ /* 0x000fda0003f05270 */
[----:B------:R-:W0:Y:S02]  /*13c30*/  @!P0 LDC R7, c[0x0][0x9f0] ;  /* 0x00027c00ff078b82 */ /* 0x000e240000000800 */
[----:B0-----:R-:W-:Y:S02]  /*13c40*/  IABS R6, R7 ;  /* 0x0000000700067213 */ /* 0x001fe40000000000 */
[----:B------:R-:W-:Y:S02]  /*13c50*/  IADD3 R8, R7, -0x1, R0 ;  /* 0xffffffff07087810 */ /* 0x000fe40007ffe000 */
[----:B------:R-:W0:Y:S03]  /*13c60*/  I2F.RP R9, R6 ;  /* 0x0000000600097306 */ /* 0x000e260000209400 */
[----:B------:R-:W-:-:S05]  /*13c70*/  IMAD.IADD R8, R8, 0x1, -R5 ;  /* 0x0000000108087824 */ /* 0x000fca00078e0a05 */
[----:B------:R-:W-:-:S04]  /*13c80*/  LOP3.LUT R10, R8, R7, RZ, 0x3c, !PT ;  /* 0x00000007080a7212 */ /* 0x000fc800078e3cff */
[----:B------:R-:W-:Y:S01]  /*13c90*/  ISETP.GE.AND P2, PT, R10, RZ, PT ;  /* 0x000000ff0a00720c */ /* 0x000fe20003f46270 */
[----:B0-----:R-:W0:Y:S02]  /*13ca0*/  MUFU.RCP R9, R9 ;  /* 0x0000000900097308 */ /* 0x001e240000001000 */
[----:B0-----:R-:W-:-:S06]  /*13cb0*/  VIADD R3, R9, 0xffffffe ;  /* 0x0ffffffe09037836 */ /* 0x001fcc0000000000 */
[----:B------:R-:W0:Y:S02]  /*13cc0*/  F2I.FTZ.U32.TRUNC.NTZ R3, R3 ;  /* 0x0000000300037305 */ /* 0x000e24000021f000 */
[----:B0-----:R-:W-:-:S04]  /*13cd0*/  IMAD.MOV R11, RZ, RZ, -R3 ;  /* 0x000000ffff0b7224 */ /* 0x001fc800078e0a03 */
        /* <DEDUP_REMOVED lines=8> */
[----:B------:R-:W-:Y:S02]  /*13d60*/  @!P1 IMAD.IADD R3, R3, 0x1, -R6 ;  /* 0x0000000103039824 */ /* 0x000fe400078e0a06 */
[----:B------:R-:W-:Y:S01]  /*13d70*/  @!P1 VIADD R2, R2, 0x1 ;  /* 0x0000000102029836 */ /* 0x000fe20000000000 */
[----:B------:R-:W-:Y:S02]  /*13d80*/  ISETP.NE.AND P1, PT, R7, RZ, PT ;  /* 0x000000ff0700720c */ /* 0x000fe40003f25270 */
[----:B------:R-:W-:-:S13]  /*13d90*/  ISETP.GE.U32.AND P0, PT, R3, R6, PT ;  /* 0x000000060300720c */ /* 0x000fda0003f06070 */
[----:B------:R-:W-:-:S04]  /*13da0*/  @P0 VIADD R2, R2, 0x1 ;  /* 0x0000000102020836 */ /* 0x000fc80000000000 */
[----:B------:R-:W-:Y:S01]  /*13db0*/  @!P2 IMAD.MOV R2, RZ, RZ, -R2 ;  /* 0x000000ffff02a224 */ /* 0x000fe200078e0a02 */
[----:B------:R-:W-:-:S05]  /*13dc0*/  @!P1 LOP3.LUT R2, RZ, R7, RZ, 0x33, !PT ;  /* 0x00000007ff029212 */ /* 0x000fca00078e33ff */
[----:B------:R-:W-:-:S07]  /*13dd0*/  IMAD.MOV.U32 R3, RZ, RZ, R2 ;  /* 0x000000ffff037224 */ /* 0x000fce00078e0002 */
.L_x_1351:
[----:B------:R-:W-:Y:S05]  /*13de0*/  BSYNC B0 ;  /* 0x0000000000007941 */ /* 0x000fea0003800000 */
.L_x_1350:
[-C--:B------:R-:W-:Y:S01]  /*13df0*/  IMAD R2, R4, R3.reuse, R5 ;  /* 0x0000000304027224 */ /* 0x080fe200078e0205 */
        /* <DEDUP_REMOVED lines=23> */
.L_x_1353:
        /* <DEDUP_REMOVED lines=20> */
.L_x_1356:
[----:B------:R-:W-:Y:S05]  /*140b0*/  BSYNC B6 ;  /* 0x0000000000067941 */ /* 0x000fea0003800000 */
.L_x_1355:
        /* <DEDUP_REMOVED lines=20> */
.L_x_1359:
        /* <DEDUP_REMOVED lines=15> */
.L_x_1358:
[----:B------:R-:W-:Y:S05]  /*142f0*/  BSYNC B6 ;  /* 0x0000000000067941 */ /* 0x000fea0003800000 */
.L_x_1357:
[----:B------:R-:W-:Y:S01]  /*14300*/  ULDC.64 UR4, c[0x0][0x9f8] ;  /* 0x00027e0000047ab9 */ /* 0x000fe20000000a00 */
[----:B------:R-:W-:Y:S01]  /*14310*/  IMAD.MOV.U32 R18, RZ, RZ, R30 ;  /* 0x000000ffff127224 */ /* 0x000fe200078e001e */
[----:B------:R-:W-:Y:S01]  /*14320*/  ISETP.NE.U32.AND P0, PT, RZ, UR4, PT ;  /* 0x00000004ff007c0c */ /* 0x000fe2000bf05070 */
[----:B------:R-:W-:Y:S01]  /*14330*/  IMAD.MOV.U32 R30, RZ, RZ, R27 ;  /* 0x000000ffff1e7224 */ /* 0x000fe200078e001b */
[----:B------:R-:W-:Y:S01]  /*14340*/  ULDC UR4, c[0x0][0x2f4] ;  /* 0x0000bd0000047ab9 */ /* 0x000fe20000000800 */
[----:B------:R-:W0:Y:S01]  /*14350*/  LDC R10, c[0x0][0x430] ;  /* 0x00010c00ff0a7b82 */ /* 0x000e220000000800 */
[----:B------:R-:W-:-:S13]  /*14360*/  ISETP.NE.AND.EX P0, PT, RZ, UR5, PT, P0 ;  /* 0x00000005ff007c0c */ /* 0x000fda000bf05300 */
[----:B------:R-:W1:Y:S01]  /*14370*/  @P0 LDC.64 R2, c[0x0][0x9f8] ;  /* 0x00027e00ff020b82 */ /* 0x000e620000000a00 */
[----:B------:R-:W-:Y:S02]  /*14380*/  ISETP.GE.AND P2, PT, R37, UR4, PT ;  /* 0x0000000425007c0c */ /* 0x000fe4000bf46270 */
[----:B------:R-:W-:Y:S01]  /*14390*/  LOP3.LUT R16, R16, 0xffffffef, RZ, 0xc0, !PT ;  /* 0xffffffef10107812 */ /* 0x000fe200078ec0ff */
[----:B-1----:R-:W-:-:S05]  /*143a0*/  @P0 IMAD.WIDE R2, R27, 0x4, R2 ;  /* 0x000000041b020825 */ /* 0x002fca00078e0202 */
[----:B------:R1:W5:Y:S01]  /*143b0*/  @P0 LDG.E R30, desc[UR36][R2.64] ;  /* 0x00000024021e0981 */ /* 0x000362000c1e1900 */
[----:B------:R-:W-:Y:S01]  /*143c0*/  ISETP.GE.AND P0, PT, R33, UR4, PT ;  /* 0x0000000421007c0c */ /* 0x000fe2000bf06270 */
[----:B------:R-:W-:Y:S01]  /*143d0*/  UMOV UR5, 0xffffffff ;  /* 0xffffffff00057882 */ /* 0x000fe20000000000 */
[----:B------:R-:W-:Y:S01]  /*143e0*/  ISETP.GE.AND P1, PT, R36, UR4, PT ;  /* 0x0000000424007c0c */ /* 0x000fe2000bf26270 */
[----:B------:R-:W-:-:S10]  /*143f0*/  VIADD R7, R18, 0xffffffff ;  /* 0xffffffff12077836 */ /* 0x000fd40000000000 */
        /* <DEDUP_REMOVED lines=8> */
[----:B01----:R-:W-:Y:S06]  /*14480*/  BRA.DIV UR5, `(.L_x_1360) ;  /* 0x00000046054c7947 */ /* 0x003fec000b800000 */
.L_x_1428:
[----:B------:R-:W0:Y:S01]  /*14490*/  S2R R0, SR_TID.X ;  /* 0x0000000000007919 */ /* 0x000e220000002100 */
[----:B------:R-:W-:Y:S02]  /*144a0*/  ISETP.NE.AND P1, PT, R10, 0x1, PT ;  /* 0x000000010a00780c */ /* 0x000fe40003f25270 */
[----:B-----5:R-:W-:Y:S01]  /*144b0*/  SHF.R.S32.HI R11, RZ, 0x1f, R30 ;  /* 0x0000001fff0b7819 */ /* 0x020fe2000001141e */
[----:B------:R-:W1:Y:S01]  /*144c0*/  S2R R9, SR_TID.X ;  /* 0x0000000000097919 */ /* 0x000e620000002100 */
[----:B------:R-:W-:-:S03]  /*144d0*/  LOP3.LUT R16, R16, 0xffffffbf, RZ, 0xc0, !PT ;  /* 0xffffffbf10107812 */ /* 0x000fc600078ec0ff */
[----:B------:R2:W-:Y:S06]  /*144e0*/  STL [R1+0xc], R11 ;  /* 0x00000c0b01007387 */ /* 0x0005ec0000100800 */
[----:B------:R-:W3:Y:S01]  /*144f0*/  @P1 LDC R5, c[0x0][0x434] ;  /* 0x00010d00ff051b82 */ /* 0x000ee20000000800 */
[----:B------:R-:W-:Y:S02]  /*14500*/  @P1 LOP3.LUT R16, R16, 0x40, RZ, 0xfc, !PT ;  /* 0x0000004010101812 */ /* 0x000fe400078efcff */
[----:B0-----:R-:W-:Y:S01]  /*14510*/  LOP3.LUT R0, R0, 0x7f, RZ, 0xc0, !PT ;  /* 0x0000007f00007812 */ /* 0x001fe200078ec0ff */
[----:B-1----:R-:W-:-:S03]  /*14520*/  IMAD.SHL.U32 R9, R9, 0x10, RZ ;  /* 0x0000001009097824 */ /* 0x002fc600078e00ff */
[----:B------:R-:W-:-:S04]  /*14530*/  SHF.R.U32.HI R0, RZ, 0x3, R0 ;  /* 0x00000003ff007819 */ /* 0x000fc80000011600 */
[----:B------:R-:W-:Y:S02]  /*14540*/  LOP3.LUT R9, R0, 0x70, R9, 0xf8, !PT ;  /* 0x0000007000097812 */ /* 0x000fe400078ef809 */
[----:B------:R-:W0:Y:S03]  /*14550*/  @P1 LDC R0, c[0x0][0x438] ;  /* 0x00010e00ff001b82 */ /* 0x000e260000000800 */
[----:B------:R-:W-:-:S05]  /*14560*/  IMAD R6, R7, 0x40, R9 ;  /* 0x0000004007067824 */ /* 0x000fca00078e0209 */
[C---:B------:R-:W-:Y:S01]  /*14570*/  ISETP.GE.AND P0, PT, R6.reuse, R23, PT ;  /* 0x000000170600720c */ /* 0x040fe20003f06270 */
[----:B------:R-:W-:-:S03]  /*14580*/  IMAD.IADD R6, R6, 0x1, R19 ;  /* 0x0000000106067824 */ /* 0x000fc600078e0213 */
[----:B------:R-:W-:Y:S01]  /*14590*/  ISETP.GT.U32.OR P0, PT, R9, 0x3f, P0 ;  /* 0x0000003f0900780c */ /* 0x000fe20000704470 */
[----:B---3--:R-:W-:-:S04]  /*145a0*/  @P1 IMAD.HI.U32 R5, R6, R5, RZ ;  /* 0x0000000506051227 */ /* 0x008fc800078e00ff */
[----:B------:R-:W-:Y:S01]  /*145b0*/  IMAD.MOV.U32 R8, RZ, RZ, R6 ;  /* 0x000000ffff087224 */ /* 0x000fe200078e0006 */
[----:B0-----:R-:W-:-:S07]  /*145c0*/  @P1 SHF.R.U32.HI R8, RZ, R0, R5 ;  /* 0x00000000ff081219 */ /* 0x001fce0000011605 */
[----:B------:R-:W0:Y:S01]  /*145d0*/  @!P0 LDC.64 R2, c[0x0][0x428] ;  /* 0x00010a00ff028b82 */ /* 0x000e220000000a00 */
[--C-:B------:R-:W-:Y:S01]  /*145e0*/  @!P0 SHF.R.S32.HI R5, RZ, 0x1f, R8.reuse ;  /* 0x0000001fff058819 */ /* 0x100fe20000011408 */
[----:B------:R-:W-:Y:S02]  /*145f0*/  @!P0 IMAD.MOV.U32 R4, RZ, RZ, R8 ;  /* 0x000000ffff048224 */ /* 0x000fe400078e0008 */
[-C--:B0-----:R-:W-:Y:S02]  /*14600*/  @!P0 IMAD R0, R11, R2.reuse, RZ ;  /* 0x000000020b008224 */ /* 0x081fe400078e02ff */
[----:B------:R-:W-:-:S04]  /*14610*/  @!P0 IMAD.WIDE.U32 R4, R30, R2, R4 ;  /* 0x000000021e048225 */ /* 0x000fc800078e0004 */
[----:B------:R-:W-:Y:S02]  /*14620*/  @!P0 IMAD R0, R30, R3, R0 ;  /* 0x000000031e008224 */ /* 0x000fe400078e0200 */
[----:B------:R-:W0:Y:S02]  /*14630*/  @!P0 LDC.64 R2, c[0x0][0x418] ;  /* 0x00010600ff028b82 */ /* 0x000e240000000a00 */
[----:B------:R-:W-:Y:S01]  /*14640*/  @!P0 IMAD.IADD R0, R5, 0x1, R0 ;  /* 0x0000000105008824 */ /* 0x000fe200078e0200 */
[----:B------:R-:W-:Y:S02]  /*14650*/  LOP3.LUT R16, R16, 0xffffffdf, RZ, 0xc0, !PT ;  /* 0xffffffdf10107812 */ /* 0x000fe400078ec0ff */
[----:B0-----:R-:W-:-:S04]  /*14660*/  @!P0 LEA R2, P1, R4, R2, 0x2 ;  /* 0x0000000204028211 */ /* 0x001fc800078210ff */
[----:B------:R-:W-:Y:S01]  /*14670*/  @!P0 LEA.HI.X R3, R4, R3, R0, 0x2, P1 ;  /* 0x0000000304038211 */ /* 0x000fe200008f1400 */
[----:B------:R-:W-:Y:S02]  /*14680*/  IMAD.U32 R4, RZ, RZ, UR38 ;  /* 0x00000026ff047e24 */ /* 0x000fe4000f8e00ff */
[----:B------:R-:W-:-:S03]  /*14690*/  IMAD.MOV.U32 R0, RZ, RZ, RZ ;  /* 0x000000ffff007224 */ /* 0x000fc600078e00ff */
[----:B------:R-:W-:-:S03]  /*146a0*/  ISETP.NE.AND P2, PT, R4, 0x3, PT ;  /* 0x000000030400780c */ /* 0x000fc60003f45270 */
[----:B------:R2:W5:Y:S01]  /*146b0*/  @!P0 LDG.E R0, desc[UR36][R2.64] ;  /* 0x0000002402008981 */ /* 0x000562000c1e1900 */
[----:B------:R-:W-:Y:S01]  /*146c0*/  ISETP.GT.U32.AND P0, PT, R9, 0x3f, PT ;  /* 0x0000003f0900780c */ /* 0x000fe20003f04070 */
[----:B------:R-:W-:Y:S01]  /*146d0*/  IMAD.MOV R5, RZ, RZ, -R8 ;  /* 0x000000ffff057224 */ /* 0x000fe200078e0a08 */
[----:B------:R-:W-:Y:S01]  /*146e0*/  LOP3.LUT R26, R26, 0xffff, RZ, 0xc0, !PT ;  /* 0x0000ffff1a1a7812 */ /* 0x000fe200078ec0ff */
[----:B------:R-:W-:Y:S02]  /*146f0*/  IMAD.MOV.U32 R23, RZ, RZ, R7 ;  /* 0x000000ffff177224 */ /* 0x000fe400078e0007 */
[----:B------:R-:W-:-:S04]  /*14700*/  IMAD R5, R10, R5, R6 ;  /* 0x000000050a057224 */ /* 0x000fc800078e0206 */
[----:B------:R-:W-:-:S04]  /*14710*/  @P2 LOP3.LUT R16, R16, 0x20, RZ, 0xfc, !PT ;  /* 0x0000002010102812 */ /* 0x000fc800078efcff */
[----:B------:R-:W-:-:S04]  /*14720*/  LOP3.LUT R16, R16, 0xfffffffe, RZ, 0xc0, !PT ;  /* 0xfffffffe10107812 */ /* 0x000fc800078ec0ff */
[----:B------:R-:W-:Y:S01]  /*14730*/  @P0 LOP3.LUT R16, R16, 0x1, RZ, 0xfc, !PT ;  /* 0x0000000110100812 */ /* 0x000fe200078efcff */
[----:B--2---:R-:W-:Y:S06]  /*14740*/  @!P2 BRA `(.L_x_1361) ;  /* 0x000000000004a947 */ /* 0x004fec0003800000 */
[----:B------:R-:W-:Y:S01]  /*14750*/  BPT.TRAP 0x1 ;  /* 0x000000040000795c */ /* 0x000fe20000300000 */
.L_x_1361:
        /* <DEDUP_REMOVED lines=23> */
.L_x_1429:
[----:B------:R-:W-:Y:S05]  /*148d0*/  BSYNC B0 ;  /* 0x0000000000007941 */ /* 0x000fea0003800000 */
.L_x_1362:
[----:B------:R-:W2:Y:S01]  /*148e0*/  LDL R10, [R1] ;  /* 0x00000000010a7983 */ /* 0x000ea20000100800 */
[----:B------:R-:W-:Y:S01]  /*148f0*/  ULDC.64 UR4, c[0x0][0x300] ;  /* 0x0000c00000047ab9 */ /* 0x000fe20000000a00 */
[----:B------:R-:W-:Y:S01]  /*14900*/  ULDC.64 UR6, c[0x0][0x2e8] ;  /* 0x0000ba0000067ab9 */ /* 0x000fe20000000a00 */
[----:B------:R-:W-:Y:S01]  /*14910*/  IMAD R6, R6, UR4, RZ ;  /* 0x0000000406067c24 */ /* 0x000fe2000f8e02ff */
[----:B------:R-:W1:Y:S01]  /*14920*/  S2R R9, SR_TID.X ;  /* 0x0000000000097919 */ /* 0x000e620000002100 */
[C---:B0-----:R-:W-:Y:S01]  /*14930*/  IMAD.WIDE.U32 R2, R5.reuse, UR4, RZ ;  /* 0x0000000405027c25 */ /* 0x041fe2000f8e00ff */
[C---:B------:R-:W-:Y:S02]  /*14940*/  LOP3.LUT P5, RZ, R16.reuse, 0x10, RZ, 0xc0, !PT ;  /* 0x0000001010ff7812 */ /* 0x040fe400078ac0ff */
[C---:B------:R-:W-:Y:S01]  /*14950*/  LOP3.LUT P4, RZ, R16.reuse, 0x8, RZ, 0xc0, !PT ;  /* 0x0000000810ff7812 */ /* 0x040fe2000788c0ff */
[----:B------:R-:W-:Y:S01]  /*14960*/  IMAD R6, R5, UR5, R6 ;  /* 0x0000000505067c24 */ /* 0x000fe2000f8e0206 */
[----:B------:R-:W-:Y:S01]  /*14970*/  ULDC.64 UR4, c[0x0][0x310] ;  /* 0x0000c40000047ab9 */ /* 0x000fe20000000a00 */
[----:B------:R-:W-:Y:S01]  /*14980*/  LOP3.LUT P3, RZ, R16, 0x4, RZ, 0xc0, !PT ;  /* 0x0000000410ff7812 */ /* 0x000fe2000786c0ff */
[----:B------:R-:W-:Y:S01]  /*14990*/  IMAD R8, R8, UR4, RZ ;  /* 0x0000000408087c24 */ /* 0x000fe2000f8e02ff */
[----:B------:R-:W-:Y:S01]  /*149a0*/  LOP3.LUT P2, RZ, R16, 0x2, RZ, 0xc0, !PT ;  /* 0x0000000210ff7812 */ /* 0x000fe2000784c0ff */
[----:B------:R-:W-:-:S02]  /*149b0*/  IMAD.IADD R3, R3, 0x1, R6 ;  /* 0x0000000103037824 */ /* 0x000fc400078e0206 */
        /* <DEDUP_REMOVED lines=12> */
[----:B--2---:R-:W-:-:S04]  /*14a80*/  IMAD R7, R7, -0x40, R10 ;  /* 0xffffffc007077824 */ /* 0x004fc800078e020a */
[----:B------:R-:W-:-:S05]  /*14a90*/  IMAD.IADD R7, R7, 0x1, -R9 ;  /* 0x0000000107077824 */ /* 0x000fca00078e0a09 */
[----:B------:R-:W-:Y:S01]  /*14aa0*/  ISETP.GE.AND P0, PT, R7, 0x1, PT ;  /* 0x000000010700780c */ /* 0x000fe20003f06270 */
[----:B------:R-:W-:-:S12]  /*14ab0*/  BRA.DIV UR4, `(.L_x_1364) ;  /* 0x0000004204087947 */ /* 0x000fd8000b800000 */
[----:B------:R-:W0:Y:S01]  /*14ac0*/  SHFL.IDX PT, R3, R0, RZ, 0x181f ;  /* 0x00181fff00037589 */ /* 0x000e2200000e0000 */
[----:B------:R-:W-:-:S03]  /*14ad0*/  @P0 IMAD R9, R5, 0x2, R17 ;  /* 0x0000000205090824 */ /* 0x000fc600078e0211 */
[----:B------:R-:W1:Y:S04]  /*14ae0*/  SHFL.IDX PT, R2, R6, RZ, 0x181f ;  /* 0x00181fff06027589 */ /* 0x000e6800000e0000 */
        /* <DEDUP_REMOVED lines=31> */
.L_x_1439:
[----:B------:R-:W-:-:S13]  /*14ce0*/  ISETP.GE.AND P0, PT, R7, 0x31, PT ;  /* 0x000000310700780c */ /* 0x000fda0003f06270 */
[----:B0-----:R-:W-:Y:S01]  /*14cf0*/  @P0 LEA R2, P1, R33, R0, 0x1 ;  /* 0x0000000021020211 */ /* 0x001fe200078208ff */
[----:B------:R-:W-:-:S04]  /*14d00*/  @P0 IMAD R5, R5, 0x2, R17 ;  /* 0x0000000205050824 */ /* 0x000fc800078e0211 */
[----:B--2---:R-:W-:-:S05]  /*14d10*/  @P0 IMAD.X R3, RZ, RZ, R8, P1 ;  /* 0x000000ffff030224 */ /* 0x004fca00008e0608 */
[----:B------:R-:W-:Y:S01]  /*14d20*/  @!PT LDS RZ, [RZ] ;  /* 0x00000000fffff984 */ /* 0x000fe20000000800 */
[----:B------:R-:W-:Y:S01]  /*14d30*/  @!PT LDS RZ, [RZ] ;  /* 0x00000000fffff984 */ /* 0x000fe20000000800 */
[----:B------:R-:W-:Y:S01]  /*14d40*/  @!PT LDS RZ, [RZ] ;  /* 0x00000000fffff984 */ /* 0x000fe20000000800 */
[----:B------:R0:W-:Y:S04]  /*14d50*/  @P0 LDGSTS.E.BYPASS.LTC128B.128 [R5+0x21c00], desc[UR36][R2.64], !P5 ;  /* 0x21c0000002050fae */ /* 0x0001e8000e901d64 */
[----:B------:R0:W-:Y:S04]  /*14d60*/  @P0 LDGSTS.E.BYPASS.LTC128B.128 [R5+0x23c00], desc[UR36][R2.64+0x80], !P4 ;  /* 0x23c0008002050fae */ /* 0x0001e8000e101d64 */
[----:B------:R0:W-:Y:S04]  /*14d70*/  @P0 LDGSTS.E.BYPASS.LTC128B.128 [R5+0x25c00], desc[UR36][R2.64+0x100], !P3 ;  /* 0x25c0010002050fae */ /* 0x0001e8000d901d64 */
[----:B------:R0:W-:Y:S01]  /*14d80*/  @P0 LDGSTS.E.BYPASS.LTC128B.128 [R5+0x27c00], desc[UR36][R2.64+0x180], !P2 ;  /* 0x27c0018002050fae */ /* 0x0001e2000d101d64 */
[----:B------:R-:W-:Y:S01]  /*14d90*/  PLOP3.LUT P0, PT, PT, PT, PT, 0x80, 0x0 ;  /* 0x000000000000781c */ /* 0x000fe20003f0f070 */
[----:B------:R-:W-:-:S12]  /*14da0*/  NOP ;  /* 0x0000000000007918 */ /* 0x000fd80000000000 */
.L_x_1365:
        /* <DEDUP_REMOVED lines=10> */
.L_x_1366:
[----:B------:R1:W-:Y:S02]  /*14e50*/  SYNCS.ARRIVE.TRANS64.A1T0 RZ, [R4+URZ+0x30830], RZ ;  /* 0x030830ff04ff79a7 */ /* 0x0003e4000810003f */
[----:B------:R-:W-:Y:S05]  /*14e60*/  WARPSYNC.ALL ;  /* 0x0000000000007948 */ /* 0x000fea0003800000 */
[----:B------:R-:W-:Y:S01]  /*14e70*/  ULDC.64 UR4, c[0x0][0x298] ;  /* 0x0000a60000047ab9 */ /* 0x000fe20000000a00 */
[----:B0-----:R-:W-:Y:S01]  /*14e80*/  VIADD R2, R17, 0x10400 ;  /* 0x0001040011027836 */ /* 0x001fe20000000000 */
[----:B------:R-:W-:Y:S01]  /*14e90*/  SHF.R.S32.HI R0, RZ, 0x1f, R35 ;  /* 0x0000001fff007819 */ /* 0x000fe20000011423 */
[----:B------:R-:W-:Y:S01]  /*14ea0*/  IMAD.WIDE.U32 R6, R35, UR4, RZ ;  /* 0x0000000423067c25 */ /* 0x000fe2000f8e00ff */
[----:B------:R-:W-:Y:S01]  /*14eb0*/  BSSY B6, `(.L_x_1367) ;  /* 0x0000018000067945 */ /* 0x000fe20003800000 */
[----:B------:R-:W-:Y:S01]  /*14ec0*/  BAR.SYNC.DEFER_BLOCKING 0x8, 0x180 ;  /* 0x0206000000007b1d */ /* 0x000fe20000010000 */
[----:B------:R-:W-:Y:S01]  /*14ed0*/  LOP3.LUT P0, RZ, R2, 0x3ff, RZ, 0xc0, !PT ;  /* 0x000003ff02ff7812 */ /* 0x000fe2000780c0ff */
[----:B------:R-:W-:-:S04]  /*14ee0*/  IMAD R0, R0, UR4, RZ ;  /* 0x0000000400007c24 */ /* 0x000fc8000f8e02ff */
[----:B------:R-:W-:Y:S01]  /*14ef0*/  IMAD R0, R35, UR5, R0 ;  /* 0x0000000523007c24 */ /* 0x000fe2000f8e0200 */
[----:B------:R0:W-:Y:S03]  /*14f00*/  STL.64 [R1+0x18], R6 ;  /* 0x0000180601007387 */ /* 0x0001e60000100a00 */
[----:B------:R-:W-:-:S04]  /*14f10*/  IMAD.IADD R35, R7, 0x1, R0 ;  /* 0x0000000107237824 */ /* 0x000fc800078e0200 */
[----:B------:R-:W-:Y:S05]  /*14f20*/  @!P0 BRA `(.L_x_1368) ;  /* 0x0000000000408947 */ /* 0x000fea0003800000 */
[----:B------:R-:W-:Y:S01]  /*14f30*/  MOV R2, 0x0 ;  /* 0x0000000000027802 */ /* 0x000fe20000000f00 */
[----:B------:R-:W-:Y:S01]  /*14f40*/  ULDC.64 UR6, c[0x4][0xa8] ;  /* 0x01002a0000067ab9 */ /* 0x000fe20000000a00 */
[----:B------:R-:W-:Y:S01]  /*14f50*/  ULDC.64 UR8, c[0x4][0xb0] ;  /* 0x01002c0000087ab9 */ /* 0x000fe20000000a00 */
[----:B------:R-:W-:Y:S01]  /*14f60*/  ULDC.64 UR4, c[0x4][0x20] ;  /* 0x0100080000047ab9 */ /* 0x000fe20000000a00 */
[----:B-1----:R-:W-:Y:S02]  /*14f70*/  IMAD.U32 R4, RZ, RZ, UR6 ;  /* 0x00000006ff047e24 */ /* 0x002fe4000f8e00ff */
[----:B------:R-:W1:Y:S01]  /*14f80*/  LDC.64 R2, c[0x4][R2] ;  /* 0x0100000002027b82 */ /* 0x000e620000000a00 */
[----:B------:R-:W-:Y:S02]  /*14f90*/  IMAD.U32 R5, RZ, RZ, UR7 ;  /* 0x00000007ff057e24 */ /* 0x000fe4000f8e00ff */
[----:B0-----:R-:W-:Y:S02]  /*14fa0*/  IMAD.U32 R6, RZ, RZ, UR8 ;  /* 0x00000008ff067e24 */ /* 0x001fe4000f8e00ff */
[----:B------:R-:W-:-:S02]  /*14fb0*/  IMAD.U32 R7, RZ, RZ, UR9 ;  /* 0x00000009ff077e24 */ /* 0x000fc4000f8e00ff */
[----:B------:R-:W-:Y:S02]  /*14fc0*/  IMAD.U32 R10, RZ, RZ, UR4 ;  /* 0x00000004ff0a7e24 */ /* 0x000fe4000f8e00ff */
[----:B------:R-:W-:Y:S02]  /*14fd0*/  IMAD.U32 R11, RZ, RZ, UR5 ;  /* 0x00000005ff0b7e24 */ /* 0x000fe4000f8e00ff */
[----:B------:R-:W-:Y:S02]  /*14fe0*/  IMAD.MOV.U32 R8, RZ, RZ, 0x70 ;  /* 0x00000070ff087424 */ /* 0x000fe400078e00ff */
[----:B------:R-:W-:Y:S02]  /*14ff0*/  IMAD.MOV.U32 R12, RZ, RZ, 0x1 ;  /* 0x00000001ff0c7424 */ /* 0x000fe400078e00ff */
[----:B------:R-:W-:-:S07]  /*15000*/  IMAD.MOV.U32 R13, RZ, RZ, RZ ;  /* 0x000000ffff0d7224 */ /* 0x000fce00078e00ff */
[----:B------:R-:W-:-:S07]  /*15010*/  LEPC R20, `(.L_x_1368) ;  /* 0x000000001014794e */ /* 0x000fce0000000000 */
[----:B-1----:R-:W-:Y:S05]  /*15020*/  CALL.ABS.NOINC R2 ;  /* 0x0000000002007343 */ /* 0x002fea0003c00000 */
.L_x_1368:
[----:B------:R-:W-:Y:S05]  /*15030*/  BSYNC B6 ;  /* 0x0000000000067941 */ /* 0x000fea0003800000 */
.L_x_1367:
[----:B------:R-:W2:Y:S01]  /*15040*/  LDL.LU.64 R20, [R1+0x18] ;  /* 0x0000180001147983 */ /* 0x000ea20000300a00 */
[----:B------:R-:W-:Y:S01]  /*15050*/  LOP3.LUT P6, RZ, R16, 0x100, RZ, 0xc0, !PT ;  /* 0x0000010010ff7812 */ /* 0x000fe200078cc0ff */
[----:B------:R-:W-:Y:S01]  /*15060*/  IMAD.MOV.U32 R3, RZ, RZ, R35 ;  /* 0x000000ffff037224 */ /* 0x000fe200078e0023 */
[----:B------:R-:W-:Y:S01]  /*15070*/  SHF.R.S32.HI R0, RZ, 0x1f, R27 ;  /* 0x0000001fff007819 */ /* 0x000fe2000001141b */
[----:B------:R-:W-:Y:S01]  /*15080*/  ULDC.64 UR4, c[0x0][0x2d8] ;  /* 0x0000b60000047ab9 */ /* 0x000fe20000000a00 */
[----:B-1----:R-:W-:Y:S01]  /*15090*/  SEL R4, R27, RZ, !P6 ;  /* 0x000000ff1b047207 */ /* 0x002fe20007000000 */
[----:B------:R-:W-:Y:S01]  /*150a0*/  ULDC.64 UR6, c[0x0][0x2e0] ;  /* 0x0000b80000067ab9 */ /* 0x000fe20000000a00 */
[----:B------:R-:W-:-:S05]  /*150b0*/  SEL R0, R0, RZ, !P6 ;  /* 0x000000ff00007207 */ /* 0x000fca0007000000 */
[----:B------:R-:W-:-:S04]  /*150c0*/  IMAD R0, R0, UR6, RZ ;  /* 0x0000000600007c24 */ /* 0x000fc8000f8e02ff */
[----:B------:R-:W-:Y:S02]  /*150d0*/  IMAD R5, R4, UR7, R0 ;  /* 0x0000000704057c24 */ /* 0x000fe4000f8e0200 */
[----:B--2---:R-:W-:Y:S01]  /*150e0*/  IMAD.MOV.U32 R2, RZ, RZ, R20 ;  /* 0x000000ffff027224 */ /* 0x004fe200078e0014 */
[----:B------:R-:W1:Y:S01]  /*150f0*/  LDC R21, c[0x0][0x448] ;  /* 0x00011200ff157b82 */ /* 0x000e620000000800 */
[----:B------:R-:W2:Y:S02]  /*15100*/  S2R R20, SR_TID.X ;  /* 0x0000000000147919 */ /* 0x000ea40000002100 */
[----:B------:R-:W-:-:S04]  /*15110*/  IMAD.WIDE.U32 R2, R26, UR4, R2 ;  /* 0x000000041a027c25 */ /* 0x000fc8000f8e0002 */
[----:B------:R-:W-:Y:S01]  /*15120*/  IMAD R3, R26, UR5, R3 ;  /* 0x000000051a037c24 */ /* 0x000fe2000f8e0203 */
[----:B------:R-:W-:Y:S01]  /*15130*/  ULDC.64 UR4, c[0x0][0x2d0] ;  /* 0x0000b40000047ab9 */ /* 0x000fe20000000a00 */
[----:B------:R-:W-:-:S04]  /*15140*/  IMAD.WIDE.U32 R2, R4, UR6, R2 ;  /* 0x0000000604027c25 */ /* 0x000fc8000f8e0002 */
[----:B------:R-:W-:Y:S02]  /*15150*/  IMAD.IADD R3, R3, 0x1, R5 ;  /* 0x0000000103037824 */ /* 0x000fe400078e0205 */
[----:B------:R-:W3:Y:S01]  /*15160*/  LDC R5, c[0x0][0x448] ;  /* 0x00011200ff057b82 */ /* 0x000ee20000000800 */
[----:B-1----:R-:W-:Y:S02]  /*15170*/  ISETP.NE.AND P6, PT, R21, 0x1, PT ;  /* 0x000000011500780c */ /* 0x002fe40003fc5270 */
[----:B--2---:R-:W-:-:S04]  /*15180*/  LOP3.LUT R20, R20, 0x7f, RZ, 0xc0, !PT ;  /* 0x0000007f14147812 */ /* 0x004fc800078ec0ff */
[----:B------:R-:W-:-:S07]  /*15190*/  SHF.R.U32.HI R21, RZ, 0x3, R20 ;  /* 0x00000003ff157819 */ /* 0x000fce0000011614 */
[----:B0-----:R-:W0:Y:S01]  /*151a0*/  @P6 LDC R7, c[0x0][0x44c] ;  /* 0x00011300ff076b82 */ /* 0x001e220000000800 */
[----:B------:R-:W1:Y:S07]  /*151b0*/  S2R R20, SR_TID.X ;  /* 0x0000000000147919 */ /* 0x000e6e0000002100 */
[----:B------:R-:W2:Y:S01]  /*151c0*/  @P6 LDC R6, c[0x0][0x450] ;  /* 0x00011400ff066b82 */ /* 0x000ea20000000800 */
[----:B-1----:R-:W-:-:S05]  /*151d0*/  IMAD.SHL.U32 R20, R20, 0x10, RZ ;  /* 0x0000001014147824 */ /* 0x002fca00078e00ff */
[----:B------:R-:W-:-:S05]  /*151e0*/  LOP3.LUT R20, R21, 0x70, R20, 0xf8, !PT ;  /* 0x0000007015147812 */ /* 0x000fca00078ef814 */
[----:B------:R-:W-:Y:S02]  /*151f0*/  IMAD.IADD R4, R20, 0x1, R25 ;  /* 0x0000000114047824 */ /* 0x000fe400078e0219 */
[----:B------:R-:W1:Y:S02]  /*15200*/  S2R R20, SR_TID.X ;  /* 0x0000000000147919 */ /* 0x000e640000002100 */
[----:B0-----:R-:W-:-:S04]  /*15210*/  @P6 IMAD.HI.U32 R7, R4, R7, RZ ;  /* 0x0000000704076227 */ /* 0x001fc800078e00ff */
[----:B------:R-:W-:Y:S01]  /*15220*/  IMAD.MOV.U32 R0, RZ, RZ, R4 ;  /* 0x000000ffff007224 */ /* 0x000fe200078e0004 */
[----:B--2---:R-:W-:-:S05]  /*15230*/  @P6 SHF.R.U32.HI R0, RZ, R6, R7 ;  /* 0x00000006ff006219 */ /* 0x004fca0000011607 */
[----:B------:R-:W-:Y:S02]  /*15240*/  IMAD.MOV R6, RZ, RZ, -R0 ;  /* 0x000000ffff067224 */ /* 0x000fe400078e0a00 */
[----:B------:R-:W-:-:S04]  /*15250*/  IMAD.WIDE.U32 R2, R0, UR4, R2 ;  /* 0x0000000400027c25 */ /* 0x000fc8000f8e0002 */
[----:B---3--:R-:W-:Y:S01]  /*15260*/  IMAD R4, R5, R6, R4 ;  /* 0x0000000605047224 */ /* 0x008fe200078e0204 */
[----:B------:R-:W-:-:S05]  /*15270*/  SHF.R.S32.HI R6, RZ, 0x1f, R0 ;  /* 0x0000001fff067819 */ /* 0x000fca0000011400 */
[----:B------:R-:W-:-:S04]  /*15280*/  IMAD R6, R6, UR4, RZ ;  /* 0x0000000406067c24 */ /* 0x000fc8000f8e02ff */
[----:B------:R-:W-:Y:S01]  /*15290*/  IMAD R7, R0, UR5, R6 ;  /* 0x0000000500077c24 */ /* 0x000fe2000f8e0206 */
[----:B------:R-:W-:Y:S01]  /*152a0*/  SHF.R.S32.HI R0, RZ, 0x1f, R4 ;  /* 0x0000001fff007819 */ /* 0x000fe20000011404 */
[----:B------:R-:W-:Y:S02]  /*152b0*/  ULDC.64 UR4, c[0x0][0x2c8] ;  /* 0x0000b20000047ab9 */ /* 0x000fe40000000a00 */
[----:B------:R-:W-:Y:S01]  /*152c0*/  IMAD.IADD R3, R3, 0x1, R7 ;  /* 0x0000000103037824 */ /* 0x000fe200078e0207 */
[----:B-1----:R-:W-:Y:S01]  /*152d0*/  LOP3.LUT R20, R20, 0x7f, RZ, 0xc0, !PT ;  /* 0x0000007f14147812 */ /* 0x002fe200078ec0ff */
[----:B------:R-:W-:Y:S02]  /*152e0*/  IMAD R7, R0, UR4, RZ ;  /* 0x0000000400077c24 */ /* 0x000fe4000f8e02ff */
[----:B------:R-:W-:Y:S01]  /*152f0*/  IMAD.WIDE.U32 R2, R4, UR4, R2 ;  /* 0x0000000404027c25 */ /* 0x000fe2000f8e0002 */
[----:B------:R-:W-:-:S03]  /*15300*/  SHF.R.U32.HI R8, RZ, 0x3, R20 ;  /* 0x00000003ff087819 */ /* 0x000fc60000011614 */
[----:B------:R-:W-:Y:S01]  /*15310*/  IMAD R0, R4, UR5, R7 ;  /* 0x0000000504007c24 */ /* 0x000fe2000f8e0207 */
[----:B------:R-:W-:Y:S02]  /*15320*/  ULDC.64 UR4, c[0x0][0x280] ;  /* 0x0000a00000047ab9 */ /* 0x000fe40000000a00 */
[C---:B------:R-:W-:Y:S01]  /*15330*/  LEA R4, P0, R2.reuse, UR4, 0x1 ;  /* 0x0000000402047c11 */ /* 0x040fe2000f8008ff */
[----:B------:R-:W-:Y:S01]  /*15340*/  IMAD.IADD R3, R3, 0x1, R0 ;  /* 0x0000000103037824 */ /* 0x000fe200078e0200 */
[----:B------:R-:W-:Y:S02]  /*15350*/  ULDC UR4, c[0x0][0x2b8] ;  /* 0x0000ae0000047ab9 */ /* 0x000fe40000000800 */
[----:B------:R-:W-:Y:S02]  /*15360*/  ISETP.GE.AND P4, PT, R33, UR4, PT ;  /* 0x0000000421007c0c */ /* 0x000fe4000bf86270 */
[----:B------:R-:W-:Y:S01]  /*15370*/  LEA.HI.X R0, R2, UR5, R3, 0x1, P0 ;  /* 0x0000000502007c11 */ /* 0x000fe200080f0c03 */
[----:B------:R-:W-:Y:S01]  /*15380*/  UMOV UR5, 0xffffffff ;  /* 0xffffffff00057882 */ /* 0x000fe20000000000 */
[----:B------:R-:W-:-:S02]  /*15390*/  ISETP.GE.AND P3, PT, R37, UR4, PT ;  /* 0x0000000425007c0c */ /* 0x000fc4000bf66270 */
[----:B------:R-:W-:Y:S02]  /*153a0*/  ISETP.GE.AND P2, PT, R36, UR4, PT ;  /* 0x0000000424007c0c */ /* 0x000fe4000bf46270 */
[----:B------:R-:W-:Y:S01]  /*153b0*/  ISETP.GE.AND P1, PT, R34, UR4, PT ;  /* 0x0000000422007c0c */ /* 0x000fe2000bf26270 */
[----:B------:R-:W-:-:S12]  /*153c0*/  BRA.DIV UR5, `(.L_x_1369) ;  /* 0x0000003e05207947 */ /* 0x000fd8000b800000 */
[----:B------:R-:W0:Y:S01]  /*153d0*/  SHFL.IDX PT, R14, R4, RZ, 0x181f ;  /* 0x00181fff040e7589 */ /* 0x000e2200000e0000 */
[----:B------:R-:W-:Y:S02]  /*153e0*/  IMAD R5, R29, R5, RZ ;  /* 0x000000051d057224 */ /* 0x000fe400078e02ff */
        /* <DEDUP_REMOVED lines=12> */
[----:B------:R-:W-:Y:S01]  /*154b0*/  ISETP.GE.AND P0, PT, R6, R5, PT ;  /* 0x000000050600720c */ /* 0x000fe20003f06270 */
[----:B------:R-:W-:-:S02]  /*154c0*/  VIADD R6, R25, 0x20 ;  /* 0x0000002019067836 */ /* 0x000fc40000000000 */
[----:B-1----:R-:W1:Y:S10]  /*154d0*/  SHFL.IDX PT, R2, R0, 0x1, 0x181f ;  /* 0x00381f0000027f89 */ /* 0x002e7400000e0000 */
[----:B0-----:R-:W-:-:S05]  /*154e0*/  @!P0 LEA R14, P5, R33, R14, 0x1 ;  /* 0x0000000e210e8211 */ /* 0x001fca00078a08ff */
[----:B-1----:R-:W-:Y:S02]  /*154f0*/  @!P0 IMAD.X R7, RZ, RZ, R2, P5 ;  /* 0x000000ffff078224 */ /* 0x002fe400028e0602 */
[----:B------:R-:W-:Y:S02]  /*15500*/  @!P0 IMAD.MOV.U32 R2, RZ, RZ, R14 ;  /* 0x000000ffff028224 */ /* 0x000fe400078e000e */
[----:B------:R-:W-:Y:S01]  /*15510*/  @!P0 IMAD.MOV.U32 R3, RZ, RZ, R7 ;  /* 0x000000ffff038224 */ /* 0x000fe200078e0007 */
        /* <DEDUP_REMOVED lines=53> */
[----:B------:R-:W-:-:S03]  /*15870*/  ISETP.GE.AND P0, PT, R6, R5, PT ;  /* 0x000000050600720c */ /* 0x000fc60003f06270 */
[----:B------:R-:W-:Y:S04]  /*15880*/  SHFL.IDX PT, R6, R0, 0x7, 0x181f ;  /* 0x00f81f0000067f89 */ /* 0x000fe800000e0000 */
[----:B-1----:R-:W1:Y:S06]  /*15890*/  SHFL.IDX PT, R2, R0, 0x6, 0x181f ;  /* 0x00d81f0000027f89 */ /* 0x002e6c00000e0000 */
        /* <DEDUP_REMOVED lines=8> */
[----:B------:R0:W-:Y:S02]  /*15920*/  @!P0 LDGSTS.E.BYPASS.LTC128B.128 [R32+0x1f400], desc[UR36][R2.64+0x180], !P1 ;  /* 0x1f40018002208fae */ /* 0x0001e4000c901d64 */
.L_x_1456:
[----:B------:R-:W-:Y:S01]  /*15930*/  VIADD R0, R25, 0x70 ;  /* 0x0000007019007836 */ /* 0x000fe20000000000 */
[----:B------:R-:W-:Y:S04]  /*15940*/  BSSY B0, `(.L_x_1370) ;  /* 0x000000c000007945 */ /* 0x000fe80003800000 */
[----:B------:R-:W-:-:S13]  /*15950*/  ISETP.GE.AND P0, PT, R0, R5, PT ;  /* 0x000000050000720c */ /* 0x000fda0003f06270 */
[----:B------:R-:W-:Y:S05]  /*15960*/  @P0 BRA `(.L_x_1371) ;  /* 0x0000000000240947 */ /* 0x000fea0003800000 */
[----:B01----:R-:W-:-:S05]  /*15970*/  LEA R2, P0, R33, R14, 0x1 ;  /* 0x0000000e21027211 */ /* 0x003fca00078008ff */
        /* <DEDUP_REMOVED lines=8> */
.L_x_1371:
[----:B------:R-:W-:Y:S05]  /*15a00*/  BSYNC B0 ;  /* 0x0000000000007941 */ /* 0x000fea0003800000 */
.L_x_1370:
[----:B------:R-:W-:Y:S01]  /*15a10*/  NOP ;  /* 0x0000000000007918 */ /* 0x000fe20000000000 */
[----:B------:R-:W-:-:S13]  /*15a20*/  PLOP3.LUT P0, PT, PT, PT, PT, 0x80, 0x0 ;  /* 0x000000000000781c */ /* 0x000fda0003f0f070 */
.L_x_1372:
[----:B------:R-:W-:Y:S02]  /*15a30*/  PLOP3.LUT P1, PT, P1, P0, PT, 0xa2, 0x0 ;  /* 0x000000000000781c */ /* 0x000fe40000f21472 */
[----:B------:R-:W-:-:S08]  /*15a40*/  @P0 R2UR P1, UR4, R17 ;  /* 0x00000000110402ca */ /* 0x000fd00000020000 */
[----:B------:R-:W-:-:S05]  /*15a50*/  @P0 PLOP3.LUT P0, PT, P1, PT, PT, 0x80, 0x0 ;  /* 0x000000000000081c */ /* 0x000fca0000f0f070 */
[----:B------:R-:W-:Y:S01]  /*15a60*/  @!P1 SYNCS.ARRIVE.TRANS64.RED.A0T1 RZ, [UR4+0x30800], RZ ;  /* 0x030800ffffff99a7 */ /* 0x000fe20008200404 */
[----:B------:R-:W-:Y:S07]  /*15a70*/  @!P1 ARRIVES.LDGSTSBAR.64.TRANSCNT [UR4+0x30800] ;  /* 0x03080000ff0099b0 */ /* 0x000fee0008000a84 */
[----:B------:R-:W-:Y:S05]  /*15a80*/  @P0 BRA.U.ANY `(.L_x_1372) ;  /* 0xfffffffd00e80947 */ /* 0x000fea000393ffff */
[----:B0-2---:R-:W2:Y:S04]  /*15a90*/  LDL.LU R3, [R1+0x20] ;  /* 0x0000200001037983 */ /* 0x005ea80000300800 */
[----:B------:R-:W3:Y:S01]  /*15aa0*/  LDL.LU R2, [R1+0x14] ;  /* 0x0000140001027983 */ /* 0x000ee20000300800 */
[----:B--2---:R-:W-:Y:S02]  /*15ab0*/  VIADD R3, R3, 0x1 ;  /* 0x0000000103037836 */ /* 0x004fe40000000000 */
[----:B---3--:R-:W-:-:S03]  /*15ac0*/  VIADD R7, R2, 0xfffffffe ;  /* 0xfffffffe02077836 */ /* 0x008fc60000000000 */
[----:B------:R0:W-:Y:S01]  /*15ad0*/  STL [R1+0x20], R3 ;  /* 0x0000200301007387 */ /* 0x0001e20000100800 */
[----:B------:R-:W-:-:S04]  /*15ae0*/  LEA.HI R0, R3, R3, RZ, 0x1 ;  /* 0x0000000303007211 */ /* 0x000fc800078f08ff */
[----:B------:R-:W-:-:S05]  /*15af0*/  LOP3.LUT R0, R0, 0xfffffffe, RZ, 0xc0, !PT ;  /* 0xfffffffe00007812 */ /* 0x000fca00078ec0ff */
[----:B------:R-:W-:-:S05]  /*15b00*/  IMAD.IADD R0, R3, 0x1, -R0 ;  /* 0x0000000103007824 */ /* 0x000fca00078e0a00 */
[----:B------:R-:W-:Y:S01]  /*15b10*/  SHF.L.U32 R0, R0, 0x1f, RZ ;  /* 0x0000001f00007819 */ /* 0x000fe200000006ff */
[----:B------:R-:W-:Y:S01]  /*15b20*/  NOP ;  /* 0x0000000000007918 */ /* 0x000fe20000000000 */
[----:B------:R0:W-:Y:S01]  /*15b30*/  SYNCS.ARRIVE.TRANS64.A1T0 RZ, [R17+URZ+0x30800], RZ ;  /* 0x030800ff11ff79a7 */ /* 0x0001e2000810003f */
[----:B------:R-:W-:Y:S01]  /*15b40*/  BSSY B0, `(.L_x_1373) ;  /* 0x0000003000007945 */ /* 0x000fe20003800000 */
[----:B------:R-:W2:Y:S03]  /*15b50*/  SYNCS.PHASECHK.TRANS64.TRYWAIT P0, [R17+URZ+0x30820], R0 ;  /* 0x03082000110075a7 */ /* 0x000ea6000800017f */
[----:B0-2---:R-:W-:Y:S05]  /*15b60*/  @!P0 BRA `(.L_x_1374) ;  /* 0x0000003c00f08947 */ /* 0x005fea0003800000 */
.L_x_1457:
[----:B------:R-:W-:Y:S05]  /*15b70*/  BSYNC B0 ;  /* 0x0000000000007941 */ /* 0x000fea0003800000 */
.L_x_1373:
[----:B------:R-:W2:Y:S01]  /*15b80*/  LDL R2, [R1+0x4] ;  /* 0x0000040001027983 */ /* 0x000ea20000100800 */
[----:B------:R-:W-:Y:S01]  /*15b90*/  BSSY B0, `(.L_x_1375) ;  /* 0x00000fc000007945 */ /* 0x000fe20003800000 */
[----:B--2---:R-:W-:-:S13]  /*15ba0*/  ISETP.GE.AND P0, PT, R7, R2, PT ;  /* 0x000000020700720c */ /* 0x004fda0003f06270 */
[----:B------:R-:W-:Y:S05]  /*15bb0*/  @!P0 BRA `(.L_x_1376) ;  /* 0x0000000c00e48947 */ /* 0x000fea0003800000 */
[----:B------:R-:W-:Y:S01]  /*15bc0*/  ULDC UR4, c[0x0][0x2f4] ;  /* 0x0000bd0000047ab9 */ /* 0x000fe20000000800 */
[----:B------:R-:W-:Y:S01]  /*15bd0*/  IMAD.MOV.U32 R6, RZ, RZ, R22 ;  /* 0x000000ffff067224 */ /* 0x000fe200078e0016 */
[----:B------:R-:W-:Y:S01]  /*15be0*/  ISETP.GE.AND P4, PT, R33, UR4, PT ;  /* 0x0000000421007c0c */ /* 0x000fe2000bf86270 */
[----:B------:R-:W-:Y:S01]  /*15bf0*/  IMAD.MOV.U32 R8, RZ, RZ, R28 ;  /* 0x000000ffff087224 */ /* 0x000fe200078e001c */
[----:B------:R-:W-:Y:S01]  /*15c00*/  ISETP.GE.AND P3, PT, R37, UR4, PT ;  /* 0x0000000425007c0c */ /* 0x000fe2000bf66270 */
[----:B------:R-:W-:Y:S01]  /*15c10*/  IMAD.MOV.U32 R29, RZ, RZ, R23 ;  /* 0x000000ffff1d7224 */ /* 0x000fe200078e0017 */
[----:B------:R-:W-:Y:S02]  /*15c20*/  ISETP.GE.AND P2, PT, R36, UR4, PT ;  /* 0x0000000424007c0c */ /* 0x000fe4000bf46270 */
[----:B------:R-:W-:-:S13]  /*15c30*/  ISETP.GE.AND P1, PT, R34, UR4, PT ;  /* 0x0000000422007c0c */ /* 0x000fda000bf26270 */
.L_x_1389:
[----:B------:R-:W2:Y:S04]  /*15c40*/  LDL R9, [R1+0x8] ;  /* 0x0000080001097983 */ /* 0x000ea80000100800 */
[----:B------:R-:W3:Y:S01]  /*15c50*/  LDL R11, [R1+0xc] ;  /* 0x00000c00010b7983 */ /* 0x000ee20000100800 */
[----:B0-----:R-:W0:Y:S01]  /*15c60*/  S2R R0, SR_TID.X ;  /* 0x0000000000007919 */ /* 0x001e220000002100 */
[----:B------:R-:W4:Y:S01]  /*15c70*/  S2R R3, SR_TID.X ;  /* 0x0000000000037919 */ /* 0x000f220000002100 */
[----:B0-----:R-:W-:-:S04]  /*15c80*/  LOP3.LUT R0, R0, 0x7f, RZ, 0xc0, !PT ;  /* 0x0000007f00007812 */ /* 0x001fc800078ec0ff */
[----:B------:R-:W-:Y:S02]  /*15c90*/  SHF.R.U32.HI R2, RZ, 0x3, R0 ;  /* 0x00000003ff027819 */ /* 0x000fe40000011600 */
[----:B------:R-:W0:Y:S01]  /*15ca0*/  LDC R0, c[0x0][0x430] ;  /* 0x00010c00ff007b82 */ /* 0x000e220000000800 */
[----:B----4-:R-:W-:-:S05]  /*15cb0*/  IMAD.SHL.U32 R3, R3, 0x10, RZ ;  /* 0x0000001003037824 */ /* 0x010fca00078e00ff */
[----:B------:R-:W-:-:S04]  /*15cc0*/  LOP3.LUT R3, R2, 0x70, R3, 0xf8, !PT ;  /* 0x0000007002037812 */ /* 0x000fc800078ef803 */
[----:B------:R-:W-:-:S13]  /*15cd0*/  ISETP.GT.U32.AND P6, PT, R3, 0x3f, PT ;  /* 0x0000003f0300780c */ /* 0x000fda0003fc4070 */
[----:B------:R-:W3:Y:S01]  /*15ce0*/  @!P6 LDC.64 R4, c[0x0][0x428] ;  /* 0x00010a00ff04eb82 */ /* 0x000ee20000000a00 */
[----:B0-----:R-:W-:-:S13]  /*15cf0*/  ISETP.NE.AND P0, PT, R0, 0x1, PT ;  /* 0x000000010000780c */ /* 0x001fda0003f05270 */
[----:B------:R-:W0:Y:S08]  /*15d00*/  @P0 LDC R2, c[0x0][0x434] ;  /* 0x00010d00ff020b82 */ /* 0x000e300000000800 */
[----:B------:R-:W4:Y:S01]  /*15d10*/  @P0 LDC R0, c[0x0][0x438] ;  /* 0x00010e00ff000b82 */ /* 0x000f220000000800 */
[----:B------:R-:W-:Y:S01]  /*15d20*/  LOP3.LUT P5, RZ, R16, 0x20, RZ, 0xc0, !PT ;  /* 0x0000002010ff7812 */ /* 0x000fe200078ac0ff */
[----:B------:R-:W-:Y:S01]  /*15d30*/  VIADD R22, R6, 0x1 ;  /* 0x0000000106167836 */ /* 0x000fe20000000000 */
[----:B------:R-:W-:Y:S05]  /*15d40*/  YIELD ;  /* 0x0000000000007946 */ /* 0x000fea0003800000 */
[----:B------:R-:W-:Y:S01]  /*15d50*/  ULDC UR4, c[0x0][0x430] ;  /* 0x00010c0000047ab9 */ /* 0x000fe20000000800 */
[----:B------:R-:W-:-:S02]  /*15d60*/  IMAD.MOV.U32 R23, RZ, RZ, R7 ;  /* 0x000000ffff177224 */ /* 0x000fc400078e0007 */
[----:B--2---:R-:W-:-:S04]  /*15d70*/  IMAD R9, R7, 0x40, R9 ;  /* 0x0000004007097824 */ /* 0x004fc800078e0209 */
[----:B------:R-:W-:-:S04]  /*15d80*/  IMAD.IADD R9, R3, 0x1, R9 ;  /* 0x0000000103097824 */ /* 0x000fc800078e0209 */
[----:B0-----:R-:W-:-:S04]  /*15d90*/  @P0 IMAD.HI.U32 R3, R9, R2, RZ ;  /* 0x0000000209030227 */ /* 0x001fc800078e00ff */
[----:B------:R-:W-:Y:S01]  /*15da0*/  IMAD.MOV.U32 R10, RZ, RZ, R9 ;  /* 0x000000ffff0a7224 */ /* 0x000fe200078e0009 */
[----:B----4-:R-:W-:Y:S01]  /*15db0*/  @P0 SHF.R.U32.HI R10, RZ, R0, R3 ;  /* 0x00000000ff0a0219 */ /* 0x010fe20000011603 */
[----:B---3--:R-:W-:-:S03]  /*15dc0*/  @!P6 IMAD R0, R11, R4, RZ ;  /* 0x000000040b00e224 */ /* 0x008fc600078e02ff */
[--C-:B------:R-:W-:Y:S01]  /*15dd0*/  @!P6 SHF.R.S32.HI R3, RZ, 0x1f, R10.reuse ;  /* 0x0000001fff03e819 */ /* 0x100fe2000001140a */
[----:B------:R-:W-:Y:S02]  /*15de0*/  @!P6 IMAD.MOV.U32 R2, RZ, RZ, R10 ;  /* 0x000000ffff02e224 */ /* 0x000fe400078e000a */
[C---:B------:R-:W-:Y:S02]  /*15df0*/  @!P6 IMAD R0, R30.reuse, R5, R0 ;  /* 0x000000051e00e224 */ /* 0x040fe400078e0200 */
[----:B------:R-:W-:Y:S02]  /*15e00*/  @!P6 IMAD.WIDE.U32 R2, R30, R4, R2 ;  /* 0x000000041e02e225 */ /* 0x000fe400078e0002 */
[----:B------:R-:W0:Y:S02]  /*15e10*/  @!P6 LDC.64 R4, c[0x0][0x418] ;  /* 0x00010600ff04eb82 */ /* 0x000e240000000a00 */
[----:B------:R-:W-:Y:S01]  /*15e20*/  @!P6 IMAD.IADD R0, R0, 0x1, R3 ;  /* 0x000000010000e824 */ /* 0x000fe200078e0203 */
[----:B0-----:R-:W-:-:S04]  /*15e30*/  @!P6 LEA R4, P0, R2, R4, 0x2 ;  /* 0x000000040204e211 */ /* 0x001fc800078010ff */
[----:B------:R-:W-:Y:S01]  /*15e40*/  @!P6 LEA.HI.X R5, R2, R5, R0, 0x2, P0 ;  /* 0x000000050205e211 */ /* 0x000fe200000f1400 */
[----:B------:R-:W-:Y:S01]  /*15e50*/  IMAD.MOV.U32 R0, RZ, RZ, RZ ;  /* 0x000000ffff007224 */ /* 0x000fe200078e00ff */
[----:B------:R-:W-:Y:S01]  /*15e60*/  ISETP.NE.AND P0, PT, R22, 0x2, PT ;  /* 0x000000021600780c */ /* 0x000fe20003f05270 */
[----:B------:R-:W-:-:S03]  /*15e70*/  IMAD.MOV R2, RZ, RZ, -R10 ;  /* 0x000000ffff027224 */ /* 0x000fc600078e0a0a */
[----:B------:R-:W-:Y:S01]  /*15e80*/  SEL R28, RZ, 0x1, P0 ;  /* 0x00000001ff1c7807 */ /* 0x000fe20000000000 */
[----:B------:R0:W5:Y:S01]  /*15e90*/  @!P6 LDG.E R0, desc[UR36][R4.64] ;  /* 0x000000240400e981 */ /* 0x000162000c1e1900 */
[----:B------:R-:W-:Y:S02]  /*15ea0*/  SEL R22, R22, RZ, P0 ;  /* 0x000000ff16167207 */ /* 0x000fe40000000000 */
[----:B------:R-:W-:Y:S01]  /*15eb0*/  LOP3.LUT R28, R8, R28, RZ, 0x3c, !PT ;  /* 0x0000001c081c7212 */ /* 0x000fe200078e3cff */
[----:B0-----:R-:W-:Y:S01]  /*15ec0*/  IMAD R5, R2, UR4, R9 ;  /* 0x0000000402057c24 */ /* 0x001fe2000f8e0209 */
[----:B------:R-:W-:Y:S06]  /*15ed0*/  @!P5 BRA `(.L_x_1377) ;  /* 0x000000000004d947 */ /* 0x000fec0003800000 */
[----:B------:R-:W-:Y:S01]  /*15ee0*/  BPT.TRAP 0x1 ;  /* 0x000000040000795c */ /* 0x000fe20000300000 */
.L_x_1377:
[----:B------:R-:W-:Y:S01]  /*15ef0*/  IMAD R7, R22, 0x8, R17 ;  /* 0x0000000816077824 */ /* 0x000fe200078e0211 */
[----:B------:R-:W-:Y:S01]  /*15f00*/  SHF.L.U32 R2, R28, 0x1f, RZ ;  /* 0x0000001f1c027819 */ /* 0x000fe200000006ff */
[----:B------:R-:W-:Y:S03]  /*15f10*/  BSSY B1, `(.L_x_1378) ;  /* 0x0000003000017945 */ /* 0x000fe60003800000 */
[----:B------:R-:W0:Y:S02]  /*15f20*/  SYNCS.PHASECHK.TRANS64.TRYWAIT P0, [R7+URZ+0x30840], R2 ;  /* 0x03084002070075a7 */ /* 0x000e24000800017f */
[----:B0-----:R-:W-:Y:S05]  /*15f30*/  @!P0 BRA `(.L_x_1379) ;  /* 0x0000003c00108947 */ /* 0x001fea0003800000 */
.L_x_1458:
[----:B------:R-:W-:Y:S05]  /*15f40*/  BSYNC B1 ;  /* 0x0000000000017941 */ /* 0x000fea0003800000 */
.L_x_1378:
        /* <DEDUP_REMOVED lines=25> */
[----:B------:R-:W2:Y:S01]  /*160e0*/  SHFL.IDX PT, R3, R25, RZ, 0x181f ;  /* 0x00181fff19037589 */ /* 0x000ea200000e0000 */
        /* <DEDUP_REMOVED lines=9> */
[----:B--2---:R-:W-:-:S05]  /*16180*/  IMAD.X R3, RZ, RZ, R3, P0 ;  /* 0x000000ffff037224 */ /* 0x004fca00000e0603 */
        /* <DEDUP_REMOVED lines=15> */
[----:B------:R0:W2:Y:S04]  /*16280*/  SHFL.IDX PT, R35, R25, 0x3, 0x181f ;  /* 0x00781f0019237f89 */ /* 0x0000a800000e0000 */
[----:B------:R-:W-:Y:S01]  /*16290*/  LDGSTS.E.BYPASS.LTC128B.128 [R20+0x21400], desc[UR36][R2.64], !P2 ;  /* 0x2140000002147fae */ /* 0x000fe2000d101d64 */
[----:B------:R-:W-:-:S03]  /*162a0*/  LOP3.LUT P2, RZ, R16, 0x1000, RZ, 0xc0, !PT ;  /* 0x0000100010ff7812 */ /* 0x000fc6000784c0ff */
[----:B------:R-:W-:Y:S01]  /*162b0*/  LDGSTS.E.BYPASS.LTC128B.128 [R20+0x23400], desc[UR36][R2.64+0x80], !P1 ;  /* 0x2340008002147fae */ /* 0x000fe2000c901d64 */
[----:B------:R-:W-:-:S03]  /*162c0*/  LOP3.LUT P1, RZ, R16, 0x800, RZ, 0xc0, !PT ;  /* 0x0000080010ff7812 */ /* 0x000fc6000782c0ff */
[----:B------:R-:W-:Y:S04]  /*162d0*/  LDGSTS.E.BYPASS.LTC128B.128 [R20+0x25400], desc[UR36][R2.64+0x100], !P6 ;  /* 0x2540010002147fae */ /* 0x000fe8000f101d64 */
[----:B------:R3:W-:Y:S04]  /*162e0*/  LDGSTS.E.BYPASS.LTC128B.128 [R20+0x27400], desc[UR36][R2.64+0x180], !P5 ;  /* 0x2740018002147fae */ /* 0x0007e8000e901d64 */
[----:B--23--:R0:W3:Y:S02]  /*162f0*/  SHFL.IDX PT, R2, R10, 0x3, 0x181f ;  /* 0x00781f000a027f89 */ /* 0x00c0e400000e0000 */
.L_x_1468:
[----:B------:R-:W-:Y:S02]  /*16300*/  LOP3.LUT R16, R16, 0xfffff7ff, RZ, 0xc0, !PT ;  /* 0xfffff7ff10107812 */ /* 0x000fe400078ec0ff */
[----:B---3--:R-:W-:Y:S02]  /*16310*/  IADD3 R2, P0, R2, R4, RZ ;  /* 0x0000000402027210 */ /* 0x008fe40007f1e0ff */
        /* <DEDUP_REMOVED lines=15> */
.L_x_1381:
        /* <DEDUP_REMOVED lines=10> */
.L_x_1382:
[----:B------:R3:W-:Y:S01]  /*164b0*/  SYNCS.ARRIVE.TRANS64.A1T0 RZ, [R7+URZ+0x30830], RZ ;  /* 0x030830ff07ff79a7 */ /* 0x0007e2000810003f */
[----:B------:R-:W-:Y:S05]  /*164c0*/  @!P6 BRA `(.L_x_1383) ;  /* 0x000000000004e947 */ /* 0x000fea0003800000 */
[----:B------:R-:W-:Y:S01]  /*164d0*/  BPT.TRAP 0x1 ;  /* 0x000000040000795c */ /* 0x000fe20000300000 */
.L_x_1383:
[----:B--2---:R-:W-:Y:S01]  /*164e0*/  SHF.L.U32 R2, R8, 0x1f, RZ ;  /* 0x0000001f08027819 */ /* 0x004fe200000006ff */
[----:B---3--:R-:W-:Y:S01]  /*164f0*/  IMAD R7, R6, 0x8, R17 ;  /* 0x0000000806077824 */ /* 0x008fe200078e0211 */
[----:B------:R-:W-:Y:S03]  /*16500*/  BSSY B1, `(.L_x_1384) ;  /* 0x0000003000017945 */ /* 0x000fe60003800000 */
[----:B------:R-:W2:Y:S02]  /*16510*/  SYNCS.PHASECHK.TRANS64.TRYWAIT P0, [R7+URZ+0x30860], R2 ;  /* 0x03086002070075a7 */ /* 0x000ea4000800017f */
[----:B--2---:R-:W-:Y:S05]  /*16520*/  @!P0 BRA `(.L_x_1385) ;  /* 0x0000003c001c8947 */ /* 0x004fea0003800000 */
.L_x_1469:
[----:B------:R-:W-:Y:S05]  /*16530*/  BSYNC B1 ;  /* 0x0000000000017941 */ /* 0x000fea0003800000 */
.L_x_1384:
[----:B------:R-:W3:Y:S01]  /*16540*/  LDL R8, [R1] ;  /* 0x0000000001087983 */ /* 0x000ee20000100800 */
[----:B------:R-:W4:Y:S01]  /*16550*/  S2R R3, SR_TID.X ;  /* 0x0000000000037919 */ /* 0x000f220000002100 */
[----:B------:R-:W-:Y:S01]  /*16560*/  UMOV UR4, 0xffffffff ;  /* 0xffffffff00047882 */ /* 0x000fe20000000000 */
[----:B------:R-:W-:Y:S01]  /*16570*/  IMAD R6, R6, 0x4000, R31 ;  /* 0x0000400006067824 */ /* 0x000fe200078e021f */
[----:B----4-:R-:W-:-:S04]  /*16580*/  LOP3.LUT R3, R3, 0x7f, RZ, 0xc0, !PT ;  /* 0x0000007f03037812 */ /* 0x010fc800078ec0ff */
[----:B------:R-:W-:Y:S01]  /*16590*/  SHF.R.U32.HI R3, RZ, 0x3, R3 ;  /* 0x00000003ff037819 */ /* 0x000fe20000011603 */
[----:B---3--:R-:W-:-:S04]  /*165a0*/  IMAD R8, R29, -0x40, R8 ;  /* 0xffffffc01d087824 */ /* 0x008fc800078e0208 */
[----:B------:R-:W-:Y:S01]  /*165b0*/  IMAD.IADD R8, R8, 0x1, -R3 ;  /* 0x0000000108087824 */ /* 0x000fe200078e0a03 */
[----:B------:R-:W-:Y:S06]  /*165c0*/  BRA.DIV UR4, `(.L_x_1386) ;  /* 0x0000003e04087947 */ /* 0x000fec000b800000 */
[----:B--2---:R-:W2:Y:S01]  /*165d0*/  SHFL.IDX PT, R2, R18, RZ, 0x181f ;  /* 0x00181fff12027589 */ /* 0x004ea200000e0000 */
[----:B------:R-:W-:-:S03]  /*165e0*/  IMAD R6, R6, 0x2, R17 ;  /* 0x0000000206067824 */ /* 0x000fc600078e0211 */
[----:B------:R-:W3:Y:S04]  /*165f0*/  SHFL.IDX PT, R3, R19, RZ, 0x181f ;  /* 0x00181fff13037589 */ /* 0x000ee800000e0000 */
[----:B-1----:R-:W-:Y:S01]  /*16600*/  SHFL.IDX PT, R14, R18, 0x3, 0x181f ;  /* 0x00781f00120e7f89 */ /* 0x002fe200000e0000 */
[----:B--2---:R-:W-:-:S05]  /*16610*/  IADD3 R2, P0, R2, R4, RZ ;  /* 0x0000000402027210 */ /* 0x004fca0007f1e0ff */
[----:B---3--:R-:W-:Y:S01]  /*16620*/  IMAD.X R3, RZ, RZ, R3, P0 ;  /* 0x000000ffff037224 */ /* 0x008fe200000e0603 */
        /* <DEDUP_REMOVED lines=8> */
[----:B-1----:R-:W1:Y:S04]  /*166b0*/  SHFL.IDX PT, R2, R18, 0x1, 0x181f ;  /* 0x00381f0012027f89 */ /* 0x002e6800000e0000 */
[----:B------:R-:W2:Y:S01]  /*166c0*/  SHFL.IDX PT, R3, R19, 0x1, 0x181f ;  /* 0x00381f0013037f89 */ /* 0x000ea200000e0000 */
[----:B-1----:R-:W-:-:S05]  /*166d0*/  IADD3 R2, P0, R2, R4, RZ ;  /* 0x0000000402027210 */ /* 0x002fca0007f1e0ff */
[----:B--2---:R-:W-:Y:S01]  /*166e0*/  IMAD.X R3, RZ, RZ, R3, P0 ;  /* 0x000000ffff037224 */ /* 0x004fe200000e0603 */
        /* <DEDUP_REMOVED lines=9> */
[----:B------:R-:W2:Y:S04]  /*16780*/  SHFL.IDX PT, R3, R19, 0x2, 0x181f ;  /* 0x00581f0013037f89 */ /* 0x000ea800000e0000 */
[----:B------:R-:W3:Y:S01]  /*16790*/  SHFL.IDX PT, R19, R19, 0x3, 0x181f ;  /* 0x00781f0013137f89 */ /* 0x000ee200000e0000 */
[----:B-1----:R-:W-:-:S05]  /*167a0*/  IADD3 R2, P0, R2, R4, RZ ;  /* 0x0000000402027210 */ /* 0x002fca0007f1e0ff */
[----:B--2---:R-:W-:Y:S01]  /*167b0*/  IMAD.X R3, RZ, RZ, R3, P0 ;  /* 0x000000ffff037224 */ /* 0x004fe200000e0603 */
[----:B------:R-:W-:-:S13]  /*167c0*/  ISETP.LT.OR P0, PT, R8, 0x21, P4 ;  /* 0x000000210800780c */ /* 0x000fda0002701670 */
[----:B------:R1:W-:Y:S01]  /*167d0*/  LDGSTS.E.BYPASS.LTC128B.128 [R6+0x1400], desc[UR36][R2.64], !P0 ;  /* 0x0140000002067fae */ /* 0x0003e2000c101d64 */
[----:B------:R-:W-:-:S13]  /*167e0*/  ISETP.LT.OR P0, PT, R8, 0x21, P3 ;  /* 0x000000210800780c */ /* 0x000fda0001f01670 */
[----:B------:R1:W-:Y:S01]  /*167f0*/  LDGSTS.E.BYPASS.LTC128B.128 [R6+0x3400], desc[UR36][R2.64+0x80], !P0 ;  /* 0x0340008002067fae */ /* 0x0003e2000c101d64 */
[----:B------:R-:W-:-:S13]  /*16800*/  ISETP.LT.OR P0, PT, R8, 0x21, P2 ;  /* 0x000000210800780c */ /* 0x000fda0001701670 */
[----:B------:R1:W-:Y:S01]  /*16810*/  LDGSTS.E.BYPASS.LTC128B.128 [R6+0x5400], desc[UR36][R2.64+0x100], !P0 ;  /* 0x0540010002067fae */ /* 0x0003e2000c101d64 */
[----:B------:R-:W-:-:S13]  /*16820*/  ISETP.LT.OR P0, PT, R8, 0x21, P1 ;  /* 0x000000210800780c */ /* 0x000fda0000f01670 */
[----:B---3--:R1:W-:Y:S02]  /*16830*/  LDGSTS.E.BYPASS.LTC128B.128 [R6+0x7400], desc[UR36][R2.64+0x180], !P0 ;  /* 0x0740018002067fae */ /* 0x0083e4000c101d64 */
.L_x_1479:
[----:B-12---:R-:W-:Y:S01]  /*16840*/  IADD3 R2, P0, R14, R4, RZ ;  /* 0x000000040e027210 */ /* 0x006fe20007f1e0ff */
        /* <DEDUP_REMOVED lines=16> */
[----:B-1----:R-:W-:Y:S01]  /*16950*/  IMAD.WIDE.U32 R2, R5, UR4, RZ ;  /* 0x0000000405027c25 */ /* 0x002fe2000f8e00ff */
[----:B------:R-:W-:-:S03]  /*16960*/  ULDC.64 UR4, c[0x0][0x338] ;  /* 0x0000ce0000047ab9 */ /* 0x000fc60000000a00 */
[----:B------:R-:W-:Y:S02]  /*16970*/  IMAD.IADD R3, R3, 0x1, R9 ;  /* 0x0000000103037824 */ /* 0x000fe400078e0209 */
[----:B------:R-:W-:Y:S02]  /*16980*/  IMAD R21, R21, UR4, RZ ;  /* 0x0000000415157c24 */ /* 0x000fe4000f8e02ff */
[----:B------:R-:W-:-:S04]  /*16990*/  IMAD.WIDE.U32 R2, R0, UR4, R2 ;  /* 0x0000000400027c25 */ /* 0x000fc8000f8e0002 */
[----:B------:R-:W-:Y:S01]  /*169a0*/  IMAD R21, R0, UR5, R21 ;  /* 0x0000000500157c24 */ /* 0x000fe2000f8e0215 */
[----:B------:R-:W-:Y:S01]  /*169b0*/  ULDC.64 UR4, c[0x0][0x330] ;  /* 0x0000cc0000047ab9 */ /* 0x000fe20000000a00 */
[----:B------:R-:W-:Y:S02]  /*169c0*/  NOP ;  /* 0x0000000000007918 */ /* 0x000fe40000000000 */
[----:B------:R-:W-:Y:S02]  /*169d0*/  IMAD.IADD R3, R3, 0x1, R21 ;  /* 0x0000000103037824 */ /* 0x000fe400078e0215 */
[----:B------:R-:W-:-:S04]  /*169e0*/  IMAD.WIDE.U32 R2, R26, UR4, R2 ;  /* 0x000000041a027c25 */ /* 0x000fc8000f8e0002 */
[----:B------:R-:W-:Y:S01]  /*169f0*/  IMAD R3, R26, UR5, R3 ;  /* 0x000000051a037c24 */ /* 0x000fe2000f8e0203 */
[----:B------:R-:W-:-:S04]  /*16a00*/  LEA R18, P0, R2, UR6, 0x1 ;  /* 0x0000000602127c11 */ /* 0x000fc8000f8008ff */
[----:B------:R-:W-:Y:S02]  /*16a10*/  LEA.HI.X R19, R2, UR7, R3, 0x1, P0 ;  /* 0x0000000702137c11 */ /* 0x000fe400080f0c03 */
[----:B------:R-:W-:-:S13]  /*16a20*/  PLOP3.LUT P0, PT, PT, PT, PT, 0x80, 0x0 ;  /* 0x000000000000781c */ /* 0x000fda0003f0f070 */
.L_x_1387:
        /* <DEDUP_REMOVED lines=10> */
.L_x_1388:
[----:B------:R-:W2:Y:S01]  /*16ad0*/  LDL R0, [R1+0x4] ;  /* 0x0000040001007983 */ /* 0x000ea20000100800 */
[----:B------:R1:W-:Y:S01]  /*16ae0*/  SYNCS.ARRIVE.TRANS64.A1T0 RZ, [R7+URZ+0x30850], RZ ;  /* 0x030850ff07ff79a7 */ /* 0x0003e2000810003f */
[----:B------:R-:W-:Y:S02]  /*16af0*/  IMAD.MOV.U32 R6, RZ, RZ, R22 ;  /* 0x000000ffff067224 */ /* 0x000fe400078e0016 */
[----:B------:R-:W-:Y:S02]  /*16b00*/  IMAD.MOV.U32 R8, RZ, RZ, R28 ;  /* 0x000000ffff087224 */ /* 0x000fe400078e001c */
[----:B------:R-:W-:Y:S02]  /*16b10*/  IMAD.MOV.U32 R29, RZ, RZ, R23 ;  /* 0x000000ffff1d7224 */ /* 0x000fe400078e0017 */
[C---:B-1----:R-:W-:Y:S01]  /*16b20*/  VIADD R7, R23.reuse, 0xffffffff ;  /* 0xffffffff17077836 */ /* 0x042fe20000000000 */
[----:B--2---:R-:W-:-:S13]  /*16b30*/  ISETP.GT.AND P0, PT, R23, R0, PT ;  /* 0x000000001700720c */ /* 0x004fda0003f04270 */
[----:B------:R-:W-:Y:S05]  /*16b40*/  @P0 BRA `(.L_x_1389) ;  /* 0xfffffff0003c0947 */ /* 0x000fea000383ffff */
.L_x_1376:
[----:B------:R-:W-:Y:S05]  /*16b50*/  BSYNC B0 ;  /* 0x0000000000007941 */ /* 0x000fea0003800000 */
.L_x_1375:
[----:B0-----:R-:W0:Y:S01]  /*16b60*/  S2R R0, SR_TID.X ;  /* 0x0000000000007919 */ /* 0x001e220000002100 */
[----:B------:R-:W-:Y:S01]  /*16b70*/  BSSY B0, `(.L_x_1390) ;  /* 0x0000010000007945 */ /* 0x000fe20003800000 */
[----:B0-----:R-:W-:-:S04]  /*16b80*/  LOP3.LUT R0, R0, 0x7f, RZ, 0xc0, !PT ;  /* 0x0000007f00007812 */ /* 0x001fc800078ec0ff */
[----:B------:R-:W-:-:S13]  /*16b90*/  ISETP.NE.AND P0, PT, R0, RZ, PT ;  /* 0x000000ff0000720c */ /* 0x000fda0003f05270 */
[----:B------:R-:W-:Y:S05]  /*16ba0*/  @P0 BRA `(.L_x_1391) ;  /* 0x0000000000300947 */ /* 0x000fea0003800000 */
[----:B------:R-:W0:Y:S01]  /*16bb0*/  S2R R5, SR_LANEID ;  /* 0x0000000000057919 */ /* 0x000e220000000000 */
[----:B------:R-:W-:Y:S01]  /*16bc0*/  VOTEU.ANY UR4, UPT, PT ;  /* 0x0000000000047886 */ /* 0x000fe200038e0100 */
[----:B------:R-:W2:Y:S01]  /*16bd0*/  LDC.64 R2, c[0x0][0xc60] ;  /* 0x00031800ff027b82 */ /* 0x000ea20000000a00 */
[----:B------:R-:W0:Y:S02]  /*16be0*/  FLO.U32 R0, UR4 ;  /* 0x0000000400007d00 */ /* 0x000e2400080e0000 */
[----:B0-----:R-:W-:-:S06]  /*16bf0*/  ISETP.EQ.U32.AND P0, PT, R0, R5, PT ;  /* 0x000000050000720c */ /* 0x001fcc0003f02070 */
[----:B------:R-:W2:Y:S07]  /*16c00*/  POPC R5, UR4 ;  /* 0x0000000400057d09 */ /* 0x000eae0008000000 */
[----:B--2---:R-:W2:Y:S01]  /*16c10*/  @P0 ATOMG.E.ADD.STRONG.GPU PT, R3, desc[UR36][R2.64], R5 ;  /* 0x00000005020309a8 */ /* 0x004ea200081ee1e4 */
[----:B------:R-:W0:Y:S02]  /*16c20*/  S2R R4, SR_LTMASK ;  /* 0x0000000000047919 */ /* 0x000e240000003900 */
[----:B0-----:R-:W-:-:S04]  /*16c30*/  LOP3.LUT R4, R4, UR4, RZ, 0xc0, !PT ;  /* 0x0000000404047c12 */ /* 0x001fc8000f8ec0ff */
[----:B------:R-:W0:Y:S01]  /*16c40*/  POPC R7, R4 ;  /* 0x0000000400077309 */ /* 0x000e220000000000 */
[----:B--2---:R-:W0:Y:S02]  /*16c50*/  SHFL.IDX PT, R0, R3, R0, 0x1f ;  /* 0x00001f0003007589 */ /* 0x004e2400000e0000 */
[----:B0-----:R-:W-:-:S07]  /*16c60*/  IADD3 R24, R0, UR39, R7 ;  /* 0x0000002700187c10 */ /* 0x001fce000fffe007 */
.L_x_1391:
[----:B------:R-:W-:Y:S05]  /*16c70*/  BSYNC B0 ;  /* 0x0000000000007941 */ /* 0x000fea0003800000 */
.L_x_1390:
[----:B------:R-:W-:-:S13]  /*16c80*/  LOP3.LUT P0, RZ, R16, 0x20, RZ, 0xc0, !PT ;  /* 0x0000002010ff7812 */ /* 0x000fda000780c0ff */
[----:B------:R-:W-:Y:S05]  /*16c90*/  @!P0 BRA `(.L_x_1392) ;  /* 0x0000000000048947 */ /* 0x000fea0003800000 */
[----:B------:R-:W-:Y:S01]  /*16ca0*/  BPT.TRAP 0x1 ;  /* 0x000000040000795c */ /* 0x000fe20000300000 */
.L_x_1392:
[----:B------:R-:W2:Y:S01]  /*16cb0*/  LDL.LU R2, [R1] ;  /* 0x0000000001027983 */ /* 0x000ea20000300800 */
[----:B------:R-:W-:Y:S01]  /*16cc0*/  IMAD R0, R22, 0x8, R17 ;  /* 0x0000000816007824 */ /* 0x000fe200078e0211 */
[----:B------:R-:W-:Y:S01]  /*16cd0*/  SHF.L.U32 R3, R28, 0x1f, RZ ;  /* 0x0000001f1c037819 */ /* 0x000fe200000006ff */
[----:B------:R-:W-:Y:S03]  /*16ce0*/  BSSY B0, `(.L_x_1393) ;  /* 0x0000004000007945 */ /* 0x000fe60003800000 */
[----:B------:R-:W0:Y:S01]  /*16cf0*/  SYNCS.PHASECHK.TRANS64.TRYWAIT P0, [R0+URZ+0x30860], R3 ;  /* 0x03086003000075a7 */ /* 0x000e22000800017f */
[----:B--2---:R-:W-:Y:S01]  /*16d00*/  IMAD R5, R23, -0x40, R2 ;  /* 0xffffffc017057824 */ /* 0x004fe200078e0202 */
[----:B0-----:R-:W-:Y:S06]  /*16d10*/  @!P0 BRA `(.L_x_1394) ;  /* 0x0000003800ac8947 */ /* 0x001fec0003800000 */
.L_x_1480:
[----:B------:R-:W-:Y:S05]  /*16d20*/  BSYNC B0 ;  /* 0x0000000000007941 */ /* 0x000fea0003800000 */
.L_x_1393:
[----:B------:R-:W2:Y:S01]  /*16d30*/  S2R R2, SR_TID.X ;  /* 0x0000000000027919 */ /* 0x000ea20000002100 */
[----:B------:R-:W-:Y:S01]  /*16d40*/  UMOV UR4, 0xffffffff ;  /* 0xffffffff00047882 */ /* 0x000fe20000000000 */
[----:B------:R-:W-:Y:S01]  /*16d50*/  IMAD R4, R22, 0x4000, R31 ;  /* 0x0000400016047824 */ /* 0x000fe200078e021f */
[----:B--2---:R-:W-:-:S04]  /*16d60*/  LOP3.LUT R2, R2, 0x7f, RZ, 0xc0, !PT ;  /* 0x0000007f02027812 */ /* 0x004fc800078ec0ff */
        /* <DEDUP_REMOVED lines=12> */
[----:B------:R-:W-:Y:S02]  /*16e30*/  ISETP.GE.AND P1, PT, R36, UR4, PT ;  /* 0x0000000424007c0c */ /* 0x000fe4000bf26270 */
[----:B-1----:R-:W-:-:S02]  /*16e40*/  IADD3 R2, P0, R14, R6, RZ ;  /* 0x000000060e027210 */ /* 0x002fc40007f1e0ff */
[----:B------:R-:W1:Y:S03]  /*16e50*/  SHFL.IDX PT, R14, R18, 0x1, 0x181f ;  /* 0x00381f00120e7f89 */ /* 0x000e6600000e0000 */
        /* <DEDUP_REMOVED lines=8> */
[----:B------:R1:W-:Y:S02]  /*16ee0*/  LDGSTS.E.BYPASS.LTC128B.128 [R4+0x6400], desc[UR36][R2.64+0x180], !P4 ;  /* 0x0640018002047fae */ /* 0x0003e4000e101d64 */
[----:B-1----:R-:W-:Y:S02]  /*16ef0*/  IADD3 R2, P4, R14, R6, RZ ;  /* 0x000000060e027210 */ /* 0x002fe40007f9e0ff */
[----:B------:R-:W0:Y:S03]  /*16f00*/  SHFL.IDX PT, R14, R18, 0x2, 0x181f ;  /* 0x00581f00120e7f89 */ /* 0x000e2600000e0000 */
        /* <DEDUP_REMOVED lines=12> */
[----:B------:R0:W3:Y:S03]  /*16fd0*/  SHFL.IDX PT, R14, R18, 0x3, 0x181f ;  /* 0x00781f00120e7f89 */ /* 0x0000e600000e0000 */
        /* <DEDUP_REMOVED lines=8> */
[----:B--23--:R0:W-:Y:S02]  /*17060*/  LDGSTS.E.BYPASS.LTC128B.128 [R4+0x7400], desc[UR36][R2.64+0x180], !P4 ;  /* 0x0740018002047fae */ /* 0x00c1e4000e101d64 */
.L_x_1490:
[C---:B------:R-:W-:Y:S02]  /*17070*/  ISETP.LT.OR P3, PT, R5.reuse, 0x31, P3 ;  /* 0x000000310500780c */ /* 0x040fe40001f61670 */
[C---:B------:R-:W-:Y:S02]  /*17080*/  ISETP.LT.OR P2, PT, R5.reuse, 0x31, P2 ;  /* 0x000000310500780c */ /* 0x040fe40001741670 */
[C---:B------:R-:W-:Y:S02]  /*17090*/  ISETP.LT.OR P1, PT, R5.reuse, 0x31, P1 ;  /* 0x000000310500780c */ /* 0x040fe40000f21670 */
[----:B01----:R-:W-:Y:S02]  /*170a0*/  IADD3 R2, P4, R14, R6, RZ ;  /* 0x000000060e027210 */ /* 0x003fe40007f9e0ff */
        /* <DEDUP_REMOVED lines=11> */
.L_x_1396:
        /* <DEDUP_REMOVED lines=10> */
.L_x_1397:
[----:B------:R1:W-:Y:S01]  /*17200*/  SYNCS.ARRIVE.TRANS64.A1T0 RZ, [R0+URZ+0x30850], RZ ;  /* 0x030850ff00ff79a7 */ /* 0x0003e2000810003f */
[----:B------:R-:W-:-:S05]  /*17210*/  VIADD R22, R22, 0x1 ;  /* 0x0000000116167836 */ /* 0x000fca0000000000 */
[----:B------:R-:W-:-:S04]  /*17220*/  ISETP.NE.AND P0, PT, R22, 0x2, PT ;  /* 0x000000021600780c */ /* 0x000fc80003f05270 */
[----:B0-----:R-:W-:Y:S02]  /*17230*/  SEL R3, RZ, 0x1, P0 ;  /* 0x00000001ff037807 */ /* 0x001fe40000000000 */
[----:B------:R-:W-:Y:S02]  /*17240*/  SEL R22, R22, RZ, P0 ;  /* 0x000000ff16167207 */ /* 0x000fe40000000000 */
[----:B-1----:R-:W-:-:S07]  /*17250*/  LOP3.LUT R28, R28, R3, RZ, 0x3c, !PT ;  /* 0x000000031c1c7212 */ /* 0x002fce00078e3cff */
.L_x_1354:
[----:B------:R-:W-:Y:S05]  /*17260*/  BSYNC B7 ;  /* 0x0000000000077941 */ /* 0x000fea0003800000 */
.L_x_1352:
        /* <DEDUP_REMOVED lines=11> */
.L_x_1398:
        /* <DEDUP_REMOVED lines=43> */
.L_x_1500:
[----:B------:R-:W-:Y:S02]  /*175d0*/  ULDC UR4, c[0x0][0xc38] ;  /* 0x00030e0000047ab9 */ /* 0x000fe40000000800 */
[----:B------:R-:W-:-:S04]  /*175e0*/  IMAD.U32 R5, RZ, RZ, UR4 ;  /* 0x00000004ff057e24 */ /* 0x000fc8000f8e00ff */
[----:B-1----:R-:W-:-:S04]  /*175f0*/  IMAD R14, R14, R5, RZ ;  /* 0x000000050e0e7224 */ /* 0x002fc800078e02ff */
[----:B------:R-:W-:-:S05]  /*17600*/  IMAD.IADD R7, R7, 0x1, R14 ;  /* 0x0000000107077824 */ /* 0x000fca00078e020e */
[----:B------:R-:W-:-:S13]  /*17610*/  ISETP.GT.AND P6, PT, R7, R0, PT ;  /* 0x000000000700720c */ /* 0x000fda0003fc4270 */
[----:B------:R-:W-:Y:S05]  /*17620*/  @P6 BRA `(.L_x_1401) ;  /* 0x0000000000a46947 */ /* 0x000fea0003800000 */
.L_x_1404:
        /* <DEDUP_REMOVED lines=35> */
.L_x_1508:
[----:B------:R-:W-:Y:S02]  /*17860*/  ULDC UR4, c[0x0][0xc38] ;  /* 0x00030e0000047ab9 */ /* 0x000fe40000000800 */
[----:B------:R-:W-:-:S04]  /*17870*/  IMAD.U32 R5, RZ, RZ, UR4 ;  /* 0x00000004ff057e24 */ /* 0x000fc8000f8e00ff */
[----:B-1----:R-:W-:-:S04]  /*17880*/  IMAD R14, R14, R5, RZ ;  /* 0x000000050e0e7224 */ /* 0x002fc800078e02ff */
[----:B------:R-:W-:-:S05]  /*17890*/  IMAD.IADD R7, R14, 0x1, R7 ;  /* 0x000000010e077824 */ /* 0x000fca00078e0207 */
[----:B------:R-:W-:-:S13]  /*178a0*/  ISETP.GT.AND P6, PT, R7, R0, PT ;  /* 0x000000000700720c */ /* 0x000fda0003fc4270 */
[----:B------:R-:W-:Y:S05]  /*178b0*/  @!P6 BRA `(.L_x_1404) ;  /* 0xfffffffc005ce947 */ /* 0x000fea000383ffff */
.L_x_1401:
[----:B------:R-:W-:Y:S01]  /*178c0*/  IMAD.IADD R7, R7, 0x1, -R14 ;  /* 0x0000000107077824 */ /* 0x000fe200078e0a0e */
[----:B------:R-:W-:-:S03]  /*178d0*/  UMOV UR4, 0xffffffff ;  /* 0xffffffff00047882 */ /* 0x000fc60000000000 */
[----:B------:R-:W-:-:S05]  /*178e0*/  IMAD R3, R2, R5, R7 ;  /* 0x0000000502037224 */ /* 0x000fca00078e0207 */
[----:B------:R-:W-:Y:S01]  /*178f0*/  ISETP.GT.AND P6, PT, R3, R0, PT ;  /* 0x000000000300720c */ /* 0x000fe20003fc4270 */
[----:B------:R-:W-:-:S12]  /*17900*/  BRA.DIV UR4, `(.L_x_1405) ;  /* 0x0000003e04547947 */ /* 0x000fd8000b800000 */
[----:B------:R-:W-:-:S04]  /*17910*/  VOTE.ANY R3, PT, !P6 ;  /* 0x0000000000037806 */ /* 0x000fc800070e0100 */
[----:B------:R-:W1:Y:S02]  /*17920*/  POPC R12, R3 ;  /* 0x00000003000c7309 */ /* 0x000e640000000000 */
[----:B-1----:R1:W2:Y:S01]  /*17930*/  SHFL.IDX PT, R25, R25, R12, 0x1f ;  /* 0x00001f0c19197589 */ /* 0x0022a200000e0000 */
[----:B------:R-:W-:-:S03]  /*17940*/  IMAD.IADD R27, R12, 0x1, R27 ;  /* 0x000000010c1b7824 */ /* 0x000fc600078e021b */
[----:B------:R1:W3:Y:S04]  /*17950*/  SHFL.IDX PT, R4, R4, R12, 0x1f ;  /* 0x00001f0c04047589 */ /* 0x0002e800000e0000 */
.L_x_1513:
[----:B------:R-:W-:-:S13]  /*17960*/  ISETP.NE.AND P0, PT, R3, RZ, PT ;  /* 0x000000ff0300720c */ /* 0x000fda0003f05270 */
[----:B------:R-:W-:Y:S05]  /*17970*/  @!P0 BRA `(.L_x_1406) ;  /* 0x0000000000108947 */ /* 0x000fea0003800000 */
[----:B------:R-:W-:Y:S01]  /*17980*/  UMOV UR4, 0xffffffff ;  /* 0xffffffff00047882 */ /* 0x000fe20000000000 */
[----:B-1----:R-:W-:Y:S02]  /*17990*/  VIADD R12, R12, 0xffffffff ;  /* 0xffffffff0c0c7836 */ /* 0x002fe40000000000 */
[----:B------:R-:W-:Y:S05]  /*179a0*/  BRA.DIV UR4, `(.L_x_1407) ;  /* 0x0000003e04887947 */ /* 0x000fea000b800000 */
[----:B------:R4:W1:Y:S02]  /*179b0*/  SHFL.IDX PT, R6, R2, R12, 0x1f ;  /* 0x00001f0c02067589 */ /* 0x00086400000e0000 */
.L_x_1406:
[----:B---3--:R-:W-:Y:S01]  /*179c0*/  ISETP.NE.AND P0, PT, R4, 0x1, PT ;  /* 0x000000010400780c */ /* 0x008fe20003f05270 */
[----:B-1----:R-:W-:-:S04]  /*179d0*/  IMAD R24, R6, R5, R7 ;  /* 0x0000000506187224 */ /* 0x002fc800078e0207 */
[----:B------:R-:W-:-:S08]  /*179e0*/  IMAD.IADD R0, R0, 0x1, -R24 ;  /* 0x0000000100007824 */ /* 0x000fd000078e0a18 */
[----:B------:R-:W-:Y:S05]  /*179f0*/  @!P0 BRA `(.L_x_1408) ;  /* 0x0000000000dc8947 */ /* 0x000fea0003800000 */
[-C--:B--2---:R-:W-:Y:S02]  /*17a00*/  IABS R6, R25.reuse ;  /* 0x0000001900067213 */ /* 0x084fe40000000000 */
[----:B------:R-:W-:Y:S02]  /*17a10*/  IABS R5, R4 ;  /* 0x0000000400057213 */ /* 0x000fe40000000000 */
[----:B------:R-:W1:Y:S08]  /*17a20*/  I2F.RP R7, R6 ;  /* 0x0000000600077306 */ /* 0x000e700000209400 */
[----:B------:R-:W2:Y:S08]  /*17a30*/  I2F.RP R8, R5 ;  /* 0x0000000500087306 */ /* 0x000eb00000209400 */
[----:B-1----:R-:W0:Y:S08]  /*17a40*/  MUFU.RCP R7, R7 ;  /* 0x0000000700077308 */ /* 0x002e300000001000 */
[----:B--2---:R-:W-:Y:S01]  /*17a50*/  MUFU.RCP R8, R8 ;  /* 0x0000000800087308 */ /* 0x004fe20000001000 */
[----:B0---4-:R-:W-:Y:S01]  /*17a60*/  VIADD R2, R7, 0xffffffe ;  /* 0x0ffffffe07027836 */ /* 0x011fe20000000000 */
[----:B------:R-:W-:-:S06]  /*17a70*/  IABS R7, R25 ;  /* 0x0000001900077213 */ /* 0x000fcc0000000000 */
[----:B------:R0:W1:Y:S02]  /*17a80*/  F2I.FTZ.U32.TRUNC.NTZ R3, R2 ;  /* 0x0000000200037305 */ /* 0x000064000021f000 */
[----:B0-----:R-:W-:Y:S02]  /*17a90*/  IMAD.MOV.U32 R2, RZ, RZ, RZ ;  /* 0x000000ffff027224 */ /* 0x001fe400078e00ff */
[----:B-1----:R-:W-:-:S04]  /*17aa0*/  IMAD.MOV R9, RZ, RZ, -R3 ;  /* 0x000000ffff097224 */ /* 0x002fc800078e0a03 */
[----:B------:R-:W-:-:S04]  /*17ab0*/  IMAD R9, R9, R6, RZ ;  /* 0x0000000609097224 */ /* 0x000fc800078e02ff */
[----:B------:R-:W-:Y:S01]  /*17ac0*/  IMAD.HI.U32 R3, R3, R9, R2 ;  /* 0x0000000903037227 */ /* 0x000fe200078e0002 */
        /* <DEDUP_REMOVED lines=15> */
[----:B------:R-:W-:-:S04]  /*17bc0*/  LOP3.LUT R2, R0, R25, RZ, 0x3c, !PT ;  /* 0x0000001900027212 */ /* 0x000fc800078e3cff */
[----:B------:R-:W-:Y:S01]  /*17bd0*/  ISETP.GE.AND P2, PT, R2, RZ, PT ;  /* 0x000000ff0200720c */ /* 0x000fe20003f46270 */
[----:B------:R-:W-:Y:S01]  /*17be0*/  @P0 VIADD R7, R7, 0x1 ;  /* 0x0000000107070836 */ /* 0x000fe20000000000 */
[----:B------:R-:W-:-:S05]  /*17bf0*/  IABS R2, R4 ;  /* 0x0000000400027213 */ /* 0x000fca0000000000 */
[----:B------:R-:W-:-:S06]  /*17c00*/  IMAD.MOV R2, RZ, RZ, -R2 ;  /* 0x000000ffff027224 */ /* 0x000fcc00078e0a02 */
[----:B------:R-:W-:Y:S01]  /*17c10*/  @!P2 IMAD.MOV R7, RZ, RZ, -R7 ;  /* 0x000000ffff07a224 */ /* 0x000fe200078e0a07 */
[----:B------:R-:W-:-:S04]  /*17c20*/  @!P1 LOP3.LUT R7, RZ, R25, RZ, 0x33, !PT ;  /* 0x00000019ff079212 */ /* 0x000fc800078e33ff */
[----:B------:R-:W-:-:S05]  /*17c30*/  IABS R3, R7 ;  /* 0x0000000700037213 */ /* 0x000fca0000000000 */
        /* <DEDUP_REMOVED lines=9> */
[----:B------:R-:W-:-:S04]  /*17cd0*/  IMAD.MOV R2, RZ, RZ, -R7 ;  /* 0x000000ffff027224 */ /* 0x000fc800078e0a07 */
[----:B------:R-:W-:Y:S02]  /*17ce0*/  IMAD R2, R25, R2, R0 ;  /* 0x0000000219027224 */ /* 0x000fe400078e0200 */
        /* <DEDUP_REMOVED lines=8> */
.L_x_1408:
[----:B0---4-:R-:W0:Y:S02]  /*17d70*/  LDC.64 R2, c[0x0][0xc90] ;  /* 0x00032400ff027b82 */ /* 0x011e240000000a00 */
[----:B0-----:R-:W-:-:S05]  /*17d80*/  IMAD.WIDE R2, R27, 0x4, R2 ;  /* 0x000000041b027825 */ /* 0x001fca00078e0202 */
[----:B------:R0:W2:Y:S02]  /*17d90*/  LDG.E R6, desc[UR36][R2.64] ;  /* 0x0000002402067981 */ /* 0x0000a4000c1e1900 */
[----:B0-----:R-:W-:Y:S02]  /*17da0*/  IMAD.MOV.U32 R2, RZ, RZ, RZ ;  /* 0x000000ffff027224 */ /* 0x001fe400078e00ff */
[----:B--2---:R-:W-:-:S05]  /*17db0*/  IMAD R7, R25, R6, RZ ;  /* 0x0000000619077224 */ /* 0x004fca00078e02ff */
[----:B------:R-:W-:-:S04]  /*17dc0*/  IABS R4, R7 ;  /* 0x0000000700047213 */ /* 0x000fc80000000000 */
[----:B------:R-:W0:Y:S08]  /*17dd0*/  I2F.RP R8, R4 ;  /* 0x0000000400087306 */ /* 0x000e300000209400 */
        /* <DEDUP_REMOVED lines=26> */
[----:B------:R-:W-:-:S04]  /*17f80*/  VIADDMNMX R5, R3, R5, R6, PT ;  /* 0x0000000503057246 */ /* 0x000fc80003800106 */
[----:B------:R-:W-:-:S04]  /*17f90*/  IABS R6, R5 ;  /* 0x0000000500067213 */ /* 0x000fc80000000000 */
[----:B------:R-:W0:Y:S08]  /*17fa0*/  I2F.RP R8, R6 ;  /* 0x0000000600087306 */ /* 0x000e300000209400 */
[----:B0-----:R-:W0:Y:S02]  /*17fb0*/  MUFU.RCP R8, R8 ;  /* 0x0000000800087308 */ /* 0x001e240000001000 */
[----:B0-----:R-:W-:Y:S01]  /*17fc0*/  VIADD R3, R8, 0xffffffe ;  /* 0x0ffffffe08037836 */ /* 0x001fe20000000000 */
[----:B------:R-:W-:-:S05]  /*17fd0*/  IABS R8, R5 ;  /* 0x0000000500087213 */ /* 0x000fca0000000000 */
[----:B------:R-:W0:Y:S02]  /*17fe0*/  F2I.FTZ.U32.TRUNC.NTZ R3, R3 ;  /* 0x0000000300037305 */ /* 0x000e24000021f000 */
[----:B0-----:R-:W-:-:S04]  /*17ff0*/  IMAD.MOV R7, RZ, RZ, -R3 ;  /* 0x000000ffff077224 */ /* 0x001fc800078e0a03 */
[----:B------:R-:W-:-:S04]  /*18000*/  IMAD R7, R7, R6, RZ ;  /* 0x0000000607077224 */ /* 0x000fc800078e02ff */
[----:B------:R-:W-:Y:S01]  /*18010*/  IMAD.HI.U32 R2, R3, R7, R2 ;  /* 0x0000000703027227 */ /* 0x000fe200078e0002 */
[----:B------:R-:W-:-:S03]  /*18020*/  IABS R7, R0 ;  /* 0x0000000000077213 */ /* 0x000fc60000000000 */
        /* <DEDUP_REMOVED lines=13> */
[----:B------:R-:W-:Y:S01]  /*18100*/  @!P1 LOP3.LUT R2, RZ, R5, RZ, 0x33, !PT ;  /* 0x00000005ff029212 */ /* 0x000fe200078e33ff */
[----:B------:R-:W-:-:S04]  /*18110*/  IMAD.MOV R5, RZ, RZ, -R5 ;  /* 0x000000ffff057224 */ /* 0x000fc800078e0a05 */
[----:B------:R-:W-:-:S07]  /*18120*/  IMAD R26, R2, R5, R3 ;  /* 0x00000005021a7224 */ /* 0x000fce00078e0203 */
.L_x_1409:
[----:B------:R-:W-:-:S05]  /*18130*/  LOP3.LUT R2, RZ, R2, RZ, 0x33, !PT ;  /* 0x00000002ff027212 */ /* 0x000fca00078e33ff */
[----:B------:R-:W-:Y:S01]  /*18140*/  IMAD.IADD R25, R25, 0x1, R2 ;  /* 0x0000000119197824 */ /* 0x000fe200078e0202 */
[----:B------:R-:W-:Y:S06]  /*18150*/  BRA `(.L_x_1410) ;  /* 0x00000000001c7947 */ /* 0x000fec0003800000 */
.L_x_1402:
[----:B------:R-:W-:Y:S01]  /*18160*/  UMOV UR4, URZ ;  /* 0x0000003f00047c82 */ /* 0x000fe20008000000 */
[----:B------:R-:W-:Y:S01]  /*18170*/  UMOV UR5, URZ ;  /* 0x0000003f00057c82 */ /* 0x000fe20008000000 */
[----:B------:R-:W-:Y:S01]  /*18180*/  ULDC UR6, c[0x0][0xc3c] ;  /* 0x00030f0000067ab9 */ /* 0x000fe20000000800 */
[----:B------:R-:W-:Y:S02]  /*18190*/  IMAD.MOV.U32 R24, RZ, RZ, R0 ;  /* 0x000000ffff187224 */ /* 0x000fe400078e0000 */
[----:B------:R-:W-:Y:S02]  /*181a0*/  IMAD.U32 R25, RZ, RZ, UR4 ;  /* 0x00000004ff197e24 */ /* 0x000fe4000f8e00ff */
[----:B------:R-:W-:Y:S02]  /*181b0*/  IMAD.U32 R26, RZ, RZ, UR5 ;  /* 0x00000005ff1a7e24 */ /* 0x000fe4000f8e00ff */
[----:B------:R-:W-:-:S07]  /*181c0*/  IMAD.U32 R27, RZ, RZ, UR6 ;  /* 0x00000006ff1b7e24 */ /* 0x000fce000f8e00ff */
.L_x_1410:
        /* <DEDUP_REMOVED lines=10> */
.L_x_1399:
[----:B------:R-:W-:Y:S02]  /*18270*/  ULDC UR4, c[0x0][0xc3c] ;  /* 0x00030f0000047ab9 */ /* 0x000fe40000000800 */
[----:B-1----:R-:W-:-:S13]  /*18280*/  ISETP.GE.AND P0, PT, R27, UR4, PT ;  /* 0x000000041b007c0c */ /* 0x002fda000bf06270 */
[----:B------:R-:W-:Y:S05]  /*18290*/  @!P0 BRA `(.L_x_1411) ;  /* 0xffffffb000248947 */ /* 0x000fea000383ffff */
[----:B------:R-:W-:Y:S05]  /*182a0*/  BSYNC B8 ;  /* 0x0000000000087941 */ /* 0x000fea0003800000 */
.L_x_1338:
[----:B------:R-:W3:Y:S01]  /*182b0*/  LDL.LU R0, [R1+0x20] ;  /* 0x0000200001007983 */ /* 0x000ee20000300800 */
[----:B------:R-:W-:Y:S01]  /*182c0*/  BSSY B0, `(.L_x_1412) ;  /* 0x000000b000007945 */ /* 0x000fe20003800000 */
[----:B------:R-:W1:Y:S01]  /*182d0*/  S2R R5, SR_CgaCtaId ;  /* 0x0000000000057919 */ /* 0x000e620000008800 */
[----:B---3--:R-:W-:-:S05]  /*182e0*/  VIADD R0, R0, 0x1 ;  /* 0x0000000100007836 */ /* 0x008fca0000000000 */
[----:B0-----:R-:W-:-:S04]  /*182f0*/  LEA.HI R2, R0, R0, RZ, 0x1 ;  /* 0x0000000000027211 */ /* 0x001fc800078f08ff */
[----:B------:R-:W-:Y:S02]  /*18300*/  LOP3.LUT R3, R2, 0xfffffffe, RZ, 0xc0, !PT ;  /* 0xfffffffe02037812 */ /* 0x000fe400078ec0ff */
[----:B------:R-:W-:-:S03]  /*18310*/  MOV R2, 0x400 ;  /* 0x0000040000027802 */ /* 0x000fc60000000f00 */
[----:B------:R-:W-:Y:S01]  /*18320*/  IMAD.IADD R0, R0, 0x1, -R3 ;  /* 0x0000000100007824 */ /* 0x000fe200078e0a03 */
[----:B-1----:R-:W-:-:S04]  /*18330*/  LEA R7, R5, R2, 0x18 ;  /* 0x0000000205077211 */ /* 0x002fc800078ec0ff */
[----:B------:R-:W-:-:S04]  /*18340*/  SHF.L.U32 R0, R0, 0x1f, RZ ;  /* 0x0000001f00007819 */ /* 0x000fc800000006ff */
[----:B------:R-:W0:Y:S02]  /*18350*/  SYNCS.PHASECHK.TRANS64.TRYWAIT P0, [R7+URZ+0x30820], R0 ;  /* 0x03082000070075a7 */ /* 0x000e24000800017f */
[----:B0-----:R-:W-:Y:S05]  /*18360*/  @!P0 BRA `(.L_x_1413) ;  /* 0x0000003400408947 */ /* 0x001fea0003800000 */
.L_x_1516:
[----:B------:R-:W-:Y:S05]  /*18370*/  BSYNC B0 ;  /* 0x0000000000007941 */ /* 0x000fea0003800000 */
.L_x_1412:
[----:B------:R-:W-:-:S03]  /*18380*/  UMOV UR4, 0xffffffff ;  /* 0xffffffff00047882 */ /* 0x000fc60000000000 */
[----:B------:R-:W-:Y:S05]  /*18390*/  BRA.DIV UR4, `(.L_x_1414) ;  /* 0x0000003604487947 */ /* 0x000fea000b800000 */
[----:B0-----:R-:W0:Y:S02]  /*183a0*/  S2R R0, SR_TID.X ;  /* 0x0000000000007919 */ /* 0x001e240000002100 */
[----:B0-----:R-:W-:-:S04]  /*183b0*/  SHF.R.U32.HI R0, RZ, 0x5, R0 ;  /* 0x00000005ff007819 */ /* 0x001fc80000011600 */
[----:B------:R-:W-:-:S05]  /*183c0*/  LOP3.LUT R0, R0, 0x3, RZ, 0xc0, !PT ;  /* 0x0000000300007812 */ /* 0x000fca00078ec0ff */
[----:B------:R0:W1:Y:S02]  /*183d0*/  SHFL.IDX PT, R14, R0, RZ, 0x1f ;  /* 0x00001fff000e7589 */ /* 0x00006400000e0000 */
.L_x_1519:
[----:B-1----:R-:W-:Y:S01]  /*183e0*/  ISETP.NE.AND P0, PT, R14, RZ, PT ;  /* 0x000000ff0e00720c */ /* 0x002fe20003f05270 */
[----:B------:R-:W-:-:S12]  /*183f0*/  BSSY B0, `(.L_x_1415) ;  /* 0x0000026000007945 */ /* 0x000fd80003800000 */
[----:B------:R-:W-:Y:S05]  /*18400*/  @P0 BRA `(.L_x_1416) ;  /* 0x0000000000900947 */ /* 0x000fea0003800000 */
[----:B------:R-:W-:-:S03]  /*18410*/  UMOV UR4, 0xffffffff ;  /* 0xffffffff00047882 */ /* 0x000fc60000000000 */
[----:B------:R-:W-:Y:S05]  /*18420*/  BRA.DIV UR4, `(.L_x_1417) ;  /* 0x0000003604587947 */ /* 0x000fea000b800000 */
[----:B------:R-:W-:-:S13]  /*18430*/  ELECT P6, URZ, PT ;  /* 0x00000000003f782f */ /* 0x000fda00038c0000 */
.L_x_1522:
[----:B------:R-:W-:Y:S05]  /*18440*/  @!P6 BRA `(.L_x_1416) ;  /* 0x000000000080e947 */ /* 0x000fea0003800000 */
[----:B0-----:R-:W3:Y:S02]  /*18450*/  LDL R0, [R1+0x30] ;  /* 0x0000300001007983 */ /* 0x001ee40000100800 */
[----:B---3--:R-:W-:-:S13]  /*18460*/  R2UR UR4, R0 ;  /* 0x00000000000472ca */ /* 0x008fda00000e0000 */
[----:B------:R-:W-:-:S06]  /*18470*/  ULOP3.LUT UR4, UR4, 0x2, URZ, 0xfc, !UPT ;  /* 0x0000000204047892 */ /* 0x000fcc000f8efc3f */
[----:B------:R-:W-:-:S05]  /*18480*/  IMAD.U32 R0, RZ, RZ, UR4 ;  /* 0x00000004ff007e24 */ /* 0x000fca000f8e00ff */
[----:B------:R-:W-:-:S13]  /*18490*/  ISETP.NE.AND P0, PT, R0, 0x3, PT ;  /* 0x000000030000780c */ /* 0x000fda0003f05270 */
[----:B------:R-:W-:Y:S05]  /*184a0*/  @!P0 BRA `(.L_x_1418) ;  /* 0x0000000000048947 */ /* 0x000fea0003800000 */
[----:B------:R-:W-:Y:S01]  /*184b0*/  BPT.TRAP 0x1 ;  /* 0x000000040000795c */ /* 0x000fe20000300000 */
.L_x_1418:
[----:B------:R-:W-:Y:S01]  /*184c0*/  IMAD R5, R22, 0x8, R7 ;  /* 0x0000000816057824 */ /* 0x000fe200078e0207 */
[----:B------:R-:W-:Y:S01]  /*184d0*/  SHF.L.U32 R0, R28, 0x1f, RZ ;  /* 0x0000001f1c007819 */ /* 0x000fe200000006ff */
[----:B------:R-:W-:-:S03]  /*184e0*/  VIADD R22, R22, 0x1 ;  /* 0x0000000116167836 */ /* 0x000fc60000000000 */
[----:B------:R-:W0:Y:S02]  /*184f0*/  SYNCS.PHASECHK.TRANS64.TRYWAIT P1, [R5+URZ+0x30840], R0 ;  /* 0x03084000050075a7 */ /* 0x000e24000802017f */
[----:B------:R-:W-:-:S04]  /*18500*/  ISETP.NE.AND P2, PT, R22, 0x2, PT ;  /* 0x000000021600780c */ /* 0x000fc80003f45270 */
[----:B------:R-:W-:Y:S01]  /*18510*/  SEL R3, RZ, 0x1, P2 ;  /* 0x00000001ff037807 */ /* 0x000fe20001000000 */
[----:B0-----:R-:W-:Y:S08]  /*18520*/  @!P1 BRA `(.L_x_1419) ;  /* 0x0000003400389947 */ /* 0x001ff00003800000 */
.L_x_1523:
[----:B------:R-:W-:Y:S02]  /*18530*/  SEL R22, R22, RZ, P2 ;  /* 0x000000ff16167207 */ /* 0x000fe40001000000 */
[----:B------:R-:W-:Y:S01]  /*18540*/  LOP3.LUT R2, R28, R3, RZ, 0x3c, !PT ;  /* 0x000000031c027212 */ /* 0x000fe200078e3cff */
[----:B------:R-:W-:Y:S06]  /*18550*/  @!P0 BRA `(.L_x_1420) ;  /* 0x0000000000048947 */ /* 0x000fec0003800000 */
[----:B------:R-:W-:Y:S01]  /*18560*/  BPT.TRAP 0x1 ;  /* 0x000000040000795c */ /* 0x000fe20000300000 */
.L_x_1420:
[----:B------:R-:W-:Y:S01]  /*18570*/  IMAD R3, R22, 0x8, R7 ;  /* 0x0000000816037824 */ /* 0x000fe200078e0207 */
[----:B------:R-:W-:-:S04]  /*18580*/  SHF.L.U32 R2, R2, 0x1f, RZ ;  /* 0x0000001f02027819 */ /* 0x000fc800000006ff */
[----:B------:R-:W1:Y:S02]  /*18590*/  SYNCS.PHASECHK.TRANS64.TRYWAIT P1, [R3+URZ+0x30840], R2 ;  /* 0x03084002030075a7 */ /* 0x000e64000802017f */
[----:B-1----:R-:W-:Y:S05]  /*185a0*/  @!P1 BRA `(.L_x_1421) ;  /* 0x00000034002c9947 */ /* 0x002fea0003800000 */
.L_x_1524:
[----:B------:R-:W-:Y:S05]  /*185b0*/  @!P0 BRA `(.L_x_1422) ;  /* 0x0000000000048947 */ /* 0x000fea0003800000 */
[----:B------:R-:W-:Y:S01]  /*185c0*/  BPT.TRAP 0x1 ;  /* 0x000000040000795c */ /* 0x000fe20000300000 */
.L_x_1422:
[----:B------:R-:W3:Y:S02]  /*185d0*/  SYNCS.PHASECHK.TRANS64.TRYWAIT P1, [R5+URZ+0x30860], R0 ;  /* 0x03086000050075a7 */ /* 0x000ee4000802017f */
[----:B---3--:R-:W-:Y:S05]  /*185e0*/  @!P1 BRA `(.L_x_1423) ;  /* 0x0000003400309947 */ /* 0x008fea0003800000 */
.L_x_1525:
[----:B------:R-:W-:Y:S05]  /*185f0*/  @!P0 BRA `(.L_x_1424) ;  /* 0x0000000000048947 */ /* 0x000fea0003800000 */
[----:B------:R-:W-:Y:S01]  /*18600*/  BPT.TRAP 0x1 ;  /* 0x000000040000795c */ /* 0x000fe20000300000 */
.L_x_1424:
[----:B----4-:R4:W0:Y:S02]  /*18610*/  SYNCS.PHASECHK.TRANS64.TRYWAIT P0, [R3+URZ+0x30860], R2 ;  /* 0x03086002030075a7 */ /* 0x010824000800017f */
[----:B0-----:R-:W-:Y:S05]  /*18620*/  @!P0 NANOSLEEP.SYNCS 0x989680 ;  /* 0x009896800000895d */ /* 0x001fea0003900000 */
[----:B------:R-:W0:Y:S02]  /*18630*/  @!P0 SYNCS.PHASECHK.TRANS64 P0, [R3+URZ+0x30860], R2 ;  /* 0x03086002030085a7 */ /* 0x000e24000800007f */
[----:B0-----:R-:W-:Y:S05]  /*18640*/  @!P0 BRA `(.L_x_1424) ;  /* 0xfffffffc00f08947 */ /* 0x001fea000383ffff */
.L_x_1416:
[----:B------:R-:W-:Y:S05]  /*18650*/  BSYNC B0 ;  /* 0x0000000000007941 */ /* 0x000fea0003800000 */
.L_x_1415:
[----:B------:R-:W-:Y:S05]  /*18660*/  EXIT ;  /* 0x000000000000794d */ /* 0x000fea0003800000 */
.L_x_1229:
[----:B0-----:R-:W-:-:S04]  /*18670*/  IMAD.U32 R3, RZ, RZ, UR40 ;  /* 0x00000028ff037e24 */ /* 0x001fc8000f8e00ff */
[----:B------:R0:W1:Y:S03]  /*18680*/  SYNCS.PHASECHK.TRANS64.TRYWAIT P1, [R3+URZ+0x30800], R0 ;  /* 0x03080000030075a7 */ /* 0x000066000802017f */
[----:B-1----:R-:W-:Y:S05]  /*18690*/  @!P1 NANOSLEEP.SYNCS 0x989680 ;  /* 0x009896800000995d */ /* 0x002fea0003900000 */
[----:B------:R-:W1:Y:S02]  /*186a0*/  @!P1 SYNCS.PHASECHK.TRANS64 P1, [R3+URZ+0x30800], R0 ;  /* 0x03080000030095a7 */ /* 0x000e64000802007f */
[----:B-1----:R-:W-:Y:S05]  /*186b0*/  @!P1 BRA `(.L_x_1229) ;  /* 0xfffffffc00ec9947 */ /* 0x002fea000383ffff */
[----:B------:R-:W-:Y:S05]  /*186c0*/  BRA `(.L_x_1425) ;  /* 0xfffffe9c009c7947 */ /* 0x000fea000383ffff */
.L_x_1233:
[----:B-1----:R1:W2:Y:S02]  /*186d0*/  SYNCS.PHASECHK.TRANS64.TRYWAIT P1, [R3+URZ+0x30830], R0 ;  /* 0x03083000030075a7 */ /* 0x0022a4000802017f */
[----:B--2---:R-:W-:Y:S05]  /*186e0*/  @!P1 NANOSLEEP.SYNCS 0x989680 ;  /* 0x009896800000995d */ /* 0x004fea0003900000 */
[----:B------:R-:W2:Y:S02]  /*186f0*/  @!P1 SYNCS.PHASECHK.TRANS64 P1, [R3+URZ+0x30830], R0 ;  /* 0x03083000030095a7 */ /* 0x000ea4000802007f */
[----:B--2---:R-:W-:Y:S05]  /*18700*/  @!P1 BRA `(.L_x_1233) ;  /* 0xfffffffc00f09947 */ /* 0x004fea000383ffff */
[----:B------:R-:W-:Y:S05]  /*18710*/  BRA `(.L_x_1232) ;  /* 0xfffffe9c00b87947 */ /* 0x000fea000383ffff */
.L_x_1250:
[----:B-1----:R-:W-:-:S04]  /*18720*/  IMAD.U32 R4, RZ, RZ, UR6 ;  /* 0x00000006ff047e24 */ /* 0x002fc8000f8e00ff */
[----:B------:R1:W2:Y:S03]  /*18730*/  SYNCS.PHASECHK.TRANS64.TRYWAIT P1, [R4+URZ+0x30830], R3 ;  /* 0x03083003040075a7 */ /* 0x0002a6000802017f */
[----:B--2---:R-:W-:Y:S05]  /*18740*/  @!P1 NANOSLEEP.SYNCS 0x989680 ;  /* 0x009896800000995d */ /* 0x004fea0003900000 */
[----:B------:R-:W2:Y:S02]  /*18750*/  @!P1 SYNCS.PHASECHK.TRANS64 P1, [R4+URZ+0x30830], R3 ;  /* 0x03083003040095a7 */ /* 0x000ea4000802007f */
[----:B--2---:R-:W-:Y:S05]  /*18760*/  @!P1 BRA `(.L_x_1250) ;  /* 0xfffffffc00ec9947 */ /* 0x004fea000383ffff */
[----:B------:R-:W-:Y:S05]  /*18770*/  BRA `(.L_x_1249) ;  /* 0xfffffec400dc7947 */ /* 0x000fea000383ffff */
.L_x_1254:
[----:B---3--:R-:W-:-:S04]  /*18780*/  IMAD.U32 R2, RZ, RZ, UR5 ;  /* 0x00000005ff027e24 */ /* 0x008fc8000f8e00ff */
[----:B------:R3:W4:Y:S03]  /*18790*/  SYNCS.PHASECHK.TRANS64.TRYWAIT P1, [R2+URZ+0x30850], R0 ;  /* 0x03085000020075a7 */ /* 0x000726000802017f */
[----:B----4-:R-:W-:Y:S05]  /*187a0*/  @!P1 NANOSLEEP.SYNCS 0x989680 ;  /* 0x009896800000995d */ /* 0x010fea0003900000 */
[----:B------:R-:W4:Y:S02]  /*187b0*/  @!P1 SYNCS.PHASECHK.TRANS64 P1, [R2+URZ+0x30850], R0 ;  /* 0x03085000020095a7 */ /* 0x000f24000802007f */
[----:B----4-:R-:W-:Y:S05]  /*187c0*/  @!P1 BRA `(.L_x_1254) ;  /* 0xfffffffc00ec9947 */ /* 0x010fea000383ffff */
[----:B------:R-:W-:Y:S05]  /*187d0*/  BRA `(.L_x_1253) ;  /* 0xfffffed4006c7947 */ /* 0x000fea000383ffff */
.L_x_1273:
[----:B-1----:R-:W-:-:S04]  /*187e0*/  IMAD.U32 R4, RZ, RZ, UR6 ;  /* 0x00000006ff047e24 */ /* 0x002fc8000f8e00ff */
[----:B------:R1:W2:Y:S03]  /*187f0*/  SYNCS.PHASECHK.TRANS64.TRYWAIT P1, [R4+URZ+0x30830], R3 ;  /* 0x03083003040075a7 */ /* 0x0002a6000802017f */
[----:B--2---:R-:W-:Y:S05]  /*18800*/  @!P1 NANOSLEEP.SYNCS 0x989680 ;  /* 0x009896800000995d */ /* 0x004fea0003900000 */
[----:B------:R-:W2:Y:S02]  /*18810*/  @!P1 SYNCS.PHASECHK.TRANS64 P1, [R4+URZ+0x30830], R3 ;  /* 0x03083003040095a7 */ /* 0x000ea4000802007f */
[----:B--2---:R-:W-:Y:S05]  /*18820*/  @!P1 BRA `(.L_x_1273) ;  /* 0xfffffffc00ec9947 */ /* 0x004fea000383ffff */
[----:B------:R-:W-:Y:S05]  /*18830*/  BRA `(.L_x_1272) ;  /* 0xfffffef400007947 */ /* 0x000fea000383ffff */
.L_x_1277:
[----:B---3--:R-:W-:-:S04]  /*18840*/  IMAD.U32 R2, RZ, RZ, UR5 ;  /* 0x00000005ff027e24 */ /* 0x008fc8000f8e00ff */
[----:B------:R3:W4:Y:S03]  /*18850*/  SYNCS.PHASECHK.TRANS64.TRYWAIT P1, [R2+URZ+0x30850], R0 ;  /* 0x03085000020075a7 */ /* 0x000726000802017f */
[----:B----4-:R-:W-:Y:S05]  /*18860*/  @!P1 NANOSLEEP.SYNCS 0x989680 ;  /* 0x009896800000995d */ /* 0x010fea0003900000 */
[----:B------:R-:W4:Y:S02]  /*18870*/  @!P1 SYNCS.PHASECHK.TRANS64 P1, [R2+URZ+0x30850], R0 ;  /* 0x03085000020095a7 */ /* 0x000f24000802007f */
[----:B----4-:R-:W-:Y:S05]  /*18880*/  @!P1 BRA `(.L_x_1277) ;  /* 0xfffffffc00ec9947 */ /* 0x010fea000383ffff */
[----:B------:R-:W-:Y:S05]  /*18890*/  BRA `(.L_x_1276) ;  /* 0xffffff0000907947 */ /* 0x000fea000383ffff */
.L_x_1285:
[----:B-1----:R-:W-:-:S04]  /*188a0*/  IMAD.U32 R4, RZ, RZ, UR5 ;  /* 0x00000005ff047e24 */ /* 0x002fc8000f8e00ff */
[----:B------:R1:W2:Y:S03]  /*188b0*/  SYNCS.PHASECHK.TRANS64.TRYWAIT P1, [R4+URZ+0x30830], R3 ;  /* 0x03083003040075a7 */ /* 0x0002a6000802017f */
[----:B--2---:R-:W-:Y:S05]  /*188c0*/  @!P1 NANOSLEEP.SYNCS 0x989680 ;  /* 0x009896800000995d */ /* 0x004fea0003900000 */
[----:B------:R-:W2:Y:S02]  /*188d0*/  @!P1 SYNCS.PHASECHK.TRANS64 P1, [R4+URZ+0x30830], R3 ;  /* 0x03083003040095a7 */ /* 0x000ea4000802007f */
[----:B--2---:R-:W-:Y:S05]  /*188e0*/  @!P1 BRA `(.L_x_1285) ;  /* 0xfffffffc00ec9947 */ /* 0x004fea000383ffff */
[----:B------:R-:W-:Y:S05]  /*188f0*/  BRA `(.L_x_1284) ;  /* 0xffffff1000287947 */ /* 0x000fea000383ffff */
.L_x_1289:
[----:B---3--:R-:W-:-:S04]  /*18900*/  IMAD.U32 R2, RZ, RZ, UR5 ;  /* 0x00000005ff027e24 */ /* 0x008fc8000f8e00ff */
[----:B------:R3:W4:Y:S03]  /*18910*/  SYNCS.PHASECHK.TRANS64.TRYWAIT P1, [R2+URZ+0x30850], R0 ;  /* 0x03085000020075a7 */ /* 0x000726000802017f */
[----:B----4-:R-:W-:Y:S05]  /*18920*/  @!P1 NANOSLEEP.SYNCS 0x989680 ;  /* 0x009896800000995d */ /* 0x010fea0003900000 */
[----:B------:R-:W4:Y:S02]  /*18930*/  @!P1 SYNCS.PHASECHK.TRANS64 P1, [R2+URZ+0x30850], R0 ;  /* 0x03085000020095a7 */ /* 0x000f24000802007f */
[----:B----4-:R-:W-:Y:S05]  /*18940*/  @!P1 BRA `(.L_x_1289) ;  /* 0xfffffffc00ec9947 */ /* 0x010fea000383ffff */
[----:B------:R-:W-:Y:S05]  /*18950*/  BRA `(.L_x_1288) ;  /* 0xffffff1c00b87947 */ /* 0x000fea000383ffff */
.L_x_1304:
[----:B-1----:R-:W-:-:S04]  /*18960*/  IMAD.U32 R7, RZ, RZ, UR5 ;  /* 0x00000005ff077e24 */ /* 0x002fc8000f8e00ff */
[----:B------:R1:W2:Y:S03]  /*18970*/  SYNCS.PHASECHK.TRANS64.TRYWAIT P1, [R7+URZ+0x30850], R0 ;  /* 0x03085000070075a7 */ /* 0x0002a6000802017f */
[----:B--2---:R-:W-:Y:S05]  /*18980*/  @!P1 NANOSLEEP.SYNCS 0x989680 ;  /* 0x009896800000995d */ /* 0x004fea0003900000 */
[----:B------:R-:W2:Y:S02]  /*18990*/  @!P1 SYNCS.PHASECHK.TRANS64 P1, [R7+URZ+0x30850], R0 ;  /* 0x03085000070095a7 */ /* 0x000ea4000802007f */
[----:B--2---:R-:W-:Y:S05]  /*189a0*/  @!P1 BRA `(.L_x_1304) ;  /* 0xfffffffc00ec9947 */ /* 0x004fea000383ffff */
[----:B------:R-:W-:Y:S05]  /*189b0*/  BRA `(.L_x_1303) ;  /* 0xffffff40007c7947 */ /* 0x000fea000383ffff */
.L_x_1360:
        /* <DEDUP_REMOVED lines=11> */
.L_x_1427:
[----:B------:R-:W-:Y:S05]  /*18a70*/  BSYNC B0 ;  /* 0x0000000000007941 */ /* 0x000fea0003800000 */
.L_x_1426:
[----:B------:R-:W-:Y:S05]  /*18a80*/  BRA `(.L_x_1428) ;  /* 0xffffffb800807947 */ /* 0x000fea000383ffff */
.L_x_1363:
[----:B0-----:R0:W1:Y:S02]  /*18a90*/  SYNCS.PHASECHK.TRANS64.TRYWAIT P0, [R4+URZ+0x30840], R2 ;  /* 0x03084002040075a7 */ /* 0x001064000800017f */
[----:B-1----:R-:W-:Y:S05]  /*18aa0*/  @!P0 NANOSLEEP.SYNCS 0x989680 ;  /* 0x009896800000895d */ /* 0x002fea0003900000 */
[----:B------:R-:W1:Y:S02]  /*18ab0*/  @!P0 SYNCS.PHASECHK.TRANS64 P0, [R4+URZ+0x30840], R2 ;  /* 0x03084002040085a7 */ /* 0x000e64000800007f */
[----:B-1----:R-:W-:Y:S05]  /*18ac0*/  @!P0 BRA `(.L_x_1363) ;  /* 0xfffffffc00f08947 */ /* 0x002fea000383ffff */
[----:B------:R-:W-:Y:S05]  /*18ad0*/  BRA `(.L_x_1429) ;  /* 0xffffffbc007c7947 */ /* 0x000fea000383ffff */
.L_x_1364:
        /* <DEDUP_REMOVED lines=8> */
.L_x_1431:
[----:B------:R-:W-:Y:S05]  /*18b60*/  BSYNC B0 ;  /* 0x0000000000007941 */ /* 0x000fea0003800000 */
.L_x_1430:
[----:B------:R-:W-:Y:S02]  /*18b70*/  IMAD.MOV.U32 R13, RZ, RZ, R0 ;  /* 0x000000ffff0d7224 */ /* 0x000fe400078e0000 */
[----:B------:R-:W-:Y:S02]  /*18b80*/  IMAD.MOV.U32 R12, RZ, RZ, RZ ;  /* 0x000000ffff0c7224 */ /* 0x000fe400078e00ff */
[----:B------:R-:W-:Y:S02]  /*18b90*/  IMAD.MOV.U32 R11, RZ, RZ, 0x181f ;  /* 0x0000181fff0b7424 */ /* 0x000fe400078e00ff */
[----:B------:R-:W-:Y:S02]  /*18ba0*/  IMAD.MOV.U32 R15, RZ, RZ, -0x1 ;  /* 0xffffffffff0f7424 */ /* 0x000fe400078e00ff */
[----:B------:R-:W-:Y:S02]  /*18bb0*/  IMAD.MOV.U32 R2, RZ, RZ, R14 ;  /* 0x000000ffff027224 */ /* 0x000fe400078e000e */
[----:B------:R-:W-:-:S07]  /*18bc0*/  @P0 IMAD R9, R5, 0x2, R17 ;  /* 0x0000000205090824 */ /* 0x000fce00078e0211 */
[----:B------:R-:W-:Y:S05]  /*18bd0*/  WARPSYNC.COLLECTIVE R15, `(.L_x_1432) ;  /* 0x000000000f087348 */ /* 0x000fea0003c00000 */
[----:B------:R0:W1:Y:S02]  /*18be0*/  SHFL.IDX P6, R14, R13, R12, R11 ;  /* 0x0000000c0d0e7389 */ /* 0x00006400000c000b */
[----:B01----:R-:W-:Y:S01]  /*18bf0*/  ENDCOLLECTIVE ;  /* 0x000000000000791b */ /* 0x003fe20003800000 */
.L_x_1432:
[----:B------:R-:W-:Y:S02]  /*18c00*/  IMAD.MOV.U32 R13, RZ, RZ, R6 ;  /* 0x000000ffff0d7224 */ /* 0x000fe400078e0006 */
[----:B------:R-:W-:Y:S02]  /*18c10*/  IMAD.MOV.U32 R12, RZ, RZ, 0x1 ;  /* 0x00000001ff0c7424 */ /* 0x000fe400078e00ff */
[----:B------:R-:W-:-:S07]  /*18c20*/  IMAD.MOV.U32 R3, RZ, RZ, R14 ;  /* 0x000000ffff037224 */ /* 0x000fce00078e000e */
[----:B------:R-:W-:Y:S05]  /*18c30*/  WARPSYNC.COLLECTIVE R15, `(.L_x_1433) ;  /* 0x000000000f087348 */ /* 0x000fea0003c00000 */
[----:B------:R0:W1:Y:S02]  /*18c40*/  SHFL.IDX P6, R14, R13, R12, R11 ;  /* 0x0000000c0d0e7389 */ /* 0x00006400000c000b */
[----:B01----:R-:W-:Y:S01]  /*18c50*/  ENDCOLLECTIVE ;  /* 0x000000000000791b */ /* 0x003fe20003800000 */
.L_x_1433:
        /* <DEDUP_REMOVED lines=10> */
.L_x_1434:
        /* <DEDUP_REMOVED lines=14> */
.L_x_1435:
        /* <DEDUP_REMOVED lines=16> */
.L_x_1436:
[----:B------:R-:W-:Y:S02]  /*18ee0*/  @P0 IMAD R9, R5, 0x2, R17 ;  /* 0x0000000205090824 */ /* 0x000fe400078e0211 */
[----:B------:R-:W-:Y:S02]  /*18ef0*/  IMAD.MOV.U32 R13, RZ, RZ, R6 ;  /* 0x000000ffff0d7224 */ /* 0x000fe400078e0006 */
[----:B------:R-:W-:Y:S02]  /*18f00*/  IMAD.MOV.U32 R12, RZ, RZ, 0x3 ;  /* 0x00000003ff0c7424 */ /* 0x000fe400078e00ff */
[----:B------:R-:W-:-:S07]  /*18f10*/  IMAD.MOV.U32 R2, RZ, RZ, R14 ;  /* 0x000000ffff027224 */ /* 0x000fce00078e000e */
[----:B------:R-:W-:Y:S05]  /*18f20*/  WARPSYNC.COLLECTIVE R15, `(.L_x_1437) ;  /* 0x000000000f087348 */ /* 0x000fea0003c00000 */
[----:B------:R0:W1:Y:S02]  /*18f30*/  SHFL.IDX P6, R14, R13, R12, R11 ;  /* 0x0000000c0d0e7389 */ /* 0x00006400000c000b */
[----:B01----:R-:W-:Y:S01]  /*18f40*/  ENDCOLLECTIVE ;  /* 0x000000000000791b */ /* 0x003fe20003800000 */
.L_x_1437:
        /* <DEDUP_REMOVED lines=14> */
.L_x_1438:
[----:B------:R-:W-:Y:S01]  /*19030*/  IMAD.MOV.U32 R0, RZ, RZ, R14 ;  /* 0x000000ffff007224 */ /* 0x000fe200078e000e */
[----:B------:R-:W-:Y:S06]  /*19040*/  BRA `(.L_x_1439) ;  /* 0xffffffbc00247947 */ /* 0x000fec000383ffff */
.L_x_1369:
[----:B------:R-:W-:Y:S02]  /*19050*/  IMAD.MOV.U32 R13, RZ, RZ, R0 ;  /* 0x000000ffff0d7224 */ /* 0x000fe400078e0000 */
[----:B------:R-:W-:Y:S02]  /*19060*/  IMAD.MOV.U32 R12, RZ, RZ, RZ ;  /* 0x000000ffff0c7224 */ /* 0x000fe400078e00ff */
[----:B------:R-:W-:Y:S02]  /*19070*/  IMAD.MOV.U32 R11, RZ, RZ, 0x181f ;  /* 0x0000181fff0b7424 */ /* 0x000fe400078e00ff */
[----:B------:R-:W-:Y:S02]  /*19080*/  IMAD.MOV.U32 R15, RZ, RZ, -0x1 ;  /* 0xffffffffff0f7424 */ /* 0x000fe400078e00ff */
[----:B------:R-:W-:Y:S02]  /*19090*/  IMAD R5, R29, R5, RZ ;  /* 0x000000051d057224 */ /* 0x000fe400078e02ff */
[----:B------:R-:W-:-:S07]  /*190a0*/  IMAD.IADD R25, R8, 0x1, R25 ;  /* 0x0000000108197824 */ /* 0x000fce00078e0219 */
[----:B------:R-:W-:Y:S05]  /*190b0*/  WARPSYNC.COLLECTIVE R15, `(.L_x_1440) ;  /* 0x000000000f087348 */ /* 0x000fea0003c00000 */
[----:B------:R0:W1:Y:S02]  /*190c0*/  SHFL.IDX P6, R14, R13, R12, R11 ;  /* 0x0000000c0d0e7389 */ /* 0x00006400000c000b */
[----:B01----:R-:W-:Y:S01]  /*190d0*/  ENDCOLLECTIVE ;  /* 0x000000000000791b */ /* 0x003fe20003800000 */
.L_x_1440:
[C---:B------:R-:W-:Y:S01]  /*190e0*/  VIADD R6, R25.reuse, 0x10 ;  /* 0x0000001019067836 */ /* 0x040fe20000000000 */
[----:B------:R-:W-:Y:S01]  /*190f0*/  ISETP.GE.AND P0, PT, R25, R5, PT ;  /* 0x000000051900720c */ /* 0x000fe20003f06270 */
[----:B------:R-:W-:Y:S02]  /*19100*/  IMAD.MOV.U32 R13, RZ, RZ, R4 ;  /* 0x000000ffff0d7224 */ /* 0x000fe400078e0004 */
[----:B------:R-:W-:-:S10]  /*19110*/  IMAD.MOV.U32 R2, RZ, RZ, R14 ;  /* 0x000000ffff027224 */ /* 0x000fd400078e000e */
[----:B------:R-:W-:Y:S05]  /*19120*/  WARPSYNC.COLLECTIVE R15, `(.L_x_1441) ;  /* 0x000000000f087348 */ /* 0x000fea0003c00000 */
[----:B------:R0:W1:Y:S02]  /*19130*/  SHFL.IDX P6, R14, R13, R12, R11 ;  /* 0x0000000c0d0e7389 */ /* 0x00006400000c000b */
[----:B01----:R-:W-:Y:S01]  /*19140*/  ENDCOLLECTIVE ;  /* 0x000000000000791b */ /* 0x003fe20003800000 */
.L_x_1441:
        /* <DEDUP_REMOVED lines=8> */
.L_x_1442:
        /* <DEDUP_REMOVED lines=9> */
[----:B------:R-:W-:Y:S02]  /*19260*/  VIADD R6, R25, 0x20 ;  /* 0x0000002019067836 */ /* 0x000fe40000000000 */
[----:B0-----:R-:W-:-:S10]  /*19270*/  IMAD.MOV.U32 R2, RZ, RZ, R14 ;  /* 0x000000ffff027224 */ /* 0x001fd400078e000e */
[----:B------:R-:W-:Y:S05]  /*19280*/  WARPSYNC.COLLECTIVE R15, `(.L_x_1443) ;  /* 0x000000000f087348 */ /* 0x000fea0003c00000 */
[----:B------:R0:W1:Y:S02]  /*19290*/  SHFL.IDX P6, R14, R13, R12, R11 ;  /* 0x0000000c0d0e7389 */ /* 0x00006400000c000b */
[----:B01----:R-:W-:Y:S01]  /*192a0*/  ENDCOLLECTIVE ;  /* 0x000000000000791b */ /* 0x003fe20003800000 */
.L_x_1443:
        /* <DEDUP_REMOVED lines=8> */
.L_x_1444:
[----:B------:R-:W-:-:S05]  /*19330*/  @!P0 IMAD.MOV.U32 R3, RZ, RZ, R7 ;  /* 0x000000ffff038224 */ /* 0x000fca00078e0007 */
        /* <DEDUP_REMOVED lines=9> */
[----:B------:R-:W-:Y:S02]  /*193d0*/  VIADD R6, R25, 0x30 ;  /* 0x0000003019067836 */ /* 0x000fe40000000000 */
[----:B0-----:R-:W-:-:S10]  /*193e0*/  IMAD.MOV.U32 R2, RZ, RZ, R14 ;  /* 0x000000ffff027224 */ /* 0x001fd400078e000e */
[----:B------:R-:W-:Y:S05]  /*193f0*/  WARPSYNC.COLLECTIVE R15, `(.L_x_1445) ;  /* 0x000000000f087348 */ /* 0x000fea0003c00000 */
[----:B------:R0:W1:Y:S02]  /*19400*/  SHFL.IDX P6, R14, R13, R12, R11 ;  /* 0x0000000c0d0e7389 */ /* 0x00006400000c000b */
[----:B01----:R-:W-:Y:S01]  /*19410*/  ENDCOLLECTIVE ;  /* 0x000000000000791b */ /* 0x003fe20003800000 */
.L_x_1445:
        /* <DEDUP_REMOVED lines=8> */
.L_x_1446:
        /* <DEDUP_REMOVED lines=15> */
.L_x_1447:
        /* <DEDUP_REMOVED lines=8> */
.L_x_1448:
        /* <DEDUP_REMOVED lines=15> */
.L_x_1449:
        /* <DEDUP_REMOVED lines=8> */
.L_x_1450:
        /* <DEDUP_REMOVED lines=15> */
.L_x_1451:
        /* <DEDUP_REMOVED lines=8> */
.L_x_1452:
        /* <DEDUP_REMOVED lines=14> */
.L_x_1453:
        /* <DEDUP_REMOVED lines=8> */
.L_x_1454:
        /* <DEDUP_REMOVED lines=13> */
.L_x_1455:
[----:B------:R-:W-:Y:S05]  /*19b20*/  BRA `(.L_x_1456) ;  /* 0xffffffbc00807947 */ /* 0x000fea000383ffff */
.L_x_1374:
[----:B0-----:R0:W2:Y:S02]  /*19b30*/  SYNCS.PHASECHK.TRANS64.TRYWAIT P0, [R17+URZ+0x30820], R0 ;  /* 0x03082000110075a7 */ /* 0x0010a4000800017f */
[----:B--2---:R-:W-:Y:S05]  /*19b40*/  @!P0 NANOSLEEP.SYNCS 0x989680 ;  /* 0x009896800000895d */ /* 0x004fea0003900000 */
[----:B------:R-:W2:Y:S02]  /*19b50*/  @!P0 SYNCS.PHASECHK.TRANS64 P0, [R17+URZ+0x30820], R0 ;  /* 0x03082000110085a7 */ /* 0x000ea4000800007f */
[----:B--2---:R-:W-:Y:S05]  /*19b60*/  @!P0 BRA `(.L_x_1374) ;  /* 0xfffffffc00f08947 */ /* 0x004fea000383ffff */
[----:B------:R-:W-:Y:S05]  /*19b70*/  BRA `(.L_x_1457) ;  /* 0xffffffbc00fc7947 */ /* 0x000fea000383ffff */
.L_x_1379:
[----:B0-----:R0:W2:Y:S02]  /*19b80*/  SYNCS.PHASECHK.TRANS64.TRYWAIT P0, [R7+URZ+0x30840], R2 ;  /* 0x03084002070075a7 */ /* 0x0010a4000800017f */
[----:B--2---:R-:W-:Y:S05]  /*19b90*/  @!P0 NANOSLEEP.SYNCS 0x989680 ;  /* 0x009896800000895d */ /* 0x004fea0003900000 */
[----:B------:R-:W2:Y:S02]  /*19ba0*/  @!P0 SYNCS.PHASECHK.TRANS64 P0, [R7+URZ+0x30840], R2 ;  /* 0x03084002070085a7 */ /* 0x000ea4000800007f */
[----:B--2---:R-:W-:Y:S05]  /*19bb0*/  @!P0 BRA `(.L_x_1379) ;  /* 0xfffffffc00f08947 */ /* 0x004fea000383ffff */
[----:B------:R-:W-:Y:S05]  /*19bc0*/  BRA `(.L_x_1458) ;  /* 0xffffffc000dc7947 */ /* 0x000fea000383ffff */
.L_x_1380:
[----:B------:R-:W-:Y:S01]  /*19bd0*/  BSSY B1, `(.L_x_1459) ;  /* 0x0000008000017945 */ /* 0x000fe20003800000 */
[----:B------:R-:W-:Y:S02]  /*19be0*/  IMAD.MOV.U32 R13, RZ, RZ, R25 ;  /* 0x000000ffff0d7224 */ /* 0x000fe400078e0019 */
[----:B------:R-:W-:Y:S02]  /*19bf0*/  IMAD.MOV.U32 R12, RZ, RZ, RZ ;  /* 0x000000ffff0c7224 */ /* 0x000fe400078e00ff */
[----:B------:R-:W-:Y:S02]  /*19c00*/  IMAD.MOV.U32 R11, RZ, RZ, 0x181f ;  /* 0x0000181fff0b7424 */ /* 0x000fe400078e00ff */
[----:B------:R-:W-:-:S07]  /*19c10*/  IMAD.MOV.U32 R15, RZ, RZ, -0x1 ;  /* 0xffffffffff0f7424 */ /* 0x000fce00078e00ff */
[----:B-1----:R-:W-:Y:S05]  /*19c20*/  WARPSYNC.COLLECTIVE R15, `(.L_x_1460) ;  /* 0x000000000f087348 */ /* 0x002fea0003c00000 */
[----:B-1----:R0:W1:Y:S02]  /*19c30*/  SHFL.IDX P6, R14, R13, R12, R11 ;  /* 0x0000000c0d0e7389 */ /* 0x00206400000c000b */
[----:B01----:R-:W-:Y:S01]  /*19c40*/  ENDCOLLECTIVE ;  /* 0x000000000000791b */ /* 0x003fe20003800000 */
.L_x_1460:
[----:B------:R-:W-:Y:S05]  /*19c50*/  BSYNC B1 ;  /* 0x0000000000017941 */ /* 0x000fea0003800000 */
.L_x_1459:
        /* <DEDUP_REMOVED lines=12> */
.L_x_1461:
        /* <DEDUP_REMOVED lines=13> */
.L_x_1462:
        /* <DEDUP_REMOVED lines=14> */
.L_x_1463:
[----:B------:R-:W-:Y:S02]  /*19ed0*/  IMAD.MOV.U32 R13, RZ, RZ, R25 ;  /* 0x000000ffff0d7224 */ /* 0x000fe400078e0019 */
[----:B------:R-:W-:Y:S02]  /*19ee0*/  IMAD.MOV.U32 R12, RZ, RZ, 0x2 ;  /* 0x00000002ff0c7424 */ /* 0x000fe400078e00ff */
[----:B------:R-:W-:-:S07]  /*19ef0*/  IMAD.MOV.U32 R2, RZ, RZ, R14 ;  /* 0x000000ffff027224 */ /* 0x000fce00078e000e */
[----:B------:R-:W-:Y:S05]  /*19f00*/  WARPSYNC.COLLECTIVE R15, `(.L_x_1464) ;  /* 0x000000000f087348 */ /* 0x000fea0003c00000 */
[----:B------:R0:W1:Y:S02]  /*19f10*/  SHFL.IDX P6, R14, R13, R12, R11 ;  /* 0x0000000c0d0e7389 */ /* 0x00006400000c000b */
[----:B01----:R-:W-:Y:S01]  /*19f20*/  ENDCOLLECTIVE ;  /* 0x000000000000791b */ /* 0x003fe20003800000 */
.L_x_1464:
        /* <DEDUP_REMOVED lines=14> */
.L_x_1465:
[----:B------:R-:W-:Y:S02]  /*1a010*/  IMAD.MOV.U32 R13, RZ, RZ, R25 ;  /* 0x000000ffff0d7224 */ /* 0x000fe400078e0019 */
[----:B------:R-:W-:Y:S02]  /*1a020*/  IMAD.MOV.U32 R12, RZ, RZ, 0x3 ;  /* 0x00000003ff0c7424 */ /* 0x000fe400078e00ff */
[----:B------:R-:W-:-:S07]  /*1a030*/  IMAD.MOV.U32 R2, RZ, RZ, R14 ;  /* 0x000000ffff027224 */ /* 0x000fce00078e000e */
[----:B------:R-:W-:Y:S05]  /*1a040*/  WARPSYNC.COLLECTIVE R15, `(.L_x_1466) ;  /* 0x000000000f087348 */ /* 0x000fea0003c00000 */
[----:B------:R0:W1:Y:S02]  /*1a050*/  SHFL.IDX P6, R14, R13, R12, R11 ;  /* 0x0000000c0d0e7389 */ /* 0x00006400000c000b */
[----:B01----:R-:W-:Y:S01]  /*1a060*/  ENDCOLLECTIVE ;  /* 0x000000000000791b */ /* 0x003fe20003800000 */
.L_x_1466:
        /* <DEDUP_REMOVED lines=17> */
.L_x_1467:
[----:B------:R-:W-:Y:S01]  /*1a180*/  IMAD.MOV.U32 R2, RZ, RZ, R14 ;  /* 0x000000ffff027224 */ /* 0x000fe200078e000e */
[----:B------:R-:W-:Y:S06]  /*1a190*/  BRA `(.L_x_1468) ;  /* 0xffffffc000587947 */ /* 0x000fec000383ffff */
.L_x_1385:
[----:B--2---:R2:W3:Y:S02]  /*1a1a0*/  SYNCS.PHASECHK.TRANS64.TRYWAIT P0, [R7+URZ+0x30860], R2 ;  /* 0x03086002070075a7 */ /* 0x0044e4000800017f */
[----:B---3--:R-:W-:Y:S05]  /*1a1b0*/  @!P0 NANOSLEEP.SYNCS 0x989680 ;  /* 0x009896800000895d */ /* 0x008fea0003900000 */
[----:B------:R-:W3:Y:S02]  /*1a1c0*/  @!P0 SYNCS.PHASECHK.TRANS64 P0, [R7+URZ+0x30860], R2 ;  /* 0x03086002070085a7 */ /* 0x000ee4000800007f */
[----:B---3--:R-:W-:Y:S05]  /*1a1d0*/  @!P0 BRA `(.L_x_1385) ;  /* 0xfffffffc00f08947 */ /* 0x008fea000383ffff */
[----:B------:R-:W-:Y:S05]  /*1a1e0*/  BRA `(.L_x_1469) ;  /* 0xffffffc000d07947 */ /* 0x000fea000383ffff */
.L_x_1386:
[----:B------:R-:W-:Y:S01]  /*1a1f0*/  BSSY B1, `(.L_x_1470) ;  /* 0x0000008000017945 */ /* 0x000fe20003800000 */
[----:B------:R-:W-:Y:S02]  /*1a200*/  IMAD.MOV.U32 R13, RZ, RZ, R19 ;  /* 0x000000ffff0d7224 */ /* 0x000fe400078e0013 */
[----:B------:R-:W-:Y:S02]  /*1a210*/  IMAD.MOV.U32 R12, RZ, RZ, RZ ;  /* 0x000000ffff0c7224 */ /* 0x000fe400078e00ff */
[----:B------:R-:W-:Y:S02]  /*1a220*/  IMAD.MOV.U32 R11, RZ, RZ, 0x181f ;  /* 0x0000181fff0b7424 */ /* 0x000fe400078e00ff */
[----:B------:R-:W-:-:S07]  /*1a230*/  IMAD.MOV.U32 R15, RZ, RZ, -0x1 ;  /* 0xffffffffff0f7424 */ /* 0x000fce00078e00ff */
[----:B012---:R-:W-:Y:S05]  /*1a240*/  WARPSYNC.COLLECTIVE R15, `(.L_x_1471) ;  /* 0x000000000f087348 */ /* 0x007fea0003c00000 */
[----:B-1----:R1:W3:Y:S02]  /*1a250*/  SHFL.IDX P6, R14, R13, R12, R11 ;  /* 0x0000000c0d0e7389 */ /* 0x0022e400000c000b */
[----:B0123--:R-:W-:Y:S01]  /*1a260*/  ENDCOLLECTIVE ;  /* 0x000000000000791b */ /* 0x00ffe20003800000 */
.L_x_1471:
[----:B------:R-:W-:Y:S05]  /*1a270*/  BSYNC B1 ;  /* 0x0000000000017941 */ /* 0x000fea0003800000 */
.L_x_1470:
[----:B------:R-:W-:Y:S02]  /*1a280*/  IMAD.MOV.U32 R13, RZ, RZ, R18 ;  /* 0x000000ffff0d7224 */ /* 0x000fe400078e0012 */
        /* <DEDUP_REMOVED lines=8> */
.L_x_1472:
[----:B------:R-:W-:Y:S02]  /*1a310*/  IMAD.MOV.U32 R13, RZ, RZ, R19 ;  /* 0x000000ffff0d7224 */ /* 0x000fe400078e0013 */
[----:B------:R-:W-:Y:S02]  /*1a320*/  IMAD.MOV.U32 R12, RZ, RZ, 0x1 ;  /* 0x00000001ff0c7424 */ /* 0x000fe400078e00ff */
[----:B------:R-:W-:-:S07]  /*1a330*/  IMAD.MOV.U32 R2, RZ, RZ, R14 ;  /* 0x000000ffff027224 */ /* 0x000fce00078e000e */
[----:B------:R-:W-:Y:S05]  /*1a340*/  WARPSYNC.COLLECTIVE R15, `(.L_x_1473) ;  /* 0x000000000f087348 */ /* 0x000fea0003c00000 */
[----:B------:R0:W1:Y:S02]  /*1a350*/  SHFL.IDX P6, R14, R13, R12, R11 ;  /* 0x0000000c0d0e7389 */ /* 0x00006400000c000b */
[----:B01----:R-:W-:Y:S01]  /*1a360*/  ENDCOLLECTIVE ;  /* 0x000000000000791b */ /* 0x003fe20003800000 */
.L_x_1473:
        /* <DEDUP_REMOVED lines=18> */
.L_x_1474:
[----:B------:R-:W-:Y:S02]  /*1a490*/  IMAD.MOV.U32 R13, RZ, RZ, R19 ;  /* 0x000000ffff0d7224 */ /* 0x000fe400078e0013 */
[----:B------:R-:W-:Y:S02]  /*1a4a0*/  IMAD.MOV.U32 R12, RZ, RZ, 0x2 ;  /* 0x00000002ff0c7424 */ /* 0x000fe400078e00ff */
[----:B------:R-:W-:-:S07]  /*1a4b0*/  IMAD.MOV.U32 R2, RZ, RZ, R14 ;  /* 0x000000ffff027224 */ /* 0x000fce00078e000e */
[----:B------:R-:W-:Y:S05]  /*1a4c0*/  WARPSYNC.COLLECTIVE R15, `(.L_x_1475) ;  /* 0x000000000f087348 */ /* 0x000fea0003c00000 */
[----:B------:R0:W1:Y:S02]  /*1a4d0*/  SHFL.IDX P6, R14, R13, R12, R11 ;  /* 0x0000000c0d0e7389 */ /* 0x00006400000c000b */
[----:B01----:R-:W-:Y:S01]  /*1a4e0*/  ENDCOLLECTIVE ;  /* 0x000000000000791b */ /* 0x003fe20003800000 */
.L_x_1475:
        /* <DEDUP_REMOVED lines=18> */
.L_x_1476:
[----:B------:R-:W-:Y:S02]  /*1a610*/  IMAD.MOV.U32 R13, RZ, RZ, R19 ;  /* 0x000000ffff0d7224 */ /* 0x000fe400078e0013 */
[----:B------:R-:W-:Y:S02]  /*1a620*/  IMAD.MOV.U32 R12, RZ, RZ, 0x3 ;  /* 0x00000003ff0c7424 */ /* 0x000fe400078e00ff */
[----:B------:R-:W-:-:S07]  /*1a630*/  IMAD.MOV.U32 R2, RZ, RZ, R14 ;  /* 0x000000ffff027224 */ /* 0x000fce00078e000e */
[----:B------:R-:W-:Y:S05]  /*1a640*/  WARPSYNC.COLLECTIVE R15, `(.L_x_1477) ;  /* 0x000000000f087348 */ /* 0x000fea0003c00000 */
[----:B------:R0:W1:Y:S02]  /*1a650*/  SHFL.IDX P6, R14, R13, R12, R11 ;  /* 0x0000000c0d0e7389 */ /* 0x00006400000c000b */
[----:B01----:R-:W-:Y:S01]  /*1a660*/  ENDCOLLECTIVE ;  /* 0x000000000000791b */ /* 0x003fe20003800000 */
.L_x_1477:
        /* <DEDUP_REMOVED lines=13> */
.L_x_1478:
        /* <DEDUP_REMOVED lines=9> */
.L_x_1394:
[----:B0-----:R0:W2:Y:S02]  /*1a7d0*/  SYNCS.PHASECHK.TRANS64.TRYWAIT P0, [R0+URZ+0x30860], R3 ;  /* 0x03086003000075a7 */ /* 0x0010a4000800017f */
[----:B--2---:R-:W-:Y:S05]  /*1a7e0*/  @!P0 NANOSLEEP.SYNCS 0x989680 ;  /* 0x009896800000895d */ /* 0x004fea0003900000 */
[----:B------:R-:W2:Y:S02]  /*1a7f0*/  @!P0 SYNCS.PHASECHK.TRANS64 P0, [R0+URZ+0x30860], R3 ;  /* 0x03086003000085a7 */ /* 0x000ea4000800007f */
[----:B--2---:R-:W-:Y:S05]  /*1a800*/  @!P0 BRA `(.L_x_1394) ;  /* 0xfffffffc00f08947 */ /* 0x004fea000383ffff */
[----:B------:R-:W-:Y:S05]  /*1a810*/  BRA `(.L_x_1480) ;  /* 0xffffffc400407947 */ /* 0x000fea000383ffff */
.L_x_1395:
        /* <DEDUP_REMOVED lines=8> */
.L_x_1482:
[----:B------:R-:W-:Y:S05]  /*1a8a0*/  BSYNC B0 ;  /* 0x0000000000007941 */ /* 0x000fea0003800000 */
.L_x_1481:
        /* <DEDUP_REMOVED lines=9> */
.L_x_1483:
        /* <DEDUP_REMOVED lines=21> */
.L_x_1484:
[----:B------:R-:W-:Y:S01]  /*1aa90*/  @!PT LDS RZ, [RZ] ;  /* 0x00000000fffff984 */ /* 0x000fe20000000800 */
[----:B------:R-:W-:Y:S01]  /*1aaa0*/  @!PT LDS RZ, [RZ] ;  /* 0x00000000fffff984 */ /* 0x000fe20000000800 */
[----:B------:R-:W-:Y:S01]  /*1aab0*/  @!PT LDS RZ, [RZ] ;  /* 0x00000000fffff984 */ /* 0x000fe20000000800 */
[----:B------:R0:W-:Y:S01]  /*1aac0*/  LDGSTS.E.BYPASS.LTC128B.128 [R4+0x4400], desc[UR36][R2.64+0x100], !P4 ;  /* 0x0440010002047fae */ /* 0x0001e2000e101d64 */
[----:B------:R-:W-:Y:S01]  /*1aad0*/  ISETP.LT.OR P4, PT, R5, 0x1, P0 ;  /* 0x000000010500780c */ /* 0x000fe20000781670 */
[----:B------:R-:W-:-:S12]  /*1aae0*/  IMAD.MOV.U32 R13, RZ, RZ, R18 ;  /* 0x000000ffff0d7224 */ /* 0x000fd800078e0012 */
[----:B------:R0:W-:Y:S01]  /*1aaf0*/  LDGSTS.E.BYPASS.LTC128B.128 [R4+0x6400], desc[UR36][R2.64+0x180], !P4 ;  /* 0x0640018002047fae */ /* 0x0001e2000e101d64 */
[----:B------:R-:W-:-:S07]  /*1ab00*/  IMAD.MOV.U32 R7, RZ, RZ, R14 ;  /* 0x000000ffff077224 */ /* 0x000fce00078e000e */
[----:B0-----:R-:W-:Y:S05]  /*1ab10*/  WARPSYNC.COLLECTIVE R15, `(.L_x_1485) ;  /* 0x000000000f087348 */ /* 0x001fea0003c00000 */
[----:B------:R1:W2:Y:S02]  /*1ab20*/  SHFL.IDX P6, R14, R13, R12, R11 ;  /* 0x0000000c0d0e7389 */ /* 0x0002a400000c000b */
[----:B012---:R-:W-:Y:S01]  /*1ab30*/  ENDCOLLECTIVE ;  /* 0x000000000000791b */ /* 0x007fe20003800000 */
.L_x_1485:
[----:B------:R-:W-:Y:S02]  /*1ab40*/  IMAD.MOV.U32 R13, RZ, RZ, R19 ;  /* 0x000000ffff0d7224 */ /* 0x000fe400078e0013 */
[----:B------:R-:W-:Y:S01]  /*1ab50*/  IMAD.MOV.U32 R12, RZ, RZ, 0x2 ;  /* 0x00000002ff0c7424 */ /* 0x000fe200078e00ff */
[----:B------:R-:W-:-:S13]  /*1ab60*/  IADD3 R2, P4, R14, R6, RZ ;  /* 0x000000060e027210 */ /* 0x000fda0007f9e0ff */
[----:B------:R-:W-:Y:S05]  /*1ab70*/  WARPSYNC.COLLECTIVE R15, `(.L_x_1486) ;  /* 0x000000000f087348 */ /* 0x000fea0003c00000 */
[----:B------:R0:W1:Y:S02]  /*1ab80*/  SHFL.IDX P6, R14, R13, R12, R11 ;  /* 0x0000000c0d0e7389 */ /* 0x00006400000c000b */
[----:B01----:R-:W-:Y:S01]  /*1ab90*/  ENDCOLLECTIVE ;  /* 0x000000000000791b */ /* 0x003fe20003800000 */
.L_x_1486:
        /* <DEDUP_REMOVED lines=12> */
.L_x_1487:
        /* <DEDUP_REMOVED lines=14> */
.L_x_1488:
        /* <DEDUP_REMOVED lines=12> */
.L_x_1489:
        /* <DEDUP_REMOVED lines=9> */
.L_x_1400:
        /* <DEDUP_REMOVED lines=8> */
.L_x_1492:
[----:B------:R-:W-:Y:S05]  /*1af10*/  BSYNC B0 ;  /* 0x0000000000007941 */ /* 0x000fea0003800000 */
.L_x_1491:
        /* <DEDUP_REMOVED lines=9> */
.L_x_1493:
[----:B------:R-:W-:Y:S02]  /*1afb0*/  ULDC UR4, c[0x0][0xc3c] ;  /* 0x00030f0000047ab9 */ /* 0x000fe40000000800 */
[----:B------:R-:W-:-:S13]  /*1afc0*/  ISETP.GE.OR P1, PT, R9, UR4, !P0 ;  /* 0x0000000409007c0c */ /* 0x000fda000c726670 */
[----:B------:R-:W0:Y:S08]  /*1afd0*/  @!P1 LDC.64 R2, c[0x0][0xc80] ;  /* 0x00032000ff029b82 */ /* 0x000e300000000a00 */
[----:B------:R-:W1:Y:S01]  /*1afe0*/  @!P1 LDC.64 R4, c[0x0][0xc78] ;  /* 0x00031e00ff049b82 */ /* 0x000e620000000a00 */
[----:B------:R-:W-:Y:S02]  /*1aff0*/  IMAD.MOV.U32 R25, RZ, RZ, RZ ;  /* 0x000000ffff197224 */ /* 0x000fe400078e00ff */
[----:B------:R-:W-:-:S02]  /*1b000*/  IMAD.MOV.U32 R11, RZ, RZ, RZ ;  /* 0x000000ffff0b7224 */ /* 0x000fc400078e00ff */
[----:B------:R-:W-:Y:S02]  /*1b010*/  IMAD.MOV.U32 R7, RZ, RZ, R14 ;  /* 0x000000ffff077224 */ /* 0x000fe400078e000e */
[----:B0-----:R-:W-:-:S05]  /*1b020*/  @!P1 IMAD.WIDE R2, R9, 0x4, R2 ;  /* 0x0000000409029825 */ /* 0x001fca00078e0202 */
[----:B------:R1:W2:Y:S02]  /*1b030*/  @!P1 LDG.E R6, desc[UR36][R2.64] ;  /* 0x0000002402069981 */ /* 0x0002a4000c1e1900 */
[----:B-1----:R-:W-:-:S05]  /*1b040*/  @!P1 IMAD.WIDE R2, R9, 0x4, R4 ;  /* 0x0000000409029825 */ /* 0x002fca00078e0204 */
[----:B------:R-:W3:Y:S01]  /*1b050*/  @!P1 LDG.E R5, desc[UR36][R2.64] ;  /* 0x0000002402059981 */ /* 0x000ee2000c1e1900 */
[----:B------:R-:W-:Y:S01]  /*1b060*/  IMAD.MOV.U32 R4, RZ, RZ, RZ ;  /* 0x000000ffff047224 */ /* 0x000fe200078e00ff */
[C---:B------:R-:W-:Y:S02]  /*1b070*/  ISETP.GE.U32.AND P2, PT, R8.reuse, 0x2, PT ;  /* 0x000000020800780c */ /* 0x040fe40003f46070 */
        /* <DEDUP_REMOVED lines=11> */
.L_x_1494:
[----:B------:R-:W-:Y:S01]  /*1b130*/  IMAD.MOV.U32 R12, RZ, RZ, 0x2 ;  /* 0x00000002ff0c7424 */ /* 0x000fe200078e00ff */
[----:B------:R-:W-:-:S05]  /*1b140*/  SEL R14, R14, RZ, P1 ;  /* 0x000000ff0e0e7207 */ /* 0x000fca0000800000 */
[----:B------:R-:W-:-:S04]  /*1b150*/  IMAD.IADD R5, R13, 0x1, R14 ;  /* 0x000000010d057824 */ /* 0x000fc800078e020e */
[----:B------:R-:W-:-:S07]  /*1b160*/  IMAD.MOV.U32 R13, RZ, RZ, R5 ;  /* 0x000000ffff0d7224 */ /* 0x000fce00078e0005 */
[----:B------:R-:W-:Y:S05]  /*1b170*/  WARPSYNC.COLLECTIVE R15, `(.L_x_1495) ;  /* 0x000000000f087348 */ /* 0x000fea0003c00000 */
[----:B------:R0:W1:Y:S02]  /*1b180*/  SHFL.UP P6, R14, R13, R12, R11 ;  /* 0x0400000c0d0e7389 */ /* 0x00006400000c000b */
[----:B01----:R-:W-:Y:S01]  /*1b190*/  ENDCOLLECTIVE ;  /* 0x000000000000791b */ /* 0x003fe20003800000 */
.L_x_1495:
[----:B------:R-:W-:Y:S01]  /*1b1a0*/  IMAD.MOV.U32 R12, RZ, RZ, 0x4 ;  /* 0x00000004ff0c7424 */ /* 0x000fe200078e00ff */
[----:B------:R-:W-:-:S05]  /*1b1b0*/  SEL R2, R14, RZ, P2 ;  /* 0x000000ff0e027207 */ /* 0x000fca0001000000 */
[----:B------:R-:W-:-:S04]  /*1b1c0*/  IMAD.IADD R2, R5, 0x1, R2 ;  /* 0x0000000105027824 */ /* 0x000fc800078e0202 */
[----:B------:R-:W-:-:S07]  /*1b1d0*/  IMAD.MOV.U32 R13, RZ, RZ, R2 ;  /* 0x000000ffff0d7224 */ /* 0x000fce00078e0002 */
[----:B------:R-:W-:Y:S05]  /*1b1e0*/  WARPSYNC.COLLECTIVE R15, `(.L_x_1496) ;  /* 0x000000000f087348 */ /* 0x000fea0003c00000 */
[----:B------:R0:W1:Y:S02]  /*1b1f0*/  SHFL.UP P6, R14, R13, R12, R11 ;  /* 0x0400000c0d0e7389 */ /* 0x00006400000c000b */
[----:B01----:R-:W-:Y:S01]  /*1b200*/  ENDCOLLECTIVE ;  /* 0x000000000000791b */ /* 0x003fe20003800000 */
.L_x_1496:
[----:B------:R-:W-:Y:S01]  /*1b210*/  IMAD.MOV.U32 R12, RZ, RZ, 0x8 ;  /* 0x00000008ff0c7424 */ /* 0x000fe200078e00ff */
[----:B------:R-:W-:-:S05]  /*1b220*/  SEL R3, R14, RZ, P3 ;  /* 0x000000ff0e037207 */ /* 0x000fca0001800000 */
[----:B------:R-:W-:-:S04]  /*1b230*/  IMAD.IADD R3, R2, 0x1, R3 ;  /* 0x0000000102037824 */ /* 0x000fc800078e0203 */
[----:B------:R-:W-:-:S07]  /*1b240*/  IMAD.MOV.U32 R13, RZ, RZ, R3 ;  /* 0x000000ffff0d7224 */ /* 0x000fce00078e0003 */
[----:B------:R-:W-:Y:S05]  /*1b250*/  WARPSYNC.COLLECTIVE R15, `(.L_x_1497) ;  /* 0x000000000f087348 */ /* 0x000fea0003c00000 */
[----:B------:R0:W1:Y:S02]  /*1b260*/  SHFL.UP P6, R14, R13, R12, R11 ;  /* 0x0400000c0d0e7389 */ /* 0x00006400000c000b */
[----:B01----:R-:W-:Y:S01]  /*1b270*/  ENDCOLLECTIVE ;  /* 0x000000000000791b */ /* 0x003fe20003800000 */
.L_x_1497:
[----:B------:R-:W-:Y:S01]  /*1b280*/  IMAD.MOV.U32 R12, RZ, RZ, 0x10 ;  /* 0x00000010ff0c7424 */ /* 0x000fe200078e00ff */
[----:B------:R-:W-:-:S05]  /*1b290*/  SEL R14, R14, RZ, P4 ;  /* 0x000000ff0e0e7207 */ /* 0x000fca0002000000 */
[----:B------:R-:W-:-:S04]  /*1b2a0*/  IMAD.IADD R5, R3, 0x1, R14 ;  /* 0x0000000103057824 */ /* 0x000fc800078e020e */
[----:B------:R-:W-:-:S07]  /*1b2b0*/  IMAD.MOV.U32 R13, RZ, RZ, R5 ;  /* 0x000000ffff0d7224 */ /* 0x000fce00078e0005 */
[----:B------:R-:W-:Y:S05]  /*1b2c0*/  WARPSYNC.COLLECTIVE R15, `(.L_x_1498) ;  /* 0x000000000f087348 */ /* 0x000fea0003c00000 */
[----:B------:R0:W1:Y:S02]  /*1b2d0*/  SHFL.UP P6, R14, R13, R12, R11 ;  /* 0x0400000c0d0e7389 */ /* 0x00006400000c000b */
[----:B01----:R-:W-:Y:S01]  /*1b2e0*/  ENDCOLLECTIVE ;  /* 0x000000000000791b */ /* 0x003fe20003800000 */
.L_x_1498:
        /* <DEDUP_REMOVED lines=8> */
.L_x_1499:
[----:B------:R-:W-:Y:S05]  /*1b370*/  BRA `(.L_x_1500) ;  /* 0xffffffc000947947 */ /* 0x000fea000383ffff */
.L_x_1403:
[----:B------:R-:W-:Y:S01]  /*1b380*/  BSSY B0, `(.L_x_1501) ;  /* 0x0000007000007945 */ /* 0x000fe20003800000 */
[----:B------:R-:W-:Y:S02]  /*1b390*/  IMAD.MOV.U32 R12, RZ, RZ, 0x1 ;  /* 0x00000001ff0c7424 */ /* 0x000fe400078e00ff */
[----:B------:R-:W-:Y:S02]  /*1b3a0*/  IMAD.MOV.U32 R11, RZ, RZ, RZ ;  /* 0x000000ffff0b7224 */ /* 0x000fe400078e00ff */
[----:B------:R-:W-:-:S07]  /*1b3b0*/  IMAD.MOV.U32 R15, RZ, RZ, -0x1 ;  /* 0xffffffffff0f7424 */ /* 0x000fce00078e00ff */
[----:B------:R-:W-:Y:S05]  /*1b3c0*/  WARPSYNC.COLLECTIVE R15, `(.L_x_1502) ;  /* 0x000000000f087348 */ /* 0x000fea0003c00000 */
[----:B------:R0:W1:Y:S02]  /*1b3d0*/  SHFL.UP P6, R14, R13, R12, R11 ;  /* 0x0400000c0d0e7389 */ /* 0x00006400000c000b */
[----:B01----:R-:W-:Y:S01]  /*1b3e0*/  ENDCOLLECTIVE ;  /* 0x000000000000791b */ /* 0x003fe20003800000 */
.L_x_1502:
[----:B------:R-:W-:Y:S05]  /*1b3f0*/  BSYNC B0 ;  /* 0x0000000000007941 */ /* 0x000fea0003800000 */
.L_x_1501:
        /* <DEDUP_REMOVED lines=8> */
.L_x_1503:
[----:B------:R-:W-:Y:S01]  /*1b480*/  IMAD.MOV.U32 R12, RZ, RZ, 0x4 ;  /* 0x00000004ff0c7424 */ /* 0x000fe200078e00ff */
[----:B------:R-:W-:-:S05]  /*1b490*/  SEL R2, R14, RZ, P2 ;  /* 0x000000ff0e027207 */ /* 0x000fca0001000000 */
[----:B------:R-:W-:-:S04]  /*1b4a0*/  IMAD.IADD R2, R13, 0x1, R2 ;  /* 0x000000010d027824 */ /* 0x000fc800078e0202 */
[----:B------:R-:W-:-:S07]  /*1b4b0*/  IMAD.MOV.U32 R13, RZ, RZ, R2 ;  /* 0x000000ffff0d7224 */ /* 0x000fce00078e0002 */
[----:B------:R-:W-:Y:S05]  /*1b4c0*/  WARPSYNC.COLLECTIVE R15, `(.L_x_1504) ;  /* 0x000000000f087348 */ /* 0x000fea0003c00000 */
[----:B------:R0:W1:Y:S02]  /*1b4d0*/  SHFL.UP P6, R14, R13, R12, R11 ;  /* 0x0400000c0d0e7389 */ /* 0x00006400000c000b */
[----:B01----:R-:W-:Y:S01]  /*1b4e0*/  ENDCOLLECTIVE ;  /* 0x000000000000791b */ /* 0x003fe20003800000 */
.L_x_1504:
[----:B------:R-:W-:Y:S01]  /*1b4f0*/  IMAD.MOV.U32 R12, RZ, RZ, 0x8 ;  /* 0x00000008ff0c7424 */ /* 0x000fe200078e00ff */
[----:B------:R-:W-:-:S05]  /*1b500*/  SEL R3, R14, RZ, P3 ;  /* 0x000000ff0e037207 */ /* 0x000fca0001800000 */
[----:B------:R-:W-:-:S04]  /*1b510*/  IMAD.IADD R3, R2, 0x1, R3 ;  /* 0x0000000102037824 */ /* 0x000fc800078e0203 */
[----:B------:R-:W-:-:S07]  /*1b520*/  IMAD.MOV.U32 R13, RZ, RZ, R3 ;  /* 0x000000ffff0d7224 */ /* 0x000fce00078e0003 */
[----:B------:R-:W-:Y:S05]  /*1b530*/  WARPSYNC.COLLECTIVE R15, `(.L_x_1505) ;  /* 0x000000000f087348 */ /* 0x000fea0003c00000 */
[----:B------:R0:W1:Y:S02]  /*1b540*/  SHFL.UP P6, R14, R13, R12, R11 ;  /* 0x0400000c0d0e7389 */ /* 0x00006400000c000b */
[----:B01----:R-:W-:Y:S01]  /*1b550*/  ENDCOLLECTIVE ;  /* 0x000000000000791b */ /* 0x003fe20003800000 */
.L_x_1505:
[----:B------:R-:W-:Y:S01]  /*1b560*/  IMAD.MOV.U32 R12, RZ, RZ, 0x10 ;  /* 0x00000010ff0c7424 */ /* 0x000fe200078e00ff */
[----:B------:R-:W-:-:S05]  /*1b570*/  SEL R14, R14, RZ, P4 ;  /* 0x000000ff0e0e7207 */ /* 0x000fca0002000000 */
[----:B------:R-:W-:-:S04]  /*1b580*/  IMAD.IADD R5, R3, 0x1, R14 ;  /* 0x0000000103057824 */ /* 0x000fc800078e020e */
[----:B------:R-:W-:-:S07]  /*1b590*/  IMAD.MOV.U32 R13, RZ, RZ, R5 ;  /* 0x000000ffff0d7224 */ /* 0x000fce00078e0005 */
[----:B------:R-:W-:Y:S05]  /*1b5a0*/  WARPSYNC.COLLECTIVE R15, `(.L_x_1506) ;  /* 0x000000000f087348 */ /* 0x000fea0003c00000 */
[----:B------:R0:W1:Y:S02]  /*1b5b0*/  SHFL.UP P6, R14, R13, R12, R11 ;  /* 0x0400000c0d0e7389 */ /* 0x00006400000c000b */
[----:B01----:R-:W-:Y:S01]  /*1b5c0*/  ENDCOLLECTIVE ;  /* 0x000000000000791b */ /* 0x003fe20003800000 */
.L_x_1506:
        /* <DEDUP_REMOVED lines=8> */
.L_x_1507:
[----:B------:R-:W-:Y:S05]  /*1b650*/  BRA `(.L_x_1508) ;  /* 0xffffffc000807947 */ /* 0x000fea000383ffff */
.L_x_1405:
[----:B------:R-:W-:Y:S01]  /*1b660*/  BSSY B0, `(.L_x_1509) ;  /* 0x0000006000007945 */ /* 0x000fe20003800000 */
[----:B------:R-:W-:Y:S01]  /*1b670*/  PLOP3.LUT P6, PT, P6, PT, PT, 0x8, 0x0 ;  /* 0x000000000000781c */ /* 0x000fe200037ce170 */
[----:B------:R-:W-:-:S12]  /*1b680*/  IMAD.MOV.U32 R15, RZ, RZ, -0x1 ;  /* 0xffffffffff0f7424 */ /* 0x000fd800078e00ff */
[----:B0-----:R-:W-:Y:S05]  /*1b690*/  WARPSYNC.COLLECTIVE R15, `(.L_x_1510) ;  /* 0x000000000f087348 */ /* 0x001fea0003c00000 */
[----:B------:R-:W-:Y:S01]  /*1b6a0*/  VOTE.ANY R14, PT, P6 ;  /* 0x00000000000e7806 */ /* 0x000fe200030e0100 */
[----:B0-----:R-:W-:Y:S06]  /*1b6b0*/  ENDCOLLECTIVE ;  /* 0x000000000000791b */ /* 0x001fec0003800000 */
.L_x_1510:
[----:B------:R-:W-:Y:S05]  /*1b6c0*/  BSYNC B0 ;  /* 0x0000000000007941 */ /* 0x000fea0003800000 */
.L_x_1509:
[----:B------:R-:W-:Y:S02]  /*1b6d0*/  IMAD.MOV.U32 R3, RZ, RZ, R14 ;  /* 0x000000ffff037224 */ /* 0x000fe400078e000e */
[----:B------:R-:W-:Y:S02]  /*1b6e0*/  IMAD.MOV.U32 R13, RZ, RZ, R25 ;  /* 0x000000ffff0d7224 */ /* 0x000fe400078e0019 */
[----:B------:R0:W1:Y:S01]  /*1b6f0*/  POPC R12, R3 ;  /* 0x00000003000c7309 */ /* 0x0000620000000000 */
[----:B------:R-:W-:Y:S02]  /*1b700*/  IMAD.MOV.U32 R11, RZ, RZ, 0x1f ;  /* 0x0000001fff0b7424 */ /* 0x000fe400078e00ff */
[----:B------:R-:W-:-:S07]  /*1b710*/  IMAD.MOV.U32 R15, RZ, RZ, -0x1 ;  /* 0xffffffffff0f7424 */ /* 0x000fce00078e00ff */
[----:B01----:R-:W-:Y:S05]  /*1b720*/  WARPSYNC.COLLECTIVE R15, `(.L_x_1511) ;  /* 0x000000000f087348 */ /* 0x003fea0003c00000 */
[----:B-1----:R1:W2:Y:S02]  /*1b730*/  SHFL.IDX P6, R14, R13, R12, R11 ;  /* 0x0000000c0d0e7389 */ /* 0x0022a400000c000b */
[----:B012---:R-:W-:Y:S01]  /*1b740*/  ENDCOLLECTIVE ;  /* 0x000000000000791b */ /* 0x007fe20003800000 */
.L_x_1511:
[----:B------:R-:W-:Y:S02]  /*1b750*/  IMAD.IADD R27, R12, 0x1, R27 ;  /* 0x000000010c1b7824 */ /* 0x000fe400078e021b */
[----:B------:R-:W-:Y:S02]  /*1b760*/  IMAD.MOV.U32 R13, RZ, RZ, R4 ;  /* 0x000000ffff0d7224 */ /* 0x000fe400078e0004 */
[----:B------:R-:W-:-:S07]  /*1b770*/  IMAD.MOV.U32 R25, RZ, RZ, R14 ;  /* 0x000000ffff197224 */ /* 0x000fce00078e000e */
[----:B------:R-:W-:Y:S05]  /*1b780*/  WARPSYNC.COLLECTIVE R15, `(.L_x_1512) ;  /* 0x000000000f087348 */ /* 0x000fea0003c00000 */
[----:B------:R0:W1:Y:S02]  /*1b790*/  SHFL.IDX P6, R14, R13, R12, R11 ;  /* 0x0000000c0d0e7389 */ /* 0x00006400000c000b */
[----:B01----:R-:W-:Y:S01]  /*1b7a0*/  ENDCOLLECTIVE ;  /* 0x000000000000791b */ /* 0x003fe20003800000 */
.L_x_1512:
[----:B------:R-:W-:Y:S01]  /*1b7b0*/  IMAD.MOV.U32 R4, RZ, RZ, R14 ;  /* 0x000000ffff047224 */ /* 0x000fe200078e000e */
[----:B------:R-:W-:Y:S06]  /*1b7c0*/  BRA `(.L_x_1513) ;  /* 0xffffffc000647947 */ /* 0x000fec000383ffff */
.L_x_1407:
[----:B------:R-:W-:Y:S01]  /*1b7d0*/  BSSY B0, `(.L_x_1514) ;  /* 0x0000007000007945 */ /* 0x000fe20003800000 */
[----:B------:R-:W-:Y:S02]  /*1b7e0*/  IMAD.MOV.U32 R13, RZ, RZ, R2 ;  /* 0x000000ffff0d7224 */ /* 0x000fe400078e0002 */
[----:B------:R-:W-:Y:S02]  /*1b7f0*/  IMAD.MOV.U32 R11, RZ, RZ, 0x1f ;  /* 0x0000001fff0b7424 */ /* 0x000fe400078e00ff */
[----:B------:R-:W-:-:S07]  /*1b800*/  IMAD.MOV.U32 R15, RZ, RZ, -0x1 ;  /* 0xffffffffff0f7424 */ /* 0x000fce00078e00ff */
[----:B0-23--:R-:W-:Y:S05]  /*1b810*/  WARPSYNC.COLLECTIVE R15, `(.L_x_1515) ;  /* 0x000000000f087348 */ /* 0x00dfea0003c00000 */
[----:B------:R1:W4:Y:S02]  /*1b820*/  SHFL.IDX P6, R14, R13, R12, R11 ;  /* 0x0000000c0d0e7389 */ /* 0x00032400000c000b */
[----:B01234-:R-:W-:Y:S01]  /*1b830*/  ENDCOLLECTIVE ;  /* 0x000000000000791b */ /* 0x01ffe20003800000 */
.L_x_1515:
[----:B------:R-:W-:Y:S05]  /*1b840*/  BSYNC B0 ;  /* 0x0000000000007941 */ /* 0x000fea0003800000 */
.L_x_1514:
[----:B------:R-:W-:Y:S01]  /*1b850*/  IMAD.MOV.U32 R6, RZ, RZ, R14 ;  /* 0x000000ffff067224 */ /* 0x000fe200078e000e */
[----:B------:R-:W-:Y:S06]  /*1b860*/  BRA `(.L_x_1406) ;  /* 0xffffffc000547947 */ /* 0x000fec000383ffff */
.L_x_1413:
[----:B0-----:R0:W1:Y:S02]  /*1b870*/  SYNCS.PHASECHK.TRANS64.TRYWAIT P0, [R7+URZ+0x30820], R0 ;  /* 0x03082000070075a7 */ /* 0x001064000800017f */
[----:B-1----:R-:W-:Y:S05]  /*1b880*/  @!P0 NANOSLEEP.SYNCS 0x989680 ;  /* 0x009896800000895d */ /* 0x002fea0003900000 */
[----:B------:R-:W1:Y:S02]  /*1b890*/  @!P0 SYNCS.PHASECHK.TRANS64 P0, [R7+URZ+0x30820], R0 ;  /* 0x03082000070085a7 */ /* 0x000e64000800007f */
[----:B-1----:R-:W-:Y:S05]  /*1b8a0*/  @!P0 BRA `(.L_x_1413) ;  /* 0xfffffffc00f08947 */ /* 0x002fea000383ffff */
[----:B------:R-:W-:Y:S05]  /*1b8b0*/  BRA `(.L_x_1516) ;  /* 0xffffffc800ac7947 */ /* 0x000fea000383ffff */
.L_x_1414:
[----:B------:R-:W1:Y:S01]  /*1b8c0*/  S2R R2, SR_TID.X ;  /* 0x0000000000027919 */ /* 0x000e620000002100 */
[----:B------:R-:W-:Y:S01]  /*1b8d0*/  BSSY B0, `(.L_x_1517) ;  /* 0x000000a000007945 */ /* 0x000fe20003800000 */
[----:B------:R-:W-:Y:S02]  /*1b8e0*/  IMAD.MOV.U32 R12, RZ, RZ, RZ ;  /* 0x000000ffff0c7224 */ /* 0x000fe400078e00ff */
[----:B------:R-:W-:Y:S02]  /*1b8f0*/  IMAD.MOV.U32 R11, RZ, RZ, 0x1f ;  /* 0x0000001fff0b7424 */ /* 0x000fe400078e00ff */
[----:B------:R-:W-:Y:S01]  /*1b900*/  IMAD.MOV.U32 R15, RZ, RZ, -0x1 ;  /* 0xffffffffff0f7424 */ /* 0x000fe200078e00ff */
[----:B-1----:R-:W-:-:S04]  /*1b910*/  SHF.R.U32.HI R2, RZ, 0x5, R2 ;  /* 0x00000005ff027819 */ /* 0x002fc80000011602 */
[----:B------:R-:W-:-:S05]  /*1b920*/  LOP3.LUT R2, R2, 0x3, RZ, 0xc0, !PT ;  /* 0x0000000302027812 */ /* 0x000fca00078ec0ff */
[----:B------:R-:W-:-:S07]  /*1b930*/  IMAD.MOV.U32 R13, RZ, RZ, R2 ;  /* 0x000000ffff0d7224 */ /* 0x000fce00078e0002 */
[----:B0-2---:R-:W-:Y:S05]  /*1b940*/  WARPSYNC.COLLECTIVE R15, `(.L_x_1518) ;  /* 0x000000000f087348 */ /* 0x005fea0003c00000 */
[----:B------:R1:W3:Y:S02]  /*1b950*/  SHFL.IDX P6, R14, R13, R12, R11 ;  /* 0x0000000c0d0e7389 */ /* 0x0002e400000c000b */
[----:B0123--:R-:W-:Y:S01]  /*1b960*/  ENDCOLLECTIVE ;  /* 0x000000000000791b */ /* 0x00ffe20003800000 */
.L_x_1518:
[----:B------:R-:W-:Y:S05]  /*1b970*/  BSYNC B0 ;  /* 0x0000000000007941 */ /* 0x000fea0003800000 */
.L_x_1517:
[----:B------:R-:W-:Y:S05]  /*1b980*/  BRA `(.L_x_1519) ;  /* 0xffffffc800947947 */ /* 0x000fea000383ffff */
.L_x_1417:
[----:B------:R-:W-:Y:S01]  /*1b990*/  BSSY B1, `(.L_x_1520) ;  /* 0x0000006000017945 */ /* 0x000fe20003800000 */
[----:B------:R-:W-:-:S07]  /*1b9a0*/  IMAD.MOV.U32 R15, RZ, RZ, -0x1 ;  /* 0xffffffffff0f7424 */ /* 0x000fce00078e00ff */
[----:B0-2---:R-:W-:Y:S05]  /*1b9b0*/  WARPSYNC.COLLECTIVE R15, `(.L_x_1521) ;  /* 0x000000000f0c7348 */ /* 0x005fea0003c00000 */
[----:B------:R-:W-:Y:S02]  /*1b9c0*/  ELECT P6, UR62, PT ;  /* 0x00000000003e782f */ /* 0x000fe400038c0000 */
[----:B------:R-:W-:Y:S01]  /*1b9d0*/  MOV R14, UR62 ;  /* 0x0000003e000e7c02 */ /* 0x000fe20008000f00 */
[----:B0-2---:R-:W-:Y:S10]  /*1b9e0*/  ENDCOLLECTIVE ;  /* 0x000000000000791b */ /* 0x005ff40003800000 */
.L_x_1521:
[----:B------:R-:W-:Y:S05]  /*1b9f0*/  BSYNC B1 ;  /* 0x0000000000017941 */ /* 0x000fea0003800000 */
.L_x_1520:
[----:B------:R-:W-:Y:S05]  /*1ba00*/  BRA `(.L_x_1522) ;  /* 0xffffffc8008c7947 */ /* 0x000fea000383ffff */
.L_x_1419:
[----:B0-----:R0:W1:Y:S02]  /*1ba10*/  SYNCS.PHASECHK.TRANS64.TRYWAIT P1, [R5+URZ+0x30840], R0 ;  /* 0x03084000050075a7 */ /* 0x001064000802017f */
[----:B-1----:R-:W-:Y:S05]  /*1ba20*/  @!P1 NANOSLEEP.SYNCS 0x989680 ;  /* 0x009896800000995d */ /* 0x002fea0003900000 */
[----:B------:R-:W1:Y:S02]  /*1ba30*/  @!P1 SYNCS.PHASECHK.TRANS64 P1, [R5+URZ+0x30840], R0 ;  /* 0x03084000050095a7 */ /* 0x000e64000802007f */
[----:B-1----:R-:W-:Y:S05]  /*1ba40*/  @!P1 BRA `(.L_x_1419) ;  /* 0xfffffffc00f09947 */ /* 0x002fea000383ffff */
[----:B------:R-:W-:Y:S05]  /*1ba50*/  BRA `(.L_x_1523) ;  /* 0xffffffc800b47947 */ /* 0x000fea000383ffff */
.L_x_1421:
[----:B-1----:R1:W3:Y:S02]  /*1ba60*/  SYNCS.PHASECHK.TRANS64.TRYWAIT P1, [R3+URZ+0x30840], R2 ;  /* 0x03084002030075a7 */ /* 0x0022e4000802017f */
[----:B---3--:R-:W-:Y:S05]  /*1ba70*/  @!P1 NANOSLEEP.SYNCS 0x989680 ;  /* 0x009896800000995d */ /* 0x008fea0003900000 */
[----:B------:R-:W3:Y:S02]  /*1ba80*/  @!P1 SYNCS.PHASECHK.TRANS64 P1, [R3+URZ+0x30840], R2 ;  /* 0x03084002030095a7 */ /* 0x000ee4000802007f */
[----:B---3--:R-:W-:Y:S05]  /*1ba90*/  @!P1 BRA `(.L_x_1421) ;  /* 0xfffffffc00f09947 */ /* 0x008fea000383ffff */
[----:B------:R-:W-:Y:S05]  /*1baa0*/  BRA `(.L_x_1524) ;  /* 0xffffffc800c07947 */ /* 0x000fea000383ffff */
.L_x_1423:
[----:B---3--:R3:W4:Y:S02]  /*1bab0*/  SYNCS.PHASECHK.TRANS64.TRYWAIT P1, [R5+URZ+0x30860], R0 ;  /* 0x03086000050075a7 */ /* 0x008724000802017f */
[----:B----4-:R-:W-:Y:S05]  /*1bac0*/  @!P1 NANOSLEEP.SYNCS 0x989680 ;  /* 0x009896800000995d */ /* 0x010fea0003900000 */
[----:B------:R-:W4:Y:S02]  /*1bad0*/  @!P1 SYNCS.PHASECHK.TRANS64 P1, [R5+URZ+0x30860], R0 ;  /* 0x03086000050095a7 */ /* 0x000f24000802007f */
[----:B----4-:R-:W-:Y:S05]  /*1bae0*/  @!P1 BRA `(.L_x_1423) ;  /* 0xfffffffc00f09947 */ /* 0x010fea000383ffff */
[----:B------:R-:W-:Y:S05]  /*1baf0*/  BRA `(.L_x_1525) ;  /* 0xffffffc800bc7947 */ /* 0x000fea000383ffff */
.L_x_1526:
        /* <DEDUP_REMOVED lines=16> */
.L_x_3275:


//--------------------- .text._ZN7cutlass13device_kernelIN5flash11enable_sm90INS1_16FlashAttnFwdSm90INS1_25CollectiveMainloopFwdSm90ILi2EN4cute5tupleIJNS5_1CILi1EEES8_S8_EEENS6_IJNS7_ILi128EEENS7_ILi64EEENS7_ILi256EEEEEELi256ENS_6half_tEfNS_4arch4Sm90ELb0ELb1ELb0ELb1ELb1ELb1ELb0ELb1ELb1ELb1ELb1ELb0EEENS1_21CollectiveEpilogueFwdINS6_IJSA_SC_SB_EEES9_SE_SG_Li256ELb1ELb1ELb1ELb0EEENS1_36VarlenDynamicPersistentTileSchedulerILi128ELi64ELi256ELi128ELb1ELb1ELb1ELb1ELb0ELb1EEEEEEEEEvNT_6ParamsE --------------------------
	.section	.text._ZN7cutlass13device_kernelIN5flash11enable_sm90INS1_16FlashAttnFwdSm90INS1_25CollectiveMainloopFwdSm90ILi2EN4cute5tupleIJNS5_1CILi1EEES8_S8_EEENS6_IJNS7_ILi128EEENS7_ILi64EEENS7_ILi256EEEEEELi256ENS_6half_tEfNS_4arch4Sm90ELb0ELb1ELb0ELb1ELb1ELb1ELb0ELb1ELb1ELb1ELb1ELb0EEENS1_21CollectiveEpilogueFwdINS6_IJSA_SC_SB_EEES9_SE_SG_Li256ELb1ELb1ELb1ELb0EEENS1_36VarlenDynamicPersistentTileSchedulerILi128ELi64ELi256ELi128ELb1ELb1ELb1ELb1ELb0ELb1EEEEEEEEEvNT_6ParamsE,"ax",@progbits
	.align	128
.text._ZN7cutlass13device_kernelIN5flash11enable_sm90INS1_16FlashAttnFwdSm90INS1_25CollectiveMainloopFwdSm90ILi2EN4cute5tupleIJNS5_1CILi1EEES8_S8_EEENS6_IJNS7_ILi128EEENS7_ILi64EEENS7_ILi256EEEEEELi256ENS_6half_tEfNS_4arch4Sm90ELb0ELb1ELb0ELb1ELb1ELb1ELb0ELb1ELb1ELb1ELb1ELb0EEENS1_21CollectiveEpilogueFwdINS6_IJSA_SC_SB_EEES9_SE_SG_Li256ELb1ELb1ELb1ELb0EEENS1_36VarlenDynamicPersistentTileSchedulerILi128ELi64ELi256ELi128ELb1ELb1ELb1ELb1ELb0ELb1EEEEEEEEEvNT_6ParamsE:
        .type           _ZN7cutlass13device_kernelIN5flash11enable_sm90INS1_16FlashAttnFwdSm90INS1_25CollectiveMainloopFwdSm90ILi2EN4cute5tupleIJNS5_1CILi1EEES8_S8_EEENS6_IJNS7_ILi128EEENS7_ILi64EEENS7_ILi256EEEEEELi256ENS_6half_tEfNS_4arch4Sm90ELb0ELb1ELb0ELb1ELb1ELb1ELb0ELb1ELb1ELb1ELb1ELb0EEENS1_21CollectiveEpilogueFwdINS6_IJSA_SC_SB_EEES9_SE_SG_Li256ELb1ELb1ELb1ELb0EEENS1_36VarlenDynamicPersistentTileSchedulerILi128ELi64ELi256ELi128ELb1ELb1ELb1ELb1ELb0ELb1EEEEEEEEEvNT_6ParamsE,@function
        .size           _ZN7cutlass13device_kernelIN5flash11enable_sm90INS1_16FlashAttnFwdSm90INS1_25CollectiveMainloopFwdSm90ILi2EN4cute5tupleIJNS5_1CILi1EEES8_S8_EEENS6_IJNS7_ILi128EEENS7_ILi64EEENS7_ILi256EEEEEELi256ENS_6half_tEfNS_4arch4Sm90ELb0ELb1ELb0ELb1ELb1ELb1ELb0ELb1ELb1ELb1ELb1ELb0EEENS1_21CollectiveEpilogueFwdINS6_IJSA_SC_SB_EEES9_SE_SG_Li256ELb1ELb1ELb1ELb0EEENS1_36VarlenDynamicPersistentTileSchedulerILi128ELi64ELi256ELi128ELb1ELb1ELb1ELb1ELb0ELb1EEEEEEEEEvNT_6ParamsE,(.L_x_3276 - _ZN7cutlass13device_kernelIN5flash11enable_sm90INS1_16FlashAttnFwdSm90INS1_25CollectiveMainloopFwdSm90ILi2EN4cute5tupleIJNS5_1CILi1EEES8_S8_EEENS6_IJNS7_ILi128EEENS7_ILi64EEENS7_ILi256EEEEEELi256ENS_6half_tEfNS_4arch4Sm90ELb0ELb1ELb0ELb1ELb1ELb1ELb0ELb1ELb1ELb1ELb1ELb0EEENS1_21CollectiveEpilogueFwdINS6_IJSA_SC_SB_EEES9_SE_SG_Li256ELb1ELb1ELb1ELb0EEENS1_36VarlenDynamicPersistentTileSchedulerILi128ELi64ELi256ELi128ELb1ELb1ELb1ELb1ELb0ELb1EEEEEEEEEvNT_6ParamsE)
        .other          _ZN7cutlass13device_kernelIN5flash11enable_sm90INS1_16FlashAttnFwdSm90INS1_25CollectiveMainloopFwdSm90ILi2EN4cute5tupleIJNS5_1CILi1EEES8_S8_EEENS6_IJNS7_ILi128EEENS7_ILi64EEENS7_ILi256EEEEEELi256ENS_6half_tEfNS_4arch4Sm90ELb0ELb1ELb0ELb1ELb1ELb1ELb0ELb1ELb1ELb1ELb1ELb0EEENS1_21CollectiveEpilogueFwdINS6_IJSA_SC_SB_EEES9_SE_SG_Li256ELb1ELb1ELb1ELb0EEENS1_36VarlenDynamicPersistentTileSchedulerILi128ELi64ELi256ELi128ELb1ELb1ELb1ELb1ELb0ELb1EEEEEEEEEvNT_6ParamsE,@"STO_CUDA_ENTRY STV_DEFAULT"
_ZN7cutlass13device_kernelIN5flash11enable_sm90INS1_16FlashAttnFwdSm90INS1_25CollectiveMainloopFwdSm90ILi2EN4cute5tupleIJNS5_1CILi1EEES8_S8_EEENS6_IJNS7_ILi128EEENS7_ILi64EEENS7_ILi256EEEEEELi256ENS_6half_tEfNS_4arch4Sm90ELb0ELb1ELb0ELb1ELb1ELb1ELb0ELb1ELb1ELb1ELb1ELb0EEENS1_21CollectiveEpilogueFwdINS6_IJSA_SC_SB_EEES9_SE_SG_Li256ELb1ELb1ELb1ELb0EEENS1_36VarlenDynamicPersistentTileSchedulerILi128ELi64ELi256ELi128ELb1ELb1ELb1ELb1ELb0ELb1EEEEEEEEEvNT_6ParamsE:
        /* <DEDUP_REMOVED lines=18> */
.L_x_1528:
[----:B------:R-:W-:Y:S05]  /*0120*/  BSYNC B0 ;  /* 0x0000000000007941 */ /* 0x000fea0003800000 */
.L_x_1527:
        /* <DEDUP_REMOVED lines=41> */
.L_x_1529:
        /* <DEDUP_REMOVED lines=22> */
.L_x_1530:
        /* <DEDUP_REMOVED lines=18> */
.L_x_1531:
        /* <DEDUP_REMOVED lines=22> */
.L_x_1532:
        /* <DEDUP_REMOVED lines=22> */
.L_x_1533:
[----:B0-----:R-:W-:Y:S01]  /*0900*/  UMOV UR4, 0x1 ;  /* 0x0000000100047882 */ /* 0x001fe20000000000 */
[----:B------:R-:W-:Y:S01]  /*0910*/  PLOP3.LUT P0, PT, PT, PT, UP0, 0x80, 0x0 ;  /* 0x000000000000781c */ /* 0x000fe20003f0f008 */
[----:B------:R-:W-:Y:S01]  /*0920*/  USEL UR4, UR4, 0x2, !UP0 ;  /* 0x0000000204047887 */ /* 0x000fe2000c000000 */
[----:B------:R-:W-:Y:S01]  /*0930*/  NOP ;  /* 0x0000000000007918 */ /* 0x000fe20000000000 */
[----:B------:R-:W-:Y:S01]  /*0940*/  ULDC.64 UR60, c[0x0][0x208] ;  /* 0x00008200003c7ab9 */ /* 0x000fe20000000a00 */
[----:B------:R-:W-:Y:S03]  /*0950*/  BSSY B9, `(.L_x_1534) ;  /* 0x0002b91000097945 */ /* 0x000fe60003800000 */
[----:B------:R-:W-:-:S05]  /*0960*/  IMAD.U32 R3, RZ, RZ, UR4 ;  /* 0x00000004ff037e24 */ /* 0x000fca000f8e00ff */
[----:B------:R0:W-:Y:S01]  /*0970*/  STL [R1+0xd8], R3 ;  /* 0x0000d80301007387 */ /* 0x0001e20000100800 */
[----:B-12-4-:R-:W-:Y:S06]  /*0980*/  BAR.SYNC.DEFER_BLOCKING 0x0 ;  /* 0x0000000000007b1d */ /* 0x016fec0000010000 */
[----:B------:R-:W-:Y:S05]  /*0990*/  @!P0 BRA `(.L_x_1535) ;  /* 0x0000023000e88947 */ /* 0x000fea0003800000 */
.L_x_1536:
[----:B------:R-:W-:-:S08]  /*09a0*/  NOP ;  /* 0x0000000000007918 */ /* 0x000fd00000000000 */
[----:B------:R-:W1:Y:S02]  /*09b0*/  USETMAXREG.TRY_ALLOC.CTAPOOL UP0, 0xe8 ;  /* 0x000000e8000079c8 */ /* 0x000e640008000600 */
[----:B-1----:R-:W-:-:S13]  /*09c0*/  PLOP3.LUT P0, PT, PT, PT, UP0, 0x80, 0x0 ;  /* 0x000000000000781c */ /* 0x002fda0003f0f008 */
[----:B------:R-:W-:Y:S05]  /*09d0*/  @!P0 BRA `(.L_x_1536) ;  /* 0xfffffffc00f08947 */ /* 0x000fea000383ffff */
[----:B------:R-:W1:Y:S08]  /*09e0*/  S2UR UR4, SR_CgaCtaId ;  /* 0x00000000000479c3 */ /* 0x000e700000008800 */
[----:B------:R-:W-:Y:S06]  /*09f0*/  BAR.ARV 0x8, 0x180 ;  /* 0x0206000000007b1d */ /* 0x000fec0000002000 */
[----:B------:R-:W-:-:S02]  /*0a00*/  MOV R17, 0x400 ;  /* 0x0000040000117802 */ /* 0x000fc40000000f00 */
[----:B------:R-:W-:Y:S01]  /*0a10*/  BAR.SYNC.DEFER_BLOCKING 0x5, 0x180 ;  /* 0x0146000000007b1d */ /* 0x000fe20000010000 */
[----:B-1----:R-:W-:-:S05]  /*0a20*/  IMAD.U32 R2, RZ, RZ, UR4 ;  /* 0x00000004ff027e24 */ /* 0x002fca000f8e00ff */
[----:B------:R-:W-:Y:S01]  /*0a30*/  ULDC UR4, c[0x0][0xc3c] ;  /* 0x00030f0000047ab9 */ /* 0x000fe20000000800 */
[----:B------:R-:W-:Y:S01]  /*0a40*/  LEA R17, R2, R17, 0x18 ;  /* 0x0000001102117211 */ /* 0x000fe200078ec0ff */
[----:B------:R-:W-:Y:S04]  /*0a50*/  STL [R1+0x8], R2 ;  /* 0x0000080201007387 */ /* 0x000fe80000100800 */
[----:B------:R-:W1:Y:S01]  /*0a60*/  LDS.128 R24, [R17+0x308d0] ;  /* 0x0308d00011187984 */ /* 0x000e620000000c00 */
[----:B------:R-:W-:Y:S06]  /*0a70*/  BAR.ARV 0x4, 0x180 ;  /* 0x0106000000007b1d */ /* 0x000fec0000002000 */
[----:B-1----:R-:W-:-:S13]  /*0a80*/  ISETP.GE.AND P0, PT, R27, UR4, PT ;  /* 0x000000041b007c0c */ /* 0x002fda000bf06270 */
[----:B------:R-:W-:Y:S05]  /*0a90*/  @P0 BRA `(.L_x_1537) ;  /* 0x000002b400f00947 */ /* 0x000fea0003800000 */
[----:B------:R-:W2:Y:S01]  /*0aa0*/  LDL R2, [R1+0xd8] ;  /* 0x0000d80001027983 */ /* 0x000ea20000100800 */
[----:B------:R-:W-:Y:S02]  /*0ab0*/  VIADD R0, R0, 0xffffff80 ;  /* 0xffffff8000007836 */ /* 0x000fe40000000000 */
[----:B------:R-:W-:Y:S02]  /*0ac0*/  IMAD.MOV.U32 R200, RZ, RZ, RZ ;  /* 0x000000ffffc87224 */ /* 0x000fe400078e00ff */
[----:B------:R-:W-:Y:S01]  /*0ad0*/  IMAD.MOV.U32 R218, RZ, RZ, RZ ;  /* 0x000000ffffda7224 */ /* 0x000fe200078e00ff */
[----:B0-----:R-:W-:Y:S01]  /*0ae0*/  SHF.R.S32.HI R3, RZ, 0x1f, R0 ;  /* 0x0000001fff037819 */ /* 0x001fe20000011400 */
[----:B------:R-:W-:-:S03]  /*0af0*/  IMAD.MOV.U32 R202, RZ, RZ, RZ ;  /* 0x000000ffffca7224 */ /* 0x000fc600078e00ff */
[CC--:B------:R-:W-:Y:S02]  /*0b00*/  LEA.HI R5, R3.reuse, R0.reuse, RZ, 0x2 ;  /* 0x0000000003057211 */ /* 0x0c0fe400078f10ff */
[CC--:B------:R-:W-:Y:S02]  /*0b10*/  LEA.HI R4, R3.reuse, R0.reuse, RZ, 0x5 ;  /* 0x0000000003047211 */ /* 0x0c0fe400078f28ff */
[CC--:B------:R-:W-:Y:S02]  /*0b20*/  LEA.HI R6, R3.reuse, R0.reuse, RZ, 0x3 ;  /* 0x0000000003067211 */ /* 0x0c0fe400078f18ff */
[----:B------:R-:W-:Y:S01]  /*0b30*/  LEA.HI R8, R3, R0, RZ, 0x6 ;  /* 0x0000000003087211 */ /* 0x000fe200078f30ff */
[----:B------:R-:W-:Y:S01]  /*0b40*/  IMAD.SHL.U32 R4, R4, 0x20, RZ ;  /* 0x0000002004047824 */ /* 0x000fe200078e00ff */
[----:B------:R-:W-:Y:S02]  /*0b50*/  LOP3.LUT R13, R5, 0xfffffffc, RZ, 0xc0, !PT ;  /* 0xfffffffc050d7812 */ /* 0x000fe400078ec0ff */
[----:B------:R-:W-:Y:S01]  /*0b60*/  LOP3.LUT R9, R6, 0xfffffff8, RZ, 0xc0, !PT ;  /* 0xfffffff806097812 */ /* 0x000fe200078ec0ff */
[----:B------:R-:W-:Y:S01]  /*0b70*/  IMAD.SHL.U32 R8, R8, 0x8, RZ ;  /* 0x0000000808087824 */ /* 0x000fe200078e00ff */
[----:B------:R-:W-:Y:S01]  /*0b80*/  LOP3.LUT R4, R4, 0xfffffc00, RZ, 0xc0, !PT ;  /* 0xfffffc0004047812 */ /* 0x000fe200078ec0ff */
[C---:B------:R-:W-:Y:S01]  /*0b90*/  IMAD.IADD R13, R0.reuse, 0x1, -R13 ;  /* 0x00000001000d7824 */ /* 0x040fe200078e0a0d */
[----:B------:R-:W-:Y:S01]  /*0ba0*/  SHF.R.S32.HI R22, RZ, 0x3, R6 ;  /* 0x00000003ff167819 */ /* 0x000fe20000011406 */
[----:B------:R-:W-:Y:S01]  /*0bb0*/  IMAD.IADD R12, R0, 0x1, -R9 ;  /* 0x00000001000c7824 */ /* 0x000fe200078e0a09 */
[----:B------:R-:W-:-:S03]  /*0bc0*/  LOP3.LUT R29, R8, 0xfffffe00, RZ, 0xc0, !PT ;  /* 0xfffffe00081d7812 */ /* 0x000fc600078ec0ff */
[----:B------:R-:W-:Y:S01]  /*0bd0*/  IMAD.SHL.U32 R204, R12, 0x4, RZ ;  /* 0x000000040ccc7824 */ /* 0x000fe200078e00ff */
[----:B------:R-:W-:Y:S01]  /*0be0*/  STL [R1+0x80], R12 ;  /* 0x0000800c01007387 */ /* 0x000fe20000100800 */
[----:B------:R-:W-:Y:S02]  /*0bf0*/  VIADD R6, R22, 0x60 ;  /* 0x0000006016067836 */ /* 0x000fe40000000000 */
[----:B------:R-:W-:Y:S02]  /*0c00*/  VIADD R20, R204, 0x40 ;  /* 0x00000040cc147836 */ /* 0x000fe40000000000 */
[----:B------:R-:W-:Y:S02]  /*0c10*/  IMAD.SHL.U32 R18, R12, 0x8, RZ ;  /* 0x000000080c127824 */ /* 0x000fe400078e00ff */
[----:B------:R-:W-:Y:S02]  /*0c20*/  IMAD.IADD R203, R204, 0x1, R20 ;  /* 0x00000001cccb7824 */ /* 0x000fe400078e0214 */
[----:B------:R-:W-:Y:S01]  /*0c30*/  VIADD R28, R22, 0x20 ;  /* 0x00000020161c7836 */ /* 0x000fe20000000000 */
[----:B--2---:R-:W-:-:S02]  /*0c40*/  R2UR UR4, R2 ;  /* 0x00000000020472ca */ /* 0x004fc400000e0000 */
[CC--:B------:R-:W-:Y:S02]  /*0c50*/  LEA.HI R2, R3.reuse, R0.reuse, RZ, 0x4 ;  /* 0x0000000003027211 */ /* 0x0c0fe400078f20ff */
[----:B------:R-:W-:Y:S02]  /*0c60*/  LEA.HI R3, R3, R0, RZ, 0x7 ;  /* 0x0000000003037211 */ /* 0x000fe400078f38ff */
[----:B------:R-:W-:Y:S02]  /*0c70*/  SHF.R.S32.HI R7, RZ, 0x4, R2 ;  /* 0x00000004ff077819 */ /* 0x000fe40000011402 */
[C---:B------:R-:W-:Y:S02]  /*0c80*/  LOP3.LUT R5, R2.reuse, 0x3fffff0, RZ, 0xc0, !PT ;  /* 0x03fffff002057812 */ /* 0x040fe400078ec0ff */
[----:B------:R-:W-:Y:S02]  /*0c90*/  LEA.HI R2, R2, R7, RZ, 0x1 ;  /* 0x0000000702027211 */ /* 0x000fe400078f08ff */
[----:B------:R-:W-:Y:S01]  /*0ca0*/  LOP3.LUT R11, R3, 0xffffff80, RZ, 0xc0, !PT ;  /* 0xffffff80030b7812 */ /* 0x000fe200078ec0ff */
[----:B------:R-:W-:Y:S01]  /*0cb0*/  IMAD.IADD R5, R0, 0x1, -R5 ;  /* 0x0000000100057824 */ /* 0x000fe200078e0a05 */
[----:B------:R-:W-:Y:S01]  /*0cc0*/  LOP3.LUT R2, R2, 0x1ffffffe, RZ, 0xc0, !PT ;  /* 0x1ffffffe02027812 */ /* 0x000fe200078ec0ff */
[----:B------:R-:W-:Y:S01]  /*0cd0*/  ULOP3.LUT UR4, UR4, 0x1, URZ, 0xfc, !UPT ;  /* 0x0000000104047892 */ /* 0x000fe2000f8efc3f */
[----:B------:R-:W-:Y:S01]  /*0ce0*/  IADD3 R24, R0, -R11, RZ ;  /* 0x8000000b00187210 */ /* 0x000fe20007ffe0ff */
[----:B------:R-:W-:Y:S01]  /*0cf0*/  IMAD R5, R5, 0x40, R4 ;  /* 0x0000004005057824 */ /* 0x000fe200078e0204 */
[----:B------:R-:W-:Y:S01]  /*0d00*/  SHF.R.S32.HI R0, RZ, 0x7, R3 ;  /* 0x00000007ff007819 */ /* 0x000fe20000011403 */
[----:B------:R-:W-:Y:S01]  /*0d10*/  IMAD.IADD R2, R7, 0x1, -R2 ;  /* 0x0000000107027824 */ /* 0x000fe200078e0a02 */
[----:B------:R-:W-:Y:S01]  /*0d20*/  SHF.R.S32.HI R9, RZ, 0x1f, R24 ;  /* 0x0000001fff097819 */ /* 0x000fe20000011418 */
[----:B------:R-:W-:Y:S01]  /*0d30*/  STL [R1+0xa4], R24 ;  /* 0x0000a41801007387 */ /* 0x000fe20000100800 */
[----:B------:R-:W-:Y:S01]  /*0d40*/  LEA.HI R3, R3, R0, RZ, 0x1 ;  /* 0x0000000003037211 */ /* 0x000fe200078f08ff */
[----:B------:R-:W-:Y:S01]  /*0d50*/  IMAD R2, R2, 0x8, R5 ;  /* 0x0000000802027824 */ /* 0x000fe200078e0205 */
[----:B------:R-:W-:Y:S01]  /*0d60*/  LEA.HI R10, R9, R24, RZ, 0x2 ;  /* 0x00000018090a7211 */ /* 0x000fe200078f10ff */
[----:B------:R-:W-:Y:S01]  /*0d70*/  STL [R1+0xc], R22 ;  /* 0x00000c1601007387 */ /* 0x000fe20000100800 */
[----:B------:R-:W-:-:S02]  /*0d80*/  LOP3.LUT R3, R3, 0x3fffffe, RZ, 0xc0, !PT ;  /* 0x03fffffe03037812 */ /* 0x000fc400078ec0ff */
[--C-:B------:R-:W-:Y:S01]  /*0d90*/  SHF.R.S32.HI R4, RZ, 0x2, R10.reuse ;  /* 0x00000002ff047819 */ /* 0x100fe2000001140a */
[----:B------:R0:W-:Y:S01]  /*0da0*/  STL [R1+0xd4], R2 ;  /* 0x0000d40201007387 */ /* 0x0001e20000100800 */
[----:B------:R-:W-:Y:S01]  /*0db0*/  SHF.R.S32.HI R7, RZ, 0x1f, R10 ;  /* 0x0000001fff077819 */ /* 0x000fe2000001140a */
[----:B------:R-:W-:Y:S01]  /*0dc0*/  IMAD.IADD R3, R0, 0x1, -R3 ;  /* 0x0000000100037824 */ /* 0x000fe200078e0a03 */
[----:B------:R-:W-:Y:S01]  /*0dd0*/  LEA.HI R0, R13, R13, RZ, 0x1 ;  /* 0x0000000d0d007211 */ /* 0x000fe200078f08ff */
[----:B------:R-:W-:Y:S01]  /*0de0*/  STL [R1+0x34], R20 ;  /* 0x0000341401007387 */ /* 0x000fe20000100800 */
[----:B------:R-:W-:Y:S02]  /*0df0*/  LEA.HI R7, R7, R4, RZ, 0x3 ;  /* 0x0000000407077211 */ /* 0x000fe400078f18ff */
[----:B------:R-:W-:Y:S01]  /*0e00*/  LOP3.LUT R0, R0, 0x1ffffffe, RZ, 0xc0, !PT ;  /* 0x1ffffffe00007812 */ /* 0x000fe200078ec0ff */
[----:B------:R1:W-:Y:S01]  /*0e10*/  STL [R1+0xc4], R28 ;  /* 0x0000c41c01007387 */ /* 0x0003e20000100800 */
[----:B------:R-:W-:-:S02]  /*0e20*/  LOP3.LUT R7, R7, 0xfffffff8, RZ, 0xc0, !PT ;  /* 0xfffffff807077812 */ /* 0x000fc400078ec0ff */
[----:B0-----:R-:W-:Y:S01]  /*0e30*/  IADD3 R2, R22, 0x40, RZ ;  /* 0x0000004016027810 */ /* 0x001fe20007ffe0ff */
[----:B------:R-:W-:Y:S01]  /*0e40*/  IMAD.IADD R13, R13, 0x1, -R0 ;  /* 0x000000010d0d7824 */ /* 0x000fe200078e0a00 */
[----:B------:R-:W-:Y:S01]  /*0e50*/  LEA.HI R9, R9, R24, RZ, 0x5 ;  /* 0x0000001809097211 */ /* 0x000fe200078f28ff */
[----:B------:R-:W-:Y:S01]  /*0e60*/  IMAD.IADD R4, R4, 0x1, -R7 ;  /* 0x0000000104047824 */ /* 0x000fe200078e0a07 */
[----:B------:R-:W-:Y:S02]  /*0e70*/  SHF.R.S32.HI R5, RZ, 0x1f, R2 ;  /* 0x0000001fff057819 */ /* 0x000fe40000011402 */
[----:B------:R-:W-:Y:S02]  /*0e80*/  SHF.R.S32.HI R7, RZ, 0x1f, R6 ;  /* 0x0000001fff077819 */ /* 0x000fe40000011406 */
[----:B------:R-:W-:Y:S01]  /*0e90*/  LEA.HI R5, R5, R2, RZ, 0x3 ;  /* 0x0000000205057211 */ /* 0x000fe200078f18ff */
[----:B------:R-:W-:Y:S01]  /*0ea0*/  IMAD.SHL.U32 R2, R2, 0x40, RZ ;  /* 0x0000004002027824 */ /* 0x000fe200078e00ff */
[----:B------:R-:W-:-:S02]  /*0eb0*/  LEA.HI R7, R7, R6, RZ, 0x3 ;  /* 0x0000000607077211 */ /* 0x000fc400078f18ff */
[----:B------:R-:W-:Y:S01]  /*0ec0*/  SHF.L.U32 R6, R6, 0x6, RZ ;  /* 0x0000000606067819 */ /* 0x000fe200000006ff */
[----:B------:R-:W-:Y:S01]  /*0ed0*/  IMAD.SHL.U32 R5, R5, 0x40, RZ ;  /* 0x0000004005057824 */ /* 0x000fe200078e00ff */
[----:B------:R-:W-:Y:S01]  /*0ee0*/  LOP3.LUT R0, R2, 0x1c0, RZ, 0xc0, !PT ;  /* 0x000001c002007812 */ /* 0x000fe200078ec0ff */
[----:B------:R-:W-:Y:S01]  /*0ef0*/  IMAD.SHL.U32 R14, R7, 0x40, RZ ;  /* 0x00000040070e7824 */ /* 0x000fe200078e00ff */
[----:B------:R-:W-:Y:S02]  /*0f00*/  SHF.R.S32.HI R2, RZ, 0x1f, R203 ;  /* 0x0000001fff027819 */ /* 0x000fe400000114cb */
[----:B------:R-:W-:Y:S02]  /*0f10*/  LOP3.LUT R12, R6, 0x1c0, RZ, 0xc0, !PT ;  /* 0x000001c0060c7812 */ /* 0x000fe400078ec0ff */
[----:B------:R-:W-:Y:S02]  /*0f20*/  LEA.HI R201, R2, R203, RZ, 0x3 ;  /* 0x000000cb02c97211 */ /* 0x000fe400078f18ff */
[----:B------:R-:W-:-:S02]  /*0f30*/  LOP3.LUT R7, R5, 0xfffffe00, RZ, 0xc0, !PT ;  /* 0xfffffe0005077812 */ /* 0x000fc400078ec0ff */
[----:B------:R-:W-:Y:S02]  /*0f40*/  SHF.R.U32.HI R6, RZ, 0x3, R0 ;  /* 0x00000003ff067819 */ /* 0x000fe40000011600 */
[C---:B------:R-:W-:Y:S02]  /*0f50*/  LOP3.LUT R11, R0.reuse, 0x38, R18, 0xf8, !PT ;  /* 0x00000038000b7812 */ /* 0x040fe400078ef812 */
[--C-:B------:R-:W-:Y:S01]  /*0f60*/  LOP3.LUT R5, R0, 0x38, R201.reuse, 0xf8, !PT ;  /* 0x0000003800057812 */ /* 0x100fe200078ef8c9 */
[----:B------:R-:W-:Y:S01]  /*0f70*/  IMAD.SHL.U32 R0, R22, 0x40, RZ ;  /* 0x0000004016007824 */ /* 0x000fe200078e00ff */
[----:B------:R-:W-:Y:S02]  /*0f80*/  SHF.R.U32.HI R16, RZ, 0x3, R12 ;  /* 0x00000003ff107819 */ /* 0x000fe4000001160c */
[C---:B------:R-:W-:Y:S02]  /*0f90*/  LOP3.LUT R19, R12.reuse, 0x38, R18, 0xf8, !PT ;  /* 0x000000380c137812 */ /* 0x040fe400078ef812 */
[----:B------:R-:W-:-:S02]  /*0fa0*/  LOP3.LUT R23, R12, 0x38, R201, 0xf8, !PT ;  /* 0x000000380c177812 */ /* 0x000fc400078ef8c9 */
[----:B------:R-:W-:Y:S02]  /*0fb0*/  LOP3.LUT R11, R7, R11, R6, 0xf6, !PT ;  /* 0x0000000b070b7212 */ /* 0x000fe400078ef606 */
[----:B------:R-:W-:Y:S01]  /*0fc0*/  LOP3.LUT R12, R5, R6, RZ, 0x3c, !PT ;  /* 0x00000006050c7212 */ /* 0x000fe200078e3cff */
[----:B------:R-:W-:Y:S01]  /*0fd0*/  IMAD.SHL.U32 R5, R28, 0x40, RZ ;  /* 0x000000401c057824 */ /* 0x000fe200078e00ff */
[----:B------:R-:W-:Y:S02]  /*0fe0*/  SHF.R.S32.HI R6, RZ, 0x1f, R28 ;  /* 0x0000001fff067819 */ /* 0x000fe4000001141c */
[----:B------:R-:W-:Y:S02]  /*0ff0*/  SHF.R.S32.HI R9, RZ, 0x5, R9 ;  /* 0x00000005ff097819 */ /* 0x000fe40000011409 */
[----:B------:R-:W-:Y:S02]  /*1000*/  LEA.HI R6, R6, R28, RZ, 0x3 ;  /* 0x0000001c06067211 */ /* 0x000fe400078f18ff */
[----:B------:R-:W-:-:S02]  /*1010*/  LOP3.LUT R15, R14, 0xfffffe00, RZ, 0xc0, !PT ;  /* 0xfffffe000e0f7812 */ /* 0x000fc400078ec0ff */
[----:B------:R-:W-:Y:S01]  /*1020*/  LOP3.LUT R22, R0, 0x1c0, RZ, 0xc0, !PT ;  /* 0x000001c000167812 */ /* 0x000fe200078ec0ff */
[----:B------:R-:W-:Y:S01]  /*1030*/  IMAD.SHL.U32 R6, R6, 0x40, RZ ;  /* 0x0000004006067824 */ /* 0x000fe200078e00ff */
[----:B-1----:R-:W-:Y:S02]  /*1040*/  LOP3.LUT R28, R5, 0x1c0, RZ, 0xc0, !PT ;  /* 0x000001c0051c7812 */ /* 0x002fe400078ec0ff */
[----:B------:R-:W-:Y:S01]  /*1050*/  LEA R4, R9, R4, 0x4 ;  /* 0x0000000409047211 */ /* 0x000fe200078e20ff */
[----:B------:R-:W-:Y:S01]  /*1060*/  STL [R1+0x60], R22 ;  /* 0x0000601601007387 */ /* 0x000fe20000100800 */
[----:B------:R-:W-:Y:S02]  /*1070*/  LEA.HI R2, R2, R203, RZ, 0x6 ;  /* 0x000000cb02027211 */ /* 0x000fe400078f30ff */
[----:B------:R-:W-:Y:S01]  /*1080*/  LOP3.LUT R21, R15, R19, R16, 0xf6, !PT ;  /* 0x000000130f157212 */ /* 0x000fe200078ef610 */
[----:B------:R-:W-:Y:S01]  /*1090*/  STL [R1+0x6c], R29 ;  /* 0x00006c1d01007387 */ /* 0x000fe20000100800 */
[----:B------:R-:W-:Y:S01]  /*10a0*/  LOP3.LUT R23, R23, R16, RZ, 0x3c, !PT ;  /* 0x0000001017177212 */ /* 0x000fe200078e3cff */
[----:B------:R-:W-:Y:S01]  /*10b0*/  IMAD R4, R3, 0x40, R4 ;  /* 0x0000004003047824 */ /* 0x000fe200078e0204 */
[----:B------:R-:W-:Y:S01]  /*10c0*/  SHF.R.U32.HI R30, RZ, 0x3, R22 ;  /* 0x00000003ff1e7819 */ /* 0x000fe20000011616 */
[----:B------:R-:W-:Y:S01]  /*10d0*/  IMAD.SHL.U32 R2, R2, 0x80, RZ ;  /* 0x0000008002027824 */ /* 0x000fe200078e00ff */
[----:B------:R-:W-:Y:S01]  /*10e0*/  LOP3.LUT R0, R22, 0x38, R201, 0xf8, !PT ;  /* 0x0000003816007812 */ /* 0x000fe200078ef8c9 */
[----:B------:R-:W-:Y:S01]  /*10f0*/  STL [R1+0x5c], R28 ;  /* 0x00005c1c01007387 */ /* 0x000fe20000100800 */
[----:B------:R-:W-:Y:S01]  /*1100*/  SHF.R.U32.HI R16, RZ, 0x3, R28 ;  /* 0x00000003ff107819 */ /* 0x000fe2000001161c */
[----:B------:R-:W-:Y:S01]  /*1110*/  VIADD R3, R204, 0x60 ;  /* 0x00000060cc037836 */ /* 0x000fe20000000000 */
[----:B------:R-:W-:Y:S01]  /*1120*/  LOP3.LUT R14, R6, 0xfffffe00, RZ, 0xc0, !PT ;  /* 0xfffffe00060e7812 */ /* 0x000fe200078ec0ff */
[----:B------:R-:W-:Y:S01]  /*1130*/  STL [R1+0xcc], R30 ;  /* 0x0000cc1e01007387 */ /* 0x000fe20000100800 */
[----:B------:R-:W-:-:S02]  /*1140*/  LOP3.LUT R5, R0, R30, RZ, 0x3c, !PT ;  /* 0x0000001e00057212 */ /* 0x000fc400078e3cff */
[----:B------:R-:W-:Y:S01]  /*1150*/  MOV R0, UR4 ;  /* 0x0000000400007c02 */ /* 0x000fe20008000f00 */
[----:B------:R-:W-:Y:S01]  /*1160*/  STL [R1+0xc8], R16 ;  /* 0x0000c81001007387 */ /* 0x000fe20000100800 */
[----:B------:R-:W-:Y:S02]  /*1170*/  LOP3.LUT R8, R28, 0x38, R201, 0xf8, !PT ;  /* 0x000000381c087812 */ /* 0x000fe400078ef8c9 */
[----:B------:R-:W-:Y:S01]  /*1180*/  LOP3.LUT R10, R10, 0x7ffffffc, RZ, 0xc0, !PT ;  /* 0x7ffffffc0a0a7812 */ /* 0x000fe200078ec0ff */
[----:B------:R-:W-:Y:S01]  /*1190*/  STL [R1+0x68], R14 ;  /* 0x0000680e01007387 */ /* 0x000fe20000100800 */
[----:B------:R-:W-:Y:S02]  /*11a0*/  LOP3.LUT R2, R2, 0xffffe000, RZ, 0xc0, !PT ;  /* 0xffffe00002027812 */ /* 0x000fe400078ec0ff */
[----:B------:R-:W-:Y:S01]  /*11b0*/  LOP3.LUT R9, R8, R16, RZ, 0x3c, !PT ;  /* 0x0000001008097212 */ /* 0x000fe200078e3cff */
[----:B------:R-:W-:Y:S01]  /*11c0*/  STL [R1+0xd0], R4 ;  /* 0x0000d00401007387 */ /* 0x000fe20000100800 */
[-C--:B------:R-:W-:Y:S01]  /*11d0*/  IADD3 R15, R23, R2.reuse, R15 ;  /* 0x00000002170f7210 */ /* 0x080fe20007ffe00f */
[----:B------:R-:W-:Y:S01]  /*11e0*/  VIADD R8, R204, 0x20 ;  /* 0x00000020cc087836 */ /* 0x000fe20000000000 */
[----:B------:R-:W-:Y:S01]  /*11f0*/  IADD3 R23, R18, 0xc0, RZ ;  /* 0x000000c012177810 */ /* 0x000fe20007ffe0ff */
[----:B------:R-:W-:Y:S01]  /*1200*/  STL [R1+0x8c], RZ ;  /* 0x00008cff01007387 */ /* 0x000fe20000100800 */
[----:B------:R-:W-:Y:S01]  /*1210*/  IMAD.IADD R10, R24, 0x1, -R10 ;  /* 0x00000001180a7824 */ /* 0x000fe200078e0a0a */
[----:B------:R-:W-:-:S02]  /*1220*/  IADD3 R7, R12, R2, R7 ;  /* 0x000000020c077210 */ /* 0x000fc40007ffe007 */
[----:B------:R0:W-:Y:S01]  /*1230*/  STL [R1+0x64], R0 ;  /* 0x0000640001007387 */ /* 0x0001e20000100800 */
[----:B------:R-:W-:Y:S01]  /*1240*/  IMAD.SHL.U32 R225, R10, 0x2, RZ ;  /* 0x000000020ae17824 */ /* 0x000fe200078e00ff */
[----:B------:R-:W-:Y:S02]  /*1250*/  SHF.R.S32.HI R12, RZ, 0x1f, R23 ;  /* 0x0000001fff0c7819 */ /* 0x000fe40000011417 */
[----:B------:R-:W-:Y:S01]  /*1260*/  STL [R1+0x4c], RZ ;  /* 0x00004cff01007387 */ /* 0x000fe20000100800 */
[----:B------:R-:W-:Y:S01]  /*1270*/  VIADD R41, R225, 0x8 ;  /* 0x00000008e1297836 */ /* 0x000fe20000000000 */
[-C--:B------:R-:W-:Y:S01]  /*1280*/  IADD3 R5, R5, R2.reuse, R29 ;  /* 0x0000000205057210 */ /* 0x080fe20007ffe01d */
[C---:B------:R-:W-:Y:S01]  /*1290*/  VIADD R40, R225.reuse, 0x10 ;  /* 0x00000010e1287836 */ /* 0x040fe20000000000 */
[----:B------:R1:W-:Y:S01]  /*12a0*/  STL [R1+0x30], R8 ;  /* 0x0000300801007387 */ /* 0x0003e20000100800 */
[----:B------:R-:W-:Y:S01]  /*12b0*/  VIADD R39, R225, 0x18 ;  /* 0x00000018e1277836 */ /* 0x000fe20000000000 */
[----:B0-----:R-:W-:Y:S01]  /*12c0*/  LOP3.LUT R0, R22, 0x38, R18, 0xf8, !PT ;  /* 0x0000003816007812 */ /* 0x001fe200078ef812 */
[----:B------:R-:W-:Y:S01]  /*12d0*/  VIADD R22, R18, 0x80 ;  /* 0x0000008012167836 */ /* 0x000fe20000000000 */
[----:B------:R-:W-:Y:S01]  /*12e0*/  STL [R1+0x48], R3 ;  /* 0x0000480301007387 */ /* 0x000fe20000100800 */
[----:B------:R-:W-:Y:S01]  /*12f0*/  IADD3 R9, R9, R2, R14 ;  /* 0x0000000209097210 */ /* 0x000fe20007ffe00e */
[----:B------:R-:W-:Y:S01]  /*1300*/  VIADD R2, R17, 0x10400 ;  /* 0x0001040011027836 */ /* 0x000fe20000000000 */
[----:B------:R-:W-:Y:S01]  /*1310*/  LOP3.LUT R6, R29, R0, R30, 0xf6, !PT ;  /* 0x000000001d067212 */ /* 0x000fe200078ef61e */
[C---:B------:R-:W-:Y:S01]  /*1320*/  VIADD R37, R225.reuse, 0x28 ;  /* 0x00000028e1257836 */ /* 0x040fe20000000000 */
[----:B------:R-:W-:Y:S01]  /*1330*/  LOP3.LUT R0, R28, 0x38, R18, 0xf8, !PT ;  /* 0x000000381c007812 */ /* 0x000fe200078ef812 */
[C---:B------:R-:W-:Y:S01]  /*1340*/  VIADD R36, R225.reuse, 0x30 ;  /* 0x00000030e1247836 */ /* 0x040fe20000000000 */
[----:B------:R-:W-:Y:S01]  /*1350*/  SHF.R.S32.HI R28, RZ, 0x1f, R22 ;  /* 0x0000001fff1c7819 */ /* 0x000fe20000011416 */
[----:B------:R-:W-:Y:S01]  /*1360*/  STL [R1+0x7c], R6 ;  /* 0x00007c0601007387 */ /* 0x000fe20000100800 */
[----:B-1----:R-:W-:Y:S01]  /*1370*/  SHF.R.S32.HI R8, RZ, 0x1f, R8 ;  /* 0x0000001fff087819 */ /* 0x002fe20000011408 */
[C---:B------:R-:W-:Y:S01]  /*1380*/  VIADD R35, R225.reuse, 0x38 ;  /* 0x00000038e1237836 */ /* 0x040fe20000000000 */
[C---:B------:R-:W-:Y:S01]  /*1390*/  IADD3 R38, R225.reuse, 0x20, RZ ;  /* 0x00000020e1267810 */ /* 0x040fe20007ffe0ff */
[----:B------:R-:W-:Y:S01]  /*13a0*/  STL [R1+0x4], R28 ;  /* 0x0000041c01007387 */ /* 0x000fe20000100800 */
[----:B------:R-:W-:Y:S01]  /*13b0*/  SHF.R.S32.HI R42, RZ, 0x1f, R41 ;  /* 0x0000001fff2a7819 */ /* 0x000fe20000011429 */
[----:B------:R-:W-:Y:S01]  /*13c0*/  VIADD R34, R225, 0x40 ;  /* 0x00000040e1227836 */ /* 0x000fe20000000000 */
[----:B------:R-:W-:Y:S01]  /*13d0*/  SHF.R.S32.HI R41, RZ, 0x1f, R40 ;  /* 0x0000001fff297819 */ /* 0x000fe20000011428 */
[----:B------:R0:W-:Y:S01]  /*13e0*/  STL [R1], R12 ;  /* 0x0000000c01007387 */ /* 0x0001e20000100800 */
[----:B------:R-:W-:Y:S01]  /*13f0*/  SHF.R.S32.HI R40, RZ, 0x1f, R39 ;  /* 0x0000001fff287819 */ /* 0x000fe20000011427 */
[----:B------:R-:W-:Y:S01]  /*1400*/  IMAD R10, R11, 0x2, R2 ;  /* 0x000000020b0a7824 */ /* 0x000fe200078e0202 */
[----:B------:R-:W-:Y:S01]  /*1410*/  SHF.R.S32.HI R39, RZ, 0x1f, R38 ;  /* 0x0000001fff277819 */ /* 0x000fe20000011426 */
[----:B------:R1:W-:Y:S01]  /*1420*/  STL [R1+0x9c], R8 ;  /* 0x00009c0801007387 */ /* 0x0003e20000100800 */
[C---:B------:R-:W-:Y:S01]  /*1430*/  VIADD R33, R225.reuse, 0x48 ;  /* 0x00000048e1217836 */ /* 0x040fe20000000000 */
[----:B------:R-:W-:Y:S01]  /*1440*/  SHF.R.S32.HI R38, RZ, 0x1f, R37 ;  /* 0x0000001fff267819 */ /* 0x000fe20000011425 */
[C---:B------:R-:W-:Y:S01]  /*1450*/  VIADD R32, R225.reuse, 0x50 ;  /* 0x00000050e1207836 */ /* 0x040fe20000000000 */
[----:B------:R-:W-:Y:S01]  /*1460*/  SHF.R.S32.HI R37, RZ, 0x1f, R36 ;  /* 0x0000001fff257819 */ /* 0x000fe20000011424 */
[C---:B------:R-:W-:Y:S01]  /*1470*/  VIADD R30, R225.reuse, 0x60 ;  /* 0x00000060e11e7836 */ /* 0x040fe20000000000 */
[----:B0-----:R-:W-:Y:S01]  /*1480*/  SHF.R.S32.HI R12, RZ, 0x1f, R20 ;  /* 0x0000001fff0c7819 */ /* 0x001fe20000011414 */
[C---:B------:R-:W-:Y:S01]  /*1490*/  VIADD R29, R225.reuse, 0x68 ;  /* 0x00000068e11d7836 */ /* 0x040fe20000000000 */
[C---:B------:R-:W-:Y:S01]  /*14a0*/  IADD3 R31, R225.reuse, 0x58, RZ ;  /* 0x00000058e11f7810 */ /* 0x040fe20007ffe0ff */
[----:B------:R-:W-:Y:S01]  /*14b0*/  VIADD R28, R225, 0x70 ;  /* 0x00000070e11c7836 */ /* 0x000fe20000000000 */
[----:B-1----:R-:W-:Y:S01]  /*14c0*/  SHF.R.S32.HI R8, RZ, 0x1f, R3 ;  /* 0x0000001fff087819 */ /* 0x002fe20000011403 */
[----:B------:R-:W-:Y:S01]  /*14d0*/  STL [R1+0x98], R12 ;  /* 0x0000980c01007387 */ /* 0x000fe20000100800 */
[----:B------:R-:W-:Y:S01]  /*14e0*/  LOP3.LUT R3, R14, R0, R16, 0xf6, !PT ;  /* 0x000000000e037212 */ /* 0x000fe200078ef610 */
[----:B------:R-:W-:Y:S01]  /*14f0*/  IMAD R0, R21, 0x2, R2 ;  /* 0x0000000215007824 */ /* 0x000fe200078e0202 */
[----:B------:R-:W-:Y:S01]  /*1500*/  SHF.R.S32.HI R36, RZ, 0x1f, R35 ;  /* 0x0000001fff247819 */ /* 0x000fe20000011423 */
[----:B------:R0:W-:Y:S01]  /*1510*/  STL [R1+0x94], R8 ;  /* 0x0000940801007387 */ /* 0x0001e20000100800 */
[----:B------:R-:W-:Y:S01]  /*1520*/  SHF.R.S32.HI R35, RZ, 0x1f, R34 ;  /* 0x0000001fff237819 */ /* 0x000fe20000011422 */
[C---:B------:R-:W-:Y:S01]  /*1530*/  VIADD R24, R225.reuse, 0x78 ;  /* 0x00000078e1187836 */ /* 0x040fe20000000000 */
[----:B------:R-:W-:Y:S01]  /*1540*/  SHF.R.S32.HI R34, RZ, 0x1f, R33 ;  /* 0x0000001fff227819 */ /* 0x000fe20000011421 */
[----:B------:R-:W-:Y:S01]  /*1550*/  STL [R1+0xb4], R10 ;  /* 0x0000b40a01007387 */ /* 0x000fe20000100800 */
[----:B------:R-:W-:Y:S01]  /*1560*/  SHF.R.S32.HI R33, RZ, 0x1f, R32 ;  /* 0x0000001fff217819 */ /* 0x000fe20000011420 */
[C---:B------:R-:W-:Y:S01]  /*1570*/  VIADD R21, R225.reuse, 0x80 ;  /* 0x00000080e1157836 */ /* 0x040fe20000000000 */
[----:B------:R-:W-:Y:S01]  /*1580*/  SHF.R.S32.HI R32, RZ, 0x1f, R31 ;  /* 0x0000001fff207819 */ /* 0x000fe2000001141f */
[----:B------:R1:W-:Y:S01]  /*1590*/  STL [R1+0xac], R0 ;  /* 0x0000ac0001007387 */ /* 0x0003e20000100800 */
[----:B------:R-:W-:Y:S01]  /*15a0*/  VIADD R20, R225, 0x88 ;  /* 0x00000088e1147836 */ /* 0x000fe20000000000 */
[----:B------:R-:W-:Y:S01]  /*15b0*/  SHF.R.S32.HI R31, RZ, 0x1f, R30 ;  /* 0x0000001fff1f7819 */ /* 0x000fe2000001141e */
[--C-:B0-----:R-:W-:Y:S01]  /*15c0*/  IMAD R8, R3, 0x2, R2.reuse ;  /* 0x0000000203087824 */ /* 0x101fe200078e0202 */
[----:B------:R-:W-:Y:S01]  /*15d0*/  SHF.R.S32.HI R30, RZ, 0x1f, R29 ;  /* 0x0000001fff1e7819 */ /* 0x000fe2000001141d */
[----:B------:R-:W-:Y:S01]  /*15e0*/  IMAD R3, R5, 0x2, R2 ;  /* 0x0000000205037824 */ /* 0x000fe200078e0202 */
[C---:B------:R-:W-:Y:S01]  /*15f0*/  IADD3 R16, R225.reuse, 0x90, RZ ;  /* 0x00000090e1107810 */ /* 0x040fe20007ffe0ff */
[----:B------:R-:W-:Y:S01]  /*1600*/  VIADD R14, R225, 0xa0 ;  /* 0x000000a0e10e7836 */ /* 0x000fe20000000000 */
[----:B------:R-:W-:Y:S01]  /*1610*/  STL [R1+0xbc], R8 ;  /* 0x0000bc0801007387 */ /* 0x000fe20000100800 */
[----:B------:R-:W-:Y:S01]  /*1620*/  SHF.R.S32.HI R29, RZ, 0x1f, R28 ;  /* 0x0000001fff1d7819 */ /* 0x000fe2000001141c */
[----:B------:R-:W-:Y:S01]  /*1630*/  IMAD R5, R7, 0x2, R2 ;  /* 0x0000000207057824 */ /* 0x000fe200078e0202 */
[----:B-1----:R-:W-:Y:S01]  /*1640*/  LEA R0, R9, R2, 0x1 ;  /* 0x0000000209007211 */ /* 0x002fe200078e08ff */
[----:B------:R0:W-:Y:S01]  /*1650*/  STL [R1+0xc0], R3 ;  /* 0x0000c00301007387 */ /* 0x0001e20000100800 */
[----:B------:R-:W-:Y:S01]  /*1660*/  SHF.R.S32.HI R28, RZ, 0x1f, R24 ;  /* 0x0000001fff1c7819 */ /* 0x000fe20000011418 */
[C---:B------:R-:W-:Y:S01]  /*1670*/  VIADD R12, R225.reuse, 0xa8 ;  /* 0x000000a8e10c7836 */ /* 0x040fe20000000000 */
[----:B------:R-:W-:Y:S01]  /*1680*/  SHF.R.S32.HI R24, RZ, 0x1f, R21 ;  /* 0x0000001fff187819 */ /* 0x000fe20000011415 */
[----:B------:R1:W-:Y:S01]  /*1690*/  STL [R1+0xb8], R0 ;  /* 0x0000b80001007387 */ /* 0x0003e20000100800 */
[C---:B------:R-:W-:Y:S01]  /*16a0*/  VIADD R11, R225.reuse, 0xb0 ;  /* 0x000000b0e10b7836 */ /* 0x040fe20000000000 */
[----:B------:R-:W-:Y:S01]  /*16b0*/  SHF.R.S32.HI R21, RZ, 0x1f, R20 ;  /* 0x0000001fff157819 */ /* 0x000fe20000011414 */
[C---:B------:R-:W-:Y:S01]  /*16c0*/  VIADD R10, R225.reuse, 0xb8 ;  /* 0x000000b8e10a7836 */ /* 0x040fe20000000000 */
[----:B------:R-:W-:Y:S01]  /*16d0*/  SHF.R.S32.HI R20, RZ, 0x1f, R16 ;  /* 0x0000001fff147819 */ /* 0x000fe20000011410 */
[----:B------:R-:W-:Y:S01]  /*16e0*/  VIADD R9, R225, 0xc0 ;  /* 0x000000c0e1097836 */ /* 0x000fe20000000000 */
[----:B------:R2:W-:Y:S01]  /*16f0*/  STL [R1+0xb0], R5 ;  /* 0x0000b00501007387 */ /* 0x0005e20000100800 */
[----:B0-----:R-:W-:Y:S01]  /*1700*/  IMAD R3, R15, 0x2, R2 ;  /* 0x000000020f037824 */ /* 0x001fe200078e0202 */
[C---:B------:R-:W-:Y:S01]  /*1710*/  IADD3 R8, R225.reuse, 0xc8, RZ ;  /* 0x000000c8e1087810 */ /* 0x040fe20007ffe0ff */
[C---:B------:R-:W-:Y:S01]  /*1720*/  VIADD R15, R225.reuse, 0x98 ;  /* 0x00000098e10f7836 */ /* 0x040fe20000000000 */
[----:B------:R-:W-:Y:S01]  /*1730*/  SHF.R.S32.HI R19, RZ, 0x1f, R18 ;  /* 0x0000001fff137819 */ /* 0x000fe20000011412 */
[----:B-1----:R-:W-:Y:S01]  /*1740*/  IMAD R0, R6, 0x2, R2 ;  /* 0x0000000206007824 */ /* 0x002fe200078e0202 */
[----:B------:R-:W-:Y:S01]  /*1750*/  SHF.R.S32.HI R2, RZ, 0x3, R201 ;  /* 0x00000003ff027819 */ /* 0x000fe200000114c9 */
[C---:B------:R-:W-:Y:S01]  /*1760*/  VIADD R7, R225.reuse, 0xd0 ;  /* 0x000000d0e1077836 */ /* 0x040fe20000000000 */
[----:B------:R-:W-:Y:S01]  /*1770*/  SHF.R.S32.HI R16, RZ, 0x1f, R15 ;  /* 0x0000001fff107819 */ /* 0x000fe2000001140f */
[----:B------:R0:W-:Y:S01]  /*1780*/  STL [R1+0xa8], R3 ;  /* 0x0000a80301007387 */ /* 0x0001e20000100800 */
[----:B------:R-:W-:Y:S01]  /*1790*/  SHF.R.S32.HI R15, RZ, 0x1f, R14 ;  /* 0x0000001fff0f7819 */ /* 0x000fe2000001140e */
[C---:B------:R-:W-:Y:S01]  /*17a0*/  VIADD R6, R225.reuse, 0xd8 ;  /* 0x000000d8e1067836 */ /* 0x040fe20000000000 */
[----:B------:R-:W-:Y:S01]  /*17b0*/  SHF.R.S32.HI R14, RZ, 0x1f, R12 ;  /* 0x0000001fff0e7819 */ /* 0x000fe2000001140c */
[----:B------:R1:W-:Y:S01]  /*17c0*/  STL [R1+0x70], R0 ;  /* 0x0000700001007387 */ /* 0x0003e20000100800 */
[----:B------:R-:W-:Y:S01]  /*17d0*/  SHF.R.S32.HI R12, RZ, 0x1f, R11 ;  /* 0x0000001fff0c7819 */ /* 0x000fe2000001140b */
[C---:B--2---:R-:W-:Y:S01]  /*17e0*/  VIADD R5, R225.reuse, 0xe0 ;  /* 0x000000e0e1057836 */ /* 0x044fe20000000000 */
[----:B------:R-:W-:Y:S01]  /*17f0*/  SHF.R.S32.HI R11, RZ, 0x1f, R10 ;  /* 0x0000001fff0b7819 */ /* 0x000fe2000001140a */
[----:B------:R2:W-:Y:S01]  /*1800*/  STL [R1+0xa0], R2 ;  /* 0x0000a00201007387 */ /* 0x0005e20000100800 */
[----:B------:R-:W-:Y:S01]  /*1810*/  SHF.R.S32.HI R10, RZ, 0x1f, R9 ;  /* 0x0000001fff0a7819 */ /* 0x000fe20000011409 */
[----:B0-----:R-:W-:Y:S01]  /*1820*/  VIADD R3, R225, 0xe8 ;  /* 0x000000e8e1037836 */ /* 0x001fe20000000000 */
[----:B------:R-:W-:-:S02]  /*1830*/  SHF.R.S32.HI R9, RZ, 0x1f, R8 ;  /* 0x0000001fff097819 */ /* 0x000fc40000011408 */
[----:B------:R-:W-:Y:S02]  /*1840*/  SHF.R.S32.HI R8, RZ, 0x1f, R7 ;  /* 0x0000001fff087819 */ /* 0x000fe40000011407 */
[----:B-1----:R-:W-:Y:S01]  /*1850*/  SHF.R.S32.HI R0, RZ, 0x1f, R225 ;  /* 0x0000001fff007819 */ /* 0x002fe200000114e1 */
[C---:B------:R-:W-:Y:S01]  /*1860*/  VIADD R0, R225.reuse, 0xf8 ;  /* 0x000000f8e1007836 */ /* 0x040fe20000000000 */
[----:B------:R-:W-:Y:S01]  /*1870*/  SHF.R.S32.HI R7, RZ, 0x1f, R6 ;  /* 0x0000001fff077819 */ /* 0x000fe20000011406 */
[----:B--2---:R-:W-:Y:S01]  /*1880*/  VIADD R2, R225, 0xf0 ;  /* 0x000000f0e1027836 */ /* 0x004fe20000000000 */
[----:B------:R-:W-:Y:S02]  /*1890*/  SHF.R.S32.HI R6, RZ, 0x1f, R5 ;  /* 0x0000001fff067819 */ /* 0x000fe40000011405 */
[----:B------:R-:W-:Y:S02]  /*18a0*/  SHF.R.S32.HI R5, RZ, 0x1f, R3 ;  /* 0x0000001fff057819 */ /* 0x000fe40000011403 */
[----:B------:R-:W-:-:S02]  /*18b0*/  SHF.R.S32.HI R3, RZ, 0x1f, R2 ;  /* 0x0000001fff037819 */ /* 0x000fc40000011402 */
[----:B------:R-:W-:Y:S02]  /*18c0*/  SHF.R.S32.HI R2, RZ, 0x1f, R0 ;  /* 0x0000001fff027819 */ /* 0x000fe40000011400 */
[----:B------:R-:W-:Y:S02]  /*18d0*/  LEA R0, R13, R4, 0x3 ;  /* 0x000000040d007211 */ /* 0x000fe400078e18ff */
[----:B------:R-:W-:-:S03]  /*18e0*/  LOP3.LUT R201, R201, 0xfffffff8, RZ, 0xc0, !PT ;  /* 0xfffffff8c9c97812 */ /* 0x000fc600078ec0ff */
[----:B------:R0:W-:Y:S01]  /*18f0*/  STL [R1+0x74], R0 ;  /* 0x0000740001007387 */ /* 0x0001e20000100800 */
[----:B------:R-:W-:-:S07]  /*1900*/  SHF.R.S32.HI R224, RZ, 0x1f, R201 ;  /* 0x0000001fffe07819 */ /* 0x000fce00000114c9 */
.L_x_1847:
[----:B------:R-:W-:Y:S01]  /*1910*/  ULDC.64 UR4, c[0x0][0xa28] ;  /* 0x00028a0000047ab9 */ /* 0x000fe20000000a00 */
[----:B01---5:R-:W1:Y:S01]  /*1920*/  LDC.64 R4, c[0x0][0xa08] ;  /* 0x00028200ff047b82 */ /* 0x023e620000000a00 */
[----:B------:R-:W-:Y:S01]  /*1930*/  ISETP.NE.U32.AND P0, PT, RZ, UR4, PT ;  /* 0x00000004ff007c0c */ /* 0x000fe2000bf05070 */
[----:B------:R-:W-:Y:S01]  /*1940*/  IMAD.MOV.U32 R28, RZ, RZ, RZ ;  /* 0x000000ffff1c7224 */ /* 0x000fe200078e00ff */
[----:B------:R-:W-:Y:S01]  /*1950*/  ULDC.64 UR6, c[0x0][0xa20] ;  /* 0x0002880000067ab9 */ /* 0x000fe20000000a00 */
[----:B--2---:R-:W-:Y:S01]  /*1960*/  IMAD.MOV.U32 R8, RZ, RZ, RZ ;  /* 0x000000ffff087224 */ /* 0x004fe200078e00ff */
[----:B------:R-:W-:Y:S01]  /*1970*/  ISETP.NE.AND.EX P0, PT, RZ, UR5, PT, P0 ;  /* 0x00000005ff007c0c */ /* 0x000fe2000bf05300 */
[----:B------:R-:W-:Y:S02]  /*1980*/  ULDC.64 UR4, c[0x0][0xa18] ;  /* 0x0002860000047ab9 */ /* 0x000fe40000000a00 */
[----:B------:R-:W-:-:S04]  /*1990*/  ISETP.NE.U32.AND P1, PT, RZ, UR4, PT ;  /* 0x00000004ff007c0c */ /* 0x000fc8000bf25070 */
[----:B------:R-:W-:Y:S01]  /*19a0*/  ISETP.NE.AND.EX P1, PT, RZ, UR5, PT, P1 ;  /* 0x00000005ff007c0c */ /* 0x000fe2000bf25310 */
[----:B------:R-:W-:Y:S02]  /*19b0*/  ULDC.64 UR4, c[0x0][0xa08] ;  /* 0x0002820000047ab9 */ /* 0x000fe40000000a00 */
[----:B------:R-:W-:-:S03]  /*19c0*/  ISETP.NE.U32.AND P3, PT, RZ, UR4, PT ;  /* 0x00000004ff007c0c */ /* 0x000fc6000bf65070 */
[----:B------:R-:W2:Y:S01]  /*19d0*/  @P0 LDC.64 R6, c[0x0][0xa28] ;  /* 0x00028a00ff060b82 */ /* 0x000ea20000000a00 */
[----:B------:R-:W-:Y:S01]  /*19e0*/  ISETP.NE.AND.EX P3, PT, RZ, UR5, PT, P3 ;  /* 0x00000005ff007c0c */ /* 0x000fe2000bf65330 */
[----:B-1----:R-:W-:-:S06]  /*19f0*/  IMAD.WIDE R4, R27, 0x4, R4 ;  /* 0x000000041b047825 */ /* 0x002fcc00078e0204 */
[----:B---3--:R-:W1:Y:S06]  /*1a00*/  @P1 LDC.64 R2, c[0x0][0xa18] ;  /* 0x00028600ff021b82 */ /* 0x008e6c0000000a00 */
[----:B------:R-:W5:Y:S01]  /*1a10*/  @P3 LDG.E R28, desc[UR60][R4.64] ;  /* 0x0000003c041c3981 */ /* 0x000f62000c1e1900 */
[----:B------:R-:W-:Y:S02]  /*1a20*/  ULDC UR4, c[0x0][0x288] ;  /* 0x0000a20000047ab9 */ /* 0x000fe40000000800 */
[----:B------:R-:W-:Y:S01]  /*1a30*/  IMAD.U32 R219, RZ, RZ, UR4 ;  /* 0x00000004ffdb7e24 */ /* 0x000fe2000f8e00ff */
[----:B------:R3:W-:Y:S01]  /*1a40*/  STL [R1+0x88], R27 ;  /* 0x0000881b01007387 */ /* 0x0007e20000100800 */
[----:B------:R-:W-:-:S02]  /*1a50*/  ULDC.64 UR4, c[0x0][0x418] ;  /* 0x0001060000047ab9 */ /* 0x000fc40000000a00 */
[----:B------:R-:W-:Y:S01]  /*1a60*/  UISETP.NE.U32.AND UP0, UPT, UR4, URZ, UPT ;  /* 0x0000003f0400728c */ /* 0x000fe2000bf05070 */
[----:B--2---:R-:W-:-:S03]  /*1a70*/  @P0 IMAD.WIDE R6, R27, 0x4, R6 ;  /* 0x000000041b060825 */ /* 0x004fc600078e0206 */
[----:B------:R-:W-:Y:S01]  /*1a80*/  UISETP.NE.AND.EX UP0, UPT, UR5, URZ, UPT, UP0 ;  /* 0x0000003f0500728c */ /* 0x000fe2000bf05300 */
[----:B------:R-:W-:Y:S01]  /*1a90*/  ULDC UR4, c[0x0][0x424] ;  /* 0x0001090000047ab9 */ /* 0x000fe20000000800 */
[----:B------:R-:W-:Y:S01]  /*1aa0*/  ISETP.NE.U32.AND P2, PT, RZ, UR6, PT ;  /* 0x00000006ff007c0c */ /* 0x000fe2000bf45070 */
[----:B------:R2:W5:Y:S01]  /*1ab0*/  @P0 LDG.E R8, desc[UR60][R6.64] ;  /* 0x0000003c06080981 */ /* 0x000562000c1e1900 */
[----:B------:R-:W-:Y:S01]  /*1ac0*/  USEL UR4, UR4, 0x1, UP0 ;  /* 0x0000000104047887 */ /* 0x000fe20008000000 */
[----:B-1----:R-:W-:Y:S01]  /*1ad0*/  @P1 IMAD.WIDE R2, R27, 0x4, R2 ;  /* 0x000000041b021825 */ /* 0x002fe200078e0202 */
[----:B------:R-:W-:Y:S01]  /*1ae0*/  ULDC UR5, c[0x0][0x2f0] ;  /* 0x0000bc0000057ab9 */ /* 0x000fe20000000800 */
[C---:B0-----:R-:W-:Y:S01]  /*1af0*/  LOP3.LUT R0, R26.reuse, 0xff0000, RZ, 0xc0, !PT ;  /* 0x00ff00001a007812 */ /* 0x041fe200078ec0ff */
[----:B------:R-:W-:Y:S02]  /*1b00*/  UIMAD UR4, UR4, UR5, URZ ;  /* 0x00000005040472a4 */ /* 0x000fe4000f8e023f */
[----:B------:R0:W5:Y:S01]  /*1b10*/  @P1 LDG.E R219, desc[UR60][R2.64] ;  /* 0x0000003c02db1981 */ /* 0x000162000c1e1900 */
[----:B--2---:R-:W-:Y:S01]  /*1b20*/  LOP3.LUT R6, R26, 0xff000000, RZ, 0xc0, !PT ;  /* 0xff0000001a067812 */ /* 0x004fe200078ec0ff */
[----:B------:R-:W-:Y:S01]  /*1b30*/  ULDC UR5, c[0x0][0x348] ;  /* 0x0000d20000057ab9 */ /* 0x000fe20000000800 */
[----:B------:R-:W-:-:S02]  /*1b40*/  ISETP.NE.AND.EX P2, PT, RZ, UR7, PT, P2 ;  /* 0x00000007ff007c0c */ /* 0x000fc4000bf45320 */
[----:B------:R-:W-:Y:S02]  /*1b50*/  LOP3.LUT R226, R26, 0xffff, RZ, 0xc0, !PT ;  /* 0x0000ffff1ae27812 */ /* 0x000fe400078ec0ff */
[----:B0-----:R-:W-:-:S04]  /*1b60*/  SHF.R.U32.HI R3, RZ, 0x8, R6 ;  /* 0x00000008ff037819 */ /* 0x001fc80000011606 */
[----:B----4-:R-:W-:Y:S01]  /*1b70*/  LEA.HI R11, R0, R3, RZ, 0x10 ;  /* 0x00000003000b7211 */ /* 0x010fe200078f80ff */
[----:B---3--:R-:W-:Y:S06]  /*1b80*/  @P1 BRA `(.L_x_1538) ;  /* 0x0000000000241947 */ /* 0x008fec0003800000 */
[----:B------:R-:W-:Y:S02]  /*1b90*/  ULDC.64 UR6, c[0x0][0xa00] ;  /* 0x0002800000067ab9 */ /* 0x000fe40000000a00 */
[----:B------:R-:W-:-:S04]  /*1ba0*/  ISETP.NE.U32.AND P0, PT, RZ, UR6, PT ;  /* 0x00000006ff007c0c */ /* 0x000fc8000bf05070 */
[----:B------:R-:W-:-:S13]  /*1bb0*/  ISETP.NE.AND.EX P0, PT, RZ, UR7, PT, P0 ;  /* 0x00000007ff007c0c */ /* 0x000fda000bf05300 */
[----:B------:R-:W-:Y:S05]  /*1bc0*/  @!P0 BRA `(.L_x_1538) ;  /* 0x0000000000148947 */ /* 0x000fea0003800000 */
[----:B------:R-:W0:Y:S02]  /*1bd0*/  LDC.64 R2, c[0x0][0xa00] ;  /* 0x00028000ff027b82 */ /* 0x000e240000000a00 */
[----:B0-----:R-:W-:-:S05]  /*1be0*/  IMAD.WIDE R2, R27, 0x4, R2 ;  /* 0x000000041b027825 */ /* 0x001fca00078e0202 */
[----:B-----5:R-:W2:Y:S04]  /*1bf0*/  LDG.E R219, desc[UR60][R2.64] ;  /* 0x0000003c02db7981 */ /* 0x020ea8000c1e1900 */
[----:B------:R-:W2:Y:S02]  /*1c00*/  LDG.E R0, desc[UR60][R2.64+0x4] ;  /* 0x0000043c02007981 */ /* 0x000ea4000c1e1900 */
[----:B--2---:R-:W-:-:S07]  /*1c10*/  IMAD.IADD R219, R0, 0x1, -R219 ;  /* 0x0000000100db7824 */ /* 0x004fce00078e0adb */
.L_x_1538:
[----:B------:R-:W-:Y:S02]  /*1c20*/  IMAD.U32 R2, RZ, RZ, UR5 ;  /* 0x00000005ff027e24 */ /* 0x000fe4000f8e00ff */
[----:B------:R-:W-:Y:S01]  /*1c30*/  IMAD.U32 R29, RZ, RZ, UR4 ;  /* 0x00000004ff1d7e24 */ /* 0x000fe2000f8e00ff */
[----:B------:R-:W-:Y:S06]  /*1c40*/  @!P2 BRA `(.L_x_1539) ;  /* 0x000000000010a947 */ /* 0x000fec0003800000 */
[----:B------:R-:W0:Y:S02]  /*1c50*/  LDC.64 R4, c[0x0][0xa20] ;  /* 0x00028800ff047b82 */ /* 0x000e240000000a00 */
[----:B0-----:R-:W-:-:S05]  /*1c60*/  IMAD.WIDE R4, R27, 0x4, R4 ;  /* 0x000000041b047825 */ /* 0x001fca00078e0204 */
[----:B------:R0:W5:Y:S01]  /*1c70*/  LDG.E R29, desc[UR60][R4.64] ;  /* 0x0000003c041d7981 */ /* 0x000162000c1e1900 */
[----:B------:R-:W-:Y:S05]  /*1c80*/  BRA `(.L_x_1540) ;  /* 0x0000000000107947 */ /* 0x000fea0003800000 */
.L_x_1539:
[----:B------:R-:W-:Y:S05]  /*1c90*/  @!P3 BRA `(.L_x_1540) ;  /* 0x00000000000cb947 */ /* 0x000fea0003800000 */
[----:B------:R-:W2:Y:S04]  /*1ca0*/  LDG.E R0, desc[UR60][R4.64] ;  /* 0x0000003c04007981 */ /* 0x000ea8000c1e1900 */
[----:B------:R-:W2:Y:S02]  /*1cb0*/  LDG.E R29, desc[UR60][R4.64+0x4] ;  /* 0x0000043c041d7981 */ /* 0x000ea4000c1e1900 */
[----:B--2---:R-:W-:-:S07]  /*1cc0*/  IADD3 R29, -R0, R29, RZ ;  /* 0x0000001d001d7210 */ /* 0x004fce0007ffe1ff */
.L_x_1540:
[----:B------:R-:W-:Y:S01]  /*1cd0*/  ULDC.64 UR4, c[0x0][0xa10] ;  /* 0x0002840000047ab9 */ /* 0x000fe20000000a00 */
[----:B------:R-:W1:Y:S01]  /*1ce0*/  LDC R9, c[0x0][0x448] ;  /* 0x00011200ff097b82 */ /* 0x000e620000000800 */
[----:B------:R-:W-:-:S04]  /*1cf0*/  ISETP.NE.U32.AND P0, PT, RZ, UR4, PT ;  /* 0x00000004ff007c0c */ /* 0x000fc8000bf05070 */
[----:B------:R-:W-:Y:S01]  /*1d00*/  ISETP.NE.AND.EX P0, PT, RZ, UR5, PT, P0 ;  /* 0x00000005ff007c0c */ /* 0x000fe2000bf05300 */
[----:B------:R-:W-:Y:S02]  /*1d10*/  ULDC.64 UR4, c[0x0][0xa30] ;  /* 0x00028c0000047ab9 */ /* 0x000fe40000000a00 */
[----:B------:R-:W-:-:S04]  /*1d20*/  ISETP.NE.U32.AND P1, PT, RZ, UR4, PT ;  /* 0x00000004ff007c0c */ /* 0x000fc8000bf25070 */
[----:B------:R-:W-:-:S06]  /*1d30*/  ISETP.NE.AND.EX P1, PT, RZ, UR5, PT, P1 ;  /* 0x00000005ff007c0c */ /* 0x000fcc000bf25310 */
[----:B------:R-:W2:Y:S08]  /*1d40*/  @P0 LDC.64 R6, c[0x0][0xa10] ;  /* 0x00028400ff060b82 */ /* 0x000eb00000000a00 */
[----:B0-----:R-:W0:Y:S01]  /*1d50*/  @P1 LDC.64 R4, c[0x0][0xa30] ;  /* 0x00028c00ff041b82 */ /* 0x001e220000000a00 */
[----:B--2---:R-:W-:-:S05]  /*1d60*/  @P0 IMAD.WIDE R6, R27, 0x4, R6 ;  /* 0x000000041b060825 */ /* 0x004fca00078e0206 */
[----:B------:R-:W2:Y:S04]  /*1d70*/  @P0 LDG.E R0, desc[UR60][R6.64] ;  /* 0x0000003c06000981 */ /* 0x000ea8000c1e1900 */
[----:B------:R-:W2:Y:S01]  /*1d80*/  @P0 LDG.E R3, desc[UR60][R6.64+0x4] ;  /* 0x0000043c06030981 */ /* 0x000ea2000c1e1900 */
[----:B-----5:R-:W-:Y:S02]  /*1d90*/  IMAD.MOV.U32 R92, RZ, RZ, R29 ;  /* 0x000000ffff5c7224 */ /* 0x020fe400078e001d */
[----:B0-----:R-:W-:-:S05]  /*1da0*/  @P1 IMAD.WIDE R4, R27, 0x4, R4 ;  /* 0x000000041b041825 */ /* 0x001fca00078e0204 */
[----:B------:R0:W5:Y:S01]  /*1db0*/  @P1 LDG.E R92, desc[UR60][R4.64] ;  /* 0x0000003c045c1981 */ /* 0x000162000c1e1900 */
[----:B-1----:R-:W-:Y:S01]  /*1dc0*/  ISETP.NE.AND P1, PT, R9, 0x1, PT ;  /* 0x000000010900780c */ /* 0x002fe20003f25270 */
[----:B------:R-:W-:Y:S02]  /*1dd0*/  IMAD.SHL.U32 R12, R25, 0x80, RZ ;  /* 0x00000080190c7824 */ /* 0x000fe400078e00ff */
[----:B------:R-:W-:-:S03]  /*1de0*/  IMAD.IADD R13, R29, 0x1, -R8 ;  /* 0x000000011d0d7824 */ /* 0x000fc600078e0a08 */
[----:B------:R1:W-:Y:S01]  /*1df0*/  STL [R1+0x58], R12 ;  /* 0x0000580c01007387 */ /* 0x0003e20000100800 */
[----:B0-----:R-:W0:Y:S08]  /*1e00*/  LDC.64 R4, c[0x0][0x9e0] ;  /* 0x00027800ff047b82 */ /* 0x001e300000000a00 */
[----:B------:R-:W3:Y:S08]  /*1e10*/  @P1 LDC R9, c[0x0][0x44c] ;  /* 0x00011300ff091b82 */ /* 0x000ef00000000800 */
[----:B------:R-:W4:Y:S01]  /*1e20*/  @P1 LDC R10, c[0x0][0x450] ;  /* 0x00011400ff0a1b82 */ /* 0x000f220000000800 */
[----:B0-----:R-:W-:Y:S01]  /*1e30*/  ISETP.GE.AND P2, PT, R5, 0x1, PT ;  /* 0x000000010500780c */ /* 0x001fe20003f46270 */
[----:B--2---:R-:W-:-:S02]  /*1e40*/  @P0 IMAD.IADD R2, R3, 0x1, -R0 ;  /* 0x0000000103020824 */ /* 0x004fc400078e0a00 */
[----:B------:R-:W-:Y:S02]  /*1e50*/  VIADD R0, R12, 0x7f ;  /* 0x0000007f0c007836 */ /* 0x000fe40000000000 */
[----:B------:R-:W-:Y:S02]  /*1e60*/  IMAD.IADD R220, R13, 0x1, R2 ;  /* 0x000000010ddc7824 */ /* 0x000fe400078e0202 */
[----:B---3--:R-:W-:Y:S01]  /*1e70*/  @P1 IMAD.HI.U32 R3, R0, R9, RZ ;  /* 0x0000000900031227 */ /* 0x008fe200078e00ff */
[----:B------:R-:W-:Y:S02]  /*1e80*/  MOV R6, R0 ;  /* 0x0000000000067202 */ /* 0x000fe40000000f00 */
[C---:B------:R-:W-:Y:S01]  /*1e90*/  IADD3 R7, R220.reuse, 0x1, -R219 ;  /* 0x00000001dc077810 */ /* 0x040fe20007ffe8db */
[----:B------:R-:W-:Y:S01]  /*1ea0*/  VIADD R0, R220, 0x3f ;  /* 0x0000003fdc007836 */ /* 0x000fe20000000000 */
[----:B----4-:R-:W-:-:S04]  /*1eb0*/  @P1 SHF.R.U32.HI R6, RZ, R10, R3 ;  /* 0x0000000aff061219 */ /* 0x010fc80000011603 */
[----:B------:R-:W-:Y:S01]  /*1ec0*/  SHF.R.S32.HI R3, RZ, 0x1f, R0 ;  /* 0x0000001fff037819 */ /* 0x000fe20000011400 */
[----:B------:R-:W-:-:S03]  /*1ed0*/  IMAD.IADD R9, R7, 0x1, R6 ;  /* 0x0000000107097824 */ /* 0x000fc600078e0206 */
[----:B------:R-:W-:Y:S01]  /*1ee0*/  LEA.HI R3, R3, R0, RZ, 0x6 ;  /* 0x0000000003037211 */ /* 0x000fe200078f30ff */
[----:B------:R-:W-:-:S03]  /*1ef0*/  IMAD.IADD R4, R9, 0x1, R4 ;  /* 0x0000000109047824 */ /* 0x000fc600078e0204 */
[----:B------:R-:W-:Y:S01]  /*1f00*/  SHF.R.S32.HI R93, RZ, 0x6, R3 ;  /* 0x00000006ff5d7819 */ /* 0x000fe20000011403 */
        /* <DEDUP_REMOVED lines=12> */
.L_x_1543:
[----:B------:R-:W-:-:S13]  /*1fd0*/  ISETP.NE.AND P0, PT, R5, 0x1, PT ;  /* 0x000000010500780c */ /* 0x000fda0003f05270 */
[----:B------:R-:W0:Y:S02]  /*1fe0*/  @P0 LDC.64 R6, c[0x0][0x9e8] ;  /* 0x00027a00ff060b82 */ /* 0x000e240000000a00 */
[----:B0-----:R-:W-:-:S05]  /*1ff0*/  @P0 IMAD.HI.U32 R6, R0, R6, RZ ;  /* 0x0000000600060227 */ /* 0x001fca00078e00ff */
[----:B------:R-:W-:-:S07]  /*2000*/  @P0 SHF.R.U32.HI R0, RZ, R7, R6 ;  /* 0x00000007ff000219 */ /* 0x000fce0000011606 */
.L_x_1544:
[----:B------:R-:W-:Y:S05]  /*2010*/  BSYNC B0 ;  /* 0x0000000000007941 */ /* 0x000fea0003800000 */
.L_x_1542:
[----:B------:R-:W-:-:S05]  /*2020*/  IMAD R3, R0, R5, R5 ;  /* 0x0000000500037224 */ /* 0x000fca00078e0205 */
[----:B------:R-:W-:-:S07]  /*2030*/  VIMNMX R4, R4, R3, PT ;  /* 0x0000000304047248 */ /* 0x000fce0003fe0100 */
.L_x_1541:
[----:B------:R-:W0:Y:S01]  /*2040*/  @P1 LDC R0, c[0x0][0x44c] ;  /* 0x00011300ff001b82 */ /* 0x000e220000000800 */
[----:B------:R-:W-:Y:S01]  /*2050*/  VIADD R4, R4, 0x3f ;  /* 0x0000003f04047836 */ /* 0x000fe20000000000 */
[----:B------:R-:W-:Y:S01]  /*2060*/  MOV R7, R12 ;  /* 0x0000000c00077202 */ /* 0x000fe20000000f00 */
[----:B------:R-:W-:Y:S01]  /*2070*/  IMAD.IADD R156, R220, 0x1, -R219 ;  /* 0x00000001dc9c7824 */ /* 0x000fe200078e0adb */
[----:B------:R-:W-:Y:S02]  /*2080*/  ULDC UR4, c[0x0][0x9dc] ;  /* 0x0002770000047ab9 */ /* 0x000fe40000000800 */
[----:B------:R-:W-:Y:S02]  /*2090*/  SHF.R.S32.HI R3, RZ, 0x1f, R4 ;  /* 0x0000001fff037819 */ /* 0x000fe40000011404 */
[----:B------:R-:W1:Y:S02]  /*20a0*/  @P1 LDC R9, c[0x0][0x450] ;  /* 0x00011400ff091b82 */ /* 0x000e640000000800 */
[----:B------:R-:W-:Y:S01]  /*20b0*/  LEA.HI R3, R3, R4, RZ, 0x6 ;  /* 0x0000000403037211 */ /* 0x000fe200078f30ff */
[----:B0-----:R-:W-:-:S05]  /*20c0*/  @P1 IMAD.HI.U32 R0, R12, R0, RZ ;  /* 0x000000000c001227 */ /* 0x001fca00078e00ff */
[----:B-1----:R-:W-:Y:S02]  /*20d0*/  @P1 SHF.R.U32.HI R7, RZ, R9, R0 ;  /* 0x00000009ff071219 */ /* 0x002fe40000011600 */
[----:B------:R-:W-:-:S03]  /*20e0*/  SHF.R.S32.HI R0, RZ, 0x6, R3 ;  /* 0x00000006ff007819 */ /* 0x000fc60000011403 */
[----:B------:R-:W-:Y:S01]  /*20f0*/  IMAD.IADD R3, R156, 0x1, R7 ;  /* 0x000000019c037824 */ /* 0x000fe200078e0207 */
[----:B------:R-:W-:-:S03]  /*2100*/  VIMNMX R8, R93, R0, PT ;  /* 0x000000005d087248 */ /* 0x000fc60003fe0100 */
[----:B------:R-:W-:Y:S01]  /*2110*/  VIADD R0, R3, -UR4 ;  /* 0x8000000403007c36 */ /* 0x000fe20008000000 */
[----:B------:R-:W-:Y:S06]  /*2120*/  @!P2 BRA `(.L_x_1545) ;  /* 0x000000000044a947 */ /* 0x000fec0003800000 */
[----:B------:R-:W-:Y:S01]  /*2130*/  ISETP.GT.AND P0, PT, R3, -0x1, PT ;  /* 0xffffffff0300780c */ /* 0x000fe20003f04270 */
[----:B------:R-:W-:-:S12]  /*2140*/  BSSY B0, `(.L_x_1546) ;  /* 0x000000d000007945 */ /* 0x000fd80003800000 */
        /* <DEDUP_REMOVED lines=8> */
.L_x_1547:
[----:B------:R-:W-:-:S13]  /*21d0*/  ISETP.NE.AND P0, PT, R5, 0x1, PT ;  /* 0x000000010500780c */ /* 0x000fda0003f05270 */
[----:B------:R-:W0:Y:S02]  /*21e0*/  @P0 LDC.64 R6, c[0x0][0x9e8] ;  /* 0x00027a00ff060b82 */ /* 0x000e240000000a00 */
[----:B0-----:R-:W-:-:S05]  /*21f0*/  @P0 IMAD.HI.U32 R6, R3, R6, RZ ;  /* 0x0000000603060227 */ /* 0x001fca00078e00ff */
[----:B------:R-:W-:-:S07]  /*2200*/  @P0 SHF.R.U32.HI R3, RZ, R7, R6 ;  /* 0x00000007ff030219 */ /* 0x000fce0000011606 */
.L_x_1548:
[----:B------:R-:W-:Y:S05]  /*2210*/  BSYNC B0 ;  /* 0x0000000000007941 */ /* 0x000fea0003800000 */
.L_x_1546:
[----:B------:R-:W-:-:S05]  /*2220*/  IMAD R3, R3, R5, RZ ;  /* 0x0000000503037224 */ /* 0x000fca00078e02ff */
[----:B------:R-:W-:-:S07]  /*2230*/  VIMNMX R0, R0, R3, !PT ;  /* 0x0000000300007248 */ /* 0x000fce0007fe0100 */
.L_x_1545:
[----:B------:R-:W-:Y:S01]  /*2240*/  SHF.R.S32.HI R3, RZ, 0x1f, R0 ;  /* 0x0000001fff037819 */ /* 0x000fe20000011400 */
[----:B------:R-:W-:Y:S01]  /*2250*/  BSSY B0, `(.L_x_1549) ;  /* 0x000002a000007945 */ /* 0x000fe20003800000 */
[----:B------:R-:W-:Y:S02]  /*2260*/  LOP3.LUT R14, R11, 0xff, RZ, 0xc0, !PT ;  /* 0x000000ff0b0e7812 */ /* 0x000fe400078ec0ff */
[----:B------:R-:W-:Y:S01]  /*2270*/  LEA.HI R3, R3, R0, RZ, 0x6 ;  /* 0x0000000003037211 */ /* 0x000fe200078f30ff */
[----:B------:R-:W-:Y:S01]  /*2280*/  IMAD.MOV.U32 R0, RZ, RZ, RZ ;  /* 0x000000ffff007224 */ /* 0x000fe200078e00ff */
[----:B------:R-:W-:Y:S01]  /*2290*/  SHF.R.U32.HI R4, RZ, 0x10, R11 ;  /* 0x00000010ff047819 */ /* 0x000fe2000001160b */
[----:B------:R0:W-:Y:S01]  /*22a0*/  STL [R1+0x90], R14 ;  /* 0x0000900e01007387 */ /* 0x0001e20000100800 */
[----:B------:R-:W-:-:S03]  /*22b0*/  SHF.R.S32.HI R3, RZ, 0x6, R3 ;  /* 0x00000006ff037819 */ /* 0x000fc60000011403 */
[----:B------:R0:W-:Y:S01]  /*22c0*/  STL [R1+0x84], R4 ;  /* 0x0000840401007387 */ /* 0x0001e20000100800 */
[----:B------:R-:W-:-:S04]  /*22d0*/  VIMNMX R9, RZ, R3, !PT ;  /* 0x00000003ff097248 */ /* 0x000fc80007fe0100 */
[----:B------:R-:W-:-:S13]  /*22e0*/  ISETP.GT.AND P0, PT, R8, R9, PT ;  /* 0x000000090800720c */ /* 0x000fda0003f04270 */
[----:B0-----:R-:W-:Y:S05]  /*22f0*/  @!P0 BRA `(.L_x_1550) ;  /* 0x00000000007c8947 */ /* 0x001fea0003800000 */
[----:B------:R-:W-:Y:S01]  /*2300*/  ISETP.NE.AND P0, PT, R4, RZ, PT ;  /* 0x000000ff0400720c */ /* 0x000fe20003f05270 */
[----:B------:R-:W-:-:S03]  /*2310*/  ULDC UR4, c[0x0][0x9f0] ;  /* 0x00027c0000047ab9 */ /* 0x000fc60000000800 */
[----:B------:R-:W-:-:S04]  /*2320*/  SEL R11, R4, UR4, P0 ;  /* 0x00000004040b7c07 */ /* 0x000fc80008000000 */
[-C--:B------:R-:W-:Y:S02]  /*2330*/  IABS R6, R11.reuse ;  /* 0x0000000b00067213 */ /* 0x080fe40000000000 */
[----:B------:R-:W-:Y:S02]  /*2340*/  IADD3 R0, R11, -0x1, R8 ;  /* 0xffffffff0b007810 */ /* 0x000fe40007ffe008 */
[----:B------:R-:W0:Y:S01]  /*2350*/  I2F.RP R3, R6 ;  /* 0x0000000600037306 */ /* 0x000e220000209400 */
[----:B------:R-:W-:Y:S02]  /*2360*/  IABS R12, R11 ;  /* 0x0000000b000c7213 */ /* 0x000fe40000000000 */
[----:B------:R-:W-:-:S04]  /*2370*/  IADD3 R0, -R9, R0, RZ ;  /* 0x0000000009007210 */ /* 0x000fc80007ffe1ff */
[----:B------:R-:W-:Y:S02]  /*2380*/  IABS R10, R0 ;  /* 0x00000000000a7213 */ /* 0x000fe40000000000 */
[----:B------:R-:W-:-:S04]  /*2390*/  LOP3.LUT R0, R0, R11, RZ, 0x3c, !PT ;  /* 0x0000000b00007212 */ /* 0x000fc800078e3cff */
[----:B------:R-:W-:Y:S01]  /*23a0*/  ISETP.GE.AND P2, PT, R0, RZ, PT ;  /* 0x000000ff0000720c */ /* 0x000fe20003f46270 */
[----:B0-----:R-:W0:Y:S02]  /*23b0*/  MUFU.RCP R3, R3 ;  /* 0x0000000300037308 */ /* 0x001e240000001000 */
[----:B0-----:R-:W-:Y:S02]  /*23c0*/  VIADD R4, R3, 0xffffffe ;  /* 0x0ffffffe03047836 */ /* 0x001fe40000000000 */
[----:B------:R-:W-:-:S04]  /*23d0*/  IMAD.MOV R3, RZ, RZ, -R12 ;  /* 0x000000ffff037224 */ /* 0x000fc800078e0a0c */
[----:B------:R0:W1:Y:S02]  /*23e0*/  F2I.FTZ.U32.TRUNC.NTZ R5, R4 ;  /* 0x0000000400057305 */ /* 0x000064000021f000 */
[----:B0-----:R-:W-:Y:S02]  /*23f0*/  IMAD.MOV.U32 R4, RZ, RZ, RZ ;  /* 0x000000ffff047224 */ /* 0x001fe400078e00ff */
[----:B-1----:R-:W-:-:S04]  /*2400*/  IMAD.MOV R7, RZ, RZ, -R5 ;  /* 0x000000ffff077224 */ /* 0x002fc800078e0a05 */
[----:B------:R-:W-:-:S04]  /*2410*/  IMAD R7, R7, R6, RZ ;  /* 0x0000000607077224 */ /* 0x000fc800078e02ff */
[----:B------:R-:W-:-:S04]  /*2420*/  IMAD.HI.U32 R5, R5, R7, R4 ;  /* 0x0000000705057227 */ /* 0x000fc800078e0004 */
[----:B------:R-:W-:-:S04]  /*2430*/  IMAD.MOV.U32 R4, RZ, RZ, R10 ;  /* 0x000000ffff047224 */ /* 0x000fc800078e000a */
[----:B------:R-:W-:-:S04]  /*2440*/  IMAD.HI.U32 R5, R5, R4, RZ ;  /* 0x0000000405057227 */ /* 0x000fc800078e00ff */
[----:B------:R-:W-:-:S05]  /*2450*/  IMAD R3, R5, R3, R4 ;  /* 0x0000000305037224 */ /* 0x000fca00078e0204 */
[----:B------:R-:W-:-:S13]  /*2460*/  ISETP.GT.U32.AND P1, PT, R6, R3, PT ;  /* 0x000000030600720c */ /* 0x000fda0003f24070 */
[----:B------:R-:W-:Y:S02]  /*2470*/  @!P1 IMAD.IADD R3, R3, 0x1, -R6 ;  /* 0x0000000103039824 */ /* 0x000fe400078e0a06 */
[----:B------:R-:W-:Y:S01]  /*2480*/  @!P1 VIADD R5, R5, 0x1 ;  /* 0x0000000105059836 */ /* 0x000fe20000000000 */
[----:B------:R-:W-:Y:S02]  /*2490*/  ISETP.NE.AND P1, PT, R11, RZ, PT ;  /* 0x000000ff0b00720c */ /* 0x000fe40003f25270 */
[----:B------:R-:W-:-:S13]  /*24a0*/  ISETP.GE.U32.AND P0, PT, R3, R6, PT ;  /* 0x000000060300720c */ /* 0x000fda0003f06070 */
[----:B------:R-:W-:-:S05]  /*24b0*/  @P0 VIADD R5, R5, 0x1 ;  /* 0x0000000105050836 */ /* 0x000fca0000000000 */
[----:B------:R-:W-:-:S05]  /*24c0*/  MOV R0, R5 ;  /* 0x0000000500007202 */ /* 0x000fca0000000f00 */
[----:B------:R-:W-:Y:S01]  /*24d0*/  @!P2 IMAD.MOV R0, RZ, RZ, -R0 ;  /* 0x000000ffff00a224 */ /* 0x000fe200078e0a00 */
[----:B------:R-:W-:-:S07]  /*24e0*/  @!P1 LOP3.LUT R0, RZ, R11, RZ, 0x33, !PT ;  /* 0x0000000bff009212 */ /* 0x000fce00078e33ff */
.L_x_1550:
[----:B------:R-:W-:Y:S05]  /*24f0*/  BSYNC B0 ;  /* 0x0000000000007941 */ /* 0x000fea0003800000 */
.L_x_1549:
[----:B------:R-:W-:-:S05]  /*2500*/  IMAD R3, R14, R0, R9 ;  /* 0x000000000e037224 */ /* 0x000fca00078e0209 */
[C---:B------:R-:W-:Y:S01]  /*2510*/  VIADDMNMX R0, R3.reuse, R0, R8, PT ;  /* 0x0000000003007246 */ /* 0x040fe20003800108 */
[----:B------:R-:W-:-:S04]  /*2520*/  IMAD R3, R3, 0x40, -R13 ;  /* 0x0000004003037824 */ /* 0x000fc800078e0a0d */
[----:B------:R-:W-:Y:S01]  /*2530*/  IMAD R5, R0, 0x40, -R13 ;  /* 0x0000004000057824 */ /* 0x000fe200078e0a0d */
[----:B------:R-:W-:-:S04]  /*2540*/  VIMNMX R3, RZ, R3, !PT ;  /* 0x00000003ff037248 */ /* 0x000fc80007fe0100 */
[----:B------:R-:W-:Y:S02]  /*2550*/  VIMNMX R0, R5, R2, PT ;  /* 0x0000000205007248 */ /* 0x000fe40003fe0100 */
[----:B------:R-:W-:Y:S02]  /*2560*/  SHF.R.U32.HI R24, RZ, 0x6, R3 ;  /* 0x00000006ff187819 */ /* 0x000fe40000011603 */
[----:B------:R-:W-:-:S03]  /*2570*/  ISETP.GT.AND P0, PT, R0, R3, PT ;  /* 0x000000030000720c */ /* 0x000fc60003f04270 */
[----:B------:R-:W-:-:S10]  /*2580*/  IMAD.MOV.U32 R25, RZ, RZ, R24 ;  /* 0x000000ffff197224 */ /* 0x000fd400078e0018 */
[----:B------:R-:W-:-:S05]  /*2590*/  @P0 VIADD R0, R0, 0x3f ;  /* 0x0000003f00000836 */ /* 0x000fca0000000000 */
[----:B------:R-:W-:-:S04]  /*25a0*/  @P0 SHF.R.S32.HI R3, RZ, 0x1f, R0 ;  /* 0x0000001fff030819 */ /* 0x000fc80000011400 */
[----:B------:R-:W-:-:S04]  /*25b0*/  @P0 LEA.HI R3, R3, R0, RZ, 0x6 ;  /* 0x0000000003030211 */ /* 0x000fc800078f30ff */
[----:B------:R-:W-:Y:S02]  /*25c0*/  @P0 SHF.R.S32.HI R25, RZ, 0x6, R3 ;  /* 0x00000006ff190819 */ /* 0x000fe40000011403 */
[----:B------:R-:W-:Y:S02]  /*25d0*/  PLOP3.LUT P0, PT, PT, PT, PT, 0x80, 0x0 ;  /* 0x000000000000781c */ /* 0x000fe40003f0f070 */
[----:B------:R-:W-:-:S13]  /*25e0*/  ISETP.GT.AND P1, PT, R25, R24, PT ;  /* 0x000000181900720c */ /* 0x000fda0003f24270 */
[----:B------:R-:W-:Y:S05]  /*25f0*/  @!P1 BRA `(.L_x_1551) ;  /* 0x00000068003c9947 */ /* 0x000fea0003800000 */
[----:B------:R-:W-:Y:S01]  /*2600*/  VIADD R0, R17, 0x20400 ;  /* 0x0002040011007836 */ /* 0x000fe20000000000 */
[----:B------:R-:W-:Y:S04]  /*2610*/  BSSY B6, `(.L_x_1552) ;  /* 0x0000013000067945 */ /* 0x000fe80003800000 */
[----:B------:R-:W-:-:S13]  /*2620*/  LOP3.LUT P0, RZ, R0, 0x3ff, RZ, 0xc0, !PT ;  /* 0x000003ff00ff7812 */ /* 0x000fda000780c0ff */
        /* <DEDUP_REMOVED lines=16> */
[----:B0----5:R-:W-:Y:S05]  /*2730*/  CALL.ABS.NOINC R14 ;  /* 0x000000000e007343 */ /* 0x021fea0003c00000 */
.L_x_1553:
[----:B------:R-:W-:Y:S05]  /*2740*/  BSYNC B6 ;  /* 0x0000000000067941 */ /* 0x000fea0003800000 */
.L_x_1552:
        /* <DEDUP_REMOVED lines=12> */
[----:B------:R-:W-:Y:S02]  /*2810*/  IMAD.U32 R11, RZ, RZ, UR7 ;  /* 0x00000007ff0b7e24 */ /* 0x000fe4000f8e00ff */
[----:B------:R-:W-:-:S02]  /*2820*/  IMAD.U32 R6, RZ, RZ, UR4 ;  /* 0x00000004ff067e24 */ /* 0x000fc4000f8e00ff */
[----:B------:R-:W-:Y:S02]  /*2830*/  IMAD.U32 R7, RZ, RZ, UR5 ;  /* 0x00000005ff077e24 */ /* 0x000fe4000f8e00ff */
[----:B------:R-:W-:Y:S02]  /*2840*/  IMAD.MOV.U32 R8, RZ, RZ, 0x70 ;  /* 0x00000070ff087424 */ /* 0x000fe400078e00ff */
[----:B------:R-:W-:Y:S02]  /*2850*/  IMAD.MOV.U32 R12, RZ, RZ, 0x1 ;  /* 0x00000001ff0c7424 */ /* 0x000fe400078e00ff */
[----:B------:R-:W-:-:S07]  /*2860*/  IMAD.MOV.U32 R13, RZ, RZ, RZ ;  /* 0x000000ffff0d7224 */ /* 0x000fce00078e00ff */
[----:B------:R-:W-:-:S07]  /*2870*/  LEPC R20, `(.L_x_1555) ;  /* 0x000000001014794e */ /* 0x000fce0000000000 */
[----:B0----5:R-:W-:Y:S05]  /*2880*/  CALL.ABS.NOINC R14 ;  /* 0x000000000e007343 */ /* 0x021fea0003c00000 */
.L_x_1555:
[----:B------:R-:W-:Y:S05]  /*2890*/  BSYNC B6 ;  /* 0x0000000000067941 */ /* 0x000fea0003800000 */
.L_x_1554:
[----:B------:R-:W-:Y:S01]  /*28a0*/  ULDC.64 UR4, c[0x0][0x9f8] ;  /* 0x00027e0000047ab9 */ /* 0x000fe20000000a00 */
[----:B------:R-:W2:Y:S01]  /*28b0*/  LDL R30, [R1+0xc] ;  /* 0x00000c00011e7983 */ /* 0x000ea20000100800 */
[----:B------:R-:W-:-:S03]  /*28c0*/  ISETP.NE.U32.AND P0, PT, RZ, UR4, PT ;  /* 0x00000004ff007c0c */ /* 0x000fc6000bf05070 */
[----:B------:R-:W3:Y:S01]  /*28d0*/  LDL R33, [R1+0x60] ;  /* 0x0000600001217983 */ /* 0x000ee20000100800 */
[----:B------:R-:W-:-:S03]  /*28e0*/  ISETP.NE.AND.EX P0, PT, RZ, UR5, PT, P0 ;  /* 0x00000005ff007c0c */ /* 0x000fc6000bf05300 */
[----:B------:R-:W4:Y:S01]  /*28f0*/  LDL R32, [R1+0x5c] ;  /* 0x00005c0001207983 */ /* 0x000f220000100800 */
[----:B------:R-:W-:Y:S01]  /*2900*/  IMAD.MOV.U32 R3, RZ, RZ, R27 ;  /* 0x000000ffff037224 */ /* 0x000fe200078e001b */
[----:B------:R-:W-:Y:S01]  /*2910*/  ULDC UR4, c[0x0][0x2f4] ;  /* 0x0000bd0000047ab9 */ /* 0x000fe20000000800 */
[----:B------:R-:W0:Y:S01]  /*2920*/  LDC R91, c[0x0][0x3f4] ;  /* 0x0000fd00ff5b7b82 */ /* 0x000e220000000800 */
[----:B------:R-:W4:Y:S04]  /*2930*/  LDL R31, [R1+0xcc] ;  /* 0x0000cc00011f7983 */ /* 0x000f280000100800 */
[----:B------:R-:W4:Y:S03]  /*2940*/  LDL R20, [R1+0xc8] ;  /* 0x0000c80001147983 */ /* 0x000f260000100800 */
[----:B------:R-:W1:Y:S01]  /*2950*/  @P0 LDC.64 R4, c[0x0][0x9f8] ;  /* 0x00027e00ff040b82 */ /* 0x000e620000000a00 */
[----:B------:R-:W-:Y:S01]  /*2960*/  ISETP.GE.AND P1, PT, R203, UR4, PT ;  /* 0x00000004cb007c0c */ /* 0x000fe2000bf26270 */
[----:B------:R-:W4:Y:S04]  /*2970*/  LDL R26, [R1+0x6c] ;  /* 0x00006c00011a7983 */ /* 0x000f280000100800 */
[----:B------:R-:W4:Y:S02]  /*2980*/  LDL R21, [R1+0x68] ;  /* 0x0000680001157983 */ /* 0x000f240000100800 */
[----:B------:R-:W0:Y:S08]  /*2990*/  LDC.64 R12, c[0x0][0x408] ;  /* 0x00010200ff0c7b82 */ /* 0x000e300000000a00 */
[----:B------:R-:W2:Y:S01]  /*29a0*/  LDC.64 R10, c[0x0][0x3f8] ;  /* 0x0000fe00ff0a7b82 */ /* 0x000ea20000000a00 */
[----:B-1----:R-:W-:-:S05]  /*29b0*/  @P0 IMAD.WIDE R4, R27, 0x4, R4 ;  /* 0x000000041b040825 */ /* 0x002fca00078e0204 */
[----:B------:R1:W4:Y:S01]  /*29c0*/  @P0 LDG.E R3, desc[UR60][R4.64] ;  /* 0x0000003c04030981 */ /* 0x000322000c1e1900 */
[----:B------:R-:W-:Y:S02]  /*29d0*/  ISETP.GE.AND P0, PT, R18, UR4, PT ;  /* 0x0000000412007c0c */ /* 0x000fe4000bf06270 */
[----:B-1----:R-:W-:Y:S02]  /*29e0*/  SEL R4, RZ, 0xffffffff, P1 ;  /* 0xffffffffff047807 */ /* 0x002fe40000800000 */
[----:B------:R-:W-:-:S03]  /*29f0*/  SEL R0, RZ, 0x1, P0 ;  /* 0x00000001ff007807 */ /* 0x000fc60000000000 */
[----:B------:R-:W-:-:S05]  /*2a00*/  IMAD.SHL.U32 R5, R4, 0x2, RZ ;  /* 0x0000000204057824 */ /* 0x000fca00078e00ff */
[----:B------:R-:W-:Y:S01]  /*2a10*/  LOP3.LUT R4, R5, 0x2, R0, 0xe2, !PT ;  /* 0x0000000205047812 */ /* 0x000fe200078ee200 */
[----:B------:R-:W-:Y:S02]  /*2a20*/  IMAD.IADD R0, R28, 0x1, R29 ;  /* 0x000000011c007824 */ /* 0x000fe400078e021d */
[----:B------:R-:W4:Y:S01]  /*2a30*/  LDL R28, [R1+0x80] ;  /* 0x00008000011c7983 */ /* 0x000f220000100800 */
[----:B------:R-:W-:-:S04]  /*2a40*/  ISETP.GE.AND P2, PT, R22, UR4, PT ;  /* 0x0000000416007c0c */ /* 0x000fc8000bf46270 */
[----:B------:R-:W-:Y:S02]  /*2a50*/  SEL R5, RZ, 0x4, P2 ;  /* 0x00000004ff057807 */ /* 0x000fe40001000000 */
[----:B0-----:R-:W-:Y:S02]  /*2a60*/  ISETP.GE.AND P2, PT, R18, R91, PT ;  /* 0x0000005b1200720c */ /* 0x001fe40003f46270 */
[----:B------:R-:W-:Y:S02]  /*2a70*/  LOP3.LUT R14, R4, R5, RZ, 0xfc, !PT ;  /* 0x00000005040e7212 */ /* 0x000fe400078efcff */
[----:B------:R-:W-:Y:S02]  /*2a80*/  ISETP.GE.AND P1, PT, R203, R91, PT ;  /* 0x0000005bcb00720c */ /* 0x000fe40003f26270 */
[----:B------:R-:W-:Y:S02]  /*2a90*/  SEL R5, R91, RZ, P2 ;  /* 0x000000ff5b057207 */ /* 0x000fe40001000000 */
[----:B------:R-:W-:-:S03]  /*2aa0*/  SHF.R.S32.HI R205, RZ, 0x1f, R204 ;  /* 0x0000001fffcd7819 */ /* 0x000fc600000114cc */
[----:B------:R-:W-:Y:S01]  /*2ab0*/  IMAD.IADD R5, R18, 0x1, R5 ;  /* 0x0000000112057824 */ /* 0x000fe200078e0205 */
[----:B------:R-:W0:Y:S01]  /*2ac0*/  S2R R94, SR_TID.X ;  /* 0x00000000005e7919 */ /* 0x000e220000002100 */
[----:B-----5:R-:W-:Y:S02]  /*2ad0*/  SHF.R.S32.HI R15, RZ, 0x1f, R92 ;  /* 0x0000001fff0f7819 */ /* 0x020fe4000001145c */
[----:B------:R-:W-:Y:S01]  /*2ae0*/  ISETP.GE.AND P0, PT, R23, UR4, PT ;  /* 0x0000000417007c0c */ /* 0x000fe2000bf06270 */
[----:B------:R-:W-:Y:S01]  /*2af0*/  IMAD.SHL.U32 R27, R12, 0x20, RZ ;  /* 0x000000200c1b7824 */ /* 0x000fe200078e00ff */
[----:B------:R-:W-:Y:S02]  /*2b00*/  LOP3.LUT R29, R14, 0x1, RZ, 0xc0, !PT ;  /* 0x000000010e1d7812 */ /* 0x000fe400078ec0ff */
[----:B0-----:R-:W-:Y:S02]  /*2b10*/  LEA.HI R94, R94, 0x8, RZ, 0x19 ;  /* 0x000000085e5e7811 */ /* 0x001fe400078fc8ff */
[----:B--2---:R-:W-:-:S05]  /*2b20*/  SHF.R.S32.HI R9, RZ, 0x1f, R30 ;  /* 0x0000001fff097819 */ /* 0x004fca000001141e */
[C---:B------:R-:W-:Y:S02]  /*2b30*/  IMAD R4, R9.reuse, R12, RZ ;  /* 0x0000000c09047224 */ /* 0x040fe400078e02ff */
[-C--:B------:R-:W-:Y:S02]  /*2b40*/  IMAD R6, R9, R10.reuse, RZ ;  /* 0x0000000a09067224 */ /* 0x080fe400078e02ff */
[C---:B------:R-:W-:Y:S01]  /*2b50*/  IMAD R9, R30.reuse, R13, R4 ;  /* 0x0000000d1e097224 */ /* 0x040fe200078e0204 */
[----:B------:R-:W-:Y:S01]  /*2b60*/  SEL R4, R91, RZ, P1 ;  /* 0x000000ff5b047207 */ /* 0x000fe20000800000 */
[C---:B------:R-:W-:Y:S02]  /*2b70*/  IMAD R7, R30.reuse, R11, R6 ;  /* 0x0000000b1e077224 */ /* 0x040fe400078e0206 */
[----:B------:R-:W-:-:S04]  /*2b80*/  IMAD.WIDE.U32 R78, R30, R10, R204 ;  /* 0x0000000a1e4e7225 */ /* 0x000fc800078e00cc */
[----:B------:R-:W-:-:S04]  /*2b90*/  IMAD.WIDE.U32 R80, R30, R10, R18 ;  /* 0x0000000a1e507225 */ /* 0x000fc800078e0012 */
[----:B------:R-:W-:Y:S01]  /*2ba0*/  IMAD.IADD R6, R203, 0x1, R4 ;  /* 0x00000001cb067824 */ /* 0x000fe200078e0204 */
[----:B------:R-:W-:Y:S01]  /*2bb0*/  SHF.R.S32.HI R4, RZ, 0x1f, R5 ;  /* 0x0000001fff047819 */ /* 0x000fe20000011405 */
[----:B------:R-:W-:Y:S01]  /*2bc0*/  IMAD.IADD R81, R7, 0x1, R81 ;  /* 0x0000000107517824 */ /* 0x000fe200078e0251 */
[----:B------:R-:W-:Y:S02]  /*2bd0*/  IADD3 R79, R79, R7, RZ ;  /* 0x000000074f4f7210 */ /* 0x000fe40007ffe0ff */
[----:B------:R-:W-:Y:S02]  /*2be0*/  SHF.R.S32.HI R7, RZ, 0x1f, R6 ;  /* 0x0000001fff077819 */ /* 0x000fe40000011406 */
[CC--:B------:R-:W-:Y:S02]  /*2bf0*/  LEA.HI R68, R4.reuse, R5.reuse, RZ, 0x3 ;  /* 0x0000000504447211 */ /* 0x0c0fe400078f18ff */
[----:B------:R-:W-:Y:S02]  /*2c00*/  LEA.HI R4, R4, R5, RZ, 0x6 ;  /* 0x0000000504047211 */ /* 0x000fe400078f30ff */
[----:B------:R-:W-:-:S02]  /*2c10*/  LEA.HI R70, R7, R6, RZ, 0x3 ;  /* 0x0000000607467211 */ /* 0x000fc400078f18ff */
[----:B------:R-:W-:Y:S02]  /*2c20*/  LEA.HI R6, R7, R6, RZ, 0x6 ;  /* 0x0000000607067211 */ /* 0x000fe400078f30ff */
[----:B------:R-:W-:Y:S01]  /*2c30*/  SHF.L.U32 R5, R4, 0x6, RZ ;  /* 0x0000000604057819 */ /* 0x000fe200000006ff */
[-C--:B------:R-:W-:Y:S01]  /*2c40*/  IMAD.WIDE.U32 R82, R30, R12.reuse, R204 ;  /* 0x0000000c1e527225 */ /* 0x080fe200078e00cc */
[--C-:B---3--:R-:W-:Y:S02]  /*2c50*/  LOP3.LUT R4, R33, 0x38, R68.reuse, 0xf8, !PT ;  /* 0x0000003821047812 */ /* 0x108fe400078ef844 */
[----:B----4-:R-:W-:Y:S01]  /*2c60*/  LOP3.LUT R8, R32, 0x38, R68, 0xf8, !PT ;  /* 0x0000003820087812 */ /* 0x010fe200078ef844 */
[----:B------:R-:W-:Y:S01]  /*2c70*/  IMAD.WIDE.U32 R84, R30, R12, R18 ;  /* 0x0000000c1e547225 */ /* 0x000fe200078e0012 */
[----:B------:R-:W-:Y:S02]  /*2c80*/  LOP3.LUT R5, R5, 0xfffff000, RZ, 0xc0, !PT ;  /* 0xfffff00005057812 */ /* 0x000fe400078ec0ff */
[----:B------:R-:W-:Y:S01]  /*2c90*/  LOP3.LUT R4, R4, R31, RZ, 0x3c, !PT ;  /* 0x0000001f04047212 */ /* 0x000fe200078e3cff */
[----:B------:R-:W-:Y:S01]  /*2ca0*/  IMAD.SHL.U32 R7, R6, 0x40, RZ ;  /* 0x0000004006077824 */ /* 0x000fe200078e00ff */
[--C-:B------:R-:W-:Y:S01]  /*2cb0*/  LOP3.LUT R6, R33, 0x38, R70.reuse, 0xf8, !PT ;  /* 0x0000003821067812 */ /* 0x100fe200078ef846 */
[----:B------:R-:W-:Y:S01]  /*2cc0*/  IMAD.IADD R83, R83, 0x1, R9 ;  /* 0x0000000153537824 */ /* 0x000fe200078e0209 */
[----:B------:R-:W-:Y:S01]  /*2cd0*/  LOP3.LUT R8, R8, R20, RZ, 0x3c, !PT ;  /* 0x0000001408087212 */ /* 0x000fe200078e3cff */
[----:B------:R-:W-:Y:S01]  /*2ce0*/  IMAD.IADD R85, R9, 0x1, R85 ;  /* 0x0000000109557824 */ /* 0x000fe200078e0255 */
[----:B------:R-:W-:-:S02]  /*2cf0*/  LOP3.LUT R9, R32, 0x38, R70, 0xf8, !PT ;  /* 0x0000003820097812 */ /* 0x000fc400078ef846 */
[--C-:B------:R-:W-:Y:S02]  /*2d00*/  IADD3 R89, R4, R5, R26.reuse ;  /* 0x0000000504597210 */ /* 0x100fe40007ffe01a */
[----:B------:R-:W-:Y:S02]  /*2d10*/  LOP3.LUT R7, R7, 0xfffff000, RZ, 0xc0, !PT ;  /* 0xfffff00007077812 */ /* 0x000fe400078ec0ff */
[----:B------:R-:W-:Y:S02]  /*2d20*/  LOP3.LUT R6, R6, R31, RZ, 0x3c, !PT ;  /* 0x0000001f06067212 */ /* 0x000fe400078e3cff */
[--C-:B------:R-:W-:Y:S01]  /*2d30*/  IADD3 R4, R8, R5, R21.reuse ;  /* 0x0000000508047210 */ /* 0x100fe20007ffe015 */
[----:B------:R-:W-:Y:S01]  /*2d40*/  IMAD R8, R15, R10, RZ ;  /* 0x0000000a0f087224 */ /* 0x000fe200078e02ff */
[----:B------:R-:W-:Y:S02]  /*2d50*/  LOP3.LUT R20, R9, R20, RZ, 0x3c, !PT ;  /* 0x0000001409147212 */ /* 0x000fe400078e3cff */
[----:B------:R-:W-:Y:S01]  /*2d60*/  IADD3 R5, R6, R7, R26 ;  /* 0x0000000706057210 */ /* 0x000fe20007ffe01a */
[----:B------:R-:W-:Y:S01]  /*2d70*/  IMAD R33, R92, R11, R8 ;  /* 0x0000000b5c217224 */ /* 0x000fe200078e0208 */
[----:B------:R-:W-:Y:S01]  /*2d80*/  IADD3 R6, R20, R7, R21 ;  /* 0x0000000714067210 */ /* 0x000fe20007ffe015 */
[----:B------:R-:W-:Y:S01]  /*2d90*/  IMAD R15, R15, R12, RZ ;  /* 0x0000000c0f0f7224 */ /* 0x000fe200078e02ff */
[----:B------:R-:W-:-:S02]  /*2da0*/  SHF.L.U64.HI R7, R10, 0x6, R11 ;  /* 0x000000060a077819 */ /* 0x000fc4000001020b */
[----:B------:R-:W-:Y:S02]  /*2db0*/  SHF.L.U64.HI R8, R10, 0x5, R11 ;  /* 0x000000050a087819 */ /* 0x000fe4000001020b */
[----:B------:R-:W-:Y:S01]  /*2dc0*/  SEL R11, RZ, 0x8, P0 ;  /* 0x00000008ff0b7807 */ /* 0x000fe20000000000 */
[CC--:B------:R-:W-:Y:S01]  /*2dd0*/  IMAD.WIDE.U32 R78, R92.reuse, R10.reuse, R78 ;  /* 0x0000000a5c4e7225 */ /* 0x0c0fe200078e004e */
[----:B------:R-:W-:Y:S02]  /*2de0*/  SHF.R.S32.HI R35, RZ, 0x3, R68 ;  /* 0x00000003ff237819 */ /* 0x000fe40000011444 */
[----:B------:R-:W-:Y:S01]  /*2df0*/  SHF.R.S32.HI R69, RZ, 0x3, R70 ;  /* 0x00000003ff457819 */ /* 0x000fe20000011446 */
[----:B------:R-:W-:Y:S01]  /*2e00*/  IMAD.WIDE.U32 R80, R92, R10, R80 ;  /* 0x0000000a5c507225 */ /* 0x000fe200078e0050 */
[----:B------:R-:W-:Y:S02]  /*2e10*/  LOP3.LUT R11, R14, R11, RZ, 0xfc, !PT ;  /* 0x0000000b0e0b7212 */ /* 0x000fe400078efcff */
[----:B------:R-:W-:Y:S01]  /*2e20*/  LOP3.LUT R68, R68, 0xfffffff8, RZ, 0xc0, !PT ;  /* 0xfffffff844447812 */ /* 0x000fe200078ec0ff */
[----:B------:R-:W-:Y:S01]  /*2e30*/  IMAD R15, R92, R13, R15 ;  /* 0x0000000d5c0f7224 */ /* 0x000fe200078e020f */
[----:B------:R-:W-:Y:S01]  /*2e40*/  LOP3.LUT R70, R70, 0xfffffff8, RZ, 0xc0, !PT ;  /* 0xfffffff846467812 */ /* 0x000fe200078ec0ff */
[----:B------:R-:W-:-:S04]  /*2e50*/  IMAD.WIDE.U32 R82, R92, R12, R82 ;  /* 0x0000000c5c527225 */ /* 0x000fc800078e0052 */
[----:B------:R-:W-:Y:S01]  /*2e60*/  IMAD.WIDE.U32 R84, R92, R12, R84 ;  /* 0x0000000c5c547225 */ /* 0x000fe200078e0054 */
[C-C-:B------:R-:W-:Y:S02]  /*2e70*/  SHF.L.U64.HI R20, R12.reuse, 0x6, R13.reuse ;  /* 0x000000060c147819 */ /* 0x140fe4000001020d */
[----:B------:R-:W-:Y:S01]  /*2e80*/  SHF.L.U64.HI R21, R12, 0x5, R13 ;  /* 0x000000050c157819 */ /* 0x000fe2000001020d */
[----:B------:R-:W-:Y:S01]  /*2e90*/  IMAD.SHL.U32 R9, R10, 0x40, RZ ;  /* 0x000000400a097824 */ /* 0x000fe200078e00ff */
[----:B------:R-:W-:Y:S01]  /*2ea0*/  SHF.L.U32 R91, R91, 0x1, RZ ;  /* 0x000000015b5b7819 */ /* 0x000fe200000006ff */
[----:B------:R-:W-:Y:S01]  /*2eb0*/  IMAD R28, R28, 0x20, R30 ;  /* 0x000000201c1c7824 */ /* 0x000fe200078e021e */
[----:B------:R-:W-:Y:S01]  /*2ec0*/  SHF.R.S32.HI R30, RZ, 0x1f, R3 ;  /* 0x0000001fff1e7819 */ /* 0x000fe20000011403 */
[----:B------:R-:W-:Y:S01]  /*2ed0*/  IMAD.IADD R31, R79, 0x1, R33 ;  /* 0x000000014f1f7824 */ /* 0x000fe200078e0221 */
[----:B------:R-:W-:Y:S01]  /*2ee0*/  LOP3.LUT R71, R11, 0x2, RZ, 0xc0, !PT ;  /* 0x000000020b477812 */ /* 0x000fe200078ec0ff */
[----:B------:R-:W-:Y:S01]  /*2ef0*/  IMAD.IADD R32, R33, 0x1, R81 ;  /* 0x0000000121207824 */ /* 0x000fe200078e0251 */
[C---:B------:R-:W-:Y:S01]  /*2f00*/  LOP3.LUT R76, R11.reuse, 0x4, RZ, 0xc0, !PT ;  /* 0x000000040b4c7812 */ /* 0x040fe200078ec0ff */
[----:B------:R-:W-:Y:S01]  /*2f10*/  IMAD.SHL.U32 R10, R10, 0x20, RZ ;  /* 0x000000200a0a7824 */ /* 0x000fe200078e00ff */
[----:B------:R-:W-:Y:S01]  /*2f20*/  LOP3.LUT R77, R11, 0x8, RZ, 0xc0, !PT ;  /* 0x000000080b4d7812 */ /* 0x000fe200078ec0ff */
[----:B------:R-:W-:Y:S01]  /*2f30*/  IMAD.SHL.U32 R26, R12, 0x40, RZ ;  /* 0x000000400c1a7824 */ /* 0x000fe200078e00ff */
[----:B------:R-:W-:Y:S01]  /*2f40*/  SHF.R.S32.HI R86, RZ, 0x1f, R68 ;  /* 0x0000001fff567819 */ /* 0x000fe20000011444 */
[----:B------:R-:W-:Y:S01]  /*2f50*/  IMAD.IADD R33, R83, 0x1, R15 ;  /* 0x0000000153217824 */ /* 0x000fe200078e020f */
[----:B------:R-:W-:Y:S01]  /*2f60*/  SHF.R.S32.HI R87, RZ, 0x1f, R70 ;  /* 0x0000001fff577819 */ /* 0x000fe20000011446 */
[----:B------:R-:W-:-:S07]  /*2f70*/  IMAD.IADD R34, R15, 0x1, R85 ;  /* 0x000000010f227824 */ /* 0x000fce00078e0255 */
.L_x_1637:
[----:B--2---:R-:W2:Y:S01]  /*2f80*/  LDL R39, [R1+0x7c] ;  /* 0x00007c0001277983 */ /* 0x004ea20000100800 */
[----:B0-----:R-:W0:Y:S01]  /*2f90*/  LDC R98, c[0x0][0x430] ;  /* 0x00010c00ff627b82 */ /* 0x001e220000000800 */
[----:B------:R-:W-:Y:S02]  /*2fa0*/  VIADD R25, R25, 0xffffffff ;  /* 0xffffffff19197836 */ /* 0x000fe40000000000 */
[----:B------:R-:W-:Y:S02]  /*2fb0*/  IMAD.MOV.U32 R99, RZ, RZ, RZ ;  /* 0x000000ffff637224 */ /* 0x000fe400078e00ff */
[----:B------:R-:W-:-:S03]  /*2fc0*/  IMAD R13, R25, 0x40, R28 ;  /* 0x00000040190d7824 */ /* 0x000fc600078e021c */
[----:B------:R-:W1:Y:S02]  /*2fd0*/  LDC R101, c[0x0][0x3f4] ;  /* 0x0000fd00ff657b82 */ /* 0x000e640000000800 */
[----:B------:R-:W-:Y:S02]  /*2fe0*/  ISETP.GE.AND P0, PT, R13, R2, PT ;  /* 0x000000020d00720c */ /* 0x000fe40003f06270 */
[----:B------:R-:W-:Y:S02]  /*2ff0*/  IADD3 R40, R0, R13, RZ ;  /* 0x0000000d00287210 */ /* 0x000fe40007ffe0ff */
[----:B------:R-:W-:-:S03]  /*3000*/  ISETP.GT.OR P0, PT, R28, 0x3f, P0 ;  /* 0x0000003f1c00780c */ /* 0x000fc60000704670 */
[----:B------:R-:W-:Y:S01]  /*3010*/  IMAD.MOV.U32 R36, RZ, RZ, R40 ;  /* 0x000000ffff247224 */ /* 0x000fe200078e0028 */
[----:B0-----:R-:W-:-:S09]  /*3020*/  ISETP.NE.AND P3, PT, R98, 0x1, PT ;  /* 0x000000016200780c */ /* 0x001fd20003f65270 */
[----:B------:R-:W0:Y:S08]  /*3030*/  @!P0 LDC.64 R14, c[0x0][0x428] ;  /* 0x00010a00ff0e8b82 */ /* 0x000e300000000a00 */
[----:B------:R-:W3:Y:S08]  /*3040*/  @!P0 LDC.64 R12, c[0x0][0x418] ;  /* 0x00010600ff0c8b82 */ /* 0x000ef00000000a00 */
[----:B------:R-:W4:Y:S08]  /*3050*/  @P3 LDC R11, c[0x0][0x434] ;  /* 0x00010d00ff0b3b82 */ /* 0x000f300000000800 */
[----:B------:R-:W1:Y:S01]  /*3060*/  @P3 LDC R38, c[0x0][0x438] ;  /* 0x00010e00ff263b82 */ /* 0x000e620000000800 */
[----:B----4-:R-:W-:-:S05]  /*3070*/  @P3 IMAD.HI.U32 R11, R40, R11, RZ ;  /* 0x0000000b280b3227 */ /* 0x010fca00078e00ff */
[----:B-1----:R-:W-:Y:S01]  /*3080*/  @P3 SHF.R.U32.HI R36, RZ, R38, R11 ;  /* 0x00000026ff243219 */ /* 0x002fe2000001160b */
[----:B0-----:R-:W-:-:S03]  /*3090*/  @!P0 IMAD R38, R30, R14, RZ ;  /* 0x0000000e1e268224 */ /* 0x001fc600078e02ff */
[----:B------:R-:W-:Y:S01]  /*30a0*/  @!P0 SHF.R.S32.HI R37, RZ, 0x1f, R36 ;  /* 0x0000001fff258819 */ /* 0x000fe20000011424 */
[C---:B------:R-:W-:Y:S02]  /*30b0*/  @!P0 IMAD R11, R3.reuse, R15, R38 ;  /* 0x0000000f030b8224 */ /* 0x040fe400078e0226 */
[----:B------:R-:W-:-:S04]  /*30c0*/  @!P0 IMAD.WIDE.U32 R14, R3, R14, R36 ;  /* 0x0000000e030e8225 */ /* 0x000fc800078e0024 */
[----:B------:R-:W-:Y:S01]  /*30d0*/  @!P0 IMAD.IADD R11, R15, 0x1, R11 ;  /* 0x000000010f0b8824 */ /* 0x000fe200078e020b */
[----:B---3--:R-:W-:-:S04]  /*30e0*/  @!P0 LEA R12, P3, R14, R12, 0x2 ;  /* 0x0000000c0e0c8211 */ /* 0x008fc800078610ff */
[----:B------:R-:W-:-:S05]  /*30f0*/  @!P0 LEA.HI.X R13, R14, R13, R11, 0x2, P3 ;  /* 0x0000000d0e0d8211 */ /* 0x000fca00018f140b */
[----:B-----5:R0:W5:Y:S01]  /*3100*/  @!P0 LDG.E R99, desc[UR60][R12.64] ;  /* 0x0000003c0c638981 */ /* 0x020162000c1e1900 */
[----:B------:R-:W-:Y:S01]  /*3110*/  ISETP.GE.AND P0, PT, R101, 0x1, PT ;  /* 0x000000016500780c */ /* 0x000fe20003f06270 */
[----:B------:R-:W-:Y:S01]  /*3120*/  IMAD.MOV R11, RZ, RZ, -R36 ;  /* 0x000000ffff0b7224 */ /* 0x000fe200078e0a24 */
[----:B------:R-:W-:Y:S05]  /*3130*/  YIELD ;  /* 0x0000000000007946 */ /* 0x000fea0003800000 */
[----:B------:R-:W-:Y:S01]  /*3140*/  BSSY B0, `(.L_x_1556) ;  /* 0x0000567000007945 */ /* 0x000fe20003800000 */
[----:B------:R-:W-:Y:S01]  /*3150*/  IMAD R98, R98, R11, R40 ;  /* 0x0000000b62627224 */ /* 0x000fe200078e0228 */
[----:B------:R-:W-:Y:S01]  /*3160*/  ISETP.GT.AND P3, PT, R25, R24, PT ;  /* 0x000000181900720c */ /* 0x000fe20003f64270 */
[----:B--2---:R-:W-:-:S04]  /*3170*/  IMAD R90, R200, 0x4000, R39 ;  /* 0x00004000c85a7824 */ /* 0x004fc800078e0227 */
[----:B------:R-:W-:Y:S01]  /*3180*/  IMAD R90, R90, 0x2, R17 ;  /* 0x000000025a5a7824 */ /* 0x000fe200078e0211 */
[----:B0-----:R-:W-:Y:S07]  /*3190*/  @!P0 BRA `(.L_x_1557) ;  /* 0x0000005000088947 */ /* 0x001fee0003800000 */
        /* <DEDUP_REMOVED lines=21> */
[----:B------:R-:W-:Y:S01]  /*32f0*/  IMAD R105, R226, UR5, R37 ;  /* 0x00000005e2697c24 */ /* 0x000fe2000f8e0225 */
[----:B------:R-:W-:Y:S01]  /*3300*/  ULDC.64 UR4, c[0x0][0x2e8] ;  /* 0x0000ba0000047ab9 */ /* 0x000fe20000000a00 */
[C---:B------:R-:W-:Y:S01]  /*3310*/  IMAD R39, R11.reuse, R9, R14 ;  /* 0x000000090b277224 */ /* 0x040fe200078e020e */
[C---:B------:R-:W-:Y:S01]  /*3320*/  LEA R104, P4, R36.reuse, UR4, 0x1 ;  /* 0x0000000424687c11 */ /* 0x040fe2000f8808ff */
[----:B------:R-:W-:Y:S02]  /*3330*/  IMAD R41, R11, R26, R15 ;  /* 0x0000001a0b297224 */ /* 0x000fe400078e020f */
[----:B------:R-:W-:Y:S01]  /*3340*/  IMAD.WIDE.U32 R14, R9, R25, RZ ;  /* 0x00000019090e7225 */ /* 0x000fe200078e00ff */
[----:B------:R-:W-:-:S03]  /*3350*/  LEA.HI.X R105, R36, UR5, R105, 0x1, P4 ;  /* 0x0000000524697c11 */ /* 0x000fc6000a0f0c69 */
[----:B------:R-:W-:-:S04]  /*3360*/  IMAD.WIDE.U32 R12, R26, R25, RZ ;  /* 0x000000191a0c7225 */ /* 0x000fc800078e00ff */
[----:B------:R-:W-:Y:S02]  /*3370*/  IMAD.IADD R11, R15, 0x1, R39 ;  /* 0x000000010f0b7824 */ /* 0x000fe400078e0227 */
[----:B------:R-:W-:Y:S01]  /*3380*/  IMAD.IADD R72, R13, 0x1, R41 ;  /* 0x000000010d487824 */ /* 0x000fe200078e0229 */
[----:B------:R-:W-:Y:S06]  /*3390*/  @!P0 BRA `(.L_x_1558) ;  /* 0x0000002400708947 */ /* 0x000fec0003800000 */
[----:B------:R-:W2:Y:S04]  /*33a0*/  LDL R38, [R1+0xc] ;  /* 0x00000c0001267983 */ /* 0x000ea80000100800 */
[----:B------:R0:W5:Y:S04]  /*33b0*/  LDL R75, [R1+0x30] ;  /* 0x00003000014b7983 */ /* 0x0001680000100800 */
[----:B------:R0:W5:Y:S04]  /*33c0*/  LDL R74, [R1+0x34] ;  /* 0x00003400014a7983 */ /* 0x0001680000100800 */
[----:B------:R0:W5:Y:S01]  /*33d0*/  LDL R73, [R1+0x48] ;  /* 0x0000480001497983 */ /* 0x0001620000100800 */
[----:B------:R-:W-:Y:S01]  /*33e0*/  BSSY B1, `(.L_x_1559) ;  /* 0x000002a000017945 */ /* 0x000fe20003800000 */
        /* <DEDUP_REMOVED lines=9> */
[----:B--2---:R-:W-:-:S13]  /*3480*/  ISETP.GE.AND P0, PT, R38, R95, PT ;  /* 0x0000005f2600720c */ /* 0x004fda0003f06270 */
[----:B0-----:R-:W-:Y:S05]  /*3490*/  @P0 BRA `(.L_x_1560) ;  /* 0x0000000000780947 */ /* 0x001fea0003800000 */
[----:B------:R-:W-:Y:S01]  /*34a0*/  IADD3 R39, P4, R78, R14, RZ ;  /* 0x0000000e4e277210 */ /* 0x000fe20007f9e0ff */
[----:B------:R-:W-:Y:S01]  /*34b0*/  ULDC.64 UR4, c[0x0][0x3e8] ;  /* 0x0000fa0000047ab9 */ /* 0x000fe20000000a00 */
[----:B------:R-:W-:Y:S02]  /*34c0*/  IADD3 R41, P5, R82, R12, RZ ;  /* 0x0000000c52297210 */ /* 0x000fe40007fbe0ff */
[----:B------:R-:W-:Y:S02]  /*34d0*/  CS2R R64, SRZ ;  /* 0x0000000000407805 */ /* 0x000fe4000001ff00 */
[----:B------:R-:W-:Y:S01]  /*34e0*/  ISETP.GE.AND P6, PT, R204, R101, PT ;  /* 0x00000065cc00720c */ /* 0x000fe20003fc6270 */
[----:B------:R-:W-:Y:S01]  /*34f0*/  IMAD.X R40, R11, 0x1, R31, P4 ;  /* 0x000000010b287824 */ /* 0x000fe200020e061f */
[----:B------:R-:W-:Y:S01]  /*3500*/  LEA R38, P4, R39, UR4, 0x1 ;  /* 0x0000000427267c11 */ /* 0x000fe2000f8808ff */
[----:B------:R-:W-:Y:S01]  /*3510*/  IMAD.X R42, R72, 0x1, R33, P5 ;  /* 0x00000001482a7824 */ /* 0x000fe200028e0621 */
[----:B------:R-:W-:-:S02]  /*3520*/  CS2R R66, SRZ ;  /* 0x0000000000427805 */ /* 0x000fc4000001ff00 */
[-C--:B-----5:R-:W-:Y:S02]  /*3530*/  ISETP.GE.AND P5, PT, R75, R101.reuse, PT ;  /* 0x000000654b00720c */ /* 0x0a0fe40003fa6270 */
[----:B------:R-:W-:Y:S01]  /*3540*/  LEA.HI.X R39, R39, UR5, R40, 0x1, P4 ;  /* 0x0000000527277c11 */ /* 0x000fe2000a0f0c28 */
[----:B------:R-:W-:Y:S02]  /*3550*/  ULDC.64 UR4, c[0x0][0x400] ;  /* 0x0001000000047ab9 */ /* 0x000fe40000000a00 */
[C---:B------:R-:W-:Y:S02]  /*3560*/  LEA R40, P4, R41.reuse, UR4, 0x1 ;  /* 0x0000000429287c11 */ /* 0x040fe4000f8808ff */
[----:B------:R0:W5:Y:S02]  /*3570*/  @!P6 LDG.E.64 R64, desc[UR60][R38.64] ;  /* 0x0000003c2640e981 */ /* 0x000164000c1e1b00 */
[----:B------:R-:W-:Y:S02]  /*3580*/  LEA.HI.X R41, R41, UR5, R42, 0x1, P4 ;  /* 0x0000000529297c11 */ /* 0x000fe4000a0f0c2a */
[----:B------:R-:W-:-:S03]  /*3590*/  ISETP.GE.AND P4, PT, R74, R101, PT ;  /* 0x000000654a00720c */ /* 0x000fc60003f86270 */
[----:B------:R0:W5:Y:S01]  /*35a0*/  @!P6 LDG.E.64 R66, desc[UR60][R40.64] ;  /* 0x0000003c2842e981 */ /* 0x000162000c1e1b00 */
[----:B------:R-:W-:Y:S02]  /*35b0*/  ISETP.GE.AND P6, PT, R73, R101, PT ;  /* 0x000000654900720c */ /* 0x000fe40003fc6270 */
[----:B------:R-:W-:Y:S02]  /*35c0*/  CS2R R60, SRZ ;  /* 0x00000000003c7805 */ /* 0x000fe4000001ff00 */
[----:B------:R-:W-:Y:S02]  /*35d0*/  CS2R R56, SRZ ;  /* 0x0000000000387805 */ /* 0x000fe4000001ff00 */
[----:B------:R-:W-:Y:S02]  /*35e0*/  CS2R R52, SRZ ;  /* 0x0000000000347805 */ /* 0x000fe4000001ff00 */
[----:B------:R-:W-:Y:S02]  /*35f0*/  CS2R R62, SRZ ;  /* 0x00000000003e7805 */ /* 0x000fe4000001ff00 */
[----:B------:R-:W-:-:S02]  /*3600*/  CS2R R58, SRZ ;  /* 0x00000000003a7805 */ /* 0x000fc4000001ff00 */
[----:B------:R-:W-:Y:S01]  /*3610*/  CS2R R54, SRZ ;  /* 0x0000000000367805 */ /* 0x000fe2000001ff00 */
[----:B------:R0:W5:Y:S04]  /*3620*/  @!P5 LDG.E.64 R60, desc[UR60][R38.64+0x40] ;  /* 0x0000403c263cd981 */ /* 0x000168000c1e1b00 */
[----:B------:R0:W5:Y:S04]  /*3630*/  @!P4 LDG.E.64 R56, desc[UR60][R38.64+0x80] ;  /* 0x0000803c2638c981 */ /* 0x000168000c1e1b00 */
[----:B------:R0:W5:Y:S04]  /*3640*/  @!P6 LDG.E.64 R52, desc[UR60][R38.64+0xc0] ;  /* 0x0000c03c2634e981 */ /* 0x000168000c1e1b00 */
[----:B------:R0:W5:Y:S04]  /*3650*/  @!P5 LDG.E.64 R62, desc[UR60][R40.64+0x40] ;  /* 0x0000403c283ed981 */ /* 0x000168000c1e1b00 */
[----:B------:R0:W5:Y:S04]  /*3660*/  @!P4 LDG.E.64 R58, desc[UR60][R40.64+0x80] ;  /* 0x0000803c283ac981 */ /* 0x000168000c1e1b00 */
[----:B------:R0:W5:Y:S02]  /*3670*/  @!P6 LDG.E.64 R54, desc[UR60][R40.64+0xc0] ;  /* 0x0000c03c2836e981 */ /* 0x000164000c1e1b00 */
.L_x_1560:
[----:B------:R-:W-:Y:S05]  /*3680*/  BSYNC B1 ;  /* 0x0000000000017941 */ /* 0x000fea0003800000 */
.L_x_1559:
[----:B0-----:R-:W2:Y:S01]  /*3690*/  LDL R38, [R1+0xc4] ;  /* 0x0000c40001267983 */ /* 0x001ea20000100800 */
[----:B------:R-:W-:Y:S01]  /*36a0*/  BSSY B1, `(.L_x_1561) ;  /* 0x0000028000017945 */ /* 0x000fe20003800000 */
[----:B------:R-:W-:Y:S02]  /*36b0*/  CS2R R40, SRZ ;  /* 0x0000000000287805 */ /* 0x000fe4000001ff00 */
[----:B------:R-:W-:Y:S02]  /*36c0*/  CS2R R44, SRZ ;  /* 0x00000000002c7805 */ /* 0x000fe4000001ff00 */
[----:B------:R-:W-:Y:S02]  /*36d0*/  CS2R R48, SRZ ;  /* 0x0000000000307805 */ /* 0x000fe4000001ff00 */
[----:B------:R-:W-:Y:S02]  /*36e0*/  CS2R R42, SRZ ;  /* 0x00000000002a7805 */ /* 0x000fe4000001ff00 */
[----:B------:R-:W-:-:S02]  /*36f0*/  CS2R R46, SRZ ;  /* 0x00000000002e7805 */ /* 0x000fc4000001ff00 */
[----:B------:R-:W-:Y:S02]  /*3700*/  CS2R R50, SRZ ;  /* 0x0000000000327805 */ /* 0x000fe4000001ff00 */
[----:B--2---:R-:W-:Y:S02]  /*3710*/  ISETP.GE.AND P4, PT, R38, R95, PT ;  /* 0x0000005f2600720c */ /* 0x004fe40003f86270 */
[----:B------:R-:W-:-:S11]  /*3720*/  CS2R R38, SRZ ;  /* 0x0000000000267805 */ /* 0x000fd6000001ff00 */
[----:B------:R-:W-:Y:S05]  /*3730*/  @P4 BRA `(.L_x_1562) ;  /* 0x0000000000784947 */ /* 0x000fea0003800000 */
        /* <DEDUP_REMOVED lines=8> */
[----:B------:R-:W-:Y:S02]  /*37c0*/  CS2R R46, SRZ ;  /* 0x00000000002e7805 */ /* 0x000fe4000001ff00 */
[----:B------:R-:W-:Y:S02]  /*37d0*/  IADD3.X R72, R33, R72, R21, P5, P6 ;  /* 0x0000004821487210 */ /* 0x000fe40002fec415 */
[----:B------:R-:W-:Y:S02]  /*37e0*/  LEA R12, P5, R15, UR4, 0x1 ;  /* 0x000000040f0c7c11 */ /* 0x000fe4000f8a08ff */
[----:B------:R-:W-:Y:S02]  /*37f0*/  LEA R14, P6, R11, UR6, 0x1 ;  /* 0x000000060b0e7c11 */ /* 0x000fe4000f8c08ff */
[----:B------:R-:W-:Y:S02]  /*3800*/  LEA.HI.X R13, R15, UR5, R36, 0x1, P5 ;  /* 0x000000050f0d7c11 */ /* 0x000fe4000a8f0c24 */
[----:B------:R-:W-:-:S02]  /*3810*/  LEA.HI.X R15, R11, UR7, R72, 0x1, P6 ;  /* 0x000000070b0f7c11 */ /* 0x000fc4000b0f0c48 */
[-C--:B------:R-:W-:Y:S02]  /*3820*/  ISETP.GE.AND P5, PT, R204, R101.reuse, PT ;  /* 0x00000065cc00720c */ /* 0x080fe40003fa6270 */
[----:B-----5:R-:W-:Y:S02]  /*3830*/  ISETP.GE.AND P6, PT, R75, R101, PT ;  /* 0x000000654b00720c */ /* 0x020fe40003fc6270 */
[----:B------:R-:W-:Y:S02]  /*3840*/  CS2R R40, SRZ ;  /* 0x0000000000287805 */ /* 0x000fe4000001ff00 */
[----:B------:R-:W-:Y:S02]  /*3850*/  CS2R R36, SRZ ;  /* 0x0000000000247805 */ /* 0x000fe4000001ff00 */
[----:B------:R-:W-:-:S05]  /*3860*/  CS2R R42, SRZ ;  /* 0x00000000002a7805 */ /* 0x000fca000001ff00 */
[----:B------:R0:W5:Y:S04]  /*3870*/  @!P5 LDG.E.64 R48, desc[UR60][R12.64] ;  /* 0x0000003c0c30d981 */ /* 0x000168000c1e1b00 */
[----:B------:R0:W5:Y:S01]  /*3880*/  @!P5 LDG.E.64 R50, desc[UR60][R14.64] ;  /* 0x0000003c0e32d981 */ /* 0x000162000c1e1b00 */
[----:B------:R-:W-:-:S03]  /*3890*/  ISETP.GE.AND P5, PT, R74, R101, PT ;  /* 0x000000654a00720c */ /* 0x000fc60003fa6270 */
[----:B------:R0:W5:Y:S04]  /*38a0*/  @!P6 LDG.E.64 R44, desc[UR60][R12.64+0x40] ;  /* 0x0000403c0c2ce981 */ /* 0x000168000c1e1b00 */
[----:B------:R0:W5:Y:S01]  /*38b0*/  @!P6 LDG.E.64 R46, desc[UR60][R14.64+0x40] ;  /* 0x0000403c0e2ee981 */ /* 0x000162000c1e1b00 */
[----:B------:R-:W-:Y:S02]  /*38c0*/  ISETP.GE.AND P6, PT, R73, R101, PT ;  /* 0x000000654900720c */ /* 0x000fe40003fc6270 */
[----:B------:R-:W-:-:S03]  /*38d0*/  CS2R R38, SRZ ;  /* 0x0000000000267805 */ /* 0x000fc6000001ff00 */
[----:B------:R0:W5:Y:S04]  /*38e0*/  @!P5 LDG.E.64 R40, desc[UR60][R12.64+0x80] ;  /* 0x0000803c0c28d981 */ /* 0x000168000c1e1b00 */
[----:B------:R0:W5:Y:S04]  /*38f0*/  @!P5 LDG.E.64 R42, desc[UR60][R14.64+0x80] ;  /* 0x0000803c0e2ad981 */ /* 0x000168000c1e1b00 */
[----:B------:R0:W5:Y:S04]  /*3900*/  @!P6 LDG.E.64 R36, desc[UR60][R12.64+0xc0] ;  /* 0x0000c03c0c24e981 */ /* 0x000168000c1e1b00 */
[----:B------:R0:W5:Y:S02]  /*3910*/  @!P6 LDG.E.64 R38, desc[UR60][R14.64+0xc0] ;  /* 0x0000c03c0e26e981 */ /* 0x000164000c1e1b00 */
.L_x_1562:
[----:B------:R-:W-:Y:S05]  /*3920*/  BSYNC B1 ;  /* 0x0000000000017941 */ /* 0x000fea0003800000 */
.L_x_1561:
[----:B------:R-:W2:Y:S01]  /*3930*/  LDL R11, [R1+0x64] ;  /* 0x00006400010b7983 */ /* 0x000ea20000100800 */
[----:B0----5:R-:W-:Y:S01]  /*3940*/  MOV R12, R53 ;  /* 0x00000035000c7202 */ /* 0x021fe20000000f00 */
[----:B------:R-:W-:Y:S02]  /*3950*/  IMAD.MOV.U32 R13, RZ, RZ, R60 ;  /* 0x000000ffff0d7224 */ /* 0x000fe400078e003c */
[----:B------:R-:W-:-:S03]  /*3960*/  IMAD.MOV.U32 R14, RZ, RZ, R61 ;  /* 0x000000ffff0e7224 */ /* 0x000fc600078e003d */
[----:B------:R-:W-:Y:S02]  /*3970*/  PRMT R118, R13, 0x7610, R118 ;  /* 0x000076100d767816 */ /* 0x000fe40000000076 */
[----:B------:R-:W-:Y:S01]  /*3980*/  PRMT R117, R14, 0x7610, R117 ;  /* 0x000076100e757816 */ /* 0x000fe20000000075 */
[----:B------:R-:W-:Y:S01]  /*3990*/  IMAD.MOV.U32 R14, RZ, RZ, R55 ;  /* 0x000000ffff0e7224 */ /* 0x000fe200078e0037 */
[----:B------:R-:W-:Y:S02]  /*39a0*/  MOV R13, R54 ;  /* 0x00000036000d7202 */ /* 0x000fe40000000f00 */
[----:B--2---:R-:W-:Y:S01]  /*39b0*/  R2UR UR4, R11 ;  /* 0x000000000b0472ca */ /* 0x004fe200000e0000 */
[----:B------:R-:W-:-:S05]  /*39c0*/  IMAD.MOV.U32 R11, RZ, RZ, R52 ;  /* 0x000000ffff0b7224 */ /* 0x000fca00078e0034 */
[----:B------:R-:W-:Y:S01]  /*39d0*/  PRMT R113, R12, 0x5410, R11 ;  /* 0x000054100c717816 */ /* 0x000fe2000000000b */
[----:B------:R-:W-:Y:S02]  /*39e0*/  IMAD.MOV.U32 R11, RZ, RZ, R56 ;  /* 0x000000ffff0b7224 */ /* 0x000fe400078e0038 */
[----:B------:R-:W-:-:S03]  /*39f0*/  IMAD.MOV.U32 R12, RZ, RZ, R57 ;  /* 0x000000ffff0c7224 */ /* 0x000fc600078e0039 */
[----:B------:R-:W-:Y:S01]  /*3a00*/  PRMT R114, R114, 0x5410, R11 ;  /* 0x0000541072727816 */ /* 0x000fe2000000000b */
[----:B------:R-:W-:Y:S01]  /*3a10*/  IMAD.MOV.U32 R11, RZ, RZ, R64 ;  /* 0x000000ffff0b7224 */ /* 0x000fe200078e0040 */
[----:B------:R-:W-:Y:S01]  /*3a20*/  PRMT R115, R12, 0x7610, R115 ;  /* 0x000076100c737816 */ /* 0x000fe20000000073 */
[----:B------:R-:W-:Y:S01]  /*3a30*/  IMAD.MOV.U32 R12, RZ, RZ, R65 ;  /* 0x000000ffff0c7224 */ /* 0x000fe200078e0041 */
[----:B------:R-:W-:Y:S01]  /*3a40*/  UISETP.NE.AND UP0, UPT, UR4, 0x3, UPT ;  /* 0x000000030400788c */ /* 0x000fe2000bf05270 */
[----:B------:R-:W-:Y:S02]  /*3a50*/  PRMT R114, R14, 0x7610, R114 ;  /* 0x000076100e727816 */ /* 0x000fe40000000072 */
[----:B------:R-:W-:Y:S01]  /*3a60*/  PRMT R75, R11, 0x7610, R75 ;  /* 0x000076100b4b7816 */ /* 0x000fe2000000004b */
[----:B------:R-:W-:Y:S01]  /*3a70*/  IMAD.MOV.U32 R11, RZ, RZ, R58 ;  /* 0x000000ffff0b7224 */ /* 0x000fe200078e003a */
[----:B------:R-:W-:Y:S01]  /*3a80*/  PRMT R119, R12, 0x7610, R119 ;  /* 0x000076100c777816 */ /* 0x000fe20000000077 */
[----:B------:R-:W-:Y:S01]  /*3a90*/  IMAD.MOV.U32 R12, RZ, RZ, R59 ;  /* 0x000000ffff0c7224 */ /* 0x000fe200078e003b */
[----:B------:R-:W-:-:S02]  /*3aa0*/  PLOP3.LUT P5, PT, PT, PT, UP0, 0x80, 0x0 ;  /* 0x000000000000781c */ /* 0x000fc40003faf008 */
[----:B------:R-:W-:Y:S02]  /*3ab0*/  PRMT R115, R115, 0x5410, R13 ;  /* 0x0000541073737816 */ /* 0x000fe4000000000d */
[----:B------:R-:W-:Y:S01]  /*3ac0*/  PRMT R116, R11, 0x5410, R12 ;  /* 0x000054100b747816 */ /* 0x000fe2000000000c */
[----:B------:R-:W-:Y:S02]  /*3ad0*/  IMAD.MOV.U32 R11, RZ, RZ, R62 ;  /* 0x000000ffff0b7224 */ /* 0x000fe400078e003e */
[----:B------:R-:W-:-:S03]  /*3ae0*/  IMAD.MOV.U32 R12, RZ, RZ, R63 ;  /* 0x000000ffff0c7224 */ /* 0x000fc600078e003f */
[----:B------:R-:W-:Y:S01]  /*3af0*/  PRMT R118, R118, 0x5410, R11 ;  /* 0x0000541076767816 */ /* 0x000fe2000000000b */
[----:B------:R-:W-:Y:S01]  /*3b00*/  IMAD.MOV.U32 R11, RZ, RZ, R66 ;  /* 0x000000ffff0b7224 */ /* 0x000fe200078e0042 */
[----:B------:R-:W-:Y:S02]  /*3b10*/  PRMT R117, R117, 0x5410, R12 ;  /* 0x0000541075757816 */ /* 0x000fe4000000000c */
[----:B------:R-:W-:Y:S02]  /*3b20*/  MOV R12, R67 ;  /* 0x00000043000c7202 */ /* 0x000fe40000000f00 */
[----:B------:R-:W-:Y:S01]  /*3b30*/  PRMT R75, R75, 0x5410, R11 ;  /* 0x000054104b4b7816 */ /* 0x000fe2000000000b */
[----:B------:R-:W-:Y:S01]  /*3b40*/  IMAD.MOV.U32 R11, RZ, RZ, R36 ;  /* 0x000000ffff0b7224 */ /* 0x000fe200078e0024 */
[----:B------:R-:W-:Y:S01]  /*3b50*/  PRMT R119, R119, 0x5410, R12 ;  /* 0x0000541077777816 */ /* 0x000fe2000000000c */
[----:B------:R-:W-:-:S05]  /*3b60*/  IMAD.MOV.U32 R12, RZ, RZ, R37 ;  /* 0x000000ffff0c7224 */ /* 0x000fca00078e0025 */
[----:B------:R-:W-:Y:S01]  /*3b70*/  PRMT R103, R11, 0x5410, R12 ;  /* 0x000054100b677816 */ /* 0x000fe2000000000c */
[----:B------:R-:W-:Y:S02]  /*3b80*/  IMAD.MOV.U32 R12, RZ, RZ, R40 ;  /* 0x000000ffff0c7224 */ /* 0x000fe400078e0028 */
[----:B------:R-:W-:-:S05]  /*3b90*/  IMAD.MOV.U32 R11, RZ, RZ, R41 ;  /* 0x000000ffff0b7224 */ /* 0x000fca00078e0029 */
[----:B------:R-:W-:Y:S01]  /*3ba0*/  PRMT R107, R12, 0x5410, R11 ;  /* 0x000054100c6b7816 */ /* 0x000fe2000000000b */
[----:B------:R-:W-:Y:S01]  /*3bb0*/  IMAD.MOV.U32 R12, RZ, RZ, R44 ;  /* 0x000000ffff0c7224 */ /* 0x000fe200078e002c */
[----:B------:R-:W-:-:S04]  /*3bc0*/  MOV R11, R45 ;  /* 0x0000002d000b7202 */ /* 0x000fc80000000f00 */
[----:B------:R-:W-:Y:S01]  /*3bd0*/  PRMT R109, R11, 0x5410, R12 ;  /* 0x000054100b6d7816 */ /* 0x000fe2000000000c */
[----:B------:R-:W-:Y:S02]  /*3be0*/  IMAD.MOV.U32 R12, RZ, RZ, R48 ;  /* 0x000000ffff0c7224 */ /* 0x000fe400078e0030 */
        /* <DEDUP_REMOVED lines=14> */
[----:B------:R-:W-:Y:S06]  /*3cd0*/  @!P5 BRA `(.L_x_1563) ;  /* 0x000000000004d947 */ /* 0x000fec0003800000 */
[----:B------:R-:W-:Y:S01]  /*3ce0*/  BPT.TRAP 0x1 ;  /* 0x000000040000795c */ /* 0x000fe20000300000 */
.L_x_1563:
[----:B------:R-:W2:Y:S01]  /*3cf0*/  LDL R11, [R1+0x4c] ;  /* 0x00004c00010b7983 */ /* 0x000ea20000100800 */
[----:B------:R-:W-:Y:S01]  /*3d00*/  IMAD R88, R200, 0x8, R17 ;  /* 0x00000008c8587824 */ /* 0x000fe200078e0211 */
[----:B------:R-:W-:Y:S01]  /*3d10*/  BSSY B1, `(.L_x_1564) ;  /* 0x0000004000017945 */ /* 0x000fe20003800000 */
[----:B--2---:R-:W-:-:S04]  /*3d20*/  SHF.L.U32 R100, R11, 0x1f, RZ ;  /* 0x0000001f0b647819 */ /* 0x004fc800000006ff */
[----:B------:R-:W0:Y:S02]  /*3d30*/  SYNCS.PHASECHK.TRANS64.TRYWAIT P6, [R88+URZ+0x30890], R100 ;  /* 0x03089064580075a7 */ /* 0x000e2400080c017f */
[----:B0-----:R-:W-:Y:S05]  /*3d40*/  @!P6 BRA `(.L_x_1565) ;  /* 0x00000284004ce947 */ /* 0x001fea0003800000 */
.L_x_1996:
[----:B------:R-:W-:Y:S05]  /*3d50*/  BSYNC B1 ;  /* 0x0000000000017941 */ /* 0x000fea0003800000 */
.L_x_1564:
[----:B------:R-:W-:-:S03]  /*3d60*/  UMOV UR4, 0xffffffff ;  /* 0xffffffff00047882 */ /* 0x000fc60000000000 */
[----:B------:R-:W-:Y:S05]  /*3d70*/  BRA.DIV UR4, `(.L_x_1566) ;  /* 0x0000028604547947 */ /* 0x000fea000b800000 */
[----:B------:R1:W2:Y:S04]  /*3d80*/  SHFL.IDX PT, R72, R105, RZ, 0x181f ;  /* 0x00181fff69487589 */ /* 0x0002a800000e0000 */
[----:B------:R1:W3:Y:S02]  /*3d90*/  SHFL.IDX PT, R11, R104, RZ, 0x181f ;  /* 0x00181fff680b7589 */ /* 0x0002e400000e0000 */
.L_x_2000:
        /* <DEDUP_REMOVED lines=10> */
[--C-:B0-----:R-:W-:Y:S01]  /*3e40*/  HADD2.F32 R73, -RZ, R13.reuse.H0_H0 ;  /* 0x2000000dff497230 */ /* 0x101fe20000004100 */
        /* <DEDUP_REMOVED lines=11> */
[----:B------:R-:W-:Y:S01]  /*3f00*/  HADD2.F32 R67, -RZ, R66.H0_H0 ;  /* 0x20000042ff437230 */ /* 0x000fe20000004100 */
[----:B------:R-:W-:Y:S01]  /*3f10*/  MOV R73, R14 ;  /* 0x0000000e00497202 */ /* 0x000fe20000000f00 */
[--C-:B------:R-:W-:Y:S02]  /*3f20*/  HADD2.F32 R66, -RZ, R15.reuse.H1_H1 ;  /* 0x3000000fff427230 */ /* 0x100fe40000004100 */
[----:B------:R-:W-:Y:S01]  /*3f30*/  HADD2.F32 R74, -RZ, R15.H0_H0 ;  /* 0x2000000fff4a7230 */ /* 0x000fe20000004100 */
[----:B------:R-:W-:Y:S01]  /*3f40*/  F2FP.F16.F32.PACK_AB R13, R64, R13 ;  /* 0x0000000d400d723e */ /* 0x000fe200000000ff */
[----:B------:R-:W-:Y:S02]  /*3f50*/  HADD2.F32 R102, -RZ, R75.H1_H1 ;  /* 0x3000004bff667230 */ /* 0x000fe40000004100 */
[----:B------:R-:W-:Y:S01]  /*3f60*/  FMUL.FTZ R15, R66, R67 ;  /* 0x00000043420f7220 */ /* 0x000fe20000410000 */
[----:B------:R-:W-:-:S02]  /*3f70*/  HADD2.F32 R14, -RZ, R73.H1_H1 ;  /* 0x30000049ff0e7230 */ /* 0x000fc40000004100 */
[C---:B------:R-:W-:Y:S01]  /*3f80*/  FMUL.FTZ R67, R74.reuse, R67 ;  /* 0x000000434a437220 */ /* 0x040fe20000410000 */
[-C--:B------:R-:W-:Y:S01]  /*3f90*/  FFMA.FTZ R15, R74, R65.reuse, -R15 ;  /* 0x000000414a0f7223 */ /* 0x080fe2000001080f */
[----:B------:R-:W-:Y:S02]  /*3fa0*/  HADD2.F32 R74, -RZ, R75.H0_H0 ;  /* 0x2000004bff4a7230 */ /* 0x000fe40000004100 */
        /* <DEDUP_REMOVED lines=11> */
[-C--:B------:R-:W-:Y:S02]  /*4060*/  FMUL.FTZ R73, R14, R75.reuse ;  /* 0x0000004b0e497220 */ /* 0x080fe40000410000 */
[----:B------:R-:W-:Y:S01]  /*4070*/  F2FP.F16.F32.PACK_AB R12, R65, R12 ;  /* 0x0000000c410c723e */ /* 0x000fe200000000ff */
[C---:B------:R-:W-:Y:S01]  /*4080*/  FMUL.FTZ R75, R74.reuse, R75 ;  /* 0x0000004b4a4b7220 */ /* 0x040fe20000410000 */
[----:B------:R-:W-:-:S03]  /*4090*/  FFMA.FTZ R73, R74, R67, -R73 ;  /* 0x000000434a497223 */ /* 0x000fc60000010849 */
[----:B------:R-:W-:-:S05]  /*40a0*/  FFMA.FTZ R14, R14, R67, R75 ;  /* 0x000000430e0e7223 */ /* 0x000fca000001004b */
[----:B------:R-:W-:-:S07]  /*40b0*/  F2FP.F16.F32.PACK_AB R14, R14, R73 ;  /* 0x000000490e0e723e */ /* 0x000fce00000000ff */
.L_x_1572:
[----:B------:R-:W-:Y:S05]  /*40c0*/  BSYNC B3 ;  /* 0x0000000000037941 */ /* 0x000fea0003800000 */
.L_x_1571:
[----:B---3--:R-:W-:-:S04]  /*40d0*/  LEA R64, P0, R18, R11, 0x1 ;  /* 0x0000000b12407211 */ /* 0x008fc800078008ff */
[----:B--2---:R-:W-:-:S05]  /*40e0*/  LEA.HI.X R65, R18, R72, R19, 0x1, P0 ;  /* 0x0000004812417211 */ /* 0x004fca00000f0c13 */
[----:B0-----:R4:W-:Y:S04]  /*40f0*/  ST.E.128 desc[UR60][R64.64], R12 ;  /* 0x0000000c40007985 */ /* 0x0019e8000c101d3c */
.L_x_1570:
[----:B------:R-:W-:Y:S05]  /*4100*/  BSYNC B2 ;  /* 0x0000000000027941 */ /* 0x000fea0003800000 */
.L_x_1569:
[----:B------:R-:W-:Y:S01]  /*4110*/  ISETP.NE.AND P0, PT, R71, RZ, PT ;  /* 0x000000ff4700720c */ /* 0x000fe20003f05270 */
[----:B------:R-:W-:-:S12]  /*4120*/  BSSY B2, `(.L_x_1573) ;  /* 0x0000034000027945 */ /* 0x000fd80003800000 */
[----:B------:R-:W-:Y:S05]  /*4130*/  @!P0 BRA `(.L_x_1574) ;  /* 0x0000000000c88947 */ /* 0x000fea0003800000 */
[----:B----4-:R-:W4:Y:S01]  /*4140*/  LDL R12, [R1+0x30] ;  /* 0x00003000010c7983 */ /* 0x010f220000100800 */
[----:B------:R-:W-:Y:S01]  /*4150*/  BSSY B3, `(.L_x_1575) ;  /* 0x000002d000037945 */ /* 0x000fe20003800000 */
[----:B----4-:R-:W-:Y:S02]  /*4160*/  ISETP.GE.AND P0, PT, R12, R101, PT ;  /* 0x000000650c00720c */ /* 0x010fe40003f06270 */
[----:B------:R4:W0:Y:S11]  /*4170*/  LDS.128 R12, [R90+0x22400] ;  /* 0x022400005a0c7984 */ /* 0x0008360000000c00 */
[----:B----4-:R-:W-:Y:S05]  /*4180*/  @P0 BRA `(.L_x_1576) ;  /* 0x0000000000a40947 */ /* 0x010fea0003800000 */
[----:B------:R-:W-:Y:S01]  /*4190*/  SHF.R.U64 R64, R60, 0x10, R61 ;  /* 0x000000103c407819 */ /* 0x000fe2000000123d */
[----:B0-----:R-:W-:Y:S01]  /*41a0*/  IMAD.MOV.U32 R65, RZ, RZ, R13 ;  /* 0x000000ffff417224 */ /* 0x001fe200078e000d */
[----:B------:R-:W-:Y:S02]  /*41b0*/  SHF.R.U32.HI R60, RZ, 0x10, R61 ;  /* 0x00000010ff3c7819 */ /* 0x000fe4000001163d */
[--C-:B------:R-:W-:Y:S02]  /*41c0*/  SHF.R.U64 R61, R62, 0x10, R63.reuse ;  /* 0x000000103e3d7819 */ /* 0x100fe4000000123f */
[--C-:B------:R-:W-:Y:S01]  /*41d0*/  HADD2.F32 R62, -RZ, R65.reuse.H1_H1 ;  /* 0x30000041ff3e7230 */ /* 0x100fe20000004100 */
[----:B------:R-:W-:Y:S01]  /*41e0*/  SHF.R.U32.HI R63, RZ, 0x10, R63 ;  /* 0x00000010ff3f7819 */ /* 0x000fe2000001163f */
[----:B------:R-:W-:Y:S02]  /*41f0*/  HADD2.F32 R66, -RZ, R65.H0_H0 ;  /* 0x20000041ff427230 */ /* 0x000fe40000004100 */
[----:B------:R-:W-:-:S02]  /*4200*/  HADD2.F32 R13, -RZ, R61.H0_H0 ;  /* 0x2000003dff0d7230 */ /* 0x000fc40000004100 */
[----:B------:R-:W-:Y:S02]  /*4210*/  HADD2.F32 R61, -RZ, R64.H0_H0 ;  /* 0x20000040ff3d7230 */ /* 0x000fe40000004100 */
[----:B------:R-:W-:Y:S02]  /*4220*/  HADD2.F32 R64, -RZ, R63.H0_H0 ;  /* 0x2000003fff407230 */ /* 0x000fe40000004100 */
[-C--:B------:R-:W-:Y:S01]  /*4230*/  FMUL.FTZ R65, R62, R13.reuse ;  /* 0x0000000d3e417220 */ /* 0x080fe20000410000 */
[C---:B------:R-:W-:Y:S01]  /*4240*/  FMUL.FTZ R67, R66.reuse, R13 ;  /* 0x0000000d42437220 */ /* 0x040fe20000410000 */
[----:B------:R-:W-:Y:S02]  /*4250*/  HADD2.F32 R60, -RZ, R60.H0_H0 ;  /* 0x2000003cff3c7230 */ /* 0x000fe40000004100 */
[-C--:B------:R-:W-:Y:S01]  /*4260*/  FFMA.FTZ R13, R66, R61.reuse, -R65 ;  /* 0x0000003d420d7223 */ /* 0x080fe20000010841 */
[----:B------:R-:W-:Y:S01]  /*4270*/  FFMA.FTZ R62, R62, R61, R67 ;  /* 0x0000003d3e3e7223 */ /* 0x000fe20000010043 */
[----:B------:R-:W-:-:S02]  /*4280*/  HADD2.F32 R61, -RZ, R15.H1_H1 ;  /* 0x3000000fff3d7230 */ /* 0x000fc40000004100 */
[----:B------:R-:W-:Y:S02]  /*4290*/  HADD2.F32 R15, -RZ, R15.H0_H0 ;  /* 0x2000000fff0f7230 */ /* 0x000fe40000004100 */
[----:B------:R-:W-:Y:S02]  /*42a0*/  HADD2.F32 R63, -RZ, R12.H1_H1 ;  /* 0x3000000cff3f7230 */ /* 0x000fe40000004100 */
[-C--:B------:R-:W-:Y:S01]  /*42b0*/  FMUL.FTZ R66, R61, R64.reuse ;  /* 0x000000403d427220 */ /* 0x080fe20000410000 */
[----:B------:R-:W-:Y:S02]  /*42c0*/  HADD2.F32 R65, -RZ, R117.H1_H1 ;  /* 0x30000075ff417230 */ /* 0x000fe40000004100 */
[C---:B------:R-:W-:Y:S01]  /*42d0*/  FMUL.FTZ R64, R15.reuse, R64 ;  /* 0x000000400f407220 */ /* 0x040fe20000410000 */
[----:B------:R-:W-:Y:S01]  /*42e0*/  F2FP.F16.F32.PACK_AB R13, R62, R13 ;  /* 0x0000000d3e0d723e */ /* 0x000fe200000000ff */
[----:B------:R-:W-:Y:S01]  /*42f0*/  FFMA.FTZ R15, R15, R60, -R66 ;  /* 0x0000003c0f0f7223 */ /* 0x000fe20000010842 */
[----:B------:R-:W-:-:S02]  /*4300*/  HADD2.F32 R66, -RZ, R118.H1_H1 ;  /* 0x30000076ff427230 */ /* 0x000fc40000004100 */
[----:B------:R-:W-:Y:S01]  /*4310*/  FFMA.FTZ R60, R61, R60, R64 ;  /* 0x0000003c3d3c7223 */ /* 0x000fe20000010040 */
[----:B------:R-:W-:Y:S02]  /*4320*/  HADD2.F32 R61, -RZ, R12.H0_H0 ;  /* 0x2000000cff3d7230 */ /* 0x000fe40000004100 */
[----:B------:R-:W-:Y:S02]  /*4330*/  HADD2.F32 R64, -RZ, R118.H0_H0 ;  /* 0x20000076ff407230 */ /* 0x000fe40000004100 */
[-C--:B------:R-:W-:Y:S01]  /*4340*/  FMUL.FTZ R12, R63, R66.reuse ;  /* 0x000000423f0c7220 */ /* 0x080fe20000410000 */
[----:B------:R-:W-:Y:S01]  /*4350*/  F2FP.F16.F32.PACK_AB R15, R60, R15 ;  /* 0x0000000f3c0f723e */ /* 0x000fe200000000ff */
[C---:B------:R-:W-:Y:S02]  /*4360*/  FMUL.FTZ R66, R61.reuse, R66 ;  /* 0x000000423d427220 */ /* 0x040fe40000410000 */
[-C--:B------:R-:W-:Y:S02]  /*4370*/  FFMA.FTZ R12, R61, R64.reuse, -R12 ;  /* 0x000000403d0c7223 */ /* 0x080fe4000001080c */
[----:B------:R-:W-:Y:S01]  /*4380*/  FFMA.FTZ R61, R63, R64, R66 ;  /* 0x000000403f3d7223 */ /* 0x000fe20000010042 */
[----:B------:R-:W-:-:S02]  /*4390*/  HADD2.F32 R63, -RZ, R14.H0_H0 ;  /* 0x2000000eff3f7230 */ /* 0x000fc40000004100 */
[----:B------:R-:W-:Y:S02]  /*43a0*/  HADD2.F32 R14, -RZ, R14.H1_H1 ;  /* 0x3000000eff0e7230 */ /* 0x000fe40000004100 */
[----:B------:R-:W-:Y:S01]  /*43b0*/  HADD2.F32 R64, -RZ, R117.H0_H0 ;  /* 0x20000075ff407230 */ /* 0x000fe20000004100 */
[----:B------:R-:W-:Y:S02]  /*43c0*/  F2FP.F16.F32.PACK_AB R12, R61, R12 ;  /* 0x0000000c3d0c723e */ /* 0x000fe400000000ff */
[-C--:B------:R-:W-:Y:S01]  /*43d0*/  FMUL.FTZ R66, R14, R65.reuse ;  /* 0x000000410e427220 */ /* 0x080fe20000410000 */
[----:B------:R-:W-:-:S03]  /*43e0*/  FMUL.FTZ R65, R63, R65 ;  /* 0x000000413f417220 */ /* 0x000fc60000410000 */
[-C--:B------:R-:W-:Y:S01]  /*43f0*/  FFMA.FTZ R66, R63, R64.reuse, -R66 ;  /* 0x000000403f427223 */ /* 0x080fe20000010842 */
[----:B------:R-:W-:-:S05]  /*4400*/  FFMA.FTZ R65, R14, R64, R65 ;  /* 0x000000400e417223 */ /* 0x000fca0000010041 */
[----:B------:R-:W-:-:S07]  /*4410*/  F2FP.F16.F32.PACK_AB R14, R65, R66 ;  /* 0x00000042410e723e */ /* 0x000fce00000000ff */
.L_x_1576:
[----:B------:R-:W-:Y:S05]  /*4420*/  BSYNC B3 ;  /* 0x0000000000037941 */ /* 0x000fea0003800000 */
.L_x_1575:
[----:B---3--:R-:W-:-:S04]  /*4430*/  LEA R60, P0, R201, R11, 0x1 ;  /* 0x0000000bc93c7211 */ /* 0x008fc800078008ff */
[----:B--2---:R-:W-:-:S05]  /*4440*/  LEA.HI.X R61, R201, R72, R224, 0x1, P0 ;  /* 0x00000048c93d7211 */ /* 0x004fca00000f0ce0 */
[----:B0-----:R0:W-:Y:S04]  /*4450*/  ST.E.128 desc[UR60][R60.64], R12 ;  /* 0x0000000c3c007985 */ /* 0x0011e8000c101d3c */
.L_x_1574:
[----:B------:R-:W-:Y:S05]  /*4460*/  BSYNC B2 ;  /* 0x0000000000027941 */ /* 0x000fea0003800000 */
.L_x_1573:
[----:B------:R-:W-:Y:S01]  /*4470*/  ISETP.NE.AND P0, PT, R76, RZ, PT ;  /* 0x000000ff4c00720c */ /* 0x000fe20003f05270 */
[----:B------:R-:W-:-:S12]  /*4480*/  BSSY B2, `(.L_x_1577) ;  /* 0x0000038000027945 */ /* 0x000fd80003800000 */
[----:B------:R-:W-:Y:S05]  /*4490*/  @!P0 BRA `(.L_x_1578) ;  /* 0x0000000000d88947 */ /* 0x000fea0003800000 */
[----:B0---4-:R-:W4:Y:S01]  /*44a0*/  LDL R12, [R1+0x34] ;  /* 0x00003400010c7983 */ /* 0x011f220000100800 */
[----:B------:R-:W-:Y:S01]  /*44b0*/  BSSY B3, `(.L_x_1579) ;  /* 0x0000030000037945 */ /* 0x000fe20003800000 */
[----:B----4-:R-:W-:Y:S02]  /*44c0*/  ISETP.GE.AND P0, PT, R12, R101, PT ;  /* 0x000000650c00720c */ /* 0x010fe40003f06270 */
[----:B------:R0:W4:Y:S11]  /*44d0*/  LDS.128 R12, [R90+0x24400] ;  /* 0x024400005a0c7984 */ /* 0x0001360000000c00 */
[----:B0-----:R-:W-:Y:S05]  /*44e0*/  @P0 BRA `(.L_x_1580) ;  /* 0x0000000000b00947 */ /* 0x001fea0003800000 */
[----:B------:R-:W-:Y:S01]  /*44f0*/  SHF.R.U64 R60, R58, 0x10, R59 ;  /* 0x000000103a3c7819 */ /* 0x000fe2000000123b */
[----:B----4-:R-:W-:Y:S01]  /*4500*/  IMAD.MOV.U32 R58, RZ, RZ, R13 ;  /* 0x000000ffff3a7224 */ /* 0x010fe200078e000d */
[----:B------:R-:W-:Y:S01]  /*4510*/  SHF.R.U64 R56, R56, 0x10, R57 ;  /* 0x0000001038387819 */ /* 0x000fe20000001239 */
[----:B------:R-:W-:Y:S01]  /*4520*/  HADD2.F32 R63, -RZ, R116.H1_H1 ;  /* 0x30000074ff3f7230 */ /* 0x000fe20000004100 */
[----:B------:R-:W-:Y:S01]  /*4530*/  SHF.R.U32.HI R59, RZ, 0x10, R59 ;  /* 0x00000010ff3b7819 */ /* 0x000fe2000001163b */
[----:B------:R-:W-:Y:S02]  /*4540*/  HADD2.F32 R60, -RZ, R60.H0_H0 ;  /* 0x2000003cff3c7230 */ /* 0x000fe40000004100 */
[--C-:B------:R-:W-:Y:S02]  /*4550*/  HADD2.F32 R13, -RZ, R58.reuse.H1_H1 ;  /* 0x3000003aff0d7230 */ /* 0x100fe40000004100 */
[----:B------:R-:W-:Y:S02]  /*4560*/  HADD2.F32 R61, -RZ, R58.H0_H0 ;  /* 0x2000003aff3d7230 */ /* 0x000fe40000004100 */
[----:B------:R-:W-:-:S02]  /*4570*/  HADD2.F32 R56, -RZ, R56.H0_H0 ;  /* 0x20000038ff387230 */ /* 0x000fc40000004100 */
[-C--:B------:R-:W-:Y:S01]  /*4580*/  FMUL.FTZ R58, R13, R60.reuse ;  /* 0x0000003c0d3a7220 */ /* 0x080fe20000410000 */
[----:B------:R-:W-:-:S03]  /*4590*/  FMUL.FTZ R60, R61, R60 ;  /* 0x0000003c3d3c7220 */ /* 0x000fc60000410000 */
[-C--:B------:R-:W-:Y:S01]  /*45a0*/  FFMA.FTZ R58, R61, R56.reuse, -R58 ;  /* 0x000000383d3a7223 */ /* 0x080fe2000001083a */
[----:B------:R-:W-:Y:S02]  /*45b0*/  HADD2.F32 R61, -RZ, R116.H0_H0 ;  /* 0x20000074ff3d7230 */ /* 0x000fe40000004100 */
[----:B------:R-:W-:Y:S01]  /*45c0*/  FFMA.FTZ R13, R13, R56, R60 ;  /* 0x000000380d0d7223 */ /* 0x000fe2000001003c */
[----:B------:R-:W-:Y:S01]  /*45d0*/  IMAD.MOV.U32 R60, RZ, RZ, R15 ;  /* 0x000000ffff3c7224 */ /* 0x000fe200078e000f */
[----:B------:R-:W-:Y:S01]  /*45e0*/  SHF.R.U32.HI R56, RZ, 0x10, R57 ;  /* 0x00000010ff387819 */ /* 0x000fe20000011639 */
[----:B------:R-:W-:Y:S02]  /*45f0*/  IMAD.MOV.U32 R57, RZ, RZ, R12 ;  /* 0x000000ffff397224 */ /* 0x000fe400078e000c */
[----:B------:R-:W-:Y:S01]  /*4600*/  HADD2.F32 R12, -RZ, R59.H0_H0 ;  /* 0x2000003bff0c7230 */ /* 0x000fe20000004100 */
[----:B------:R-:W-:Y:S01]  /*4610*/  F2FP.F16.F32.PACK_AB R13, R13, R58 ;  /* 0x0000003a0d0d723e */ /* 0x000fe200000000ff */
[----:B------:R-:W-:-:S02]  /*4620*/  HADD2.F32 R15, -RZ, R60.H1_H1 ;  /* 0x3000003cff0f7230 */ /* 0x000fc40000004100 */
[----:B------:R-:W-:Y:S02]  /*4630*/  HADD2.F32 R59, -RZ, R60.H0_H0 ;  /* 0x2000003cff3b7230 */ /* 0x000fe40000004100 */
[----:B------:R-:W-:Y:S02]  /*4640*/  HADD2.F32 R56, -RZ, R56.H0_H0 ;  /* 0x20000038ff387230 */ /* 0x000fe40000004100 */
[-C--:B------:R-:W-:Y:S01]  /*4650*/  FMUL.FTZ R60, R15, R12.reuse ;  /* 0x0000000c0f3c7220 */ /* 0x080fe20000410000 */
[----:B------:R-:W-:-:S03]  /*4660*/  FMUL.FTZ R62, R59, R12 ;  /* 0x0000000c3b3e7220 */ /* 0x000fc60000410000 */
[-C--:B------:R-:W-:Y:S01]  /*4670*/  FFMA.FTZ R12, R59, R56.reuse, -R60 ;  /* 0x000000383b0c7223 */ /* 0x080fe2000001083c */
[--C-:B------:R-:W-:Y:S02]  /*4680*/  HADD2.F32 R60, -RZ, R57.reuse.H0_H0 ;  /* 0x20000039ff3c7230 */ /* 0x100fe40000004100 */
[----:B------:R-:W-:Y:S01]  /*4690*/  FFMA.FTZ R15, R15, R56, R62 ;  /* 0x000000380f0f7223 */ /* 0x000fe2000001003e */
[----:B------:R-:W-:Y:S02]  /*46a0*/  IMAD.MOV.U32 R56, RZ, RZ, R14 ;  /* 0x000000ffff387224 */ /* 0x000fe400078e000e */
[----:B------:R-:W-:Y:S02]  /*46b0*/  HADD2.F32 R14, -RZ, R57.H1_H1 ;  /* 0x30000039ff0e7230 */ /* 0x000fe40000004100 */
        /* <DEDUP_REMOVED lines=8> */
[----:B------:R-:W-:Y:S02]  /*4740*/  HADD2.F32 R59, -RZ, R115.H0_H0 ;  /* 0x20000073ff3b7230 */ /* 0x000fe40000004100 */
[----:B------:R-:W-:Y:S01]  /*4750*/  F2FP.F16.F32.PACK_AB R12, R14, R57 ;  /* 0x000000390e0c723e */ /* 0x000fe200000000ff */
[-C--:B------:R-:W-:Y:S01]  /*4760*/  FMUL.FTZ R61, R56, R63.reuse ;  /* 0x0000003f383d7220 */ /* 0x080fe20000410000 */
[----:B------:R-:W-:-:S03]  /*4770*/  FMUL.FTZ R63, R60, R63 ;  /* 0x0000003f3c3f7220 */ /* 0x000fc60000410000 */
[-C--:B------:R-:W-:Y:S01]  /*4780*/  FFMA.FTZ R61, R60, R59.reuse, -R61 ;  /* 0x0000003b3c3d7223 */ /* 0x080fe2000001083d */
[----:B------:R-:W-:-:S05]  /*4790*/  FFMA.FTZ R56, R56, R59, R63 ;  /* 0x0000003b38387223 */ /* 0x000fca000001003f */
[----:B------:R-:W-:-:S07]  /*47a0*/  F2FP.F16.F32.PACK_AB R14, R56, R61 ;  /* 0x0000003d380e723e */ /* 0x000fce00000000ff */
.L_x_1580:
[----:B------:R-:W-:Y:S05]  /*47b0*/  BSYNC B3 ;  /* 0x0000000000037941 */ /* 0x000fea0003800000 */
.L_x_1579:
[----:B------:R-:W2:Y:S01]  /*47c0*/  LDL R58, [R1+0x4] ;  /* 0x00000400013a7983 */ /* 0x000ea20000100800 */
[----:B---3--:R-:W-:-:S04]  /*47d0*/  LEA R56, P0, R22, R11, 0x1 ;  /* 0x0000000b16387211 */ /* 0x008fc800078008ff */
[----:B--2---:R-:W-:-:S05]  /*47e0*/  LEA.HI.X R57, R22, R72, R58, 0x1, P0 ;  /* 0x0000004816397211 */ /* 0x004fca00000f0c3a */
[----:B----4-:R0:W-:Y:S04]  /*47f0*/  ST.E.128 desc[UR60][R56.64], R12 ;  /* 0x0000000c38007985 */ /* 0x0101e8000c101d3c */
.L_x_1578:
[----:B------:R-:W-:Y:S05]  /*4800*/  BSYNC B2 ;  /* 0x0000000000027941 */ /* 0x000fea0003800000 */
.L_x_1577:
[----:B------:R-:W-:-:S13]  /*4810*/  ISETP.NE.AND P0, PT, R77, RZ, PT ;  /* 0x000000ff4d00720c */ /* 0x000fda0003f05270 */
[----:B------:R-:W-:Y:S05]  /*4820*/  @!P0 BRA `(.L_x_1568) ;  /* 0x0000000000d88947 */ /* 0x000fea0003800000 */
[----:B------:R-:W5:Y:S04]  /*4830*/  LDL R59, [R1+0x48] ;  /* 0x00004800013b7983 */ /* 0x000f680000100800 */
[----:B------:R-:W2:Y:S01]  /*4840*/  LDL R58, [R1] ;  /* 0x00000000013a7983 */ /* 0x000ea20000100800 */
[----:B0--3--:R-:W-:Y:S01]  /*4850*/  LEA R56, P0, R23, R11, 0x1 ;  /* 0x0000000b17387211 */ /* 0x009fe200078008ff */
[----:B------:R-:W-:Y:S02]  /*4860*/  BSSY B2, `(.L_x_1581) ;  /* 0x0000031000027945 */ /* 0x000fe40003800000 */
[----:B----4-:R0:W3:Y:S01]  /*4870*/  LDS.128 R12, [R90+0x26400] ;  /* 0x026400005a0c7984 */ /* 0x0100e20000000c00 */
[----:B-----5:R-:W-:Y:S02]  /*4880*/  ISETP.GE.AND P6, PT, R59, R101, PT ;  /* 0x000000653b00720c */ /* 0x020fe40003fc6270 */
[----:B--2---:R-:W-:-:S11]  /*4890*/  LEA.HI.X R57, R23, R72, R58, 0x1, P0 ;  /* 0x0000004817397211 */ /* 0x004fd600000f0c3a */
[----:B0--3--:R-:W-:Y:S05]  /*48a0*/  @P6 BRA `(.L_x_1582) ;  /* 0x0000000000b06947 */ /* 0x009fea0003800000 */
[----:B------:R-:W-:Y:S01]  /*48b0*/  SHF.R.U64 R58, R54, 0x10, R55 ;  /* 0x00000010363a7819 */ /* 0x000fe20000001237 */
[--C-:B------:R-:W-:Y:S01]  /*48c0*/  HADD2.F32 R11, -RZ, R13.reuse.H1_H1 ;  /* 0x3000000dff0b7230 */ /* 0x100fe20000004100 */
[----:B------:R-:W-:Y:S01]  /*48d0*/  SHF.R.U64 R52, R52, 0x10, R53 ;  /* 0x0000001034347819 */ /* 0x000fe20000001235 */
[----:B------:R-:W-:Y:S01]  /*48e0*/  HADD2.F32 R13, -RZ, R13.H0_H0 ;  /* 0x2000000dff0d7230 */ /* 0x000fe20000004100 */
[----:B------:R-:W-:Y:S01]  /*48f0*/  SHF.R.U32.HI R55, RZ, 0x10, R55 ;  /* 0x00000010ff377819 */ /* 0x000fe20000011637 */
[----:B------:R-:W-:Y:S02]  /*4900*/  HADD2.F32 R58, -RZ, R58.H0_H0 ;  /* 0x2000003aff3a7230 */ /* 0x000fe40000004100 */
[----:B------:R-:W-:Y:S02]  /*4910*/  HADD2.F32 R52, -RZ, R52.H0_H0 ;  /* 0x20000034ff347230 */ /* 0x000fe40000004100 */
[----:B------:R-:W-:Y:S02]  /*4920*/  HADD2.F32 R55, -RZ, R55.H0_H0 ;  /* 0x20000037ff377230 */ /* 0x000fe40000004100 */
[-C--:B------:R-:W-:Y:S01]  /*4930*/  FMUL.FTZ R54, R11, R58.reuse ;  /* 0x0000003a0b367220 */ /* 0x080fe20000410000 */
[----:B------:R-:W-:Y:S01]  /*4940*/  FMUL.FTZ R58, R13, R58 ;  /* 0x0000003a0d3a7220 */ /* 0x000fe20000410000 */
[----:B------:R-:W-:-:S02]  /*4950*/  HADD2.F32 R115, -RZ, R115.H1_H1 ;  /* 0x30000073ff737230 */ /* 0x000fc40000004100 */
[-C--:B------:R-:W-:Y:S01]  /*4960*/  FFMA.FTZ R54, R13, R52.reuse, -R54 ;  /* 0x000000340d367223 */ /* 0x080fe20000010836 */
[----:B------:R-:W-:Y:S01]  /*4970*/  FFMA.FTZ R11, R11, R52, R58 ;  /* 0x000000340b0b7223 */ /* 0x000fe2000001003a */
[----:B------:R-:W-:Y:S01]  /*4980*/  SHF.R.U32.HI R52, RZ, 0x10, R53 ;  /* 0x00000010ff347819 */ /* 0x000fe20000011635 */
[----:B------:R-:W-:Y:S01]  /*4990*/  HADD2.F32 R114, -RZ, R114.H0_H0 ;  /* 0x20000072ff727230 */ /* 0x000fe20000004100 */
[----:B------:R-:W-:Y:S01]  /*49a0*/  MOV R53, R15 ;  /* 0x0000000f00357202 */ /* 0x000fe20000000f00 */
[----:B------:R-:W-:Y:S01]  /*49b0*/  IMAD.MOV.U32 R15, RZ, RZ, R12 ;  /* 0x000000ffff0f7224 */ /* 0x000fe200078e000c */
[----:B------:R-:W-:Y:S01]  /*49c0*/  F2FP.F16.F32.PACK_AB R11, R11, R54 ;  /* 0x000000360b0b723e */ /* 0x000fe200000000ff */
[----:B------:R-:W-:Y:S02]  /*49d0*/  HADD2.F32 R52, -RZ, R52.H0_H0 ;  /* 0x20000034ff347230 */ /* 0x000fe40000004100 */
[--C-:B------:R-:W-:Y:S02]  /*49e0*/  HADD2.F32 R13, -RZ, R53.reuse.H1_H1 ;  /* 0x30000035ff0d7230 */ /* 0x100fe40000004100 */
[----:B------:R-:W-:-:S03]  /*49f0*/  HADD2.F32 R12, -RZ, R53.H0_H0 ;  /* 0x20000035ff0c7230 */ /* 0x000fc60000004100 */
[CC--:B------:R-:W-:Y:S02]  /*4a00*/  FMUL.FTZ R53, R13.reuse, R55.reuse ;  /* 0x000000370d357220 */ /* 0x0c0fe40000410000 */
[C---:B------:R-:W-:Y:S02]  /*4a10*/  FMUL.FTZ R58, R12.reuse, R55 ;  /* 0x000000370c3a7220 */ /* 0x040fe40000410000 */
[-C--:B------:R-:W-:Y:S01]  /*4a20*/  FFMA.FTZ R12, R12, R52.reuse, -R53 ;  /* 0x000000340c0c7223 */ /* 0x080fe20000010835 */
[----:B------:R-:W-:Y:S02]  /*4a30*/  HADD2.F32 R53, -RZ, R113.H1_H1 ;  /* 0x30000071ff357230 */ /* 0x000fe40000004100 */
[----:B------:R-:W-:Y:S01]  /*4a40*/  FFMA.FTZ R13, R13, R52, R58 ;  /* 0x000000340d0d7223 */ /* 0x000fe2000001003a */
        /* <DEDUP_REMOVED lines=8> */
[----:B------:R-:W-:-:S03]  /*4ad0*/  HADD2.F32 R14, -RZ, R14.H0_H0 ;  /* 0x2000000eff0e7230 */ /* 0x000fc60000004100 */
[CC--:B------:R-:W-:Y:S02]  /*4ae0*/  FMUL.FTZ R55, R53.reuse, R114.reuse ;  /* 0x0000007235377220 */ /* 0x0c0fe40000410000 */
[C---:B------:R-:W-:Y:S02]  /*4af0*/  FMUL.FTZ R114, R14.reuse, R114 ;  /* 0x000000720e727220 */ /* 0x040fe40000410000 */
[-C--:B------:R-:W-:Y:S02]  /*4b00*/  FFMA.FTZ R55, R14, R113.reuse, -R55 ;  /* 0x000000710e377223 */ /* 0x080fe40000010837 */
[----:B------:R-:W-:Y:S01]  /*4b10*/  FFMA.FTZ R114, R53, R113, R114 ;  /* 0x0000007135727223 */ /* 0x000fe20000010072 */
[----:B------:R-:W-:Y:S01]  /*4b20*/  F2FP.F16.F32.PACK_AB R53, R13, R12 ;  /* 0x0000000c0d35723e */ /* 0x000fe200000000ff */
[----:B------:R-:W-:Y:S01]  /*4b30*/  IMAD.MOV.U32 R13, RZ, RZ, R11 ;  /* 0x000000ffff0d7224 */ /* 0x000fe200078e000b */
[----:B------:R-:W-:Y:S02]  /*4b40*/  F2FP.F16.F32.PACK_AB R12, R52, R15 ;  /* 0x0000000f340c723e */ /* 0x000fe400000000ff */
[----:B------:R-:W-:Y:S01]  /*4b50*/  F2FP.F16.F32.PACK_AB R14, R114, R55 ;  /* 0x00000037720e723e */ /* 0x000fe200000000ff */
[----:B------:R-:W-:-:S07]  /*4b60*/  IMAD.MOV.U32 R15, RZ, RZ, R53 ;  /* 0x000000ffff0f7224 */ /* 0x000fce00078e0035 */
.L_x_1582:
[----:B------:R-:W-:Y:S05]  /*4b70*/  BSYNC B2 ;  /* 0x0000000000027941 */ /* 0x000fea0003800000 */
.L_x_1581:
[----:B------:R0:W-:Y:S02]  /*4b80*/  ST.E.128 desc[UR60][R56.64], R12 ;  /* 0x0000000c38007985 */ /* 0x0001e4000c101d3c */
.L_x_1568:
[----:B------:R-:W-:Y:S05]  /*4b90*/  BSYNC B1 ;  /* 0x0000000000017941 */ /* 0x000fea0003800000 */
.L_x_1567:
[----:B------:R-:W-:-:S03]  /*4ba0*/  UMOV UR4, 0xffffffff ;  /* 0xffffffff00047882 */ /* 0x000fc60000000000 */
[----:B------:R-:W-:Y:S05]  /*4bb0*/  BRA.DIV UR4, `(.L_x_1583) ;  /* 0x0000027a04107947 */ /* 0x000fea000b800000 */
[----:B-1----:R-:W1:Y:S04]  /*4bc0*/  SHFL.IDX PT, R105, R105, 0x1, 0x181f ;  /* 0x00381f0069697f89 */ /* 0x002e6800000e0000 */
[----:B------:R-:W0:Y:S02]  /*4bd0*/  SHFL.IDX PT, R104, R104, 0x1, 0x181f ;  /* 0x00381f0068687f89 */ /* 0x000e2400000e0000 */
.L_x_2004:
[----:B------:R-:W-:Y:S05]  /*4be0*/  @P4 BRA `(.L_x_1584) ;  /* 0x0000003800f04947 */ /* 0x000fea0003800000 */
[----:B------:R-:W-:Y:S01]  /*4bf0*/  ISETP.NE.AND P0, PT, R29, RZ, PT ;  /* 0x000000ff1d00720c */ /* 0x000fe20003f05270 */
[----:B------:R-:W-:-:S12]  /*4c00*/  BSSY B1, `(.L_x_1585) ;  /* 0x0000034000017945 */ /* 0x000fd80003800000 */
[----:B------:R-:W-:Y:S05]  /*4c10*/  @!P0 BRA `(.L_x_1586) ;  /* 0x0000000000c88947 */ /* 0x000fea0003800000 */
[----:B0---4-:R0:W4:Y:S01]  /*4c20*/  LDS.128 R12, [R90+0x21400] ;  /* 0x021400005a0c7984 */ /* 0x0111220000000c00 */
[----:B------:R-:W-:Y:S01]  /*4c30*/  ISETP.GE.AND P4, PT, R204, R101, PT ;  /* 0x00000065cc00720c */ /* 0x000fe20003f86270 */
[----:B------:R-:W-:Y:S01]  /*4c40*/  BSSY B2, `(.L_x_1587) ;  /* 0x000002e000027945 */ /* 0x000fe20003800000 */
[----:B------:R-:W-:-:S04]  /*4c50*/  LEA R52, P0, R18, R104, 0x1 ;  /* 0x0000006812347211 */ /* 0x000fc800078008ff */
[----:B-1----:R-:W-:-:S07]  /*4c60*/  LEA.HI.X R53, R18, R105, R19, 0x1, P0 ;  /* 0x0000006912357211 */ /* 0x002fce00000f0c13 */
[----:B0-----:R-:W-:Y:S05]  /*4c70*/  @P4 BRA `(.L_x_1588) ;  /* 0x0000000000a84947 */ /* 0x001fea0003800000 */
[--C-:B------:R-:W-:Y:S01]  /*4c80*/  SHF.R.U64 R54, R48, 0x10, R49.reuse ;  /* 0x0000001030367819 */ /* 0x100fe20000001231 */
[--C-:B---34-:R-:W-:Y:S01]  /*4c90*/  HADD2.F32 R11, -RZ, R13.reuse.H0_H0 ;  /* 0x2000000dff0b7230 */ /* 0x118fe20000004100 */
[----:B------:R-:W-:Y:S01]  /*4ca0*/  SHF.R.U32.HI R48, RZ, 0x10, R49 ;  /* 0x00000010ff307819 */ /* 0x000fe20000011631 */
[----:B------:R-:W-:Y:S01]  /*4cb0*/  IMAD.MOV.U32 R49, RZ, RZ, R15 ;  /* 0x000000ffff317224 */ /* 0x000fe200078e000f */
[--C-:B------:R-:W-:Y:S01]  /*4cc0*/  SHF.R.U64 R56, R50, 0x10, R51.reuse ;  /* 0x0000001032387819 */ /* 0x100fe20000001233 */
[----:B------:R-:W-:Y:S01]  /*4cd0*/  HADD2.F32 R15, -RZ, R13.H1_H1 ;  /* 0x3000000dff0f7230 */ /* 0x000fe20000004100 */
[----:B------:R-:W-:Y:S01]  /*4ce0*/  SHF.R.U32.HI R51, RZ, 0x10, R51 ;  /* 0x00000010ff337819 */ /* 0x000fe20000011633 */
[----:B------:R-:W-:Y:S02]  /*4cf0*/  HADD2.F32 R54, -RZ, R54.H0_H0 ;  /* 0x20000036ff367230 */ /* 0x000fe40000004100 */
[----:B------:R-:W-:Y:S02]  /*4d00*/  HADD2.F32 R56, -RZ, R56.H0_H0 ;  /* 0x20000038ff387230 */ /* 0x000fe40000004100 */
[----:B------:R-:W-:-:S02]  /*4d10*/  HADD2.F32 R51, -RZ, R51.H0_H0 ;  /* 0x20000033ff337230 */ /* 0x000fc40000004100 */
[--C-:B------:R-:W-:Y:S02]  /*4d20*/  HADD2.F32 R50, -RZ, R49.reuse.H1_H1 ;  /* 0x30000031ff327230 */ /* 0x100fe40000004100 */
[----:B------:R-:W-:Y:S02]  /*4d30*/  HADD2.F32 R13, -RZ, R49.H0_H0 ;  /* 0x20000031ff0d7230 */ /* 0x000fe40000004100 */
[----:B------:R-:W-:Y:S02]  /*4d40*/  HADD2.F32 R49, -RZ, R48.H0_H0 ;  /* 0x20000030ff317230 */ /* 0x000fe40000004100 */
[-C--:B------:R-:W-:Y:S01]  /*4d50*/  FMUL.FTZ R48, R15, R56.reuse ;  /* 0x000000380f307220 */ /* 0x080fe20000410000 */
[----:B------:R-:W-:Y:S01]  /*4d60*/  FMUL.FTZ R56, R11, R56 ;  /* 0x000000380b387220 */ /* 0x000fe20000410000 */
[CC--:B------:R-:W-:Y:S01]  /*4d70*/  FMUL.FTZ R58, R50.reuse, R51.reuse ;  /* 0x00000033323a7220 */ /* 0x0c0fe20000410000 */
[----:B------:R-:W-:Y:S01]  /*4d80*/  FMUL.FTZ R51, R13, R51 ;  /* 0x000000330d337220 */ /* 0x000fe20000410000 */
[-C--:B------:R-:W-:Y:S01]  /*4d90*/  FFMA.FTZ R11, R11, R54.reuse, -R48 ;  /* 0x000000360b0b7223 */ /* 0x080fe20000010830 */
[----:B------:R-:W-:Y:S01]  /*4da0*/  FFMA.FTZ R48, R15, R54, R56 ;  /* 0x000000360f307223 */ /* 0x000fe20000010038 */
[-C--:B------:R-:W-:Y:S01]  /*4db0*/  FFMA.FTZ R13, R13, R49.reuse, -R58 ;  /* 0x000000310d0d7223 */ /* 0x080fe2000001083a */
[----:B------:R-:W-:Y:S01]  /*4dc0*/  FFMA.FTZ R50, R50, R49, R51 ;  /* 0x0000003132327223 */ /* 0x000fe20000010033 */
[----:B------:R-:W-:-:S02]  /*4dd0*/  HADD2.F32 R54, -RZ, R112.H0_H0 ;  /* 0x20000070ff367230 */ /* 0x000fc40000004100 */
[----:B------:R-:W-:Y:S01]  /*4de0*/  HADD2.F32 R112, -RZ, R112.H1_H1 ;  /* 0x30000070ff707230 */ /* 0x000fe20000004100 */
[----:B------:R-:W-:Y:S01]  /*4df0*/  F2FP.F16.F32.PACK_AB R11, R48, R11 ;  /* 0x0000000b300b723e */ /* 0x000fe200000000ff */
[----:B------:R-:W-:Y:S02]  /*4e00*/  HADD2.F32 R15, -RZ, R12.H1_H1 ;  /* 0x3000000cff0f7230 */ /* 0x000fe40000004100 */
[----:B------:R-:W-:Y:S02]  /*4e10*/  HADD2.F32 R49, -RZ, R14.H1_H1 ;  /* 0x3000000eff317230 */ /* 0x000fe40000004100 */
[----:B------:R-:W-:Y:S02]  /*4e20*/  HADD2.F32 R12, -RZ, R12.H0_H0 ;  /* 0x2000000cff0c7230 */ /* 0x000fe40000004100 */
[----:B------:R-:W-:Y:S01]  /*4e30*/  FMUL.FTZ R55, R15, R54 ;  /* 0x000000360f377220 */ /* 0x000fe20000410000 */
[----:B------:R-:W-:Y:S02]  /*4e40*/  HADD2.F32 R14, -RZ, R14.H0_H0 ;  /* 0x2000000eff0e7230 */ /* 0x000fe40000004100 */
[----:B------:R-:W-:Y:S01]  /*4e50*/  FMUL.FTZ R57, R49, R112 ;  /* 0x0000007031397220 */ /* 0x000fe20000410000 */
[----:B------:R-:W-:-:S02]  /*4e60*/  HADD2.F32 R51, -RZ, R111.H0_H0 ;  /* 0x2000006fff337230 */ /* 0x000fc40000004100 */
[----:B------:R-:W-:Y:S01]  /*4e70*/  FMUL.FTZ R54, R12, R54 ;  /* 0x000000360c367220 */ /* 0x000fe20000410000 */
[----:B------:R-:W-:Y:S02]  /*4e80*/  HADD2.F32 R111, -RZ, R111.H1_H1 ;  /* 0x3000006fff6f7230 */ /* 0x000fe40000004100 */
[----:B------:R-:W-:Y:S01]  /*4e90*/  FMUL.FTZ R112, R14, R112 ;  /* 0x000000700e707220 */ /* 0x000fe20000410000 */
[-C--:B------:R-:W-:Y:S01]  /*4ea0*/  FFMA.FTZ R55, R12, R51.reuse, -R55 ;  /* 0x000000330c377223 */ /* 0x080fe20000010837 */
[----:B------:R-:W-:Y:S01]  /*4eb0*/  FFMA.FTZ R54, R15, R51, R54 ;  /* 0x000000330f367223 */ /* 0x000fe20000010036 */
[-C--:B------:R-:W-:Y:S01]  /*4ec0*/  FFMA.FTZ R57, R14, R111.reuse, -R57 ;  /* 0x0000006f0e397223 */ /* 0x080fe20000010839 */
[----:B------:R-:W-:Y:S01]  /*4ed0*/  FFMA.FTZ R112, R49, R111, R112 ;  /* 0x0000006f31707223 */ /* 0x000fe20000010070 */
[----:B------:R-:W-:Y:S01]  /*4ee0*/  F2FP.F16.F32.PACK_AB R15, R50, R13 ;  /* 0x0000000d320f723e */ /* 0x000fe200000000ff */
[----:B------:R-:W-:Y:S01]  /*4ef0*/  IMAD.MOV.U32 R13, RZ, RZ, R11 ;  /* 0x000000ffff0d7224 */ /* 0x000fe200078e000b */
[----:B------:R-:W-:-:S02]  /*4f00*/  F2FP.F16.F32.PACK_AB R12, R54, R55 ;  /* 0x00000037360c723e */ /* 0x000fc400000000ff */
[----:B------:R-:W-:-:S07]  /*4f10*/  F2FP.F16.F32.PACK_AB R14, R112, R57 ;  /* 0x00000039700e723e */ /* 0x000fce00000000ff */
.L_x_1588:
[----:B------:R-:W-:Y:S05]  /*4f20*/  BSYNC B2 ;  /* 0x0000000000027941 */ /* 0x000fea0003800000 */
.L_x_1587:
[----:B----4-:R0:W-:Y:S02]  /*4f30*/  ST.E.128 desc[UR60][R52.64], R12 ;  /* 0x0000000c34007985 */ /* 0x0101e4000c101d3c */
.L_x_1586:
[----:B------:R-:W-:Y:S05]  /*4f40*/  BSYNC B1 ;  /* 0x0000000000017941 */ /* 0x000fea0003800000 */
.L_x_1585:
[----:B------:R-:W-:Y:S01]  /*4f50*/  ISETP.NE.AND P0, PT, R71, RZ, PT ;  /* 0x000000ff4700720c */ /* 0x000fe20003f05270 */
[----:B------:R-:W-:-:S12]  /*4f60*/  BSSY B1, `(.L_x_1589) ;  /* 0x0000034000017945 */ /* 0x000fd80003800000 */
[----:B------:R-:W-:Y:S05]  /*4f70*/  @!P0 BRA `(.L_x_1590) ;  /* 0x0000000000c88947 */ /* 0x000fea0003800000 */
[----:B---3--:R-:W3:Y:S01]  /*4f80*/  LDL R11, [R1+0x30] ;  /* 0x00003000010b7983 */ /* 0x008ee20000100800 */
[C---:B0-----:R-:W-:Y:S01]  /*4f90*/  LEA R48, P0, R201.reuse, R104, 0x1 ;  /* 0x00000068c9307211 */ /* 0x041fe200078008ff */
[----:B------:R-:W-:Y:S02]  /*4fa0*/  BSSY B2, `(.L_x_1591) ;  /* 0x000002e000027945 */ /* 0x000fe40003800000 */
[----:B----4-:R0:W4:Y:S01]  /*4fb0*/  LDS.128 R12, [R90+0x23400] ;  /* 0x023400005a0c7984 */ /* 0x0101220000000c00 */
[----:B-1----:R-:W-:Y:S02]  /*4fc0*/  LEA.HI.X R49, R201, R105, R224, 0x1, P0 ;  /* 0x00000069c9317211 */ /* 0x002fe400000f0ce0 */
[----:B---3--:R-:W-:-:S13]  /*4fd0*/  ISETP.GE.AND P4, PT, R11, R101, PT ;  /* 0x000000650b00720c */ /* 0x008fda0003f86270 */
[----:B0---4-:R-:W-:Y:S05]  /*4fe0*/  @P4 BRA `(.L_x_1592) ;  /* 0x0000000000a44947 */ /* 0x011fea0003800000 */
[----:B------:R-:W-:Y:S02]  /*4ff0*/  SHF.R.U64 R11, R44, 0x10, R45 ;  /* 0x000000102c0b7819 */ /* 0x000fe4000000122d */
[--C-:B------:R-:W-:Y:S02]  /*5000*/  SHF.R.U64 R50, R46, 0x10, R47.reuse ;  /* 0x000000102e327819 */ /* 0x100fe4000000122f */
[----:B------:R-:W-:Y:S01]  /*5010*/  MOV R44, R15 ;  /* 0x0000000f002c7202 */ /* 0x000fe20000000f00 */
[----:B------:R-:W-:Y:S01]  /*5020*/  HADD2.F32 R46, -RZ, R11.H0_H0 ;  /* 0x2000000bff2e7230 */ /* 0x000fe20000004100 */
[----:B------:R-:W-:Y:S01]  /*5030*/  SHF.R.U32.HI R47, RZ, 0x10, R47 ;  /* 0x00000010ff2f7819 */ /* 0x000fe2000001162f */
[--C-:B------:R-:W-:Y:S01]  /*5040*/  HADD2.F32 R15, -RZ, R13.reuse.H1_H1 ;  /* 0x3000000dff0f7230 */ /* 0x100fe20000004100 */
[----:B------:R-:W-:Y:S01]  /*5050*/  SHF.R.U32.HI R45, RZ, 0x10, R45 ;  /* 0x00000010ff2d7819 */ /* 0x000fe2000001162d */
[----:B------:R-:W-:Y:S02]  /*5060*/  HADD2.F32 R11, -RZ, R13.H0_H0 ;  /* 0x2000000dff0b7230 */ /* 0x000fe40000004100 */
[----:B------:R-:W-:-:S02]  /*5070*/  HADD2.F32 R13, -RZ, R44.H1_H1 ;  /* 0x3000002cff0d7230 */ /* 0x000fc40000004100 */
[----:B------:R-:W-:Y:S02]  /*5080*/  HADD2.F32 R47, -RZ, R47.H0_H0 ;  /* 0x2000002fff2f7230 */ /* 0x000fe40000004100 */
[----:B------:R-:W-:Y:S02]  /*5090*/  HADD2.F32 R44, -RZ, R44.H0_H0 ;  /* 0x2000002cff2c7230 */ /* 0x000fe40000004100 */
[----:B------:R-:W-:Y:S02]  /*50a0*/  HADD2.F32 R50, -RZ, R50.H0_H0 ;  /* 0x20000032ff327230 */ /* 0x000fe40000004100 */
[-C--:B------:R-:W-:Y:S01]  /*50b0*/  FMUL.FTZ R51, R13, R47.reuse ;  /* 0x0000002f0d337220 */ /* 0x080fe20000410000 */
[----:B------:R-:W-:Y:S02]  /*50c0*/  HADD2.F32 R45, -RZ, R45.H0_H0 ;  /* 0x2000002dff2d7230 */ /* 0x000fe40000004100 */
[----:B------:R-:W-:Y:S01]  /*50d0*/  FMUL.FTZ R54, R44, R47 ;  /* 0x0000002f2c367220 */ /* 0x000fe20000410000 */
[-C--:B------:R-:W-:Y:S01]  /*50e0*/  FMUL.FTZ R52, R15, R50.reuse ;  /* 0x000000320f347220 */ /* 0x080fe20000410000 */
[----:B------:R-:W-:-:S02]  /*50f0*/  FMUL.FTZ R50, R11, R50 ;  /* 0x000000320b327220 */ /* 0x000fc40000410000 */
[-C--:B------:R-:W-:Y:S01]  /*5100*/  FFMA.FTZ R54, R13, R45.reuse, R54 ;  /* 0x0000002d0d367223 */ /* 0x080fe20000010036 */
[----:B------:R-:W-:Y:S01]  /*5110*/  FFMA.FTZ R51, R44, R45, -R51 ;  /* 0x0000002d2c337223 */ /* 0x000fe20000010833 */
[----:B------:R-:W-:Y:S02]  /*5120*/  HADD2.F32 R13, -RZ, R12.H1_H1 ;  /* 0x3000000cff0d7230 */ /* 0x000fe40000004100 */
[-C--:B------:R-:W-:Y:S01]  /*5130*/  FFMA.FTZ R50, R15, R46.reuse, R50 ;  /* 0x0000002e0f327223 */ /* 0x080fe20000010032 */
[----:B------:R-:W-:Y:S02]  /*5140*/  HADD2.F32 R45, -RZ, R110.H0_H0 ;  /* 0x2000006eff2d7230 */ /* 0x000fe40000004100 */
[----:B------:R-:W-:Y:S01]  /*5150*/  FFMA.FTZ R11, R11, R46, -R52 ;  /* 0x0000002e0b0b7223 */ /* 0x000fe20000010834 */
[----:B------:R-:W-:Y:S02]  /*5160*/  HADD2.F32 R12, -RZ, R12.H0_H0 ;  /* 0x2000000cff0c7230 */ /* 0x000fe40000004100 */
[----:B------:R-:W-:-:S02]  /*5170*/  HADD2.F32 R110, -RZ, R110.H1_H1 ;  /* 0x3000006eff6e7230 */ /* 0x000fc40000004100 */
[-C--:B------:R-:W-:Y:S01]  /*5180*/  FMUL.FTZ R47, R13, R45.reuse ;  /* 0x0000002d0d2f7220 */ /* 0x080fe20000410000 */
[--C-:B------:R-:W-:Y:S02]  /*5190*/  HADD2.F32 R15, -RZ, R14.reuse.H1_H1 ;  /* 0x3000000eff0f7230 */ /* 0x100fe40000004100 */
[----:B------:R-:W-:Y:S01]  /*51a0*/  FMUL.FTZ R46, R12, R45 ;  /* 0x0000002d0c2e7220 */ /* 0x000fe20000410000 */
[----:B------:R-:W-:Y:S02]  /*51b0*/  HADD2.F32 R14, -RZ, R14.H0_H0 ;  /* 0x2000000eff0e7230 */ /* 0x000fe40000004100 */
[--C-:B------:R-:W-:Y:S02]  /*51c0*/  HADD2.F32 R44, -RZ, R109.reuse.H1_H1 ;  /* 0x3000006dff2c7230 */ /* 0x100fe40000004100 */
[-C--:B------:R-:W-:Y:S01]  /*51d0*/  FMUL.FTZ R45, R15, R110.reuse ;  /* 0x0000006e0f2d7220 */ /* 0x080fe20000410000 */
[----:B------:R-:W-:Y:S02]  /*51e0*/  HADD2.F32 R109, -RZ, R109.H0_H0 ;  /* 0x2000006dff6d7230 */ /* 0x000fe40000004100 */
[----:B------:R-:W-:Y:S01]  /*51f0*/  FMUL.FTZ R110, R14, R110 ;  /* 0x0000006e0e6e7220 */ /* 0x000fe20000410000 */
[-C--:B------:R-:W-:Y:S01]  /*5200*/  FFMA.FTZ R47, R12, R44.reuse, -R47 ;  /* 0x0000002c0c2f7223 */ /* 0x080fe2000001082f */
[----:B------:R-:W-:Y:S01]  /*5210*/  FFMA.FTZ R46, R13, R44, R46 ;  /* 0x0000002c0d2e7223 */ /* 0x000fe2000001002e */
[-C--:B------:R-:W-:Y:S01]  /*5220*/  FFMA.FTZ R45, R14, R109.reuse, -R45 ;  /* 0x0000006d0e2d7223 */ /* 0x080fe2000001082d */
[----:B------:R-:W-:Y:S01]  /*5230*/  FFMA.FTZ R110, R15, R109, R110 ;  /* 0x0000006d0f6e7223 */ /* 0x000fe2000001006e */
[----:B------:R-:W-:-:S02]  /*5240*/  F2FP.F16.F32.PACK_AB R13, R50, R11 ;  /* 0x0000000b320d723e */ /* 0x000fc400000000ff */
[----:B------:R-:W-:Y:S02]  /*5250*/  F2FP.F16.F32.PACK_AB R15, R54, R51 ;  /* 0x00000033360f723e */ /* 0x000fe400000000ff */
[----:B------:R-:W-:Y:S02]  /*5260*/  F2FP.F16.F32.PACK_AB R12, R46, R47 ;  /* 0x0000002f2e0c723e */ /* 0x000fe400000000ff */
[----:B------:R-:W-:-:S07]  /*5270*/  F2FP.F16.F32.PACK_AB R14, R110, R45 ;  /* 0x0000002d6e0e723e */ /* 0x000fce00000000ff */
.L_x_1592:
[----:B------:R-:W-:Y:S05]  /*5280*/  BSYNC B2 ;  /* 0x0000000000027941 */ /* 0x000fea0003800000 */
.L_x_1591:
[----:B------:R0:W-:Y:S02]  /*5290*/  ST.E.128 desc[UR60][R48.64], R12 ;  /* 0x0000000c30007985 */ /* 0x0001e4000c101d3c */
.L_x_1590:
[----:B------:R-:W-:Y:S05]  /*52a0*/  BSYNC B1 ;  /* 0x0000000000017941 */ /* 0x000fea0003800000 */
.L_x_1589:
[----:B------:R-:W-:Y:S01]  /*52b0*/  ISETP.NE.AND P0, PT, R76, RZ, PT ;  /* 0x000000ff4c00720c */ /* 0x000fe20003f05270 */
[----:B------:R-:W-:-:S12]  /*52c0*/  BSSY B1, `(.L_x_1593) ;  /* 0x0000034000017945 */ /* 0x000fd80003800000 */
[----:B------:R-:W-:Y:S05]  /*52d0*/  @!P0 BRA `(.L_x_1594) ;  /* 0x0000000000c88947 */ /* 0x000fea0003800000 */
[----:B------:R-:W5:Y:S04]  /*52e0*/  LDL R46, [R1+0x34] ;  /* 0x00003400012e7983 */ /* 0x000f680000100800 */
[----:B---3--:R-:W1:Y:S01]  /*52f0*/  LDL R11, [R1+0x4] ;  /* 0x00000400010b7983 */ /* 0x008e620000100800 */
[----:B0-----:R-:W-:Y:S01]  /*5300*/  LEA R44, P0, R22, R104, 0x1 ;  /* 0x00000068162c7211 */ /* 0x001fe200078008ff */
[----:B------:R-:W-:Y:S02]  /*5310*/  BSSY B2, `(.L_x_1595) ;  /* 0x000002d000027945 */ /* 0x000fe40003800000 */
[----:B----4-:R0:W3:Y:S01]  /*5320*/  LDS.128 R12, [R90+0x25400] ;  /* 0x025400005a0c7984 */ /* 0x0100e20000000c00 */
[----:B-----5:R-:W-:Y:S02]  /*5330*/  ISETP.GE.AND P4, PT, R46, R101, PT ;  /* 0x000000652e00720c */ /* 0x020fe40003f86270 */
[----:B-1----:R-:W-:-:S11]  /*5340*/  LEA.HI.X R45, R22, R105, R11, 0x1, P0 ;  /* 0x00000069162d7211 */ /* 0x002fd600000f0c0b */
[----:B0--3--:R-:W-:Y:S05]  /*5350*/  @P4 BRA `(.L_x_1596) ;  /* 0x0000000000a04947 */ /* 0x009fea0003800000 */
[----:B------:R-:W-:Y:S01]  /*5360*/  SHF.R.U64 R11, R40, 0x10, R41 ;  /* 0x00000010280b7819 */ /* 0x000fe20000001229 */
[--C-:B------:R-:W-:Y:S01]  /*5370*/  HADD2.F32 R40, -RZ, R15.reuse.H1_H1 ;  /* 0x3000000fff287230 */ /* 0x100fe20000004100 */
[--C-:B------:R-:W-:Y:S01]  /*5380*/  SHF.R.U64 R46, R42, 0x10, R43.reuse ;  /* 0x000000102a2e7819 */ /* 0x100fe2000000122b */
[----:B------:R-:W-:Y:S01]  /*5390*/  HADD2.F32 R15, -RZ, R15.H0_H0 ;  /* 0x2000000fff0f7230 */ /* 0x000fe20000004100 */
[----:B------:R-:W-:Y:S01]  /*53a0*/  SHF.R.U32.HI R43, RZ, 0x10, R43 ;  /* 0x00000010ff2b7819 */ /* 0x000fe2000001162b */
[----:B------:R-:W-:Y:S01]  /*53b0*/  HADD2.F32 R42, -RZ, R11.H0_H0 ;  /* 0x2000000bff2a7230 */ /* 0x000fe20000004100 */
[----:B------:R-:W-:Y:S01]  /*53c0*/  SHF.R.U32.HI R41, RZ, 0x10, R41 ;  /* 0x00000010ff297819 */ /* 0x000fe20000011629 */
[----:B------:R-:W-:Y:S02]  /*53d0*/  HADD2.F32 R46, -RZ, R46.H0_H0 ;  /* 0x2000002eff2e7230 */ /* 0x000fe40000004100 */
[----:B------:R-:W-:Y:S02]  /*53e0*/  HADD2.F32 R43, -RZ, R43.H0_H0 ;  /* 0x2000002bff2b7230 */ /* 0x000fe40000004100 */
[----:B------:R-:W-:-:S02]  /*53f0*/  HADD2.F32 R11, -RZ, R13.H1_H1 ;  /* 0x3000000dff0b7230 */ /* 0x000fc40000004100 */
[----:B------:R-:W-:Y:S02]  /*5400*/  HADD2.F32 R13, -RZ, R13.H0_H0 ;  /* 0x2000000dff0d7230 */ /* 0x000fe40000004100 */
[-C--:B------:R-:W-:Y:S01]  /*5410*/  FMUL.FTZ R47, R15, R43.reuse ;  /* 0x0000002b0f2f7220 */ /* 0x080fe20000410000 */
[----:B------:R-:W-:Y:S02]  /*5420*/  HADD2.F32 R41, -RZ, R41.H0_H0 ;  /* 0x20000029ff297230 */ /* 0x000fe40000004100 */
[-C--:B------:R-:W-:Y:S01]  /*5430*/  FMUL.FTZ R48, R11, R46.reuse ;  /* 0x0000002e0b307220 */ /* 0x080fe20000410000 */
[C---:B------:R-:W-:Y:S01]  /*5440*/  FMUL.FTZ R50, R40.reuse, R43 ;  /* 0x0000002b28327220 */ /* 0x040fe20000410000 */
[C---:B------:R-:W-:Y:S01]  /*5450*/  FMUL.FTZ R46, R13.reuse, R46 ;  /* 0x0000002e0d2e7220 */ /* 0x040fe20000410000 */
[----:B------:R-:W-:Y:S01]  /*5460*/  FFMA.FTZ R49, R40, R41, R47 ;  /* 0x0000002928317223 */ /* 0x000fe2000001002f */
[-C--:B------:R-:W-:Y:S02]  /*5470*/  FFMA.FTZ R48, R13, R42.reuse, -R48 ;  /* 0x0000002a0d307223 */ /* 0x080fe40000010830 */
[----:B------:R-:W-:Y:S01]  /*5480*/  FFMA.FTZ R43, R11, R42, R46 ;  /* 0x0000002a0b2b7223 */ /* 0x000fe2000001002e */
[----:B------:R-:W-:-:S02]  /*5490*/  HADD2.F32 R40, -RZ, R108.H0_H0 ;  /* 0x2000006cff287230 */ /* 0x000fc40000004100 */
[----:B------:R-:W-:Y:S01]  /*54a0*/  FFMA.FTZ R50, R15, R41, -R50 ;  /* 0x000000290f327223 */ /* 0x000fe20000010832 */
[----:B------:R-:W-:Y:S02]  /*54b0*/  HADD2.F32 R108, -RZ, R108.H1_H1 ;  /* 0x3000006cff6c7230 */ /* 0x000fe40000004100 */
[----:B------:R-:W-:Y:S02]  /*54c0*/  HADD2.F32 R11, -RZ, R12.H1_H1 ;  /* 0x3000000cff0b7230 */ /* 0x000fe40000004100 */
[----:B------:R-:W-:Y:S02]  /*54d0*/  HADD2.F32 R13, -RZ, R14.H1_H1 ;  /* 0x3000000eff0d7230 */ /* 0x000fe40000004100 */
[----:B------:R-:W-:Y:S02]  /*54e0*/  HADD2.F32 R12, -RZ, R12.H0_H0 ;  /* 0x2000000cff0c7230 */ /* 0x000fe40000004100 */
[----:B------:R-:W-:Y:S01]  /*54f0*/  FMUL.FTZ R41, R11, R40 ;  /* 0x000000280b297220 */ /* 0x000fe20000410000 */
[----:B------:R-:W-:-:S02]  /*5500*/  HADD2.F32 R14, -RZ, R14.H0_H0 ;  /* 0x2000000eff0e7230 */ /* 0x000fc40000004100 */
[----:B------:R-:W-:Y:S01]  /*5510*/  FMUL.FTZ R47, R13, R108 ;  /* 0x0000006c0d2f7220 */ /* 0x000fe20000410000 */
[--C-:B------:R-:W-:Y:S02]  /*5520*/  HADD2.F32 R15, -RZ, R107.reuse.H0_H0 ;  /* 0x2000006bff0f7230 */ /* 0x100fe40000004100 */
[----:B------:R-:W-:Y:S01]  /*5530*/  FMUL.FTZ R40, R12, R40 ;  /* 0x000000280c287220 */ /* 0x000fe20000410000 */
        /* <DEDUP_REMOVED lines=10> */
.L_x_1596:
[----:B------:R-:W-:Y:S05]  /*55e0*/  BSYNC B2 ;  /* 0x0000000000027941 */ /* 0x000fea0003800000 */
.L_x_1595:
[----:B------:R0:W-:Y:S02]  /*55f0*/  ST.E.128 desc[UR60][R44.64], R12 ;  /* 0x0000000c2c007985 */ /* 0x0001e4000c101d3c */
.L_x_1594:
[----:B------:R-:W-:Y:S05]  /*5600*/  BSYNC B1 ;  /* 0x0000000000017941 */ /* 0x000fea0003800000 */
.L_x_1593:
[----:B------:R-:W-:-:S13]  /*5610*/  ISETP.NE.AND P0, PT, R77, RZ, PT ;  /* 0x000000ff4d00720c */ /* 0x000fda0003f05270 */
[----:B------:R-:W-:Y:S05]  /*5620*/  @!P0 BRA `(.L_x_1584) ;  /* 0x0000003000608947 */ /* 0x000fea0003800000 */
[----:B------:R-:W5:Y:S04]  /*5630*/  LDL R42, [R1+0x48] ;  /* 0x00004800012a7983 */ /* 0x000f680000100800 */
[----:B---3--:R-:W1:Y:S01]  /*5640*/  LDL R11, [R1] ;  /* 0x00000000010b7983 */ /* 0x008e620000100800 */
[C---:B0-----:R-:W-:Y:S01]  /*5650*/  LEA R40, P0, R23.reuse, R104, 0x1 ;  /* 0x0000006817287211 */ /* 0x041fe200078008ff */
        /* <DEDUP_REMOVED lines=45> */
.L_x_1598:
[----:B------:R-:W-:Y:S05]  /*5930*/  BSYNC B1 ;  /* 0x0000000000017941 */ /* 0x000fea0003800000 */
.L_x_1597:
[----:B------:R0:W-:Y:S01]  /*5940*/  ST.E.128 desc[UR60][R40.64], R12 ;  /* 0x0000000c28007985 */ /* 0x0001e2000c101d3c */
[----:B------:R-:W-:Y:S05]  /*5950*/  BRA `(.L_x_1584) ;  /* 0x0000002c00947947 */ /* 0x000fea0003800000 */
.L_x_1558:
[----:B------:R-:W2:Y:S01]  /*5960*/  LDL R36, [R1+0xc] ;  /* 0x00000c0001247983 */ /* 0x000ea20000100800 */
        /* <DEDUP_REMOVED lines=9> */
[----:B--2---:R-:W-:Y:S02]  /*5a00*/  ISETP.GE.AND P0, PT, R36, R95, PT ;  /* 0x0000005f2400720c */ /* 0x004fe40003f06270 */
[----:B------:R-:W-:-:S11]  /*5a10*/  CS2R R36, SRZ ;  /* 0x0000000000247805 */ /* 0x000fd6000001ff00 */
[----:B------:R-:W-:Y:S05]  /*5a20*/  @P0 BRA `(.L_x_1600) ;  /* 0x0000000000600947 */ /* 0x000fea0003800000 */
[----:B------:R-:W-:Y:S01]  /*5a30*/  IADD3 R38, P4, R80, R14, RZ ;  /* 0x0000000e50267210 */ /* 0x000fe20007f9e0ff */
[----:B------:R-:W-:Y:S01]  /*5a40*/  ULDC.64 UR4, c[0x0][0x3e8] ;  /* 0x0000fa0000047ab9 */ /* 0x000fe20000000a00 */
[----:B------:R-:W-:Y:S01]  /*5a50*/  IADD3 R36, P6, R84, R12, RZ ;  /* 0x0000000c54247210 */ /* 0x000fe20007fde0ff */
[----:B------:R-:W-:Y:S01]  /*5a60*/  ULDC.64 UR6, c[0x0][0x400] ;  /* 0x0001000000067ab9 */ /* 0x000fe20000000a00 */
[----:B------:R-:W-:Y:S01]  /*5a70*/  LEA R52, P5, R38, UR4, 0x1 ;  /* 0x0000000426347c11 */ /* 0x000fe2000f8a08ff */
[----:B------:R-:W-:Y:S01]  /*5a80*/  IMAD.X R39, R11, 0x1, R32, P4 ;  /* 0x000000010b277824 */ /* 0x000fe200020e0620 */
[----:B------:R-:W-:Y:S01]  /*5a90*/  LEA R56, P4, R36, UR6, 0x1 ;  /* 0x0000000624387c11 */ /* 0x000fe2000f8808ff */
[----:B------:R-:W-:Y:S01]  /*5aa0*/  IMAD.X R37, R72, 0x1, R34, P6 ;  /* 0x0000000148257824 */ /* 0x000fe200030e0622 */
[----:B------:R-:W-:Y:S02]  /*5ab0*/  ISETP.GE.AND P6, PT, R203, R101, PT ;  /* 0x00000065cb00720c */ /* 0x000fe40003fc6270 */
[----:B------:R-:W-:-:S02]  /*5ac0*/  CS2R R42, SRZ ;  /* 0x00000000002a7805 */ /* 0x000fc4000001ff00 */
[----:B------:R-:W-:Y:S02]  /*5ad0*/  LEA.HI.X R53, R38, UR5, R39, 0x1, P5 ;  /* 0x0000000526357c11 */ /* 0x000fe4000a8f0c27 */
[----:B------:R-:W-:Y:S02]  /*5ae0*/  CS2R R40, SRZ ;  /* 0x0000000000287805 */ /* 0x000fe4000001ff00 */
[----:B------:R-:W-:Y:S02]  /*5af0*/  ISETP.GE.AND P5, PT, R18, R101, PT ;  /* 0x000000651200720c */ /* 0x000fe40003fa6270 */
[----:B------:R-:W-:Y:S02]  /*5b00*/  CS2R R38, SRZ ;  /* 0x0000000000267805 */ /* 0x000fe4000001ff00 */
[----:B------:R-:W-:Y:S02]  /*5b10*/  LEA.HI.X R57, R36, UR7, R37, 0x1, P4 ;  /* 0x0000000724397c11 */ /* 0x000fe4000a0f0c25 */
[----:B------:R-:W-:-:S02]  /*5b20*/  CS2R R36, SRZ ;  /* 0x0000000000247805 */ /* 0x000fc4000001ff00 */
[----:B------:R-:W-:Y:S02]  /*5b30*/  CS2R R50, SRZ ;  /* 0x0000000000327805 */ /* 0x000fe4000001ff00 */
[----:B------:R-:W-:Y:S02]  /*5b40*/  CS2R R48, SRZ ;  /* 0x0000000000307805 */ /* 0x000fe4000001ff00 */
[----:B------:R-:W-:Y:S02]  /*5b50*/  CS2R R46, SRZ ;  /* 0x00000000002e7805 */ /* 0x000fe4000001ff00 */
[----:B------:R-:W-:Y:S01]  /*5b60*/  CS2R R44, SRZ ;  /* 0x00000000002c7805 */ /* 0x000fe2000001ff00 */
[----:B------:R0:W5:Y:S04]  /*5b70*/  @!P6 LDG.E.128 R36, desc[UR60][R52.64+0x80] ;  /* 0x0000803c3424e981 */ /* 0x000168000c1e1d00 */
[----:B------:R0:W5:Y:S04]  /*5b80*/  @!P5 LDG.E.128 R40, desc[UR60][R52.64] ;  /* 0x0000003c3428d981 */ /* 0x000168000c1e1d00 */
[----:B------:R0:W5:Y:S04]  /*5b90*/  @!P5 LDG.E.128 R48, desc[UR60][R56.64] ;  /* 0x0000003c3830d981 */ /* 0x000168000c1e1d00 */
[----:B------:R0:W5:Y:S02]  /*5ba0*/  @!P6 LDG.E.128 R44, desc[UR60][R56.64+0x80] ;  /* 0x0000803c382ce981 */ /* 0x000164000c1e1d00 */
.L_x_1600:
[----:B------:R-:W-:Y:S05]  /*5bb0*/  BSYNC B1 ;  /* 0x0000000000017941 */ /* 0x000fea0003800000 */
.L_x_1599:
        /* <DEDUP_REMOVED lines=20> */
[----:B------:R-:W-:Y:S02]  /*5d00*/  CS2R R64, SRZ ;  /* 0x0000000000407805 */ /* 0x000fe4000001ff00 */
[----:B------:R-:W-:Y:S02]  /*5d10*/  IADD3.X R72, R34, R72, R21, P5, P6 ;  /* 0x0000004822487210 */ /* 0x000fe40002fec415 */
[----:B------:R-:W-:Y:S02]  /*5d20*/  CS2R R62, SRZ ;  /* 0x00000000003e7805 */ /* 0x000fe4000001ff00 */
[----:B------:R-:W-:Y:S02]  /*5d30*/  LEA R12, P6, R15, UR4, 0x1 ;  /* 0x000000040f0c7c11 */ /* 0x000fe4000f8c08ff */
[----:B------:R-:W-:-:S02]  /*5d40*/  CS2R R60, SRZ ;  /* 0x00000000003c7805 */ /* 0x000fc4000001ff00 */
[----:B------:R-:W-:Y:S02]  /*5d50*/  LEA R14, P5, R11, UR6, 0x1 ;  /* 0x000000060b0e7c11 */ /* 0x000fe4000f8a08ff */
[----:B------:R-:W-:Y:S02]  /*5d60*/  LEA.HI.X R13, R15, UR5, R52, 0x1, P6 ;  /* 0x000000050f0d7c11 */ /* 0x000fe4000b0f0c34 */
[----:B------:R-:W-:Y:S02]  /*5d70*/  CS2R R52, SRZ ;  /* 0x0000000000347805 */ /* 0x000fe4000001ff00 */
[----:B------:R-:W-:Y:S02]  /*5d80*/  LEA.HI.X R15, R11, UR7, R72, 0x1, P5 ;  /* 0x000000070b0f7c11 */ /* 0x000fe4000a8f0c48 */
[-C--:B------:R-:W-:Y:S02]  /*5d90*/  ISETP.GE.AND P6, PT, R18, R101.reuse, PT ;  /* 0x000000651200720c */ /* 0x080fe40003fc6270 */
[----:B------:R-:W-:-:S11]  /*5da0*/  ISETP.GE.AND P5, PT, R203, R101, PT ;  /* 0x00000065cb00720c */ /* 0x000fd60003fa6270 */
[----:B------:R0:W5:Y:S04]  /*5db0*/  @!P6 LDG.E.128 R56, desc[UR60][R12.64] ;  /* 0x0000003c0c38e981 */ /* 0x000168000c1e1d00 */
[----:B------:R0:W5:Y:S04]  /*5dc0*/  @!P5 LDG.E.128 R52, desc[UR60][R12.64+0x80] ;  /* 0x0000803c0c34d981 */ /* 0x000168000c1e1d00 */
[----:B------:R0:W5:Y:S04]  /*5dd0*/  @!P6 LDG.E.128 R64, desc[UR60][R14.64] ;  /* 0x0000003c0e40e981 */ /* 0x000168000c1e1d00 */
[----:B------:R0:W5:Y:S02]  /*5de0*/  @!P5 LDG.E.128 R60, desc[UR60][R14.64+0x80] ;  /* 0x0000803c0e3cd981 */ /* 0x000164000c1e1d00 */
.L_x_1602:
[----:B------:R-:W-:Y:S05]  /*5df0*/  BSYNC B1 ;  /* 0x0000000000017941 */ /* 0x000fea0003800000 */
.L_x_1601:
[----:B------:R-:W2:Y:S01]  /*5e00*/  LDL R11, [R1+0x64] ;  /* 0x00006400010b7983 */ /* 0x000ea20000100800 */
[----:B0----5:R-:W-:Y:S02]  /*5e10*/  IMAD.MOV.U32 R12, RZ, RZ, R39 ;  /* 0x000000ffff0c7224 */ /* 0x021fe400078e0027 */
[----:B------:R-:W-:Y:S02]  /*5e20*/  IMAD.MOV.U32 R14, RZ, RZ, R43 ;  /* 0x000000ffff0e7224 */ /* 0x000fe400078e002b */
[----:B------:R-:W-:Y:S01]  /*5e30*/  IMAD.MOV.U32 R13, RZ, RZ, R42 ;  /* 0x000000ffff0d7224 */ /* 0x000fe200078e002a */
[----:B------:R-:W-:Y:S02]  /*5e40*/  PRMT R124, R12, 0x7610, R124 ;  /* 0x000076100c7c7816 */ /* 0x000fe4000000007c */
[----:B------:R-:W-:Y:S02]  /*5e50*/  MOV R12, R37 ;  /* 0x00000025000c7202 */ /* 0x000fe40000000f00 */
[----:B------:R-:W-:-:S02]  /*5e60*/  PRMT R127, R127, 0x5410, R14 ;  /* 0x000054107f7f7816 */ /* 0x000fc4000000000e */
[----:B------:R-:W-:Y:S01]  /*5e70*/  PRMT R124, R124, 0x5410, R12 ;  /* 0x000054107c7c7816 */ /* 0x000fe2000000000c */
[----:B------:R-:W-:Y:S01]  /*5e80*/  IMAD.MOV.U32 R12, RZ, RZ, R41 ;  /* 0x000000ffff0c7224 */ /* 0x000fe200078e0029 */
[----:B------:R-:W-:Y:S02]  /*5e90*/  MOV R14, R47 ;  /* 0x0000002f000e7202 */ /* 0x000fe40000000f00 */
[----:B------:R-:W-:Y:S01]  /*5ea0*/  PRMT R126, R13, 0x7610, R126 ;  /* 0x000076100d7e7816 */ /* 0x000fe2000000007e */
[----:B------:R-:W-:Y:S01]  /*5eb0*/  IMAD.MOV.U32 R13, RZ, RZ, R46 ;  /* 0x000000ffff0d7224 */ /* 0x000fe200078e002e */
[----:B------:R-:W-:Y:S01]  /*5ec0*/  PRMT R112, R12, 0x7610, R112 ;  /* 0x000076100c707816 */ /* 0x000fe20000000070 */
[----:B------:R-:W-:Y:S01]  /*5ed0*/  IMAD.MOV.U32 R12, RZ, RZ, R45 ;  /* 0x000000ffff0c7224 */ /* 0x000fe200078e002d */
[----:B------:R-:W-:-:S04]  /*5ee0*/  PRMT R125, R14, 0x7610, R125 ;  /* 0x000076100e7d7816 */ /* 0x000fc8000000007d */
[----:B------:R-:W-:Y:S01]  /*5ef0*/  PRMT R125, R125, 0x5410, R12 ;  /* 0x000054107d7d7816 */ /* 0x000fe2000000000c */
[----:B------:R-:W-:-:S05]  /*5f00*/  IMAD.MOV.U32 R12, RZ, RZ, R51 ;  /* 0x000000ffff0c7224 */ /* 0x000fca00078e0033 */
[----:B------:R-:W-:Y:S02]  /*5f10*/  PRMT R128, R12, 0x7610, R128 ;  /* 0x000076100c807816 */ /* 0x000fe40000000080 */
[----:B------:R-:W-:-:S04]  /*5f20*/  MOV R12, R49 ;  /* 0x00000031000c7202 */ /* 0x000fc80000000f00 */
[----:B------:R-:W-:Y:S01]  /*5f30*/  PRMT R111, R12, 0x7610, R111 ;  /* 0x000076100c6f7816 */ /* 0x000fe2000000006f */
[----:B------:R-:W-:Y:S01]  /*5f40*/  IMAD.MOV.U32 R12, RZ, RZ, R55 ;  /* 0x000000ffff0c7224 */ /* 0x000fe200078e0037 */
[----:B--2---:R-:W-:Y:S01]  /*5f50*/  R2UR UR4, R11 ;  /* 0x000000000b0472ca */ /* 0x004fe200000e0000 */
[----:B------:R-:W-:-:S05]  /*5f60*/  IMAD.MOV.U32 R11, RZ, RZ, R38 ;  /* 0x000000ffff0b7224 */ /* 0x000fca00078e0026 */
[----:B------:R-:W-:Y:S01]  /*5f70*/  PRMT R122, R11, 0x7610, R122 ;  /* 0x000076100b7a7816 */ /* 0x000fe2000000007a */
[----:B------:R-:W-:-:S03]  /*5f80*/  IMAD.MOV.U32 R11, RZ, RZ, R36 ;  /* 0x000000ffff0b7224 */ /* 0x000fc600078e0024 */
[----:B------:R-:W-:Y:S02]  /*5f90*/  PRMT R122, R122, 0x5410, R13 ;  /* 0x000054107a7a7816 */ /* 0x000fe4000000000d */
[----:B------:R-:W-:Y:S01]  /*5fa0*/  PRMT R123, R11, 0x7610, R123 ;  /* 0x000076100b7b7816 */ /* 0x000fe2000000007b */
[----:B------:R-:W-:Y:S01]  /*5fb0*/  IMAD.MOV.U32 R11, RZ, RZ, R40 ;  /* 0x000000ffff0b7224 */ /* 0x000fe200078e0028 */
[----:B------:R-:W-:-:S04]  /*5fc0*/  UISETP.NE.AND UP0, UPT, UR4, 0x3, UPT ;  /* 0x000000030400788c */ /* 0x000fc8000bf05270 */
[----:B------:R-:W-:Y:S01]  /*5fd0*/  PRMT R127, R11, 0x7610, R127 ;  /* 0x000076100b7f7816 */ /* 0x000fe2000000007f */
[----:B------:R-:W-:Y:S01]  /*5fe0*/  IMAD.MOV.U32 R11, RZ, RZ, R44 ;  /* 0x000000ffff0b7224 */ /* 0x000fe200078e002c */
[----:B------:R-:W-:-:S04]  /*5ff0*/  PLOP3.LUT P5, PT, PT, PT, UP0, 0x80, 0x0 ;  /* 0x000000000000781c */ /* 0x000fc80003faf008 */
[----:B------:R-:W-:Y:S01]  /*6000*/  PRMT R123, R123, 0x5410, R11 ;  /* 0x000054107b7b7816 */ /* 0x000fe2000000000b */
[----:B------:R-:W-:-:S05]  /*6010*/  IMAD.MOV.U32 R11, RZ, RZ, R50 ;  /* 0x000000ffff0b7224 */ /* 0x000fca00078e0032 */
[----:B------:R-:W-:Y:S01]  /*6020*/  PRMT R126, R126, 0x5410, R11 ;  /* 0x000054107e7e7816 */ /* 0x000fe2000000000b */
[----:B------:R-:W-:-:S05]  /*6030*/  IMAD.MOV.U32 R11, RZ, RZ, R48 ;  /* 0x000000ffff0b7224 */ /* 0x000fca00078e0030 */
        /* <DEDUP_REMOVED lines=26> */
.L_x_1603:
[----:B------:R-:W2:Y:S01]  /*61e0*/  LDL R11, [R1+0x4c] ;  /* 0x00004c00010b7983 */ /* 0x000ea20000100800 */
[----:B------:R-:W-:Y:S01]  /*61f0*/  IMAD R88, R200, 0x8, R17 ;  /* 0x00000008c8587824 */ /* 0x000fe200078e0211 */
[----:B------:R-:W0:Y:S01]  /*6200*/  LDC R106, c[0x0][0x2f4] ;  /* 0x0000bd00ff6a7b82 */ /* 0x000e220000000800 */
[----:B------:R-:W-:Y:S01]  /*6210*/  BSSY B1, `(.L_x_1604) ;  /* 0x0000004000017945 */ /* 0x000fe20003800000 */
[----:B--2---:R-:W-:-:S04]  /*6220*/  SHF.L.U32 R100, R11, 0x1f, RZ ;  /* 0x0000001f0b647819 */ /* 0x004fc800000006ff */
[----:B------:R-:W1:Y:S02]  /*6230*/  SYNCS.PHASECHK.TRANS64.TRYWAIT P6, [R88+URZ+0x30890], R100 ;  /* 0x03089064580075a7 */ /* 0x000e6400080c017f */
[----:B01----:R-:W-:Y:S05]  /*6240*/  @!P6 BRA `(.L_x_1605) ;  /* 0x0000026000b8e947 */ /* 0x003fea0003800000 */
.L_x_2005:
[----:B------:R-:W-:Y:S05]  /*6250*/  BSYNC B1 ;  /* 0x0000000000017941 */ /* 0x000fea0003800000 */
.L_x_1604:
[----:B------:R-:W-:Y:S01]  /*6260*/  UMOV UR4, 0xffffffff ;  /* 0xffffffff00047882 */ /* 0x000fe20000000000 */
[----:B------:R-:W-:Y:S02]  /*6270*/  IADD3 R107, -R91, R106, RZ ;  /* 0x0000006a5b6b7210 */ /* 0x000fe40007ffe1ff */
[----:B------:R-:W-:Y:S05]  /*6280*/  BRA.DIV UR4, `(.L_x_1606) ;  /* 0x0000026204bc7947 */ /* 0x000fea000b800000 */
[----:B------:R1:W2:Y:S04]  /*6290*/  SHFL.IDX PT, R103, R105, RZ, 0x181f ;  /* 0x00181fff69677589 */ /* 0x0002a800000e0000 */
[----:B------:R1:W3:Y:S02]  /*62a0*/  SHFL.IDX PT, R11, R104, RZ, 0x181f ;  /* 0x00181fff680b7589 */ /* 0x0002e400000e0000 */
.L_x_2009:
[----:B------:R-:W-:Y:S04]  /*62b0*/  BSSY B1, `(.L_x_1607) ;  /* 0x00000f9000017945 */ /* 0x000fe80003800000 */
[----:B------:R-:W-:Y:S05]  /*62c0*/  @P0 BRA `(.L_x_1608) ;  /* 0x0000000c00dc0947 */ /* 0x000fea0003800000 */
[----:B------:R-:W-:Y:S01]  /*62d0*/  ISETP.NE.AND P0, PT, R29, RZ, PT ;  /* 0x000000ff1d00720c */ /* 0x000fe20003f05270 */
[----:B------:R-:W-:Y:S01]  /*62e0*/  BSSY B2, `(.L_x_1609) ;  /* 0x000007b000027945 */ /* 0x000fe20003800000 */
[----:B---3--:R-:W-:-:S11]  /*62f0*/  IMAD.MOV.U32 R102, RZ, RZ, R11 ;  /* 0x000000ffff667224 */ /* 0x008fd600078e000b */
[----:B------:R-:W-:Y:S05]  /*6300*/  @!P0 BRA `(.L_x_1610) ;  /* 0x0000000400e08947 */ /* 0x000fea0003800000 */
[----:B------:R-:W3:Y:S04]  /*6310*/  LDL R72, [R1+0x60] ;  /* 0x0000600001487983 */ /* 0x000ee80000100800 */
[----:B------:R-:W4:Y:S04]  /*6320*/  LDL R15, [R1+0xcc] ;  /* 0x0000cc00010f7983 */ /* 0x000f280000100800 */
[----:B------:R-:W5:Y:S01]  /*6330*/  LDL R14, [R1+0x6c] ;  /* 0x00006c00010e7983 */ /* 0x000f620000100800 */
[----:B------:R-:W-:Y:S01]  /*6340*/  SEL R12, R91, R107, !P2 ;  /* 0x0000006b5b0c7207 */ /* 0x000fe20005000000 */
[----:B------:R-:W-:Y:S01]  /*6350*/  BSSY B3, `(.L_x_1611) ;  /* 0x000006d000037945 */ /* 0x000fe20003800000 */
[----:B------:R-:W-:-:S02]  /*6360*/  ISETP.GE.AND P0, PT, R18, R101, PT ;  /* 0x000000651200720c */ /* 0x000fc40003f06270 */
[----:B------:R-:W-:-:S04]  /*6370*/  SHF.R.S32.HI R13, RZ, 0x1f, R12 ;  /* 0x0000001fff0d7819 */ /* 0x000fc8000001140c */
[----:B------:R-:W-:-:S04]  /*6380*/  LEA.HI R13, R13, R12, RZ, 0x4 ;  /* 0x0000000c0d0d7211 */ /* 0x000fc800078f20ff */
[----:B------:R-:W-:-:S04]  /*6390*/  LEA.HI.SX32 R108, R13, R35, 0x1c ;  /* 0x000000230d6c7211 */ /* 0x000fc800078fe2ff */
[----:B------:R-:W-:-:S04]  /*63a0*/  SHF.R.S32.HI R12, RZ, 0x1f, R108 ;  /* 0x0000001fff0c7819 */ /* 0x000fc8000001146c */
[----:B------:R-:W-:Y:S01]  /*63b0*/  LEA.HI R12, R12, R108, RZ, 0x3 ;  /* 0x0000006c0c0c7211 */ /* 0x000fe200078f18ff */
[----:B------:R-:W-:-:S04]  /*63c0*/  IMAD.SHL.U32 R108, R108, 0x8, RZ ;  /* 0x000000086c6c7824 */ /* 0x000fc800078e00ff */
[----:B------:R-:W-:-:S05]  /*63d0*/  IMAD.SHL.U32 R12, R12, 0x200, RZ ;  /* 0x000002000c0c7824 */ /* 0x000fca00078e00ff */
[----:B------:R-:W-:Y:S02]  /*63e0*/  LOP3.LUT R12, R12, 0x7ffff000, RZ, 0xc0, !PT ;  /* 0x7ffff0000c0c7812 */ /* 0x000fe400078ec0ff */
[----:B---3--:R-:W-:-:S04]  /*63f0*/  LOP3.LUT R13, R72, 0x38, R108, 0xf8, !PT ;  /* 0x00000038480d7812 */ /* 0x008fc800078ef86c */
[----:B----4-:R-:W-:-:S04]  /*6400*/  LOP3.LUT R13, R13, R15, RZ, 0x3c, !PT ;  /* 0x0000000f0d0d7212 */ /* 0x010fc800078e3cff */
[----:B-----5:R-:W-:-:S05]  /*6410*/  IADD3 R12, R13, R12, R14 ;  /* 0x0000000c0d0c7210 */ /* 0x020fca0007ffe00e */
[C---:B------:R-:W-:Y:S02]  /*6420*/  IMAD R72, R200.reuse, 0x4000, R12 ;  /* 0x00004000c8487824 */ /* 0x040fe400078e020c */
[----:B------:R-:W-:Y:S02]  /*6430*/  IMAD R12, R200, 0x4000, R89 ;  /* 0x00004000c80c7824 */ /* 0x000fe400078e0259 */
[----:B------:R-:W-:-:S03]  /*6440*/  IMAD R72, R72, 0x2, R17 ;  /* 0x0000000248487824 */ /* 0x000fc600078e0211 */
[----:B------:R-:W-:-:S03]  /*6450*/  LEA R12, R12, R17, 0x1 ;  /* 0x000000110c0c7211 */ /* 0x000fc600078e08ff */
[----:B------:R-:W3:Y:S04]  /*6460*/  LDS.128 R72, [R72+0x20400] ;  /* 0x0204000048487984 */ /* 0x000ee80000000c00 */
[----:B------:R-:W4:Y:S01]  /*6470*/  LDS.128 R12, [R12+0x20400] ;  /* 0x020400000c0c7984 */ /* 0x000f220000000c00 */
[----:B------:R-:W-:Y:S05]  /*6480*/  @P0 BRA `(.L_x_1612) ;  /* 0x0000000400640947 */ /* 0x000fea0003800000 */
[----:B---3--:R-:W-:Y:S01]  /*6490*/  IMAD.MOV.U32 R110, RZ, RZ, R73 ;  /* 0x000000ffff6e7224 */ /* 0x008fe200078e0049 */
[----:B------:R-:W-:Y:S01]  /*64a0*/  SHF.R.U64 R40, R40, 0x10, R41 ;  /* 0x0000001028287819 */ /* 0x000fe20000001229 */
[----:B----4-:R-:W-:Y:S01]  /*64b0*/  IMAD.MOV.U32 R109, RZ, RZ, R13 ;  /* 0x000000ffff6d7224 */ /* 0x010fe200078e000d */
[----:B------:R-:W-:Y:S01]  /*64c0*/  SHF.R.U32.HI R41, RZ, 0x10, R41 ;  /* 0x00000010ff297819 */ /* 0x000fe20000011629 */
[----:B------:R-:W-:Y:S01]  /*64d0*/  HADD2.F32 R111, -RZ, R111.H0_H0 ;  /* 0x2000006fff6f7230 */ /* 0x000fe20000004100 */
[----:B------:R-:W-:Y:S01]  /*64e0*/  SHF.R.U64 R42, R42, 0x10, R43 ;  /* 0x000000102a2a7819 */ /* 0x000fe2000000122b */
[----:B------:R-:W-:Y:S02]  /*64f0*/  HADD2.F32 R13, -RZ, R110.H0_H0 ;  /* 0x2000006eff0d7230 */ /* 0x000fe40000004100 */
[----:B------:R-:W-:Y:S02]  /*6500*/  HADD2.F32 R113, -RZ, R109.H0_H0 ;  /* 0x2000006dff717230 */ /* 0x000fe40000004100 */
[----:B------:R-:W-:-:S02]  /*6510*/  HADD2.F32 R112, -RZ, R112.H0_H0 ;  /* 0x20000070ff707230 */ /* 0x000fc40000004100 */
[-C--:B------:R-:W-:Y:S01]  /*6520*/  FMUL.FTZ R73, R13, R111.reuse ;  /* 0x0000006f0d497220 */ /* 0x080fe20000410000 */
[----:B------:R-:W-:Y:S02]  /*6530*/  HADD2.F32 R110, -RZ, R110.H1_H1 ;  /* 0x3000006eff6e7230 */ /* 0x000fe40000004100 */
[C---:B------:R-:W-:Y:S01]  /*6540*/  FMUL.FTZ R111, R113.reuse, R111 ;  /* 0x0000006f716f7220 */ /* 0x040fe20000410000 */
[----:B------:R-:W-:Y:S02]  /*6550*/  HADD2.F32 R41, -RZ, R41.H0_H0 ;  /* 0x20000029ff297230 */ /* 0x000fe40000004100 */
[-C--:B------:R-:W-:Y:S01]  /*6560*/  FFMA.FTZ R73, R113, R112.reuse, -R73 ;  /* 0x0000007071497223 */ /* 0x080fe20000010849 */
[----:B------:R-:W-:Y:S02]  /*6570*/  HADD2.F32 R40, -RZ, R40.H0_H0 ;  /* 0x20000028ff287230 */ /* 0x000fe40000004100 */
[----:B------:R-:W-:Y:S01]  /*6580*/  FFMA.FTZ R13, R13, R112, R111 ;  /* 0x000000700d0d7223 */ /* 0x000fe2000001006f */
[--C-:B------:R-:W-:Y:S01]  /*6590*/  SHF.R.U32.HI R111, RZ, 0x10, R49.reuse ;  /* 0x00000010ff6f7819 */ /* 0x100fe20000011631 */
[----:B------:R-:W-:Y:S01]  /*65a0*/  HADD2.F32 R112, -RZ, R128.H0_H0 ;  /* 0x20000080ff707230 */ /* 0x000fe20000004100 */
[----:B------:R-:W-:Y:S01]  /*65b0*/  SHF.R.U64 R49, R48, 0x10, R49 ;  /* 0x0000001030317819 */ /* 0x000fe20000001231 */
[----:B------:R-:W-:-:S02]  /*65c0*/  HADD2.F32 R48, -RZ, R109.H1_H1 ;  /* 0x3000006dff307230 */ /* 0x000fc40000004100 */
[----:B------:R-:W-:Y:S02]  /*65d0*/  HADD2.F32 R111, -RZ, R111.H0_H0 ;  /* 0x2000006fff6f7230 */ /* 0x000fe40000004100 */
[----:B------:R-:W-:Y:S02]  /*65e0*/  HADD2.F32 R49, -RZ, R49.H0_H0 ;  /* 0x20000031ff317230 */ /* 0x000fe40000004100 */
[----:B------:R-:W-:Y:S02]  /*65f0*/  HADD2.F32 R42, -RZ, R42.H0_H0 ;  /* 0x2000002aff2a7230 */ /* 0x000fe40000004100 */
[-C--:B------:R-:W-:Y:S01]  /*6600*/  FMUL.FTZ R109, R110, R111.reuse ;  /* 0x0000006f6e6d7220 */ /* 0x080fe20000410000 */
[----:B------:R-:W-:-:S03]  /*6610*/  FMUL.FTZ R111, R48, R111 ;  /* 0x0000006f306f7220 */ /* 0x000fc60000410000 */
[-C--:B------:R-:W-:Y:S01]  /*6620*/  FFMA.FTZ R48, R48, R41.reuse, -R109 ;  /* 0x0000002930307223 */ /* 0x080fe2000001086d */
[----:B------:R-:W-:Y:S02]  /*6630*/  HADD2.F32 R109, -RZ, R75.H0_H0 ;  /* 0x2000004bff6d7230 */ /* 0x000fe40000004100 */
[----:B------:R-:W-:Y:S01]  /*6640*/  FFMA.FTZ R41, R110, R41, R111 ;  /* 0x000000296e297223 */ /* 0x000fe2000001006f */
[----:B------:R-:W-:Y:S02]  /*6650*/  HADD2.F32 R110, -RZ, R127.H1_H1 ;  /* 0x3000007fff6e7230 */ /* 0x000fe40000004100 */
[--C-:B------:R-:W-:Y:S02]  /*6660*/  HADD2.F32 R111, -RZ, R15.reuse.H0_H0 ;  /* 0x2000000fff6f7230 */ /* 0x100fe40000004100 */
[----:B------:R-:W-:Y:S01]  /*6670*/  FMUL.FTZ R113, R109, R112 ;  /* 0x000000706d717220 */ /* 0x000fe20000410000 */
[----:B------:R-:W-:Y:S01]  /*6680*/  HADD2.F32 R15, -RZ, R15.H1_H1 ;  /* 0x3000000fff0f7230 */ /* 0x000fe20000004100 */
[----:B------:R-:W-:-:S02]  /*6690*/  F2FP.F16.F32.PACK_AB R48, R48, R73 ;  /* 0x000000493030723e */ /* 0x000fc400000000ff */
[C---:B------:R-:W-:Y:S01]  /*66a0*/  FFMA.FTZ R113, R111.reuse, R110, -R113 ;  /* 0x0000006e6f717223 */ /* 0x040fe20000010871 */
[----:B------:R-:W-:Y:S01]  /*66b0*/  FMUL.FTZ R111, R111, R112 ;  /* 0x000000706f6f7220 */ /* 0x000fe20000410000 */
[----:B------:R-:W-:Y:S01]  /*66c0*/  HADD2.F32 R112, -RZ, R128.H1_H1 ;  /* 0x30000080ff707230 */ /* 0x000fe20000004100 */
[----:B------:R-:W-:Y:S01]  /*66d0*/  F2FP.F16.F32.PACK_AB R41, R41, R13 ;  /* 0x0000000d2929723e */ /* 0x000fe200000000ff */
[----:B------:R-:W-:Y:S02]  /*66e0*/  IMAD.MOV.U32 R13, RZ, RZ, R48 ;  /* 0x000000ffff0d7224 */ /* 0x000fe400078e0030 */
[----:B------:R-:W-:Y:S01]  /*66f0*/  FFMA.FTZ R111, R109, R110, R111 ;  /* 0x0000006e6d6f7223 */ /* 0x000fe2000001006f */
[----:B------:R-:W-:Y:S02]  /*6700*/  SHF.R.U32.HI R109, RZ, 0x10, R43 ;  /* 0x00000010ff6d7819 */ /* 0x000fe4000001162b */
[--C-:B------:R-:W-:Y:S02]  /*6710*/  SHF.R.U64 R43, R50, 0x10, R51.reuse ;  /* 0x00000010322b7819 */ /* 0x100fe40000001233 */
[----:B------:R-:W-:Y:S01]  /*6720*/  SHF.R.U32.HI R50, RZ, 0x10, R51 ;  /* 0x00000010ff327819 */ /* 0x000fe20000011633 */
[----:B------:R-:W-:Y:S01]  /*6730*/  HADD2.F32 R51, -RZ, R75.H1_H1 ;  /* 0x3000004bff337230 */ /* 0x000fe20000004100 */
[----:B------:R-:W-:Y:S01]  /*6740*/  MOV R73, R41 ;  /* 0x0000002900497202 */ /* 0x000fe20000000f00 */
[----:B------:R-:W-:-:S02]  /*6750*/  HADD2.F32 R109, -RZ, R109.H0_H0 ;  /* 0x2000006dff6d7230 */ /* 0x000fc40000004100 */
        /* <DEDUP_REMOVED lines=9> */
[----:B------:R-:W-:Y:S01]  /*67f0*/  FMUL.FTZ R110, R50, R112 ;  /* 0x00000070326e7220 */ /* 0x000fe20000410000 */
[----:B------:R-:W-:Y:S01]  /*6800*/  HADD2.F32 R51, -RZ, R127.H0_H0 ;  /* 0x2000007fff337230 */ /* 0x000fe20000004100 */
[----:B------:R-:W-:Y:S01]  /*6810*/  F2FP.F16.F32.PACK_AB R75, R75, R113 ;  /* 0x000000714b4b723e */ /* 0x000fe200000000ff */
[----:B------:R-:W-:-:S02]  /*6820*/  HADD2.F32 R12, -RZ, R12.H1_H1 ;  /* 0x3000000cff0c7230 */ /* 0x000fc40000004100 */
[----:B------:R-:W-:Y:S01]  /*6830*/  FMUL.FTZ R112, R109, R112 ;  /* 0x000000706d707220 */ /* 0x000fe20000410000 */
[----:B------:R-:W-:Y:S01]  /*6840*/  F2FP.F16.F32.PACK_AB R111, R15, R111 ;  /* 0x0000006f0f6f723e */ /* 0x000fe200000000ff */
[-C--:B------:R-:W-:Y:S01]  /*6850*/  FFMA.FTZ R110, R109, R51.reuse, -R110 ;  /* 0x000000336d6e7223 */ /* 0x080fe2000001086e */
[----:B------:R-:W-:Y:S02]  /*6860*/  HADD2.F32 R109, -RZ, R126.H1_H1 ;  /* 0x3000007eff6d7230 */ /* 0x000fe40000004100 */
[----:B------:R-:W-:Y:S01]  /*6870*/  FFMA.FTZ R112, R50, R51, R112 ;  /* 0x0000003332707223 */ /* 0x000fe20000010070 */
[-C--:B------:R-:W-:Y:S01]  /*6880*/  FMUL.FTZ R50, R72, R49.reuse ;  /* 0x0000003148327220 */ /* 0x080fe20000410000 */
[C---:B------:R-:W-:Y:S01]  /*6890*/  FMUL.FTZ R49, R12.reuse, R49 ;  /* 0x000000310c317220 */ /* 0x040fe20000410000 */
[----:B------:R-:W-:Y:S02]  /*68a0*/  HADD2.F32 R51, -RZ, R14.H0_H0 ;  /* 0x2000000eff337230 */ /* 0x000fe40000004100 */
[-C--:B------:R-:W-:Y:S01]  /*68b0*/  FFMA.FTZ R12, R12, R40.reuse, -R50 ;  /* 0x000000280c0c7223 */ /* 0x080fe20000010832 */
[----:B------:R-:W-:Y:S01]  /*68c0*/  FFMA.FTZ R40, R72, R40, R49 ;  /* 0x0000002848287223 */ /* 0x000fe20000010031 */
[----:B------:R-:W-:-:S02]  /*68d0*/  HADD2.F32 R49, -RZ, R74.H0_H0 ;  /* 0x2000004aff317230 */ /* 0x000fc40000004100 */
[----:B------:R-:W-:Y:S01]  /*68e0*/  HADD2.F32 R50, -RZ, R126.H0_H0 ;  /* 0x2000007eff327230 */ /* 0x000fe20000004100 */
[----:B------:R-:W-:Y:S01]  /*68f0*/  F2FP.F16.F32.PACK_AB R12, R12, R110 ;  /* 0x0000006e0c0c723e */ /* 0x000fe200000000ff */
[----:B------:R-:W-:Y:S02]  /*6900*/  HADD2.F32 R74, -RZ, R74.H1_H1 ;  /* 0x3000004aff4a7230 */ /* 0x000fe40000004100 */
[-C--:B------:R-:W-:Y:S01]  /*6910*/  FMUL.FTZ R72, R49, R109.reuse ;  /* 0x0000006d31487220 */ /* 0x080fe20000410000 */
[C---:B------:R-:W-:Y:S01]  /*6920*/  FMUL.FTZ R109, R51.reuse, R109 ;  /* 0x0000006d336d7220 */ /* 0x040fe20000410000 */
[----:B------:R-:W-:Y:S01]  /*6930*/  HADD2.F32 R14, -RZ, R14.H1_H1 ;  /* 0x3000000eff0e7230 */ /* 0x000fe20000004100 */
[----:B------:R-:W-:Y:S01]  /*6940*/  F2FP.F16.F32.PACK_AB R40, R40, R112 ;  /* 0x000000702828723e */ /* 0x000fe200000000ff */
[-C--:B------:R-:W-:Y:S01]  /*6950*/  FFMA.FTZ R72, R51, R50.reuse, -R72 ;  /* 0x0000003233487223 */ /* 0x080fe20000010848 */
[----:B------:R-:W-:Y:S01]  /*6960*/  FFMA.FTZ R109, R49, R50, R109 ;  /* 0x00000032316d7223 */ /* 0x000fe2000001006d */
[-C--:B------:R-:W-:Y:S01]  /*6970*/  FMUL.FTZ R49, R74, R43.reuse ;  /* 0x0000002b4a317220 */ /* 0x080fe20000410000 */
[----:B------:R-:W-:Y:S01]  /*6980*/  FMUL.FTZ R43, R14, R43 ;  /* 0x0000002b0e2b7220 */ /* 0x000fe20000410000 */
[----:B------:R-:W-:-:S02]  /*6990*/  IMAD.MOV.U32 R15, RZ, RZ, R75 ;  /* 0x000000ffff0f7224 */ /* 0x000fc400078e004b */
[-C--:B------:R-:W-:Y:S01]  /*69a0*/  FFMA.FTZ R49, R14, R42.reuse, -R49 ;  /* 0x0000002a0e317223 */ /* 0x080fe20000010831 */
[----:B------:R-:W-:Y:S01]  /*69b0*/  FFMA.FTZ R43, R74, R42, R43 ;  /* 0x0000002a4a2b7223 */ /* 0x000fe2000001002b */
[----:B------:R-:W-:-:S03]  /*69c0*/  IMAD.MOV.U32 R75, RZ, RZ, R111 ;  /* 0x000000ffff4b7224 */ /* 0x000fc600078e006f */
[----:B------:R-:W-:Y:S01]  /*69d0*/  F2FP.F16.F32.PACK_AB R49, R49, R72 ;  /* 0x000000483131723e */ /* 0x000fe200000000ff */
[----:B------:R-:W-:Y:S01]  /*69e0*/  IMAD.MOV.U32 R72, RZ, RZ, R40 ;  /* 0x000000ffff487224 */ /* 0x000fe200078e0028 */
[----:B------:R-:W-:-:S03]  /*69f0*/  F2FP.F16.F32.PACK_AB R43, R43, R109 ;  /* 0x0000006d2b2b723e */ /* 0x000fc600000000ff */
[----:B------:R-:W-:Y:S02]  /*6a00*/  IMAD.MOV.U32 R14, RZ, RZ, R49 ;  /* 0x000000ffff0e7224 */ /* 0x000fe400078e0031 */
[----:B------:R-:W-:-:S07]  /*6a10*/  IMAD.MOV.U32 R74, RZ, RZ, R43 ;  /* 0x000000ffff4a7224 */ /* 0x000fce00078e002b */
.L_x_1612:
[----:B------:R-:W-:Y:S05]  /*6a20*/  BSYNC B3 ;  /* 0x0000000000037941 */ /* 0x000fea0003800000 */
.L_x_1611:
[----:B------:R-:W-:-:S04]  /*6a30*/  LEA R40, P0, R68, R11, 0x1 ;  /* 0x0000000b44287211 */ /* 0x000fc800078008ff */
[----:B--2---:R-:W-:Y:S02]  /*6a40*/  LEA.HI.X R41, R68, R103, R86, 0x1, P0 ;  /* 0x0000006744297211 */ /* 0x004fe400000f0c56 */
[----:B------:R-:W-:-:S03]  /*6a50*/  ISETP.GE.AND P0, PT, R108, R106, PT ;  /* 0x0000006a6c00720c */ /* 0x000fc60003f06270 */
[----:B----4-:R2:W-:Y:S10]  /*6a60*/  ST.E.128 desc[UR60][R40.64], R12 ;  /* 0x0000000c28007985 */ /* 0x0105f4000c101d3c */
[----:B--2---:R-:W-:-:S05]  /*6a70*/  @!P0 IMAD.WIDE R12, R108, 0x2, R102 ;  /* 0x000000026c0c8825 */ /* 0x004fca00078e0266 */
[----:B---3--:R3:W-:Y:S02]  /*6a80*/  @!P0 ST.E.128 desc[UR60][R12.64], R72 ;  /* 0x000000480c008985 */ /* 0x0087e4000c101d3c */
.L_x_1610:
[----:B------:R-:W-:Y:S05]  /*6a90*/  BSYNC B2 ;  /* 0x0000000000027941 */ /* 0x000fea0003800000 */
.L_x_1609:
[----:B------:R-:W-:-:S13]  /*6aa0*/  ISETP.NE.AND P0, PT, R71, RZ, PT ;  /* 0x000000ff4700720c */ /* 0x000fda0003f05270 */
[----:B------:R-:W-:Y:S05]  /*6ab0*/  @!P0 BRA `(.L_x_1608) ;  /* 0x0000000400e08947 */ /* 0x000fea0003800000 */
[----:B------:R-:W4:Y:S04]  /*6ac0*/  LDL R40, [R1+0x60] ;  /* 0x0000600001287983 */ /* 0x000f280000100800 */
[----:B------:R-:W5:Y:S04]  /*6ad0*/  LDL R15, [R1+0xcc] ;  /* 0x0000cc00010f7983 */ /* 0x000f680000100800 */
[----:B------:R-:W2:Y:S01]  /*6ae0*/  LDL R14, [R1+0x6c] ;  /* 0x00006c00010e7983 */ /* 0x000ea20000100800 */
[----:B---3--:R-:W-:Y:S01]  /*6af0*/  SEL R12, R91, R107, !P1 ;  /* 0x0000006b5b0c7207 */ /* 0x008fe20004800000 */
[----:B------:R-:W-:Y:S01]  /*6b00*/  BSSY B2, `(.L_x_1613) ;  /* 0x000006d000027945 */ /* 0x000fe20003800000 */
[----:B------:R-:W-:-:S02]  /*6b10*/  ISETP.GE.AND P0, PT, R203, R101, PT ;  /* 0x00000065cb00720c */ /* 0x000fc40003f06270 */
[----:B------:R-:W-:-:S04]  /*6b20*/  SHF.R.S32.HI R13, RZ, 0x1f, R12 ;  /* 0x0000001fff0d7819 */ /* 0x000fc8000001140c */
[----:B------:R-:W-:-:S04]  /*6b30*/  LEA.HI R48, R13, R12, RZ, 0x4 ;  /* 0x0000000c0d307211 */ /* 0x000fc800078f20ff */
[----:B------:R-:W-:-:S04]  /*6b40*/  LEA.HI.SX32 R48, R48, R69, 0x1c ;  /* 0x0000004530307211 */ /* 0x000fc800078fe2ff */
[----:B------:R-:W-:-:S04]  /*6b50*/  SHF.R.S32.HI R13, RZ, 0x1f, R48 ;  /* 0x0000001fff0d7819 */ /* 0x000fc80000011430 */
[----:B------:R-:W-:Y:S01]  /*6b60*/  LEA.HI R12, R13, R48, RZ, 0x3 ;  /* 0x000000300d0c7211 */ /* 0x000fe200078f18ff */
[----:B------:R-:W-:-:S03]  /*6b70*/  IMAD.SHL.U32 R48, R48, 0x8, RZ ;  /* 0x0000000830307824 */ /* 0x000fc600078e00ff */
[----:B------:R-:W-:-:S04]  /*6b80*/  SHF.L.U32 R12, R12, 0x9, RZ ;  /* 0x000000090c0c7819 */ /* 0x000fc800000006ff */
[----:B------:R-:W-:Y:S02]  /*6b90*/  LOP3.LUT R12, R12, 0x7ffff000, RZ, 0xc0, !PT ;  /* 0x7ffff0000c0c7812 */ /* 0x000fe400078ec0ff */
[----:B----4-:R-:W-:-:S04]  /*6ba0*/  LOP3.LUT R13, R40, 0x38, R48, 0xf8, !PT ;  /* 0x00000038280d7812 */ /* 0x010fc800078ef830 */
[----:B-----5:R-:W-:-:S04]  /*6bb0*/  LOP3.LUT R13, R13, R15, RZ, 0x3c, !PT ;  /* 0x0000000f0d0d7212 */ /* 0x020fc800078e3cff */
[----:B--2---:R-:W-:Y:S01]  /*6bc0*/  IADD3 R13, R13, R12, R14 ;  /* 0x0000000c0d0d7210 */ /* 0x004fe20007ffe00e */
[----:B------:R-:W-:-:S04]  /*6bd0*/  IMAD R12, R200, 0x4000, R5 ;  /* 0x00004000c80c7824 */ /* 0x000fc800078e0205 */
[----:B------:R-:W-:Y:S02]  /*6be0*/  IMAD R40, R200, 0x4000, R13 ;  /* 0x00004000c8287824 */ /* 0x000fe400078e020d */
[--C-:B------:R-:W-:Y:S02]  /*6bf0*/  IMAD R12, R12, 0x2, R17.reuse ;  /* 0x000000020c0c7824 */ /* 0x100fe400078e0211 */
[----:B------:R-:W-:-:S04]  /*6c00*/  IMAD R40, R40, 0x2, R17 ;  /* 0x0000000228287824 */ /* 0x000fc800078e0211 */
[----:B------:R-:W2:Y:S04]  /*6c10*/  LDS.128 R12, [R12+0x20400] ;  /* 0x020400000c0c7984 */ /* 0x000ea80000000c00 */
[----:B------:R-:W3:Y:S01]  /*6c20*/  LDS.128 R40, [R40+0x20400] ;  /* 0x0204000028287984 */ /* 0x000ee20000000c00 */
[----:B------:R-:W-:Y:S05]  /*6c30*/  @P0 BRA `(.L_x_1614) ;  /* 0x0000000400640947 */ /* 0x000fea0003800000 */
[----:B---3--:R-:W-:Y:S01]  /*6c40*/  IMAD.MOV.U32 R50, RZ, RZ, R41 ;  /* 0x000000ffff327224 */ /* 0x008fe200078e0029 */
[----:B--2---:R-:W-:Y:S01]  /*6c50*/  MOV R49, R13 ;  /* 0x0000000d00317202 */ /* 0x004fe20000000f00 */
[----:B------:R-:W-:Y:S01]  /*6c60*/  HADD2.F32 R51, -RZ, R125.H1_H1 ;  /* 0x3000007dff337230 */ /* 0x000fe20000004100 */
[--C-:B------:R-:W-:Y:S01]  /*6c70*/  SHF.R.U64 R36, R36, 0x10, R37.reuse ;  /* 0x0000001024247819 */ /* 0x100fe20000001225 */
[----:B------:R-:W-:Y:S01]  /*6c80*/  HADD2.F32 R72, -RZ, R124.H1_H1 ;  /* 0x3000007cff487230 */ /* 0x000fe20000004100 */
        /* <DEDUP_REMOVED lines=81> */
[----:B------:R-:W-:-:S03]  /*71a0*/  F2FP.F16.F32.PACK_AB R39, R39, R49 ;  /* 0x000000312727723e */ /* 0x000fc600000000ff */
[----:B------:R-:W-:Y:S01]  /*71b0*/  IMAD.MOV.U32 R14, RZ, RZ, R46 ;  /* 0x000000ffff0e7224 */ /* 0x000fe200078e002e */
[----:B------:R-:W-:-:S07]  /*71c0*/  MOV R42, R39 ;  /* 0x00000027002a7202 */ /* 0x000fce0000000f00 */
.L_x_1614:
[----:B------:R-:W-:Y:S05]  /*71d0*/  BSYNC B2 ;  /* 0x0000000000027941 */ /* 0x000fea0003800000 */
.L_x_1613:
[----:B------:R-:W-:Y:S02]  /*71e0*/  ISETP.GE.AND P0, PT, R48, R106, PT ;  /* 0x0000006a3000720c */ /* 0x000fe40003f06270 */
[----:B------:R-:W-:-:S04]  /*71f0*/  LEA R36, P6, R70, R11, 0x1 ;  /* 0x0000000b46247211 */ /* 0x000fc800078c08ff */
[----:B------:R-:W-:-:S05]  /*7200*/  LEA.HI.X R37, R70, R103, R87, 0x1, P6 ;  /* 0x0000006746257211 */ /* 0x000fca00030f0c57 */
[----:B--2---:R4:W-:Y:S02]  /*7210*/  ST.E.128 desc[UR60][R36.64], R12 ;  /* 0x0000000c24007985 */ /* 0x0049e4000c101d3c */
[----:B------:R-:W-:-:S05]  /*7220*/  @!P0 IMAD.WIDE R38, R48, 0x2, R102 ;  /* 0x0000000230268825 */ /* 0x000fca00078e0266 */
[----:B---3--:R4:W-:Y:S02]  /*7230*/  @!P0 ST.E.128 desc[UR60][R38.64], R40 ;  /* 0x0000002826008985 */ /* 0x0089e4000c101d3c */
.L_x_1608:
[----:B------:R-:W-:Y:S05]  /*7240*/  BSYNC B1 ;  /* 0x0000000000017941 */ /* 0x000fea0003800000 */
.L_x_1607:
[----:B------:R-:W-:-:S03]  /*7250*/  UMOV UR4, 0xffffffff ;  /* 0xffffffff00047882 */ /* 0x000fc60000000000 */
[----:B------:R-:W-:Y:S05]  /*7260*/  BRA.DIV UR4, `(.L_x_1615) ;  /* 0x0000025604107947 */ /* 0x000fea000b800000 */
[----:B-1----:R-:W1:Y:S04]  /*7270*/  SHFL.IDX PT, R105, R105, 0x1, 0x181f ;  /* 0x00381f0069697f89 */ /* 0x002e6800000e0000 */
[----:B------:R-:W0:Y:S02]  /*7280*/  SHFL.IDX PT, R104, R104, 0x1, 0x181f ;  /* 0x00381f0068687f89 */ /* 0x000e2400000e0000 */
.L_x_2013:
[----:B------:R-:W-:Y:S05]  /*7290*/  @P4 BRA `(.L_x_1584) ;  /* 0x0000001400444947 */ /* 0x000fea0003800000 */
[----:B------:R-:W-:Y:S01]  /*72a0*/  ISETP.NE.AND P0, PT, R29, RZ, PT ;  /* 0x000000ff1d00720c */ /* 0x000fe20003f05270 */
[----:B------:R-:W-:Y:S01]  /*72b0*/  BSSY B1, `(.L_x_1616) ;  /* 0x0000079000017945 */ /* 0x000fe20003800000 */
[----:B0---4-:R-:W-:Y:S02]  /*72c0*/  IMAD.MOV.U32 R40, RZ, RZ, R104 ;  /* 0x000000ffff287224 */ /* 0x011fe400078e0068 */
[----:B-1----:R-:W-:-:S09]  /*72d0*/  IMAD.MOV.U32 R41, RZ, RZ, R105 ;  /* 0x000000ffff297224 */ /* 0x002fd200078e0069 */
[----:B------:R-:W-:Y:S05]  /*72e0*/  @!P0 BRA `(.L_x_1617) ;  /* 0x0000000400d48947 */ /* 0x000fea0003800000 */
[----:B------:R-:W4:Y:S04]  /*72f0*/  LDL R15, [R1+0x5c] ;  /* 0x00005c00010f7983 */ /* 0x000f280000100800 */
[----:B------:R-:W5:Y:S04]  /*7300*/  LDL R14, [R1+0xc8] ;  /* 0x0000c800010e7983 */ /* 0x000f680000100800 */
[----:B---3--:R-:W3:Y:S01]  /*7310*/  LDL R13, [R1+0x68] ;  /* 0x00006800010d7983 */ /* 0x008ee20000100800 */
[----:B------:R-:W-:Y:S01]  /*7320*/  SEL R11, R91, R107, !P2 ;  /* 0x0000006b5b0b7207 */ /* 0x000fe20005000000 */
[----:B------:R-:W-:Y:S01]  /*7330*/  BSSY B2, `(.L_x_1618) ;  /* 0x000006b000027945 */ /* 0x000fe20003800000 */
[----:B------:R-:W-:-:S02]  /*7340*/  ISETP.GE.AND P0, PT, R18, R101, PT ;  /* 0x000000651200720c */ /* 0x000fc40003f06270 */
[----:B------:R-:W-:-:S04]  /*7350*/  SHF.R.S32.HI R12, RZ, 0x1f, R11 ;  /* 0x0000001fff0c7819 */ /* 0x000fc8000001140b */
[----:B------:R-:W-:-:S04]  /*7360*/  LEA.HI R12, R12, R11, RZ, 0x4 ;  /* 0x0000000b0c0c7211 */ /* 0x000fc800078f20ff */
[----:B------:R-:W-:-:S04]  /*7370*/  LEA.HI.SX32 R12, R12, R35, 0x1c ;  /* 0x000000230c0c7211 */ /* 0x000fc800078fe2ff */
[----:B------:R-:W-:Y:S01]  /*7380*/  SHF.R.S32.HI R11, RZ, 0x1f, R12 ;  /* 0x0000001fff0b7819 */ /* 0x000fe2000001140c */
[----:B------:R-:W-:-:S03]  /*7390*/  IMAD.SHL.U32 R44, R12, 0x8, RZ ;  /* 0x000000080c2c7824 */ /* 0x000fc600078e00ff */
[----:B------:R-:W-:Y:S02]  /*73a0*/  LEA.HI R12, R11, R12, RZ, 0x3 ;  /* 0x0000000c0b0c7211 */ /* 0x000fe400078f18ff */
[----:B------:R-:W-:-:S03]  /*73b0*/  ISETP.GE.AND P4, PT, R44, R106, PT ;  /* 0x0000006a2c00720c */ /* 0x000fc60003f86270 */
[----:B------:R-:W-:-:S05]  /*73c0*/  IMAD.SHL.U32 R12, R12, 0x200, RZ ;  /* 0x000002000c0c7824 */ /* 0x000fca00078e00ff */
[----:B------:R-:W-:Y:S02]  /*73d0*/  LOP3.LUT R12, R12, 0x7ffff000, RZ, 0xc0, !PT ;  /* 0x7ffff0000c0c7812 */ /* 0x000fe400078ec0ff */
[----:B----4-:R-:W-:-:S04]  /*73e0*/  LOP3.LUT R11, R15, 0x38, R44, 0xf8, !PT ;  /* 0x000000380f0b7812 */ /* 0x010fc800078ef82c */
[----:B-----5:R-:W-:-:S04]  /*73f0*/  LOP3.LUT R11, R11, R14, RZ, 0x3c, !PT ;  /* 0x0000000e0b0b7212 */ /* 0x020fc800078e3cff */
[----:B---3--:R-:W-:Y:S02]  /*7400*/  IADD3 R11, R11, R12, R13 ;  /* 0x0000000c0b0b7210 */ /* 0x008fe40007ffe00d */
[----:B------:R-:W-:-:S03]  /*7410*/  LEA R12, R200, R4, 0xe ;  /* 0x00000004c80c7211 */ /* 0x000fc600078e70ff */
[----:B------:R-:W-:Y:S02]  /*7420*/  IMAD R14, R200, 0x4000, R11 ;  /* 0x00004000c80e7824 */ /* 0x000fe400078e020b */
[--C-:B------:R-:W-:Y:S02]  /*7430*/  IMAD R12, R12, 0x2, R17.reuse ;  /* 0x000000020c0c7824 */ /* 0x100fe400078e0211 */
[----:B------:R-:W-:-:S04]  /*7440*/  IMAD R36, R14, 0x2, R17 ;  /* 0x000000020e247824 */ /* 0x000fc800078e0211 */
[----:B------:R-:W0:Y:S04]  /*7450*/  LDS.128 R12, [R12+0x20400] ;  /* 0x020400000c0c7984 */ /* 0x000e280000000c00 */
[----:B------:R-:W1:Y:S01]  /*7460*/  LDS.128 R36, [R36+0x20400] ;  /* 0x0204000024247984 */ /* 0x000e620000000c00 */
[----:B------:R-:W-:Y:S05]  /*7470*/  @P0 BRA `(.L_x_1619) ;  /* 0x0000000400580947 */ /* 0x000fea0003800000 */
[----:B0-----:R-:W-:Y:S01]  /*7480*/  IMAD.MOV.U32 R11, RZ, RZ, R13 ;  /* 0x000000ffff0b7224 */ /* 0x001fe200078e000d */
[----:B------:R-:W-:Y:S01]  /*7490*/  SHF.R.U64 R64, R64, 0x10, R65 ;  /* 0x0000001040407819 */ /* 0x000fe20000001241 */
[----:B------:R-:W-:Y:S01]  /*74a0*/  HADD2.F32 R45, -RZ, R121.H1_H1 ;  /* 0x30000079ff2d7230 */ /* 0x000fe20000004100 */
[----:B------:R-:W-:Y:S01]  /*74b0*/  SHF.R.U64 R66, R66, 0x10, R67 ;  /* 0x0000001042427819 */ /* 0x000fe20000001243 */
[----:B-1----:R-:W-:Y:S01]  /*74c0*/  HADD2.F32 R42, -RZ, R37.H0_H0 ;  /* 0x20000025ff2a7230 */ /* 0x002fe20000004100 */
[----:B------:R-:W-:Y:S01]  /*74d0*/  SHF.R.U64 R58, R58, 0x10, R59 ;  /* 0x000000103a3a7819 */ /* 0x000fe2000000123b */
[----:B------:R-:W-:Y:S02]  /*74e0*/  HADD2.F32 R43, -RZ, R11.H0_H0 ;  /* 0x2000000bff2b7230 */ /* 0x000fe40000004100 */
[----:B------:R-:W-:Y:S02]  /*74f0*/  HADD2.F32 R13, -RZ, R119.H1_H1 ;  /* 0x30000077ff0d7230 */ /* 0x000fe40000004100 */
[----:B------:R-:W-:Y:S01]  /*7500*/  FMUL.FTZ R46, R42, R45 ;  /* 0x0000002d2a2e7220 */ /* 0x000fe20000410000 */
[----:B------:R-:W-:-:S02]  /*7510*/  HADD2.F32 R49, -RZ, R64.H0_H0 ;  /* 0x20000040ff317230 */ /* 0x000fc40000004100 */
[C---:B------:R-:W-:Y:S01]  /*7520*/  FMUL.FTZ R45, R43.reuse, R45 ;  /* 0x0000002d2b2d7220 */ /* 0x040fe20000410000 */
[----:B------:R-:W-:Y:S02]  /*7530*/  HADD2.F32 R72, -RZ, R121.H0_H0 ;  /* 0x20000079ff487230 */ /* 0x000fe40000004100 */
[-C--:B------:R-:W-:Y:S01]  /*7540*/  FFMA.FTZ R43, R43, R13.reuse, -R46 ;  /* 0x0000000d2b2b7223 */ /* 0x080fe2000001082e */
[----:B------:R-:W-:Y:S01]  /*7550*/  SHF.R.U32.HI R46, RZ, 0x10, R57 ;  /* 0x00000010ff2e7819 */ /* 0x000fe20000011639 */
[----:B------:R-:W-:Y:S01]  /*7560*/  FFMA.FTZ R42, R42, R13, R45 ;  /* 0x0000000d2a2a7223 */ /* 0x000fe2000001002d */
[----:B------:R-:W-:Y:S01]  /*7570*/  SHF.R.U32.HI R45, RZ, 0x10, R65 ;  /* 0x00000010ff2d7819 */ /* 0x000fe20000011641 */
[----:B------:R-:W-:Y:S02]  /*7580*/  HADD2.F32 R13, -RZ, R37.H1_H1 ;  /* 0x30000025ff0d7230 */ /* 0x000fe40000004100 */
[----:B------:R-:W-:Y:S02]  /*7590*/  HADD2.F32 R50, -RZ, R119.H0_H0 ;  /* 0x20000077ff327230 */ /* 0x000fe40000004100 */
[----:B------:R-:W-:-:S02]  /*75a0*/  HADD2.F32 R37, -RZ, R45.H0_H0 ;  /* 0x2000002dff257230 */ /* 0x000fc40000004100 */
[----:B------:R-:W-:Y:S02]  /*75b0*/  HADD2.F32 R45, -RZ, R11.H1_H1 ;  /* 0x3000000bff2d7230 */ /* 0x000fe40000004100 */
[----:B------:R-:W-:Y:S02]  /*75c0*/  HADD2.F32 R11, -RZ, R46.H0_H0 ;  /* 0x2000002eff0b7230 */ /* 0x000fe40000004100 */
[-C--:B------:R-:W-:Y:S01]  /*75d0*/  FMUL.FTZ R46, R13, R37.reuse ;  /* 0x000000250d2e7220 */ /* 0x080fe20000410000 */
[----:B------:R-:W-:Y:S02]  /*75e0*/  HADD2.F32 R58, -RZ, R58.H0_H0 ;  /* 0x2000003aff3a7230 */ /* 0x000fe40000004100 */
[C---:B------:R-:W-:Y:S01]  /*75f0*/  FMUL.FTZ R47, R45.reuse, R37 ;  /* 0x000000252d2f7220 */ /* 0x040fe20000410000 */
[-C--:B------:R-:W-:Y:S01]  /*7600*/  FFMA.FTZ R37, R45, R11.reuse, -R46 ;  /* 0x0000000b2d257223 */ /* 0x080fe2000001082e */
[----:B------:R-:W-:Y:S02]  /*7610*/  HADD2.F32 R46, -RZ, R120.H1_H1 ;  /* 0x30000078ff2e7230 */ /* 0x000fe40000004100 */
[----:B------:R-:W-:Y:S01]  /*7620*/  FFMA.FTZ R11, R13, R11, R47 ;  /* 0x0000000b0d0b7223 */ /* 0x000fe2000001002f */
[----:B------:R-:W-:-:S02]  /*7630*/  IMAD.MOV.U32 R13, RZ, RZ, R15 ;  /* 0x000000ffff0d7224 */ /* 0x000fc400078e000f */
[----:B------:R-:W-:Y:S01]  /*7640*/  HADD2.F32 R15, -RZ, R39.H0_H0 ;  /* 0x20000027ff0f7230 */ /* 0x000fe20000004100 */
[----:B------:R-:W-:Y:S01]  /*7650*/  F2FP.F16.F32.PACK_AB R37, R37, R43 ;  /* 0x0000002b2525723e */ /* 0x000fe200000000ff */
[----:B------:R-:W-:Y:S01]  /*7660*/  HADD2.F32 R47, -RZ, R118.H1_H1 ;  /* 0x30000076ff2f7230 */ /* 0x000fe20000004100 */
[----:B------:R-:W-:Y:S01]  /*7670*/  F2FP.F16.F32.PACK_AB R11, R11, R42 ;  /* 0x0000002a0b0b723e */ /* 0x000fe200000000ff */
[--C-:B------:R-:W-:Y:S02]  /*7680*/  HADD2.F32 R45, -RZ, R13.reuse.H0_H0 ;  /* 0x2000000dff2d7230 */ /* 0x100fe40000004100 */
[-C--:B------:R-:W-:Y:S01]  /*7690*/  FMUL.FTZ R48, R15, R46.reuse ;  /* 0x0000002e0f307220 */ /* 0x080fe20000410000 */
[----:B------:R-:W-:Y:S02]  /*76a0*/  HADD2.F32 R13, -RZ, R13.H1_H1 ;  /* 0x3000000dff0d7230 */ /* 0x000fe40000004100 */
[----:B------:R-:W-:Y:S02]  /*76b0*/  HADD2.F32 R120, -RZ, R120.H0_H0 ;  /* 0x20000078ff787230 */ /* 0x000fe40000004100 */
[C---:B------:R-:W-:Y:S01]  /*76c0*/  FMUL.FTZ R46, R45.reuse, R46 ;  /* 0x0000002e2d2e7220 */ /* 0x040fe20000410000 */
[----:B------:R-:W-:Y:S01]  /*76d0*/  FFMA.FTZ R48, R45, R47, -R48 ;  /* 0x0000002f2d307223 */ /* 0x000fe20000010830 */
[----:B------:R-:W-:Y:S01]  /*76e0*/  SHF.R.U32.HI R45, RZ, 0x10, R67 ;  /* 0x00000010ff2d7819 */ /* 0x000fe20000011643 */
[----:B------:R-:W-:-:S02]  /*76f0*/  HADD2.F32 R118, -RZ, R118.H0_H0 ;  /* 0x20000076ff767230 */ /* 0x000fc40000004100 */
[----:B------:R-:W-:Y:S01]  /*7700*/  FFMA.FTZ R46, R15, R47, R46 ;  /* 0x0000002f0f2e7223 */ /* 0x000fe2000001002e */
[----:B------:R-:W-:Y:S02]  /*7710*/  HADD2.F32 R15, -RZ, R39.H1_H1 ;  /* 0x30000027ff0f7230 */ /* 0x000fe40000004100 */
[----:B------:R-:W-:Y:S01]  /*7720*/  HADD2.F32 R39, -RZ, R45.H0_H0 ;  /* 0x2000002dff277230 */ /* 0x000fe20000004100 */
[----:B------:R-:W-:-:S04]  /*7730*/  SHF.R.U32.HI R45, RZ, 0x10, R59 ;  /* 0x00000010ff2d7819 */ /* 0x000fc8000001163b */
[-C--:B------:R-:W-:Y:S01]  /*7740*/  FMUL.FTZ R47, R15, R39.reuse ;  /* 0x000000270f2f7220 */ /* 0x080fe20000410000 */
[----:B------:R-:W-:Y:S02]  /*7750*/  HADD2.F32 R45, -RZ, R45.H0_H0 ;  /* 0x2000002dff2d7230 */ /* 0x000fe40000004100 */
[----:B------:R-:W-:-:S04]  /*7760*/  FMUL.FTZ R39, R13, R39 ;  /* 0x000000270d277220 */ /* 0x000fc80000410000 */
[-C--:B------:R-:W-:Y:S01]  /*7770*/  FFMA.FTZ R39, R15, R45.reuse, R39 ;  /* 0x0000002d0f277223 */ /* 0x080fe20000010027 */
[----:B------:R-:W-:Y:S01]  /*7780*/  FFMA.FTZ R47, R13, R45, -R47 ;  /* 0x0000002d0d2f7223 */ /* 0x000fe2000001082f */
[----:B------:R-:W-:Y:S01]  /*7790*/  HADD2.F32 R15, -RZ, R36.H0_H0 ;  /* 0x20000024ff0f7230 */ /* 0x000fe20000004100 */
[----:B------:R-:W-:Y:S01]  /*77a0*/  SHF.R.U64 R45, R56, 0x10, R57 ;  /* 0x00000010382d7819 */ /* 0x000fe20000001239 */
[----:B------:R-:W-:Y:S01]  /*77b0*/  HADD2.F32 R13, -RZ, R12.H0_H0 ;  /* 0x2000000cff0d7230 */ /* 0x000fe20000004100 */
[----:B------:R-:W-:Y:S01]  /*77c0*/  F2FP.F16.F32.PACK_AB R39, R39, R46 ;  /* 0x0000002e2727723e */ /* 0x000fe200000000ff */
[----:B------:R-:W-:Y:S02]  /*77d0*/  HADD2.F32 R36, -RZ, R36.H1_H1 ;  /* 0x30000024ff247230 */ /* 0x000fe40000004100 */
[-C--:B------:R-:W-:Y:S01]  /*77e0*/  FMUL.FTZ R74, R15, R72.reuse ;  /* 0x000000480f4a7220 */ /* 0x080fe20000410000 */
[----:B------:R-:W-:Y:S02]  /*77f0*/  HADD2.F32 R12, -RZ, R12.H1_H1 ;  /* 0x3000000cff0c7230 */ /* 0x000fe40000004100 */
[----:B------:R-:W-:Y:S01]  /*7800*/  FMUL.FTZ R72, R13, R72 ;  /* 0x000000480d487220 */ /* 0x000fe20000410000 */
[----:B------:R-:W-:-:S02]  /*7810*/  HADD2.F32 R45, -RZ, R45.H0_H0 ;  /* 0x2000002dff2d7230 */ /* 0x000fc40000004100 */
[-C--:B------:R-:W-:Y:S01]  /*7820*/  FMUL.FTZ R51, R36, R49.reuse ;  /* 0x0000003124337220 */ /* 0x080fe20000410000 */
[-C--:B------:R-:W-:Y:S01]  /*7830*/  FFMA.FTZ R13, R13, R50.reuse, -R74 ;  /* 0x000000320d0d7223 */ /* 0x080fe2000001084a */
[C---:B------:R-:W-:Y:S01]  /*7840*/  FMUL.FTZ R49, R12.reuse, R49 ;  /* 0x000000310c317220 */ /* 0x040fe20000410000 */
[----:B------:R-:W-:Y:S01]  /*7850*/  FFMA.FTZ R15, R15, R50, R72 ;  /* 0x000000320f0f7223 */ /* 0x000fe20000010048 */
[-C--:B------:R-:W-:Y:S01]  /*7860*/  FFMA.FTZ R12, R12, R45.reuse, -R51 ;  /* 0x0000002d0c0c7223 */ /* 0x080fe20000010833 */
[--C-:B------:R-:W-:Y:S02]  /*7870*/  HADD2.F32 R50, -RZ, R38.reuse.H1_H1 ;  /* 0x30000026ff327230 */ /* 0x100fe40000004100 */
[----:B------:R-:W-:Y:S01]  /*7880*/  FFMA.FTZ R36, R36, R45, R49 ;  /* 0x0000002d24247223 */ /* 0x000fe20000010031 */
[----:B------:R-:W-:Y:S01]  /*7890*/  MOV R45, R14 ;  /* 0x0000000e002d7202 */ /* 0x000fe20000000f00 */
[----:B------:R-:W-:Y:S01]  /*78a0*/  HADD2.F32 R49, -RZ, R38.H0_H0 ;  /* 0x20000026ff317230 */ /* 0x000fe20000004100 */
[----:B------:R-:W-:-:S02]  /*78b0*/  F2FP.F16.F32.PACK_AB R47, R47, R48 ;  /* 0x000000302f2f723e */ /* 0x000fc400000000ff */
[----:B------:R-:W-:Y:S01]  /*78c0*/  F2FP.F16.F32.PACK_AB R12, R12, R13 ;  /* 0x0000000d0c0c723e */ /* 0x000fe200000000ff */
[--C-:B------:R-:W-:Y:S02]  /*78d0*/  HADD2.F32 R14, -RZ, R45.reuse.H0_H0 ;  /* 0x2000002dff0e7230 */ /* 0x100fe40000004100 */
[-C--:B------:R-:W-:Y:S01]  /*78e0*/  FMUL.FTZ R51, R49, R120.reuse ;  /* 0x0000007831337220 */ /* 0x080fe20000410000 */
[----:B------:R-:W-:Y:S01]  /*78f0*/  HADD2.F32 R45, -RZ, R45.H1_H1 ;  /* 0x3000002dff2d7230 */ /* 0x000fe20000004100 */
[----:B------:R-:W-:Y:S01]  /*7900*/  F2FP.F16.F32.PACK_AB R36, R36, R15 ;  /* 0x0000000f2424723e */ /* 0x000fe200000000ff */
[----:B------:R-:W-:Y:S02]  /*7910*/  IMAD.MOV.U32 R13, RZ, RZ, R37 ;  /* 0x000000ffff0d7224 */ /* 0x000fe400078e0025 */
[C---:B------:R-:W-:Y:S01]  /*7920*/  FMUL.FTZ R120, R14.reuse, R120 ;  /* 0x000000780e787220 */ /* 0x040fe20000410000 */
[----:B------:R-:W-:Y:S01]  /*7930*/  FFMA.FTZ R14, R14, R118, -R51 ;  /* 0x000000760e0e7223 */ /* 0x000fe20000010833 */
[----:B------:R-:W-:-:S02]  /*7940*/  HADD2.F32 R51, -RZ, R66.H0_H0 ;  /* 0x20000042ff337230 */ /* 0x000fc40000004100 */
[----:B------:R-:W-:Y:S01]  /*7950*/  FFMA.FTZ R38, R49, R118, R120 ;  /* 0x0000007631267223 */ /* 0x000fe20000010078 */
[----:B------:R-:W-:Y:S02]  /*7960*/  IMAD.MOV.U32 R37, RZ, RZ, R11 ;  /* 0x000000ffff257224 */ /* 0x000fe400078e000b */
[CC--:B------:R-:W-:Y:S01]  /*7970*/  FMUL.FTZ R56, R50.reuse, R51.reuse ;  /* 0x0000003332387220 */ /* 0x0c0fe20000410000 */
[C---:B------:R-:W-:Y:S01]  /*7980*/  FMUL.FTZ R51, R45.reuse, R51 ;  /* 0x000000332d337220 */ /* 0x040fe20000410000 */
[----:B------:R-:W-:Y:S02]  /*7990*/  IMAD.MOV.U32 R15, RZ, RZ, R47 ;  /* 0x000000ffff0f7224 */ /* 0x000fe400078e002f */
[-C--:B------:R-:W-:Y:S01]  /*79a0*/  FFMA.FTZ R45, R45, R58.reuse, -R56 ;  /* 0x0000003a2d2d7223 */ /* 0x080fe20000010838 */
[----:B------:R-:W-:-:S04]  /*79b0*/  FFMA.FTZ R51, R50, R58, R51 ;  /* 0x0000003a32337223 */ /* 0x000fc80000010033 */
[----:B------:R-:W-:Y:S02]  /*79c0*/  F2FP.F16.F32.PACK_AB R14, R45, R14 ;  /* 0x0000000e2d0e723e */ /* 0x000fe400000000ff */
[----:B------:R-:W-:-:S07]  /*79d0*/  F2FP.F16.F32.PACK_AB R38, R51, R38 ;  /* 0x000000263326723e */ /* 0x000fce00000000ff */
.L_x_1619:
[----:B------:R-:W-:Y:S05]  /*79e0*/  BSYNC B2 ;  /* 0x0000000000027941 */ /* 0x000fea0003800000 */
.L_x_1618:
[----:B------:R-:W-:Y:S01]  /*79f0*/  LEA R42, P0, R68, R104, 0x1 ;  /* 0x00000068442a7211 */ /* 0x000fe200078008ff */
[----:B------:R-:W-:-:S03]  /*7a00*/  @!P4 IMAD.WIDE R44, R44, 0x2, R40 ;  /* 0x000000022c2cc825 */ /* 0x000fc600078e0228 */
[----:B------:R-:W-:-:S05]  /*7a10*/  LEA.HI.X R43, R68, R105, R86, 0x1, P0 ;  /* 0x00000069442b7211 */ /* 0x000fca00000f0c56 */
[----:B0-----:R0:W-:Y:S04]  /*7a20*/  ST.E.128 desc[UR60][R42.64], R12 ;  /* 0x0000000c2a007985 */ /* 0x0011e8000c101d3c */
[----:B-1----:R0:W-:Y:S02]  /*7a30*/  @!P4 ST.E.128 desc[UR60][R44.64], R36 ;  /* 0x000000242c00c985 */ /* 0x0021e4000c101d3c */
.L_x_1617:
[----:B------:R-:W-:Y:S05]  /*7a40*/  BSYNC B1 ;  /* 0x0000000000017941 */ /* 0x000fea0003800000 */
.L_x_1616:
[----:B------:R-:W-:-:S13]  /*7a50*/  ISETP.NE.AND P0, PT, R71, RZ, PT ;  /* 0x000000ff4700720c */ /* 0x000fda0003f05270 */
[----:B------:R-:W-:Y:S05]  /*7a60*/  @!P0 BRA `(.L_x_1584) ;  /* 0x0000000c00508947 */ /* 0x000fea0003800000 */
[----:B0-----:R-:W4:Y:S04]  /*7a70*/  LDL R36, [R1+0x5c] ;  /* 0x00005c0001247983 */ /* 0x001f280000100800 */
[----:B------:R-:W5:Y:S04]  /*7a80*/  LDL R15, [R1+0xc8] ;  /* 0x0000c800010f7983 */ /* 0x000f680000100800 */
[----:B------:R-:W2:Y:S01]  /*7a90*/  LDL R14, [R1+0x68] ;  /* 0x00006800010e7983 */ /* 0x000ea20000100800 */
[----:B------:R-:W-:Y:S01]  /*7aa0*/  SEL R107, R91, R107, !P1 ;  /* 0x0000006b5b6b7207 */ /* 0x000fe20004800000 */
[----:B------:R-:W-:Y:S01]  /*7ab0*/  BSSY B1, `(.L_x_1620) ;  /* 0x000006a000017945 */ /* 0x000fe20003800000 */
[----:B------:R-:W-:-:S02]  /*7ac0*/  ISETP.GE.AND P4, PT, R203, R101, PT ;  /* 0x00000065cb00720c */ /* 0x000fc40003f86270 */
[----:B---3--:R-:W-:Y:S02]  /*7ad0*/  SHF.R.S32.HI R12, RZ, 0x1f, R107 ;  /* 0x0000001fff0c7819 */ /* 0x008fe4000001146b */
[----:B------:R-:W-:Y:S02]  /*7ae0*/  LEA R42, P0, R70, R104, 0x1 ;  /* 0x00000068462a7211 */ /* 0x000fe400078008ff */
[----:B------:R-:W-:Y:S02]  /*7af0*/  LEA.HI R12, R12, R107, RZ, 0x4 ;  /* 0x0000006b0c0c7211 */ /* 0x000fe400078f20ff */
[----:B------:R-:W-:Y:S02]  /*7b00*/  LEA.HI.X R43, R70, R105, R87, 0x1, P0 ;  /* 0x00000069462b7211 */ /* 0x000fe400000f0c57 */
[----:B------:R-:W-:-:S04]  /*7b10*/  LEA.HI.SX32 R12, R12, R69, 0x1c ;  /* 0x000000450c0c7211 */ /* 0x000fc800078fe2ff */
[----:B------:R-:W-:Y:S01]  /*7b20*/  SHF.R.S32.HI R13, RZ, 0x1f, R12 ;  /* 0x0000001fff0d7819 */ /* 0x000fe2000001140c */
[----:B------:R-:W-:-:S03]  /*7b30*/  IMAD.SHL.U32 R11, R12, 0x8, RZ ;  /* 0x000000080c0b7824 */ /* 0x000fc600078e00ff */
[----:B------:R-:W-:-:S05]  /*7b40*/  LEA.HI R13, R13, R12, RZ, 0x3 ;  /* 0x0000000c0d0d7211 */ /* 0x000fca00078f18ff */
[----:B------:R-:W-:-:S05]  /*7b50*/  IMAD.SHL.U32 R13, R13, 0x200, RZ ;  /* 0x000002000d0d7824 */ /* 0x000fca00078e00ff */
[----:B------:R-:W-:Y:S02]  /*7b60*/  LOP3.LUT R13, R13, 0x7ffff000, RZ, 0xc0, !PT ;  /* 0x7ffff0000d0d7812 */ /* 0x000fe400078ec0ff */
[----:B----4-:R-:W-:-:S04]  /*7b70*/  LOP3.LUT R12, R36, 0x38, R11, 0xf8, !PT ;  /* 0x00000038240c7812 */ /* 0x010fc800078ef80b */
[----:B-----5:R-:W-:-:S04]  /*7b80*/  LOP3.LUT R12, R12, R15, RZ, 0x3c, !PT ;  /* 0x0000000f0c0c7212 */ /* 0x020fc800078e3cff */
[----:B--2---:R-:W-:Y:S02]  /*7b90*/  IADD3 R13, R12, R13, R14 ;  /* 0x0000000d0c0d7210 */ /* 0x004fe40007ffe00e */
[----:B------:R-:W-:-:S03]  /*7ba0*/  LEA R12, R200, R6, 0xe ;  /* 0x00000006c80c7211 */ /* 0x000fc600078e70ff */
[----:B------:R-:W-:Y:S02]  /*7bb0*/  IMAD R14, R200, 0x4000, R13 ;  /* 0x00004000c80e7824 */ /* 0x000fe400078e020d */
[--C-:B------:R-:W-:Y:S02]  /*7bc0*/  IMAD R12, R12, 0x2, R17.reuse ;  /* 0x000000020c0c7824 */ /* 0x100fe400078e0211 */
[----:B------:R-:W-:-:S04]  /*7bd0*/  IMAD R36, R14, 0x2, R17 ;  /* 0x000000020e247824 */ /* 0x000fc800078e0211 */
[----:B------:R-:W0:Y:S04]  /*7be0*/  LDS.128 R12, [R12+0x20400] ;  /* 0x020400000c0c7984 */ /* 0x000e280000000c00 */
[----:B------:R-:W1:Y:S01]  /*7bf0*/  LDS.128 R36, [R36+0x20400] ;  /* 0x0204000024247984 */ /* 0x000e620000000c00 */
[----:B------:R-:W-:Y:S05]  /*7c00*/  @P4 BRA `(.L_x_1621) ;  /* 0x0000000400504947 */ /* 0x000fea0003800000 */
[----:B------:R-:W-:Y:S01]  /*7c10*/  SHF.R.U64 R44, R52, 0x10, R53 ;  /* 0x00000010342c7819 */ /* 0x000fe20000001235 */
[----:B-1----:R-:W-:Y:S01]  /*7c20*/  IMAD.MOV.U32 R48, RZ, RZ, R37 ;  /* 0x000000ffff307224 */ /* 0x002fe200078e0025 */
[----:B------:R-:W-:Y:S01]  /*7c30*/  SHF.R.U32.HI R51, RZ, 0x10, R53 ;  /* 0x00000010ff337819 */ /* 0x000fe20000011635 */
[----:B0-----:R-:W-:Y:S01]  /*7c40*/  IMAD.MOV.U32 R37, RZ, RZ, R15 ;  /* 0x000000ffff257224 */ /* 0x001fe200078e000f */
[----:B------:R-:W-:Y:S01]  /*7c50*/  SHF.R.U32.HI R53, RZ, 0x10, R61 ;  /* 0x00000010ff357819 */ /* 0x000fe2000001163d */
[----:B------:R-:W-:Y:S01]  /*7c60*/  HADD2.F32 R56, -RZ, R117.H1_H1 ;  /* 0x30000075ff387230 */ /* 0x000fe20000004100 */
[----:B------:R-:W-:Y:S01]  /*7c70*/  MOV R49, R39 ;  /* 0x0000002700317202 */ /* 0x000fe20000000f00 */
[--C-:B------:R-:W-:Y:S01]  /*7c80*/  HADD2.F32 R39, -RZ, R48.reuse.H0_H0 ;  /* 0x20000030ff277230 */ /* 0x100fe20000004100 */
[--C-:B------:R-:W-:Y:S01]  /*7c90*/  SHF.R.U64 R45, R54, 0x10, R55.reuse ;  /* 0x00000010362d7819 */ /* 0x100fe20000001237 */
[----:B------:R-:W-:Y:S01]  /*7ca0*/  HADD2.F32 R50, -RZ, R48.H1_H1 ;  /* 0x30000030ff327230 */ /* 0x000fe20000004100 */
[----:B------:R-:W-:Y:S01]  /*7cb0*/  SHF.R.U32.HI R54, RZ, 0x10, R55 ;  /* 0x00000010ff367819 */ /* 0x000fe20000011637 */
[----:B------:R-:W-:Y:S01]  /*7cc0*/  HADD2.F32 R53, -RZ, R53.H0_H0 ;  /* 0x20000035ff357230 */ /* 0x000fe20000004100 */
[--C-:B------:R-:W-:Y:S01]  /*7cd0*/  SHF.R.U64 R47, R62, 0x10, R63.reuse ;  /* 0x000000103e2f7819 */ /* 0x100fe2000000123f */
[--C-:B------:R-:W-:Y:S01]  /*7ce0*/  HADD2.F32 R48, -RZ, R13.reuse.H1_H1 ;  /* 0x3000000dff307230 */ /* 0x100fe20000004100 */
[----:B------:R-:W-:Y:S01]  /*7cf0*/  SHF.R.U32.HI R62, RZ, 0x10, R63 ;  /* 0x00000010ff3e7819 */ /* 0x000fe2000001163f */
[----:B------:R-:W-:-:S02]  /*7d00*/  HADD2.F32 R15, -RZ, R13.H0_H0 ;  /* 0x2000000dff0f7230 */ /* 0x000fc40000004100 */
[-C--:B------:R-:W-:Y:S01]  /*7d10*/  FMUL.FTZ R55, R50, R53.reuse ;  /* 0x0000003532377220 */ /* 0x080fe20000410000 */
[----:B------:R-:W-:Y:S02]  /*7d20*/  HADD2.F32 R51, -RZ, R51.H0_H0 ;  /* 0x20000033ff337230 */ /* 0x000fe40000004100 */
[C---:B------:R-:W-:Y:S01]  /*7d30*/  FMUL.FTZ R53, R48.reuse, R53 ;  /* 0x0000003530357220 */ /* 0x040fe20000410000 */
[----:B------:R-:W-:Y:S02]  /*7d40*/  HADD2.F32 R52, -RZ, R115.H1_H1 ;  /* 0x30000073ff347230 */ /* 0x000fe40000004100 */
[-C--:B------:R-:W-:Y:S01]  /*7d50*/  FMUL.FTZ R58, R39, R56.reuse ;  /* 0x00000038273a7220 */ /* 0x080fe20000410000 */
[C---:B------:R-:W-:Y:S01]  /*7d60*/  FMUL.FTZ R56, R15.reuse, R56 ;  /* 0x000000380f387220 */ /* 0x040fe20000410000 */
[-C--:B------:R-:W-:Y:S01]  /*7d70*/  FFMA.FTZ R48, R48, R51.reuse, -R55 ;  /* 0x0000003330307223 */ /* 0x080fe20000010837 */
[----:B------:R-:W-:Y:S01]  /*7d80*/  FFMA.FTZ R50, R50, R51, R53 ;  /* 0x0000003332327223 */ /* 0x000fe20000010035 */
[----:B------:R-:W-:Y:S01]  /*7d90*/  FFMA.FTZ R13, R15, R52, -R58 ;  /* 0x000000340f0d7223 */ /* 0x000fe2000001083a */
[----:B------:R-:W-:-:S02]  /*7da0*/  HADD2.F32 R51, -RZ, R49.H0_H0 ;  /* 0x20000031ff337230 */ /* 0x000fc40000004100 */
[----:B------:R-:W-:Y:S01]  /*7db0*/  FFMA.FTZ R15, R39, R52, R56 ;  /* 0x00000034270f7223 */ /* 0x000fe20000010038 */
[----:B------:R-:W-:Y:S01]  /*7dc0*/  HADD2.F32 R49, -RZ, R49.H1_H1 ;  /* 0x30000031ff317230 */ /* 0x000fe20000004100 */
[----:B------:R-:W-:Y:S01]  /*7dd0*/  SHF.R.U64 R46, R60, 0x10, R61 ;  /* 0x000000103c2e7819 */ /* 0x000fe2000000123d */
[----:B------:R-:W-:Y:S01]  /*7de0*/  HADD2.F32 R62, -RZ, R62.H0_H0 ;  /* 0x2000003eff3e7230 */ /* 0x000fe20000004100 */
[----:B------:R-:W-:Y:S01]  /*7df0*/  F2FP.F16.F32.PACK_AB R13, R48, R13 ;  /* 0x0000000d300d723e */ /* 0x000fe200000000ff */
[----:B------:R-:W-:Y:S02]  /*7e00*/  HADD2.F32 R52, -RZ, R37.H1_H1 ;  /* 0x30000025ff347230 */ /* 0x000fe40000004100 */
[----:B------:R-:W-:Y:S02]  /*7e10*/  HADD2.F32 R54, -RZ, R54.H0_H0 ;  /* 0x20000036ff367230 */ /* 0x000fe40000004100 */
[----:B------:R-:W-:Y:S01]  /*7e20*/  FMUL.FTZ R53, R49, R62 ;  /* 0x0000003e31357220 */ /* 0x000fe20000410000 */
[----:B------:R-:W-:-:S02]  /*7e30*/  HADD2.F32 R58, -RZ, R116.H1_H1 ;  /* 0x30000074ff3a7230 */ /* 0x000fc40000004100 */
[C---:B------:R-:W-:Y:S01]  /*7e40*/  FMUL.FTZ R62, R52.reuse, R62 ;  /* 0x0000003e343e7220 */ /* 0x040fe20000410000 */
[----:B------:R-:W-:Y:S02]  /*7e50*/  HADD2.F32 R39, -RZ, R37.H0_H0 ;  /* 0x20000025ff277230 */ /* 0x000fe40000004100 */
[-C--:B------:R-:W-:Y:S01]  /*7e60*/  FFMA.FTZ R52, R52, R54.reuse, -R53 ;  /* 0x0000003634347223 */ /* 0x080fe20000010835 */
[----:B------:R-:W-:Y:S02]  /*7e70*/  HADD2.F32 R56, -RZ, R114.H1_H1 ;  /* 0x30000072ff387230 */ /* 0x000fe40000004100 */
[----:B------:R-:W-:Y:S01]  /*7e80*/  FFMA.FTZ R54, R49, R54, R62 ;  /* 0x0000003631367223 */ /* 0x000fe2000001003e */
[-C--:B------:R-:W-:Y:S01]  /*7e90*/  FMUL.FTZ R60, R51, R58.reuse ;  /* 0x0000003a333c7220 */ /* 0x080fe20000410000 */
[----:B------:R-:W-:Y:S02]  /*7ea0*/  HADD2.F32 R53, -RZ, R46.H0_H0 ;  /* 0x2000002eff357230 */ /* 0x000fe40000004100 */
[----:B------:R-:W-:Y:S01]  /*7eb0*/  FMUL.FTZ R58, R39, R58 ;  /* 0x0000003a273a7220 */ /* 0x000fe20000410000 */
[----:B------:R-:W-:-:S02]  /*7ec0*/  HADD2.F32 R49, -RZ, R36.H0_H0 ;  /* 0x20000024ff317230 */ /* 0x000fc40000004100 */
[-C--:B------:R-:W-:Y:S01]  /*7ed0*/  FFMA.FTZ R37, R39, R56.reuse, -R60 ;  /* 0x0000003827257223 */ /* 0x080fe2000001083c */
[----:B------:R-:W-:Y:S02]  /*7ee0*/  HADD2.F32 R46, -RZ, R12.H0_H0 ;  /* 0x2000000cff2e7230 */ /* 0x000fe40000004100 */
[----:B------:R-:W-:Y:S01]  /*7ef0*/  FFMA.FTZ R39, R51, R56, R58 ;  /* 0x0000003833277223 */ /* 0x000fe2000001003a */
[----:B------:R-:W-:Y:S02]  /*7f00*/  HADD2.F32 R36, -RZ, R36.H1_H1 ;  /* 0x30000024ff247230 */ /* 0x000fe40000004100 */
[----:B------:R-:W-:Y:S01]  /*7f10*/  HADD2.F32 R117, -RZ, R117.H0_H0 ;  /* 0x20000075ff757230 */ /* 0x000fe20000004100 */
[----:B------:R-:W-:Y:S01]  /*7f20*/  F2FP.F16.F32.PACK_AB R52, R52, R37 ;  /* 0x000000253434723e */ /* 0x000fe200000000ff */
[----:B------:R-:W-:Y:S02]  /*7f30*/  HADD2.F32 R12, -RZ, R12.H1_H1 ;  /* 0x3000000cff0c7230 */ /* 0x000fe40000004100 */
[----:B------:R-:W-:Y:S01]  /*7f40*/  FMUL.FTZ R57, R36, R53 ;  /* 0x0000003524397220 */ /* 0x000fe20000410000 */
[----:B------:R-:W-:-:S02]  /*7f50*/  HADD2.F32 R115, -RZ, R115.H0_H0 ;  /* 0x20000073ff737230 */ /* 0x000fc40000004100 */
[----:B------:R-:W-:Y:S01]  /*7f60*/  FMUL.FTZ R55, R49, R117 ;  /* 0x0000007531377220 */ /* 0x000fe20000410000 */
[----:B------:R-:W-:Y:S02]  /*7f70*/  HADD2.F32 R51, -RZ, R44.H0_H0 ;  /* 0x2000002cff337230 */ /* 0x000fe40000004100 */
[----:B------:R-:W-:Y:S01]  /*7f80*/  FMUL.FTZ R53, R12, R53 ;  /* 0x000000350c357220 */ /* 0x000fe20000410000 */
[C---:B------:R-:W-:Y:S01]  /*7f90*/  FMUL.FTZ R44, R46.reuse, R117 ;  /* 0x000000752e2c7220 */ /* 0x040fe20000410000 */
[----:B------:R-:W-:Y:S01]  /*7fa0*/  FFMA.FTZ R55, R46, R115, -R55 ;  /* 0x000000732e377223 */ /* 0x000fe20000010837 */
[----:B------:R-:W-:Y:S02]  /*7fb0*/  HADD2.F32 R47, -RZ, R47.H0_H0 ;  /* 0x2000002fff2f7230 */ /* 0x000fe40000004100 */
[-C--:B------:R-:W-:Y:S01]  /*7fc0*/  FFMA.FTZ R53, R36, R51.reuse, R53 ;  /* 0x0000003324357223 */ /* 0x080fe20000010035 */
[----:B------:R-:W-:Y:S01]  /*7fd0*/  FFMA.FTZ R46, R12, R51, -R57 ;  /* 0x000000330c2e7223 */ /* 0x000fe20000010839 */
[----:B------:R-:W-:-:S02]  /*7fe0*/  HADD2.F32 R36, -RZ, R38.H0_H0 ;  /* 0x20000026ff247230 */ /* 0x000fc40000004100 */
[----:B------:R-:W-:Y:S01]  /*7ff0*/  FFMA.FTZ R44, R49, R115, R44 ;  /* 0x00000073312c7223 */ /* 0x000fe2000001002c */
[----:B------:R-:W-:Y:S01]  /*8000*/  HADD2.F32 R51, -RZ, R116.H0_H0 ;  /* 0x20000074ff337230 */ /* 0x000fe20000004100 */
[----:B------:R-:W-:Y:S01]  /*8010*/  F2FP.F16.F32.PACK_AB R37, R50, R15 ;  /* 0x0000000f3225723e */ /* 0x000fe200000000ff */
        /* <DEDUP_REMOVED lines=8> */
[----:B------:R-:W-:Y:S02]  /*80a0*/  HADD2.F32 R45, -RZ, R45.H0_H0 ;  /* 0x2000002dff2d7230 */ /* 0x000fe40000004100 */
[----:B------:R-:W-:Y:S01]  /*80b0*/  FMUL.FTZ R47, R14, R47 ;  /* 0x0000002f0e2f7220 */ /* 0x000fe20000410000 */
[----:B------:R-:W-:Y:S02]  /*80c0*/  IMAD.MOV.U32 R15, RZ, RZ, R52 ;  /* 0x000000ffff0f7224 */ /* 0x000fe400078e0034 */
        /* <DEDUP_REMOVED lines=8> */
.L_x_1621:
[----:B------:R-:W-:Y:S05]  /*8150*/  BSYNC B1 ;  /* 0x0000000000017941 */ /* 0x000fea0003800000 */
.L_x_1620:
[----:B0-----:R0:W-:Y:S01]  /*8160*/  ST.E.128 desc[UR60][R42.64], R12 ;  /* 0x0000000c2a007985 */ /* 0x0011e2000c101d3c */
[----:B------:R-:W-:-:S13]  /*8170*/  ISETP.GE.AND P0, PT, R11, R106, PT ;  /* 0x0000006a0b00720c */ /* 0x000fda0003f06270 */
[----:B------:R-:W-:Y:S05]  /*8180*/  @P0 BRA `(.L_x_1584) ;  /* 0x0000000400880947 */ /* 0x000fea0003800000 */
[----:B------:R-:W-:-:S05]  /*8190*/  IMAD.WIDE R40, R11, 0x2, R40 ;  /* 0x000000020b287825 */ /* 0x000fca00078e0228 */
[----:B-1----:R1:W-:Y:S01]  /*81a0*/  ST.E.128 desc[UR60][R40.64], R36 ;  /* 0x0000002428007985 */ /* 0x0023e2000c101d3c */
[----:B------:R-:W-:Y:S05]  /*81b0*/  BRA `(.L_x_1584) ;  /* 0x00000004007c7947 */ /* 0x000fea0003800000 */
.L_x_1557:
[----:B------:R-:W2:Y:S02]  /*81c0*/  LDL R11, [R1+0x64] ;  /* 0x00006400010b7983 */ /* 0x000ea40000100800 */
[----:B--2---:R-:W-:-:S13]  /*81d0*/  R2UR UR4, R11 ;  /* 0x000000000b0472ca */ /* 0x004fda00000e0000 */
[----:B------:R-:W-:-:S06]  /*81e0*/  UISETP.NE.AND UP0, UPT, UR4, 0x3, UPT ;  /* 0x000000030400788c */ /* 0x000fcc000bf05270 */
[----:B------:R-:W-:-:S13]  /*81f0*/  PLOP3.LUT P5, PT, PT, PT, UP0, 0x80, 0x0 ;  /* 0x000000000000781c */ /* 0x000fda0003faf008 */
[----:B------:R-:W-:Y:S05]  /*8200*/  @!P5 BRA `(.L_x_1622) ;  /* 0x000000000004d947 */ /* 0x000fea0003800000 */
[----:B------:R-:W-:Y:S01]  /*8210*/  BPT.TRAP 0x1 ;  /* 0x000000040000795c */ /* 0x000fe20000300000 */
.L_x_1622:
[----:B------:R-:W2:Y:S01]  /*8220*/  LDL R11, [R1+0x4c] ;  /* 0x00004c00010b7983 */ /* 0x000ea20000100800 */
[----:B------:R-:W-:Y:S01]  /*8230*/  IMAD R88, R200, 0x8, R17 ;  /* 0x00000008c8587824 */ /* 0x000fe200078e0211 */
[----:B------:R-:W-:Y:S01]  /*8240*/  BSSY B1, `(.L_x_1623) ;  /* 0x0000005000017945 */ /* 0x000fe20003800000 */
[----:B------:R-:W-:Y:S02]  /*8250*/  SHF.R.S32.HI R97, RZ, 0x1f, R98 ;  /* 0x0000001fff617819 */ /* 0x000fe40000011462 */
[----:B--2---:R-:W-:-:S04]  /*8260*/  SHF.L.U32 R100, R11, 0x1f, RZ ;  /* 0x0000001f0b647819 */ /* 0x004fc800000006ff */
[----:B------:R-:W0:Y:S02]  /*8270*/  SYNCS.PHASECHK.TRANS64.TRYWAIT P0, [R88+URZ+0x30890], R100 ;  /* 0x03089064580075a7 */ /* 0x000e24000800017f */
[----:B0-----:R-:W-:Y:S05]  /*8280*/  @!P0 BRA `(.L_x_1624) ;  /* 0x0000024400548947 */ /* 0x001fea0003800000 */
.L_x_2014:
[----:B------:R-:W-:Y:S05]  /*8290*/  BSYNC B1 ;  /* 0x0000000000017941 */ /* 0x000fea0003800000 */
.L_x_1623:
[----:B------:R-:W2:Y:S01]  /*82a0*/  LDL R15, [R1+0xc] ;  /* 0x00000c00010f7983 */ /* 0x000ea20000100800 */
        /* <DEDUP_REMOVED lines=15> */
[----:B------:R-:W-:Y:S01]  /*83a0*/  IMAD.WIDE.U32 R12, R226, UR4, R12 ;  /* 0x00000004e20c7c25 */ /* 0x000fe2000f8e000c */
[----:B------:R-:W-:-:S03]  /*83b0*/  UMOV UR4, 0xffffffff ;  /* 0xffffffff00047882 */ /* 0x000fc60000000000 */
[----:B------:R-:W-:Y:S01]  /*83c0*/  IMAD R41, R226, UR5, R13 ;  /* 0x00000005e2297c24 */ /* 0x000fe2000f8e020d */
[----:B------:R-:W-:-:S04]  /*83d0*/  LEA R40, P0, R12, UR6, 0x1 ;  /* 0x000000060c287c11 */ /* 0x000fc8000f8008ff */
[----:B------:R-:W-:Y:S01]  /*83e0*/  LEA.HI.X R41, R12, UR7, R41, 0x1, P0 ;  /* 0x000000070c297c11 */ /* 0x000fe200080f0c29 */
[----:B--2---:R-:W-:-:S05]  /*83f0*/  IMAD.IADD R42, R95, 0x1, -R15 ;  /* 0x000000015f2a7824 */ /* 0x004fca00078e0a0f */
[----:B------:R-:W-:Y:S01]  /*8400*/  ISETP.GE.AND P0, PT, R42, 0x1, PT ;  /* 0x000000012a00780c */ /* 0x000fe20003f06270 */
[----:B------:R-:W-:-:S12]  /*8410*/  BRA.DIV UR4, `(.L_x_1625) ;  /* 0x0000024604047947 */ /* 0x000fd8000b800000 */
[----:B------:R1:W2:Y:S04]  /*8420*/  SHFL.IDX PT, R39, R41, RZ, 0x181f ;  /* 0x00181fff29277589 */ /* 0x0002a800000e0000 */
[----:B------:R1:W3:Y:S02]  /*8430*/  SHFL.IDX PT, R38, R40, RZ, 0x181f ;  /* 0x00181fff28267589 */ /* 0x0002e400000e0000 */
.L_x_2018:
[----:B------:R-:W-:Y:S04]  /*8440*/  BSSY B1, `(.L_x_1626) ;  /* 0x0000019000017945 */ /* 0x000fe80003800000 */
[----:B------:R-:W-:Y:S05]  /*8450*/  @!P0 BRA `(.L_x_1627) ;  /* 0x00000000005c8947 */ /* 0x000fea0003800000 */
[----:B------:R-:W4:Y:S01]  /*8460*/  LDL R43, [R1+0x4] ;  /* 0x00000400012b7983 */ /* 0x000f220000100800 */
[----:B------:R-:W-:-:S03]  /*8470*/  ULDC UR4, c[0x0][0x2f4] ;  /* 0x0000bd0000047ab9 */ /* 0x000fc60000000800 */
[----:B------:R-:W5:Y:S01]  /*8480*/  LDL R11, [R1] ;  /* 0x00000000010b7983 */ /* 0x000f620000100800 */
[----:B------:R-:W-:Y:S02]  /*8490*/  ISETP.GE.AND P4, PT, R18, UR4, PT ;  /* 0x0000000412007c0c */ /* 0x000fe4000bf86270 */
[----:B------:R-:W-:-:S11]  /*84a0*/  ISETP.GE.AND P0, PT, R203, UR4, PT ;  /* 0x00000004cb007c0c */ /* 0x000fd6000bf06270 */
[----:B------:R-:W0:Y:S01]  /*84b0*/  @!P4 LDS.128 R12, [R90+0x20400] ;  /* 0x020400005a0cc984 */ /* 0x000e220000000c00 */
[----:B---3--:R-:W-:-:S04]  /*84c0*/  @!P4 LEA R36, P6, R18, R38, 0x1 ;  /* 0x000000261224c211 */ /* 0x008fc800078c08ff */
[----:B--2---:R-:W-:-:S05]  /*84d0*/  @!P4 LEA.HI.X R37, R18, R39, R19, 0x1, P6 ;  /* 0x000000271225c211 */ /* 0x004fca00030f0c13 */
[----:B0-----:R0:W-:Y:S01]  /*84e0*/  @!P4 ST.E.128 desc[UR60][R36.64], R12 ;  /* 0x0000000c2400c985 */ /* 0x0011e2000c101d3c */
[----:B------:R-:W-:-:S03]  /*84f0*/  ISETP.GE.AND P4, PT, R22, UR4, PT ;  /* 0x0000000416007c0c */ /* 0x000fc6000bf86270 */
[----:B------:R-:W2:Y:S01]  /*8500*/  @!P0 LDS.128 R12, [R90+0x22400] ;  /* 0x022400005a0c8984 */ /* 0x000ea20000000c00 */
[----:B0-----:R-:W-:-:S04]  /*8510*/  @!P0 LEA R36, P6, R201, R38, 0x1 ;  /* 0x00000026c9248211 */ /* 0x001fc800078c08ff */
[----:B------:R-:W-:-:S05]  /*8520*/  @!P0 LEA.HI.X R37, R201, R39, R224, 0x1, P6 ;  /* 0x00000027c9258211 */ /* 0x000fca00030f0ce0 */
[----:B--2---:R0:W-:Y:S01]  /*8530*/  @!P0 ST.E.128 desc[UR60][R36.64], R12 ;  /* 0x0000000c24008985 */ /* 0x0041e2000c101d3c */
[----:B------:R-:W-:-:S03]  /*8540*/  ISETP.GE.AND P0, PT, R23, UR4, PT ;  /* 0x0000000417007c0c */ /* 0x000fc6000bf06270 */
[----:B------:R-:W2:Y:S01]  /*8550*/  @!P4 LDS.128 R12, [R90+0x24400] ;  /* 0x024400005a0cc984 */ /* 0x000ea20000000c00 */
[----:B0-----:R-:W-:-:S04]  /*8560*/  @!P4 LEA R36, P6, R22, R38, 0x1 ;  /* 0x000000261624c211 */ /* 0x001fc800078c08ff */
[----:B----4-:R-:W-:-:S05]  /*8570*/  @!P4 LEA.HI.X R37, R22, R39, R43, 0x1, P6 ;  /* 0x000000271625c211 */ /* 0x010fca00030f0c2b */
[----:B--2---:R0:W-:Y:S04]  /*8580*/  @!P4 ST.E.128 desc[UR60][R36.64], R12 ;  /* 0x0000000c2400c985 */ /* 0x0041e8000c101d3c */
[----:B------:R-:W2:Y:S01]  /*8590*/  @!P0 LDS.128 R12, [R90+0x26400] ;  /* 0x026400005a0c8984 */ /* 0x000ea20000000c00 */
[----:B0-----:R-:W-:-:S04]  /*85a0*/  @!P0 LEA R36, P4, R23, R38, 0x1 ;  /* 0x0000002617248211 */ /* 0x001fc800078808ff */
[----:B-----5:R-:W-:-:S05]  /*85b0*/  @!P0 LEA.HI.X R37, R23, R39, R11, 0x1, P4 ;  /* 0x0000002717258211 */ /* 0x020fca00020f0c0b */
[----:B--2---:R4:W-:Y:S04]  /*85c0*/  @!P0 ST.E.128 desc[UR60][R36.64], R12 ;  /* 0x0000000c24008985 */ /* 0x0049e8000c101d3c */
.L_x_1627:
[----:B------:R-:W-:Y:S05]  /*85d0*/  BSYNC B1 ;  /* 0x0000000000017941 */ /* 0x000fea0003800000 */
.L_x_1626:
[----:B------:R-:W-:-:S03]  /*85e0*/  UMOV UR4, 0xffffffff ;  /* 0xffffffff00047882 */ /* 0x000fc60000000000 */
[----:B------:R-:W-:Y:S05]  /*85f0*/  BRA.DIV UR4, `(.L_x_1628) ;  /* 0x0000024204d87947 */ /* 0x000fea000b800000 */
[----:B--2---:R2:W0:Y:S04]  /*8600*/  SHFL.IDX PT, R39, R41, 0x1, 0x181f ;  /* 0x00381f0029277f89 */ /* 0x00442800000e0000 */
[----:B---3--:R2:W3:Y:S02]  /*8610*/  SHFL.IDX PT, R38, R40, 0x1, 0x181f ;  /* 0x00381f0028267f89 */ /* 0x0084e400000e0000 */
.L_x_2022:
[----:B------:R-:W-:-:S13]  /*8620*/  ISETP.GE.AND P0, PT, R42, 0x21, PT ;  /* 0x000000212a00780c */ /* 0x000fda0003f06270 */
[----:B------:R-:W-:Y:S05]  /*8630*/  @!P0 BRA `(.L_x_1584) ;  /* 0x00000000005c8947 */ /* 0x000fea0003800000 */
[----:B-12---:R-:W2:Y:S01]  /*8640*/  LDL R40, [R1+0x4] ;  /* 0x0000040001287983 */ /* 0x006ea20000100800 */
[----:B------:R-:W-:-:S03]  /*8650*/  ULDC UR4, c[0x0][0x2f4] ;  /* 0x0000bd0000047ab9 */ /* 0x000fc60000000800 */
[----:B------:R-:W5:Y:S01]  /*8660*/  LDL R11, [R1] ;  /* 0x00000000010b7983 */ /* 0x000f620000100800 */
[----:B------:R-:W-:Y:S02]  /*8670*/  ISETP.GE.AND P6, PT, R18, UR4, PT ;  /* 0x0000000412007c0c */ /* 0x000fe4000bfc6270 */
[----:B------:R-:W-:-:S11]  /*8680*/  ISETP.GE.AND P4, PT, R203, UR4, PT ;  /* 0x00000004cb007c0c */ /* 0x000fd6000bf86270 */
[----:B----4-:R-:W1:Y:S01]  /*8690*/  @!P6 LDS.128 R12, [R90+0x21400] ;  /* 0x021400005a0ce984 */ /* 0x010e620000000c00 */
[----:B---3--:R-:W-:-:S04]  /*86a0*/  @!P6 LEA R36, P0, R18, R38, 0x1 ;  /* 0x000000261224e211 */ /* 0x008fc800078008ff */
[----:B0-----:R-:W-:Y:S02]  /*86b0*/  @!P6 LEA.HI.X R37, R18, R39, R19, 0x1, P0 ;  /* 0x000000271225e211 */ /* 0x001fe400000f0c13 */
[----:B------:R-:W-:-:S03]  /*86c0*/  ISETP.GE.AND P0, PT, R22, UR4, PT ;  /* 0x0000000416007c0c */ /* 0x000fc6000bf06270 */
[----:B-1----:R0:W-:Y:S04]  /*86d0*/  @!P6 ST.E.128 desc[UR60][R36.64], R12 ;  /* 0x0000000c2400e985 */ /* 0x0021e8000c101d3c */
[----:B------:R-:W1:Y:S01]  /*86e0*/  @!P4 LDS.128 R12, [R90+0x23400] ;  /* 0x023400005a0cc984 */ /* 0x000e620000000c00 */
[----:B0-----:R-:W-:-:S04]  /*86f0*/  @!P4 LEA R36, P6, R201, R38, 0x1 ;  /* 0x00000026c924c211 */ /* 0x001fc800078c08ff */
[----:B------:R-:W-:-:S05]  /*8700*/  @!P4 LEA.HI.X R37, R201, R39, R224, 0x1, P6 ;  /* 0x00000027c925c211 */ /* 0x000fca00030f0ce0 */
[----:B-1----:R0:W-:Y:S01]  /*8710*/  @!P4 ST.E.128 desc[UR60][R36.64], R12 ;  /* 0x0000000c2400c985 */ /* 0x0021e2000c101d3c */
[----:B------:R-:W-:-:S03]  /*8720*/  ISETP.GE.AND P4, PT, R23, UR4, PT ;  /* 0x0000000417007c0c */ /* 0x000fc6000bf86270 */
[----:B------:R-:W1:Y:S01]  /*8730*/  @!P0 LDS.128 R12, [R90+0x25400] ;  /* 0x025400005a0c8984 */ /* 0x000e620000000c00 */
[----:B0-----:R-:W-:-:S04]  /*8740*/  @!P0 LEA R36, P6, R22, R38, 0x1 ;  /* 0x0000002616248211 */ /* 0x001fc800078c08ff */
[----:B--2---:R-:W-:-:S05]  /*8750*/  @!P0 LEA.HI.X R37, R22, R39, R40, 0x1, P6 ;  /* 0x0000002716258211 */ /* 0x004fca00030f0c28 */
[----:B-1----:R0:W-:Y:S04]  /*8760*/  @!P0 ST.E.128 desc[UR60][R36.64], R12 ;  /* 0x0000000c24008985 */ /* 0x0021e8000c101d3c */
[----:B------:R-:W1:Y:S01]  /*8770*/  @!P4 LDS.128 R12, [R90+0x27400] ;  /* 0x027400005a0cc984 */ /* 0x000e620000000c00 */
[----:B0-----:R-:W-:-:S04]  /*8780*/  @!P4 LEA R36, P0, R23, R38, 0x1 ;  /* 0x000000261724c211 */ /* 0x001fc800078008ff */
[----:B-----5:R-:W-:-:S05]  /*8790*/  @!P4 LEA.HI.X R37, R23, R39, R11, 0x1, P0 ;  /* 0x000000271725c211 */ /* 0x020fca00000f0c0b */
[----:B-1----:R0:W-:Y:S04]  /*87a0*/  @!P4 ST.E.128 desc[UR60][R36.64], R12 ;  /* 0x0000000c2400c985 */ /* 0x0021e8000c101d3c */
.L_x_1584:
[----:B------:R-:W-:Y:S05]  /*87b0*/  BSYNC B0 ;  /* 0x0000000000007941 */ /* 0x000fea0003800000 */
.L_x_1556:
        /* <DEDUP_REMOVED lines=17> */
.L_x_1630:
[----:B------:R-:W-:Y:S05]  /*88d0*/  BSYNC B0 ;  /* 0x0000000000007941 */ /* 0x000fea0003800000 */
.L_x_1629:
[----:B------:R-:W5:Y:S01]  /*88e0*/  SYNCS.PHASECHK.TRANS64.TRYWAIT P4, [R88+URZ+0x308b0], R100 ;  /* 0x0308b064580075a7 */ /* 0x000f62000808017f */
[----:B------:R-:W-:Y:S04]  /*88f0*/  BSSY B0, `(.L_x_1631) ;  /* 0x0000002000007945 */ /* 0x000fe80003800000 */
[----:B-----5:R-:W-:Y:S05]  /*8900*/  @!P4 BRA `(.L_x_1632) ;  /* 0x000002400060c947 */ /* 0x020fea0003800000 */
.L_x_2023:
[----:B------:R-:W-:Y:S05]  /*8910*/  BSYNC B0 ;  /* 0x0000000000007941 */ /* 0x000fea0003800000 */
.L_x_1631:
[----:B0---4-:R-:W4:Y:S01]  /*8920*/  LDL R14, [R1+0xc] ;  /* 0x00000c00010e7983 */ /* 0x011f220000100800 */
[----:B------:R-:W-:Y:S01]  /*8930*/  ULDC.64 UR4, c[0x0][0x328] ;  /* 0x0000ca0000047ab9 */ /* 0x000fe20000000a00 */
[----:B------:R-:W-:Y:S02]  /*8940*/  ULDC.64 UR6, c[0x0][0x318] ;  /* 0x0000c60000067ab9 */ /* 0x000fe40000000a00 */
[----:B------:R0:W5:Y:S04]  /*8950*/  LDL R42, [R1+0x4] ;  /* 0x00000400012a7983 */ /* 0x0001680000100800 */
[----:B-12---:R0:W5:Y:S01]  /*8960*/  LDL R41, [R1] ;  /* 0x0000000001297983 */ /* 0x0061620000100800 */
[----:B------:R-:W-:Y:S01]  /*8970*/  IMAD R97, R97, UR4, RZ ;  /* 0x0000000461617c24 */ /* 0x000fe2000f8e02ff */
[----:B------:R-:W-:Y:S01]  /*8980*/  BSSY B0, `(.L_x_1633) ;  /* 0x0000028000007945 */ /* 0x000fe20003800000 */
[----:B------:R-:W-:-:S04]  /*8990*/  IMAD.WIDE.U32 R12, R98, UR4, RZ ;  /* 0x00000004620c7c25 */ /* 0x000fc8000f8e00ff */
[----:B------:R-:W-:Y:S01]  /*89a0*/  IMAD R97, R98, UR5, R97 ;  /* 0x0000000562617c24 */ /* 0x000fe2000f8e0261 */
[----:B------:R-:W-:Y:S02]  /*89b0*/  ULDC.64 UR4, c[0x0][0x338] ;  /* 0x0000ce0000047ab9 */ /* 0x000fe40000000a00 */
[----:B------:R-:W-:Y:S02]  /*89c0*/  IMAD R96, R96, UR4, RZ ;  /* 0x0000000460607c24 */ /* 0x000fe4000f8e02ff */
[----:B------:R-:W-:Y:S02]  /*89d0*/  IMAD.IADD R13, R13, 0x1, R97 ;  /* 0x000000010d0d7824 */ /* 0x000fe400078e0261 */
[C---:B---3--:R-:W-:Y:S02]  /*89e0*/  IMAD R11, R99.reuse, UR5, R96 ;  /* 0x00000005630b7c24 */ /* 0x048fe4000f8e0260 */
[----:B------:R-:W-:Y:S01]  /*89f0*/  IMAD.WIDE.U32 R12, R99, UR4, R12 ;  /* 0x00000004630c7c25 */ /* 0x000fe2000f8e000c */
[----:B------:R-:W-:-:S03]  /*8a00*/  ULDC.64 UR4, c[0x0][0x330] ;  /* 0x0000cc0000047ab9 */ /* 0x000fc60000000a00 */
[----:B------:R-:W-:Y:S02]  /*8a10*/  IMAD.IADD R13, R13, 0x1, R11 ;  /* 0x000000010d0d7824 */ /* 0x000fe400078e020b */
[----:B------:R-:W-:-:S04]  /*8a20*/  IMAD.WIDE.U32 R12, R226, UR4, R12 ;  /* 0x00000004e20c7c25 */ /* 0x000fc8000f8e000c */
[----:B------:R-:W-:Y:S01]  /*8a30*/  IMAD R11, R226, UR5, R13 ;  /* 0x00000005e20b7c24 */ /* 0x000fe2000f8e020d */
[----:B------:R-:W-:-:S04]  /*8a40*/  LEA R38, P5, R12, UR6, 0x1 ;  /* 0x000000060c267c11 */ /* 0x000fc8000f8a08ff */
[----:B------:R-:W-:Y:S01]  /*8a50*/  LEA.HI.X R11, R12, UR7, R11, 0x1, P5 ;  /* 0x000000070c0b7c11 */ /* 0x000fe2000a8f0c0b */
[----:B------:R0:W1:Y:S04]  /*8a60*/  SHFL.IDX PT, R40, R38, RZ, 0x181f ;  /* 0x00181fff26287589 */ /* 0x00006800000e0000 */
[----:B------:R0:W2:Y:S01]  /*8a70*/  SHFL.IDX PT, R39, R11, RZ, 0x181f ;  /* 0x00181fff0b277589 */ /* 0x0000a200000e0000 */
[----:B----4-:R-:W-:-:S05]  /*8a80*/  IMAD.IADD R95, R95, 0x1, -R14 ;  /* 0x000000015f5f7824 */ /* 0x010fca00078e0a0e */
[----:B------:R-:W-:-:S13]  /*8a90*/  ISETP.GE.AND P4, PT, R95, 0x1, PT ;  /* 0x000000015f00780c */ /* 0x000fda0003f86270 */
[----:B012---:R-:W-:Y:S05]  /*8aa0*/  @!P4 BRA `(.L_x_1634) ;  /* 0x000000000054c947 */ /* 0x007fea0003800000 */
[----:B------:R-:W-:Y:S02]  /*8ab0*/  ULDC UR4, c[0x0][0x2f4] ;  /* 0x0000bd0000047ab9 */ /* 0x000fe40000000800 */
[----:B------:R-:W-:Y:S02]  /*8ac0*/  ISETP.GE.AND P6, PT, R18, UR4, PT ;  /* 0x0000000412007c0c */ /* 0x000fe4000bfc6270 */
[----:B------:R-:W-:-:S11]  /*8ad0*/  ISETP.GE.AND P5, PT, R203, UR4, PT ;  /* 0x00000004cb007c0c */ /* 0x000fd6000bfa6270 */
[----:B------:R-:W0:Y:S01]  /*8ae0*/  @!P6 LDS.128 R12, [R90+0x400] ;  /* 0x000400005a0ce984 */ /* 0x000e220000000c00 */
[----:B------:R-:W-:-:S04]  /*8af0*/  @!P6 LEA R36, P4, R18, R40, 0x1 ;  /* 0x000000281224e211 */ /* 0x000fc800078808ff */
[----:B------:R-:W-:Y:S02]  /*8b00*/  @!P6 LEA.HI.X R37, R18, R39, R19, 0x1, P4 ;  /* 0x000000271225e211 */ /* 0x000fe400020f0c13 */
[----:B------:R-:W-:-:S03]  /*8b10*/  ISETP.GE.AND P4, PT, R22, UR4, PT ;  /* 0x0000000416007c0c */ /* 0x000fc6000bf86270 */
[----:B0-----:R0:W-:Y:S04]  /*8b20*/  @!P6 ST.E.128 desc[UR60][R36.64], R12 ;  /* 0x0000000c2400e985 */ /* 0x0011e8000c101d3c */
[----:B------:R-:W1:Y:S01]  /*8b30*/  @!P5 LDS.128 R12, [R90+0x2400] ;  /* 0x002400005a0cd984 */ /* 0x000e620000000c00 */
[----:B0-----:R-:W-:-:S04]  /*8b40*/  @!P5 LEA R36, P6, R201, R40, 0x1 ;  /* 0x00000028c924d211 */ /* 0x001fc800078c08ff */
[----:B------:R-:W-:-:S05]  /*8b50*/  @!P5 LEA.HI.X R37, R201, R39, R224, 0x1, P6 ;  /* 0x00000027c925d211 */ /* 0x000fca00030f0ce0 */
[----:B-1----:R0:W-:Y:S01]  /*8b60*/  @!P5 ST.E.128 desc[UR60][R36.64], R12 ;  /* 0x0000000c2400d985 */ /* 0x0021e2000c101d3c */
[----:B------:R-:W-:-:S03]  /*8b70*/  ISETP.GE.AND P5, PT, R23, UR4, PT ;  /* 0x0000000417007c0c */ /* 0x000fc6000bfa6270 */
[----:B------:R-:W1:Y:S01]  /*8b80*/  @!P4 LDS.128 R12, [R90+0x4400] ;  /* 0x004400005a0cc984 */ /* 0x000e620000000c00 */
[----:B0-----:R-:W-:-:S04]  /*8b90*/  @!P4 LEA R36, P6, R22, R40, 0x1 ;  /* 0x000000281624c211 */ /* 0x001fc800078c08ff */
[----:B-----5:R-:W-:-:S05]  /*8ba0*/  @!P4 LEA.HI.X R37, R22, R39, R42, 0x1, P6 ;  /* 0x000000271625c211 */ /* 0x020fca00030f0c2a */
[----:B-1----:R0:W-:Y:S04]  /*8bb0*/  @!P4 ST.E.128 desc[UR60][R36.64], R12 ;  /* 0x0000000c2400c985 */ /* 0x0021e8000c101d3c */
[----:B------:R-:W1:Y:S01]  /*8bc0*/  @!P5 LDS.128 R12, [R90+0x6400] ;  /* 0x006400005a0cd984 */ /* 0x000e620000000c00 */
[----:B0-----:R-:W-:-:S04]  /*8bd0*/  @!P5 LEA R36, P4, R23, R40, 0x1 ;  /* 0x000000281724d211 */ /* 0x001fc800078808ff */
[----:B------:R-:W-:-:S05]  /*8be0*/  @!P5 LEA.HI.X R37, R23, R39, R41, 0x1, P4 ;  /* 0x000000271725d211 */ /* 0x000fca00020f0c29 */
[----:B-1----:R0:W-:Y:S04]  /*8bf0*/  @!P5 ST.E.128 desc[UR60][R36.64], R12 ;  /* 0x0000000c2400d985 */ /* 0x0021e8000c101d3c */
.L_x_1634:
[----:B------:R-:W-:Y:S05]  /*8c00*/  BSYNC B0 ;  /* 0x0000000000007941 */ /* 0x000fea0003800000 */
.L_x_1633:
[----:B------:R-:W-:Y:S01]  /*8c10*/  ISETP.GE.AND P4, PT, R95, 0x21, PT ;  /* 0x000000215f00780c */ /* 0x000fe20003f86270 */
[----:B------:R-:W1:Y:S01]  /*8c20*/  SHFL.IDX PT, R11, R11, 0x1, 0x181f ;  /* 0x00381f000b0b7f89 */ /* 0x000e6200000e0000 */
[----:B------:R-:W-:Y:S03]  /*8c30*/  BSSY B0, `(.L_x_1635) ;  /* 0x0000018000007945 */ /* 0x000fe60003800000 */
[----:B------:R-:W2:Y:S08]  /*8c40*/  SHFL.IDX PT, R38, R38, 0x1, 0x181f ;  /* 0x00381f0026267f89 */ /* 0x000eb000000e0000 */
[----:B------:R-:W-:Y:S05]  /*8c50*/  @!P4 BRA `(.L_x_1636) ;  /* 0x000000000054c947 */ /* 0x000fea0003800000 */
[----:B------:R-:W-:Y:S02]  /*8c60*/  ULDC UR4, c[0x0][0x2f4] ;  /* 0x0000bd0000047ab9 */ /* 0x000fe40000000800 */
[----:B------:R-:W-:Y:S02]  /*8c70*/  ISETP.GE.AND P6, PT, R18, UR4, PT ;  /* 0x0000000412007c0c */ /* 0x000fe4000bfc6270 */
[----:B------:R-:W-:-:S11]  /*8c80*/  ISETP.GE.AND P5, PT, R203, UR4, PT ;  /* 0x00000004cb007c0c */ /* 0x000fd6000bfa6270 */
[----:B0-----:R-:W0:Y:S01]  /*8c90*/  @!P6 LDS.128 R12, [R90+0x1400] ;  /* 0x001400005a0ce984 */ /* 0x001e220000000c00 */
[----:B--2---:R-:W-:-:S04]  /*8ca0*/  @!P6 LEA R36, P4, R18, R38, 0x1 ;  /* 0x000000261224e211 */ /* 0x004fc800078808ff */
[----:B-1----:R-:W-:Y:S02]  /*8cb0*/  @!P6 LEA.HI.X R37, R18, R11, R19, 0x1, P4 ;  /* 0x0000000b1225e211 */ /* 0x002fe400020f0c13 */
        /* <DEDUP_REMOVED lines=15> */
.L_x_1636:
[----:B------:R-:W-:Y:S05]  /*8db0*/  BSYNC B0 ;  /* 0x0000000000007941 */ /* 0x000fea0003800000 */
.L_x_1635:
[----:B0--3--:R-:W3:Y:S01]  /*8dc0*/  LDL.LU R12, [R1+0x4c] ;  /* 0x00004c00010c7983 */ /* 0x009ee20000300800 */
[----:B------:R-:W-:Y:S02]  /*8dd0*/  VIADD R200, R200, 0x1 ;  /* 0x00000001c8c87836 */ /* 0x000fe40000000000 */
[----:B------:R-:W-:Y:S01]  /*8de0*/  @!P0 VIADD R88, R88, 0x308c0 ;  /* 0x000308c058588836 */ /* 0x000fe20000000000 */
[----:B------:R-:W-:Y:S01]  /*8df0*/  @!PT LDS RZ, [RZ] ;  /* 0x00000000fffff984 */ /* 0x000fe20000000800 */
[----:B------:R-:W-:Y:S01]  /*8e00*/  @!PT LDS RZ, [RZ] ;  /* 0x00000000fffff984 */ /* 0x000fe20000000800 */
[----:B------:R-:W-:Y:S01]  /*8e10*/  @!PT LDS RZ, [RZ] ;  /* 0x00000000fffff984 */ /* 0x000fe20000000800 */
[----:B------:R-:W-:Y:S01]  /*8e20*/  @!PT LDS RZ, [RZ] ;  /* 0x00000000fffff984 */ /* 0x000fe20000000800 */
[----:B------:R0:W-:Y:S06]  /*8e30*/  MEMBAR.ALL.CTA ;  /* 0x0000000000007992 */ /* 0x0001ec0000008000 */
[----:B0-----:R-:W0:Y:S02]  /*8e40*/  FENCE.VIEW.ASYNC.S ;  /* 0x00000000000073c6 */ /* 0x001e240000000000 */
[----:B0-----:R0:W-:Y:S01]  /*8e50*/  BAR.SYNC.DEFER_BLOCKING R94, 0x80 ;  /* 0x0002005e0000751d */ /* 0x0011e20000010000 */
[----:B------:R-:W-:-:S02]  /*8e60*/  ISETP.NE.AND P4, PT, R200, 0x2, PT ;  /* 0x00000002c800780c */ /* 0x000fc40003f85270 */
[----:B------:R-:W-:Y:S02]  /*8e70*/  @!P0 PRMT R88, RZ, 0x654, R88 ;  /* 0x00000654ff588816 */ /* 0x000fe40000000058 */
[----:B-1----:R-:W-:Y:S02]  /*8e80*/  SEL R11, RZ, 0x1, P4 ;  /* 0x00000001ff0b7807 */ /* 0x002fe40002000000 */
[----:B------:R-:W-:Y:S01]  /*8e90*/  SEL R200, R200, RZ, P4 ;  /* 0x000000ffc8c87207 */ /* 0x000fe20002000000 */
[----:B------:R0:W-:Y:S01]  /*8ea0*/  @!P0 SYNCS.ARRIVE.TRANS64.RED.A1T0 RZ, [R88+URZ], RZ ;  /* 0x000000ff58ff89a7 */ /* 0x0001e2000810043f */
[----:B------:R-:W-:Y:S02]  /*8eb0*/  PLOP3.LUT P0, PT, PT, PT, PT, 0x8, 0x0 ;  /* 0x000000000000781c */ /* 0x000fe40003f0e170 */
[----:B---3--:R-:W-:-:S05]  /*8ec0*/  LOP3.LUT R12, R12, R11, RZ, 0x3c, !PT ;  /* 0x0000000b0c0c7212 */ /* 0x008fca00078e3cff */
[----:B------:R0:W-:Y:S01]  /*8ed0*/  STL [R1+0x4c], R12 ;  /* 0x00004c0c01007387 */ /* 0x0001e20000100800 */
[----:B------:R-:W-:Y:S05]  /*8ee0*/  @P3 BRA `(.L_x_1637) ;  /* 0xffffffa000243947 */ /* 0x000fea000383ffff */
.L_x_1551:
[----:B------:R-:W3:Y:S01]  /*8ef0*/  LDL R11, [R1+0x58] ;  /* 0x00005800010b7983 */ /* 0x000ee20000100800 */
[----:B------:R-:W1:Y:S01]  /*8f00*/  LDC R0, c[0x0][0x448] ;  /* 0x00011200ff007b82 */ /* 0x000e620000000800 */
[----:B------:R-:W-:Y:S01]  /*8f10*/  IADD3 R7, R220, 0x1, -R219 ;  /* 0x00000001dc077810 */ /* 0x000fe20007ffe8db */
[----:B------:R-:W-:Y:S06]  /*8f20*/  BSSY B0, `(.L_x_1638) ;  /* 0x000000d000007945 */ /* 0x000fec0003800000 */
[----:B------:R-:W4:Y:S01]  /*8f30*/  LDC.64 R2, c[0x0][0x9e0] ;  /* 0x00027800ff027b82 */ /* 0x000f220000000a00 */
[----:B-1----:R-:W-:-:S02]  /*8f40*/  ISETP.NE.AND P1, PT, R0, 0x1, PT ;  /* 0x000000010000780c */ /* 0x002fc40003f25270 */
[----:B----4-:R-:W-:-:S11]  /*8f50*/  ISETP.GE.AND P2, PT, R3, 0x1, PT ;  /* 0x000000010300780c */ /* 0x010fd60003f46270 */
[----:B------:R-:W1:Y:S08]  /*8f60*/  @P1 LDC R5, c[0x0][0x44c] ;  /* 0x00011300ff051b82 */ /* 0x000e700000000800 */
[----:B------:R-:W4:Y:S01]  /*8f70*/  @P1 LDC R4, c[0x0][0x450] ;  /* 0x00011400ff041b82 */ /* 0x000f220000000800 */
[----:B---3--:R-:W-:-:S05]  /*8f80*/  IADD3 R0, R11, 0x7f, RZ ;  /* 0x0000007f0b007810 */ /* 0x008fca0007ffe0ff */
[----:B-1----:R-:W-:-:S05]  /*8f90*/  @P1 IMAD.HI.U32 R5, R0, R5, RZ ;  /* 0x0000000500051227 */ /* 0x002fca00078e00ff */
[----:B----4-:R-:W-:-:S05]  /*8fa0*/  @P1 SHF.R.U32.HI R0, RZ, R4, R5 ;  /* 0x00000004ff001219 */ /* 0x010fca0000011605 */
[----:B------:R-:W-:Y:S01]  /*8fb0*/  IMAD.IADD R7, R7, 0x1, R0 ;  /* 0x0000000107077824 */ /* 0x000fe200078e0200 */
[----:B------:R-:W-:Y:S06]  /*8fc0*/  @P0 BRA `(.L_x_1639) ;  /* 0x0000000000080947 */ /* 0x000fec0003800000 */
[----:B------:R-:W1:Y:S02]  /*8fd0*/  FENCE.VIEW.ASYNC.G ;  /* 0x00000000000073c6 */ /* 0x000e640000000100 */
[----:B-1----:R-:W-:Y:S06]  /*8fe0*/  BAR.ARV 0xc, 0x180 ;  /* 0x0306000000007b1d */ /* 0x002fec0000002000 */
.L_x_1639:
[----:B------:R-:W-:Y:S05]  /*8ff0*/  BSYNC B0 ;  /* 0x0000000000007941 */ /* 0x000fea0003800000 */
.L_x_1638:
[----:B------:R-:W-:Y:S01]  /*9000*/  IMAD.IADD R2, R7, 0x1, R2 ;  /* 0x0000000107027824 */ /* 0x000fe200078e0202 */
[----:B------:R-:W-:Y:S06]  /*9010*/  @!P2 BRA `(.L_x_1640) ;  /* 0x000000000048a947 */ /* 0x000fec0003800000 */
[C---:B------:R-:W-:Y:S01]  /*9020*/  ISETP.GT.AND P0, PT, R7.reuse, RZ, PT ;  /* 0x000000ff0700720c */ /* 0x040fe20003f04270 */
[----:B------:R-:W-:Y:S01]  /*9030*/  BSSY B0, `(.L_x_1641) ;  /* 0x000000e000007945 */ /* 0x000fe20003800000 */
[----:B------:R-:W-:-:S11]  /*9040*/  VIADD R0, R7, 0xffffffff ;  /* 0xffffffff07007836 */ /* 0x000fd60000000000 */
[----:B------:R-:W-:Y:S05]  /*9050*/  @P0 BRA `(.L_x_1642) ;  /* 0x00000000001c0947 */ /* 0x000fea0003800000 */
[----:B------:R-:W-:Y:S01]  /*9060*/  ISETP.NE.AND P0, PT, R3, 0x1, PT ;  /* 0x000000010300780c */ /* 0x000fe20003f05270 */
[----:B------:R-:W-:-:S12]  /*9070*/  IMAD.MOV R7, RZ, RZ, -R7 ;  /* 0x000000ffff077224 */ /* 0x000fd800078e0a07 */
[----:B------:R-:W1:Y:S02]  /*9080*/  @P0 LDC.64 R4, c[0x0][0x9e8] ;  /* 0x00027a00ff040b82 */ /* 0x000e640000000a00 */
[----:B-1----:R-:W-:-:S05]  /*9090*/  @P0 IMAD.HI.U32 R4, R7, R4, RZ ;  /* 0x0000000407040227 */ /* 0x002fca00078e00ff */
[----:B------:R-:W-:-:S04]  /*90a0*/  @P0 SHF.R.U32.HI R7, RZ, R5, R4 ;  /* 0x00000005ff070219 */ /* 0x000fc80000011604 */
[----:B------:R-:W-:Y:S01]  /*90b0*/  LOP3.LUT R0, RZ, R7, RZ, 0x33, !PT ;  /* 0x00000007ff007212 */ /* 0x000fe200078e33ff */
[----:B------:R-:W-:Y:S06]  /*90c0*/  BRA `(.L_x_1643) ;  /* 0x0000000000107947 */ /* 0x000fec0003800000 */
.L_x_1642:
[----:B------:R-:W-:-:S13]  /*90d0*/  ISETP.NE.AND P0, PT, R3, 0x1, PT ;  /* 0x000000010300780c */ /* 0x000fda0003f05270 */
[----:B------:R-:W1:Y:S02]  /*90e0*/  @P0 LDC.64 R4, c[0x0][0x9e8] ;  /* 0x00027a00ff040b82 */ /* 0x000e640000000a00 */
[----:B-1----:R-:W-:-:S05]  /*90f0*/  @P0 IMAD.HI.U32 R4, R0, R4, RZ ;  /* 0x0000000400040227 */ /* 0x002fca00078e00ff */
[----:B------:R-:W-:-:S07]  /*9100*/  @P0 SHF.R.U32.HI R0, RZ, R5, R4 ;  /* 0x00000005ff000219 */ /* 0x000fce0000011604 */
.L_x_1643:
[----:B------:R-:W-:Y:S05]  /*9110*/  BSYNC B0 ;  /* 0x0000000000007941 */ /* 0x000fea0003800000 */
.L_x_1641:
[----:B------:R-:W-:-:S05]  /*9120*/  IMAD R5, R0, R3, R3 ;  /* 0x0000000300057224 */ /* 0x000fca00078e0203 */
[----:B------:R-:W-:-:S07]  /*9130*/  VIMNMX R2, R2, R5, PT ;  /* 0x0000000502027248 */ /* 0x000fce0003fe0100 */
.L_x_1640:
[----:B------:R-:W1:Y:S01]  /*9140*/  @P1 LDC R0, c[0x0][0x44c] ;  /* 0x00011300ff001b82 */ /* 0x000e620000000800 */
[----:B------:R-:W-:Y:S01]  /*9150*/  VIADD R2, R2, 0x3f ;  /* 0x0000003f02027836 */ /* 0x000fe20000000000 */
[----:B------:R-:W-:Y:S01]  /*9160*/  MOV R7, R11 ;  /* 0x0000000b00077202 */ /* 0x000fe20000000f00 */
[----:B------:R-:W-:-:S03]  /*9170*/  ULDC UR4, c[0x0][0x9dc] ;  /* 0x0002770000047ab9 */ /* 0x000fc60000000800 */
[----:B------:R-:W-:Y:S02]  /*9180*/  SHF.R.S32.HI R5, RZ, 0x1f, R2 ;  /* 0x0000001fff057819 */ /* 0x000fe40000011402 */
[----:B------:R-:W3:Y:S02]  /*9190*/  @P1 LDC R9, c[0x0][0x450] ;  /* 0x00011400ff091b82 */ /* 0x000ee40000000800 */
[----:B------:R-:W-:Y:S01]  /*91a0*/  LEA.HI R5, R5, R2, RZ, 0x6 ;  /* 0x0000000205057211 */ /* 0x000fe200078f30ff */
[----:B-1----:R-:W-:-:S05]  /*91b0*/  @P1 IMAD.HI.U32 R0, R11, R0, RZ ;  /* 0x000000000b001227 */ /* 0x002fca00078e00ff */
[----:B---3--:R-:W-:Y:S02]  /*91c0*/  @P1 SHF.R.U32.HI R7, RZ, R9, R0 ;  /* 0x00000009ff071219 */ /* 0x008fe40000011600 */
        /* <DEDUP_REMOVED lines=10> */
[----:B------:R-:W1:Y:S02]  /*9270*/  @P0 LDC.64 R4, c[0x0][0x9e8] ;  /* 0x00027a00ff040b82 */ /* 0x000e640000000a00 */
[----:B-1----:R-:W-:-:S05]  /*9280*/  @P0 IMAD.HI.U32 R4, R7, R4, RZ ;  /* 0x0000000407040227 */ /* 0x002fca00078e00ff */
[----:B------:R-:W-:-:S04]  /*9290*/  @P0 SHF.R.U32.HI R7, RZ, R5, R4 ;  /* 0x00000005ff070219 */ /* 0x000fc80000011604 */
[----:B------:R-:W-:Y:S01]  /*92a0*/  LOP3.LUT R2, RZ, R7, RZ, 0x33, !PT ;  /* 0x00000007ff027212 */ /* 0x000fe200078e33ff */
[----:B------:R-:W-:Y:S06]  /*92b0*/  BRA `(.L_x_1647) ;  /* 0x0000000000107947 */ /* 0x000fec0003800000 */
.L_x_1646:
[----:B------:R-:W-:-:S13]  /*92c0*/  ISETP.NE.AND P0, PT, R3, 0x1, PT ;  /* 0x000000010300780c */ /* 0x000fda0003f05270 */
[----:B------:R-:W1:Y:S02]  /*92d0*/  @P0 LDC.64 R4, c[0x0][0x9e8] ;  /* 0x00027a00ff040b82 */ /* 0x000e640000000a00 */
[----:B-1----:R-:W-:-:S05]  /*92e0*/  @P0 IMAD.HI.U32 R4, R2, R4, RZ ;  /* 0x0000000402040227 */ /* 0x002fca00078e00ff */
[----:B------:R-:W-:-:S07]  /*92f0*/  @P0 SHF.R.U32.HI R2, RZ, R5, R4 ;  /* 0x00000005ff020219 */ /* 0x000fce0000011604 */
.L_x_1647:
[----:B------:R-:W-:Y:S05]  /*9300*/  BSYNC B0 ;  /* 0x0000000000007941 */ /* 0x000fea0003800000 */
.L_x_1645:
[----:B------:R-:W-:-:S05]  /*9310*/  IMAD R3, R2, R3, RZ ;  /* 0x0000000302037224 */ /* 0x000fca00078e02ff */
[----:B------:R-:W-:-:S07]  /*9320*/  VIMNMX R0, R0, R3, !PT ;  /* 0x0000000300007248 */ /* 0x000fce0007fe0100 */
.L_x_1644:
[----:B------:R-:W-:Y:S01]  /*9330*/  SHF.R.S32.HI R3, RZ, 0x1f, R0 ;  /* 0x0000001fff037819 */ /* 0x000fe20000011400 */
[----:B------:R-:W-:Y:S01]  /*9340*/  BSSY B0, `(.L_x_1648) ;  /* 0x0000027000007945 */ /* 0x000fe20003800000 */
[----:B------:R-:W-:Y:S02]  /*9350*/  IMAD.MOV.U32 R93, RZ, RZ, RZ ;  /* 0x000000ffff5d7224 */ /* 0x000fe400078e00ff */
[----:B------:R-:W-:-:S04]  /*9360*/  LEA.HI R3, R3, R0, RZ, 0x6 ;  /* 0x0000000003037211 */ /* 0x000fc800078f30ff */
[----:B------:R-:W-:-:S04]  /*9370*/  SHF.R.S32.HI R3, RZ, 0x6, R3 ;  /* 0x00000006ff037819 */ /* 0x000fc80000011403 */
[----:B------:R-:W-:-:S04]  /*9380*/  VIMNMX R9, RZ, R3, !PT ;  /* 0x00000003ff097248 */ /* 0x000fc80007fe0100 */
[----:B------:R-:W-:-:S13]  /*9390*/  ISETP.GT.AND P0, PT, R6, R9, PT ;  /* 0x000000090600720c */ /* 0x000fda0003f04270 */
[----:B------:R-:W-:Y:S05]  /*93a0*/  @!P0 BRA `(.L_x_1649) ;  /* 0x0000000000808947 */ /* 0x000fea0003800000 */
[----:B------:R-:W3:Y:S01]  /*93b0*/  LDL R2, [R1+0x84] ;  /* 0x0000840001027983 */ /* 0x000ee20000100800 */
[----:B------:R-:W-:Y:S01]  /*93c0*/  ULDC UR4, c[0x0][0x9f0] ;  /* 0x00027c0000047ab9 */ /* 0x000fe20000000800 */
[----:B---3--:R-:W-:-:S04]  /*93d0*/  ISETP.NE.AND P0, PT, R2, RZ, PT ;  /* 0x000000ff0200720c */ /* 0x008fc80003f05270 */
[----:B------:R-:W-:-:S04]  /*93e0*/  SEL R11, R2, UR4, P0 ;  /* 0x00000004020b7c07 */ /* 0x000fc80008000000 */
[-C--:B------:R-:W-:Y:S02]  /*93f0*/  IABS R5, R11.reuse ;  /* 0x0000000b00057213 */ /* 0x080fe40000000000 */
[----:B------:R-:W-:Y:S02]  /*9400*/  IADD3 R0, R11, -0x1, R6 ;  /* 0xffffffff0b007810 */ /* 0x000fe40007ffe006 */
[----:B------:R-:W1:Y:S01]  /*9410*/  I2F.RP R4, R5 ;  /* 0x0000000500047306 */ /* 0x000e620000209400 */
[----:B------:R-:W-:Y:S02]  /*9420*/  IABS R10, R11 ;  /* 0x0000000b000a7213 */ /* 0x000fe40000000000 */
[----:B------:R-:W-:-:S05]  /*9430*/  IADD3 R0, -R9, R0, RZ ;  /* 0x0000000009007210 */ /* 0x000fca0007ffe1ff */
[----:B-1----:R-:W1:Y:S02]  /*9440*/  MUFU.RCP R4, R4 ;  /* 0x0000000400047308 */ /* 0x002e640000001000 */
[----:B-1----:R-:W-:Y:S02]  /*9450*/  VIADD R2, R4, 0xffffffe ;  /* 0x0ffffffe04027836 */ /* 0x002fe40000000000 */
[----:B------:R-:W-:-:S04]  /*9460*/  IMAD.MOV R4, RZ, RZ, -R10 ;  /* 0x000000ffff047224 */ /* 0x000fc800078e0a0a */
[----:B------:R1:W3:Y:S02]  /*9470*/  F2I.FTZ.U32.TRUNC.NTZ R3, R2 ;  /* 0x0000000200037305 */ /* 0x0002e4000021f000 */
[----:B-1----:R-:W-:Y:S02]  /*9480*/  IMAD.MOV.U32 R2, RZ, RZ, RZ ;  /* 0x000000ffff027224 */ /* 0x002fe400078e00ff */
[----:B---3--:R-:W-:-:S04]  /*9490*/  IMAD.MOV R8, RZ, RZ, -R3 ;  /* 0x000000ffff087224 */ /* 0x008fc800078e0a03 */
[----:B------:R-:W-:Y:S01]  /*94a0*/  IMAD R7, R8, R5, RZ ;  /* 0x0000000508077224 */ /* 0x000fe200078e02ff */
[----:B------:R-:W-:Y:S02]  /*94b0*/  IABS R8, R0 ;  /* 0x0000000000087213 */ /* 0x000fe40000000000 */
[----:B------:R-:W-:Y:S01]  /*94c0*/  LOP3.LUT R0, R0, R11, RZ, 0x3c, !PT ;  /* 0x0000000b00007212 */ /* 0x000fe200078e3cff */
[----:B------:R-:W-:-:S03]  /*94d0*/  IMAD.HI.U32 R3, R3, R7, R2 ;  /* 0x0000000703037227 */ /* 0x000fc600078e0002 */
[----:B------:R-:W-:Y:S01]  /*94e0*/  ISETP.GE.AND P2, PT, R0, RZ, PT ;  /* 0x000000ff0000720c */ /* 0x000fe20003f46270 */
        /* <DEDUP_REMOVED lines=12> */
.L_x_1649:
[----:B------:R-:W-:Y:S05]  /*95b0*/  BSYNC B0 ;  /* 0x0000000000007941 */ /* 0x000fea0003800000 */
.L_x_1648:
        /* <DEDUP_REMOVED lines=31> */
[----:B0-----:R-:W-:Y:S02]  /*97b0*/  CS2R R94, SRZ ;  /* 0x00000000005e7805 */ /* 0x001fe4000001ff00 */
        /* <DEDUP_REMOVED lines=25> */
[----:B-----5:R-:W-:Y:S02]  /*9950*/  CS2R R42, SRZ ;  /* 0x00000000002a7805 */ /* 0x020fe4000001ff00 */
[----:B------:R-:W-:Y:S02]  /*9960*/  CS2R R40, SRZ ;  /* 0x0000000000287805 */ /* 0x000fe4000001ff00 */
[----:B--2---:R-:W-:Y:S02]  /*9970*/  CS2R R38, SRZ ;  /* 0x0000000000267805 */ /* 0x004fe4000001ff00 */
[----:B------:R-:W-:-:S02]  /*9980*/  CS2R R36, SRZ ;  /* 0x0000000000247805 */ /* 0x000fc4000001ff00 */
[----:B------:R-:W-:Y:S02]  /*9990*/  CS2R R34, SRZ ;  /* 0x0000000000227805 */ /* 0x000fe4000001ff00 */
[----:B------:R-:W-:Y:S02]  /*99a0*/  CS2R R32, SRZ ;  /* 0x0000000000207805 */ /* 0x000fe4000001ff00 */
[----:B------:R-:W-:Y:S02]  /*99b0*/  CS2R R30, SRZ ;  /* 0x00000000001e7805 */ /* 0x000fe4000001ff00 */
[----:B------:R-:W-:Y:S02]  /*99c0*/  CS2R R28, SRZ ;  /* 0x00000000001c7805 */ /* 0x000fe4000001ff00 */
[----:B------:R-:W-:Y:S02]  /*99d0*/  CS2R R4, SRZ ;  /* 0x0000000000047805 */ /* 0x000fe4000001ff00 */
[----:B------:R-:W-:Y:S01]  /*99e0*/  CS2R R152, SRZ ;  /* 0x0000000000987805 */ /* 0x000fe2000001ff00 */
[----:B---3--:R-:W-:-:S05]  /*99f0*/  IMAD R0, R0, R93, R9 ;  /* 0x0000005d00007224 */ /* 0x008fca00078e0209 */
[----:B------:R0:W-:Y:S01]  /*9a00*/  STL [R1+0x78], R0 ;  /* 0x0000780001007387 */ /* 0x0001e20000100800 */
[----:B------:R-:W-:-:S04]  /*9a10*/  VIADDMNMX R93, R0, R93, R6, PT ;  /* 0x0000005d005d7246 */ /* 0x000fc80003800106 */
[----:B------:R-:W-:-:S13]  /*9a20*/  ISETP.GT.AND P1, PT, R93, R0, PT ;  /* 0x000000005d00720c */ /* 0x000fda0003f24270 */
[----:B0-----:R-:W-:Y:S05]  /*9a30*/  @!P1 BRA `(.L_x_1650) ;  /* 0x0000015800889947 */ /* 0x001fea0003800000 */
[----:B------:R-:W0:Y:S01]  /*9a40*/  S2R R0, SR_TID.X ;  /* 0x0000000000007919 */ /* 0x000e220000002100 */
[----:B------:R-:W-:Y:S01]  /*9a50*/  BSSY B6, `(.L_x_1651) ;  /* 0x0000020000067945 */ /* 0x000fe20003800000 */
[----:B0-----:R-:W-:-:S05]  /*9a60*/  VIADD R0, R0, 0xffffff80 ;  /* 0xffffff8000007836 */ /* 0x001fca0000000000 */
[----:B------:R-:W-:-:S04]  /*9a70*/  SHF.R.S32.HI R3, RZ, 0x1f, R0 ;  /* 0x0000001fff037819 */ /* 0x000fc80000011400 */
[----:B------:R-:W-:-:S04]  /*9a80*/  LEA.HI R3, R3, R0, RZ, 0x7 ;  /* 0x0000000003037211 */ /* 0x000fc800078f38ff */
[----:B------:R-:W-:-:S06]  /*9a90*/  SHF.R.S32.HI R0, RZ, 0x7, R3 ;  /* 0x00000007ff007819 */ /* 0x000fcc0000011403 */
[----:B------:R-:W0:Y:S02]  /*9aa0*/  SHFL.IDX PT, R0, R0, RZ, 0x1f ;  /* 0x00001fff00007589 */ /* 0x000e2400000e0000 */
[----:B0-----:R-:W-:-:S04]  /*9ab0*/  LEA.HI R2, R0, R0, RZ, 0x1 ;  /* 0x0000000000027211 */ /* 0x001fc800078f08ff */
[----:B------:R-:W-:Y:S01]  /*9ac0*/  LOP3.LUT R3, R2, 0x1e, RZ, 0xc0, !PT ;  /* 0x0000001e02037812 */ /* 0x000fe200078ec0ff */
[----:B------:R-:W-:-:S04]  /*9ad0*/  VIADD R2, R17, 0x10400 ;  /* 0x0001040011027836 */ /* 0x000fc80000000000 */
[----:B------:R-:W-:Y:S01]  /*9ae0*/  IMAD.IADD R3, R0, 0x1, -R3 ;  /* 0x0000000100037824 */ /* 0x000fe200078e0a03 */
[----:B------:R-:W-:-:S04]  /*9af0*/  LOP3.LUT P0, RZ, R2, 0x3ff, RZ, 0xc0, !PT ;  /* 0x000003ff02ff7812 */ /* 0x000fc8000780c0ff */
[----:B------:R-:W-:Y:S02]  /*9b00*/  LEA R3, R3, R2, 0xd ;  /* 0x0000000203037211 */ /* 0x000fe400078e68ff */
[----:B------:R-:W-:Y:S02]  /*9b10*/  P2R R24, PR, RZ, 0x1 ;  /* 0x00000001ff187803 */ /* 0x000fe40000000000 */
[----:B------:R-:W-:-:S04]  /*9b20*/  SHF.R.U32.HI R2, RZ, 0x4, R3 ;  /* 0x00000004ff027819 */ /* 0x000fc80000011603 */
[----:B------:R-:W-:Y:S01]  /*9b30*/  LOP3.LUT R2, R2, 0x3fff, RZ, 0xc0, !PT ;  /* 0x00003fff02027812 */ /* 0x000fe200078ec0ff */
[----:B------:R-:W-:Y:S06]  /*9b40*/  @!P0 BRA `(.L_x_1652) ;  /* 0x0000000000408947 */ /* 0x000fec0003800000 */
[----:B------:R-:W-:Y:S01]  /*9b50*/  MOV R14, 0x0 ;  /* 0x00000000000e7802 */ /* 0x000fe20000000f00 */
[----:B------:R-:W-:Y:S01]  /*9b60*/  ULDC.64 UR4, c[0x4][0xa8] ;  /* 0x01002a0000047ab9 */ /* 0x000fe20000000a00 */
[----:B------:R-:W-:Y:S01]  /*9b70*/  ULDC.64 UR6, c[0x4][0xb0] ;  /* 0x01002c0000067ab9 */ /* 0x000fe20000000a00 */
[----:B------:R-:W-:Y:S02]  /*9b80*/  IMAD.U32 R4, RZ, RZ, UR4 ;  /* 0x00000004ff047e24 */ /* 0x000fe4000f8e00ff */
        /* <DEDUP_REMOVED lines=8> */
[----:B------:R-:W-:Y:S02]  /*9c10*/  IMAD.MOV.U32 R12, RZ, RZ, 0x1 ;  /* 0x00000001ff0c7424 */ /* 0x000fe400078e00ff */
[----:B------:R-:W-:-:S07]  /*9c20*/  IMAD.MOV.U32 R13, RZ, RZ, RZ ;  /* 0x000000ffff0d7224 */ /* 0x000fce00078e00ff */
[----:B------:R-:W-:-:S07]  /*9c30*/  LEPC R20, `(.L_x_1652) ;  /* 0x000000001014794e */ /* 0x000fce0000000000 */
[----:B0-----:R-:W-:Y:S05]  /*9c40*/  CALL.ABS.NOINC R14 ;  /* 0x000000000e007343 */ /* 0x001fea0003c00000 */
.L_x_1652:
[----:B------:R-:W-:Y:S05]  /*9c50*/  BSYNC B6 ;  /* 0x0000000000067941 */ /* 0x000fea0003800000 */
.L_x_1651:
        /* <DEDUP_REMOVED lines=13> */
.L_x_1656:
[----:B-1----:R1:W2:Y:S02]  /*9d30*/  SYNCS.PHASECHK.TRANS64.TRYWAIT P0, [R17+URZ+0x30800], R0 ;  /* 0x03080000110075a7 */ /* 0x0022a4000800017f */
[----:B--2---:R-:W-:Y:S05]  /*9d40*/  @!P0 NANOSLEEP.SYNCS 0x989680 ;  /* 0x009896800000895d */ /* 0x004fea0003900000 */
[----:B------:R-:W2:Y:S02]  /*9d50*/  @!P0 SYNCS.PHASECHK.TRANS64 P0, [R17+URZ+0x30800], R0 ;  /* 0x03080000110085a7 */ /* 0x000ea4000800007f */
[----:B--2---:R-:W-:Y:S05]  /*9d60*/  @!P0 BRA `(.L_x_1656) ;  /* 0xfffffffc00f08947 */ /* 0x004fea000383ffff */
.L_x_1655:
[----:B------:R-:W-:Y:S05]  /*9d70*/  BSYNC B0 ;  /* 0x0000000000007941 */ /* 0x000fea0003800000 */
.L_x_1654:
[----:B------:R-:W-:Y:S05]  /*9d80*/  BRA `(.L_x_1657) ;  /* 0x0000009400887947 */ /* 0x000fea0003800000 */
.L_x_1653:
[----:B------:R-:W-:Y:S01]  /*9d90*/  ISETP.NE.AND P0, PT, R24, RZ, PT ;  /* 0x000000ff1800720c */ /* 0x000fe20003f05270 */
[----:B------:R-:W-:Y:S01]  /*9da0*/  ULDC.64 UR6, c[0x0][0x408] ;  /* 0x0001020000067ab9 */ /* 0x000fe20000000a00 */
[----:B------:R-:W-:Y:S01]  /*9db0*/  SHF.R.S32.HI R0, RZ, 0x1f, R92 ;  /* 0x0000001fff007819 */ /* 0x000fe2000001145c */
[----:B------:R-:W-:Y:S01]  /*9dc0*/  ULDC.64 UR4, c[0x0][0x3f8] ;  /* 0x0000fe0000047ab9 */ /* 0x000fe20000000a00 */
[----:B------:R-:W-:Y:S01]  /*9dd0*/  IMAD.WIDE.U32 R26, R92, UR6, RZ ;  /* 0x000000065c1a7c25 */ /* 0x000fe2000f8e00ff */
[----:B------:R-:W-:Y:S03]  /*9de0*/  BSSY B6, `(.L_x_1658) ;  /* 0x0000019000067945 */ /* 0x000fe60003800000 */
[C---:B------:R-:W-:Y:S02]  /*9df0*/  IMAD R5, R0.reuse, UR6, RZ ;  /* 0x0000000600057c24 */ /* 0x040fe4000f8e02ff */
[----:B------:R-:W-:-:S02]  /*9e00*/  IMAD R3, R0, UR4, RZ ;  /* 0x0000000400037c24 */ /* 0x000fc4000f8e02ff */
[C---:B------:R-:W-:Y:S02]  /*9e10*/  IMAD R5, R92.reuse, UR7, R5 ;  /* 0x000000075c057c24 */ /* 0x040fe4000f8e0205 */
[----:B------:R-:W-:-:S03]  /*9e20*/  IMAD.WIDE.U32 R24, R92, UR4, RZ ;  /* 0x000000045c187c25 */ /* 0x000fc6000f8e00ff */
[----:B------:R-:W-:Y:S01]  /*9e30*/  IADD3 R29, R5, R27, RZ ;  /* 0x0000001b051d7210 */ /* 0x000fe20007ffe0ff */
[----:B------:R-:W-:-:S04]  /*9e40*/  IMAD R3, R92, UR5, R3 ;  /* 0x000000055c037c24 */ /* 0x000fc8000f8e0203 */
[----:B------:R-:W-:Y:S01]  /*9e50*/  IMAD.IADD R33, R3, 0x1, R25 ;  /* 0x0000000103217824 */ /* 0x000fe200078e0219 */
        /* <DEDUP_REMOVED lines=17> */
.L_x_1659:
[----:B------:R-:W-:Y:S05]  /*9f70*/  BSYNC B6 ;  /* 0x0000000000067941 */ /* 0x000fea0003800000 */
.L_x_1658:
[----:B------:R-:W2:Y:S01]  /*9f80*/  LDL R28, [R1+0x58] ;  /* 0x00005800011c7983 */ /* 0x000ea20000100800 */
[----:B------:R-:W-:-:S03]  /*9f90*/  ULDC.U8 UR4, c[0x0][0x410] ;  /* 0x0001040000047ab9 */ /* 0x000fc60000000000 */
[----:B------:R-:W2:Y:S04]  /*9fa0*/  LDL R21, [R1+0xc] ;  /* 0x00000c0001157983 */ /* 0x000ea80000100800 */
[----:B------:R-:W3:Y:S01]  /*9fb0*/  LDL R20, [R1+0x80] ;  /* 0x0000800001147983 */ /* 0x000ee20000100800 */
[----:B------:R-:W-:Y:S01]  /*9fc0*/  ISETP.NE.AND P0, PT, RZ, UR4, PT ;  /* 0x00000004ff007c0c */ /* 0x000fe2000bf05270 */
[----:B------:R-:W-:Y:S01]  /*9fd0*/  BSSY B0, `(.L_x_1660) ;  /* 0x0000935000007945 */ /* 0x000fe20003800000 */
[----:B--2---:R-:W-:-:S04]  /*9fe0*/  IMAD.IADD R0, R21, 0x1, R28 ;  /* 0x0000000115007824 */ /* 0x004fc800078e021c */
[----:B---3--:R-:W-:-:S07]  /*9ff0*/  IMAD R3, R20, 0x20, R0 ;  /* 0x0000002014037824 */ /* 0x008fce00078e0200 */
[----:B------:R-:W-:Y:S05]  /*a000*/  @!P0 BRA `(.L_x_1661) ;  /* 0x00000048007c8947 */ /* 0x000fea0003800000 */
[----:B------:R-:W0:Y:S01]  /*a010*/  LDC R10, c[0x0][0x448] ;  /* 0x00011200ff0a7b82 */ /* 0x000e220000000800 */
[----:B------:R-:W-:Y:S01]  /*a020*/  ULDC.64 UR4, c[0x0][0x3f8] ;  /* 0x0000fe0000047ab9 */ /* 0x000fe20000000a00 */
[----:B------:R-:W-:Y:S01]  /*a030*/  MOV R32, R24 ;  /* 0x0000001800207202 */ /* 0x000fe20000000f00 */
[----:B------:R-:W-:Y:S01]  /*a040*/  ULDC.64 UR6, c[0x0][0x408] ;  /* 0x0001020000067ab9 */ /* 0x000fe20000000a00 */
[----:B0-----:R-:W-:-:S13]  /*a050*/  ISETP.NE.AND P0, PT, R10, 0x1, PT ;  /* 0x000000010a00780c */ /* 0x001fda0003f05270 */
[----:B------:R-:W0:Y:S08]  /*a060*/  @P0 LDC R4, c[0x0][0x44c] ;  /* 0x00011300ff040b82 */ /* 0x000e300000000800 */
[----:B------:R-:W1:Y:S01]  /*a070*/  @P0 LDC R5, c[0x0][0x450] ;  /* 0x00011400ff050b82 */ /* 0x000e620000000800 */
[----:B0-----:R-:W-:-:S05]  /*a080*/  @P0 IMAD.HI.U32 R4, R3, R4, RZ ;  /* 0x0000000403040227 */ /* 0x001fca00078e00ff */
[----:B-1----:R-:W-:Y:S01]  /*a090*/  @P0 SHF.R.U32.HI R3, RZ, R5, R4 ;  /* 0x00000005ff030219 */ /* 0x002fe20000011604 */
[----:B------:R-:W-:Y:S02]  /*a0a0*/  IMAD.MOV.U32 R4, RZ, RZ, R26 ;  /* 0x000000ffff047224 */ /* 0x000fe400078e001a */
[----:B------:R-:W-:Y:S01]  /*a0b0*/  IMAD.MOV.U32 R5, RZ, RZ, R29 ;  /* 0x000000ffff057224 */ /* 0x000fe200078e001d */
[----:B------:R-:W-:Y:S01]  /*a0c0*/  SHF.R.S32.HI R6, RZ, 0x1f, R3 ;  /* 0x0000001fff067819 */ /* 0x000fe20000011403 */
[----:B------:R-:W-:-:S04]  /*a0d0*/  IMAD.WIDE.U32 R32, R3, UR4, R32 ;  /* 0x0000000403207c25 */ /* 0x000fc8000f8e0020 */
[C---:B------:R-:W-:Y:S02]  /*a0e0*/  IMAD R8, R6.reuse, UR4, RZ ;  /* 0x0000000406087c24 */ /* 0x040fe4000f8e02ff */
[----:B------:R-:W-:Y:S02]  /*a0f0*/  IMAD R6, R6, UR6, RZ ;  /* 0x0000000606067c24 */ /* 0x000fe4000f8e02ff */
[C---:B------:R-:W-:Y:S01]  /*a100*/  IMAD R7, R3.reuse, UR5, R8 ;  /* 0x0000000503077c24 */ /* 0x040fe2000f8e0208 */
[----:B------:R-:W-:Y:S01]  /*a110*/  ULDC.64 UR4, c[0x0][0x3e8] ;  /* 0x0000fa0000047ab9 */ /* 0x000fe20000000a00 */
[C---:B------:R-:W-:Y:S01]  /*a120*/  IMAD.WIDE.U32 R4, R3.reuse, UR6, R4 ;  /* 0x0000000603047c25 */ /* 0x040fe2000f8e0004 */
[----:B------:R-:W-:Y:S01]  /*a130*/  LEA R30, P0, R32, UR4, 0x1 ;  /* 0x00000004201e7c11 */ /* 0x000fe2000f8008ff */
[----:B------:R-:W-:Y:S02]  /*a140*/  UMOV UR4, 0xffffffff ;  /* 0xffffffff00047882 */ /* 0x000fe40000000000 */
[----:B------:R-:W-:Y:S01]  /*a150*/  IMAD R9, R3, UR7, R6 ;  /* 0x0000000703097c24 */ /* 0x000fe2000f8e0206 */
[----:B------:R-:W-:Y:S01]  /*a160*/  ULDC.64 UR6, c[0x0][0x400] ;  /* 0x0001000000067ab9 */ /* 0x000fe20000000a00 */
[----:B------:R-:W-:Y:S01]  /*a170*/  IMAD.IADD R3, R33, 0x1, R7 ;  /* 0x0000000121037824 */ /* 0x000fe200078e0207 */
[----:B------:R-:W-:Y:S01]  /*a180*/  LEA R31, P1, R4, UR6, 0x1 ;  /* 0x00000006041f7c11 */ /* 0x000fe2000f8208ff */
[----:B------:R-:W-:-:S03]  /*a190*/  IMAD.IADD R33, R5, 0x1, R9 ;  /* 0x0000000105217824 */ /* 0x000fc600078e0209 */
[----:B------:R-:W-:Y:S02]  /*a1a0*/  LEA.HI.X R32, R32, UR5, R3, 0x1, P0 ;  /* 0x0000000520207c11 */ /* 0x000fe400080f0c03 */
[----:B------:R-:W-:Y:S01]  /*a1b0*/  LEA.HI.X R33, R4, UR7, R33, 0x1, P1 ;  /* 0x0000000704217c11 */ /* 0x000fe200088f0c21 */
[----:B------:R-:W-:Y:S06]  /*a1c0*/  BRA.DIV UR4, `(.L_x_1662) ;  /* 0x0000022a04447947 */ /* 0x000fec000b800000 */
[----:B------:R0:W1:Y:S04]  /*a1d0*/  SHFL.IDX PT, R9, R32, RZ, 0x181f ;  /* 0x00181fff20097589 */ /* 0x00006800000e0000 */
[----:B------:R0:W2:Y:S04]  /*a1e0*/  SHFL.IDX PT, R8, R30, RZ, 0x181f ;  /* 0x00181fff1e087589 */ /* 0x0000a800000e0000 */
[----:B------:R0:W3:Y:S04]  /*a1f0*/  SHFL.IDX PT, R26, R33, RZ, 0x181f ;  /* 0x00181fff211a7589 */ /* 0x0000e800000e0000 */
[----:B------:R0:W4:Y:S02]  /*a200*/  SHFL.IDX PT, R5, R31, RZ, 0x181f ;  /* 0x00181fff1f057589 */ /* 0x00012400000e0000 */
.L_x_2029:
[----:B------:R-:W-:Y:S01]  /*a210*/  IMAD R3, R219, R10, RZ ;  /* 0x0000000adb037224 */ /* 0x000fe200078e02ff */
[----:B------:R-:W-:Y:S01]  /*a220*/  BSSY B1, `(.L_x_1663) ;  /* 0x000003c000017945 */ /* 0x000fe20003800000 */
[----:B------:R-:W-:Y:S02]  /*a230*/  CS2R R62, SRZ ;  /* 0x00000000003e7805 */ /* 0x000fe4000001ff00 */
[----:B------:R-:W-:Y:S02]  /*a240*/  CS2R R66, SRZ ;  /* 0x0000000000427805 */ /* 0x000fe4000001ff00 */
[----:B------:R-:W-:Y:S02]  /*a250*/  CS2R R70, SRZ ;  /* 0x0000000000467805 */ /* 0x000fe4000001ff00 */
[----:B------:R-:W-:Y:S02]  /*a260*/  ISETP.GE.AND P0, PT, R0, R3, PT ;  /* 0x000000030000720c */ /* 0x000fe40003f06270 */
[----:B------:R-:W-:-:S02]  /*a270*/  CS2R R74, SRZ ;  /* 0x00000000004a7805 */ /* 0x000fc4000001ff00 */
[----:B------:R-:W-:Y:S02]  /*a280*/  CS2R R64, SRZ ;  /* 0x0000000000407805 */ /* 0x000fe4000001ff00 */
[----:B------:R-:W-:Y:S02]  /*a290*/  CS2R R68, SRZ ;  /* 0x0000000000447805 */ /* 0x000fe4000001ff00 */
[----:B------:R-:W-:Y:S02]  /*a2a0*/  CS2R R72, SRZ ;  /* 0x0000000000487805 */ /* 0x000fe4000001ff00 */
[----:B------:R-:W-:-:S03]  /*a2b0*/  CS2R R76, SRZ ;  /* 0x00000000004c7805 */ /* 0x000fc6000001ff00 */
[----:B------:R-:W-:Y:S05]  /*a2c0*/  @P0 BRA `(.L_x_1664) ;  /* 0x0000000000c40947 */ /* 0x000fea0003800000 */
[----:B------:R-:W3:Y:S01]  /*a2d0*/  LDL R7, [R1+0x30] ;  /* 0x0000300001077983 */ /* 0x000ee20000100800 */
[----:B------:R-:W-:-:S03]  /*a2e0*/  ULDC UR4, c[0x0][0x3f4] ;  /* 0x0000fd0000047ab9 */ /* 0x000fc60000000800 */
[----:B------:R-:W4:Y:S04]  /*a2f0*/  LDL R4, [R1+0x34] ;  /* 0x0000340001047983 */ /* 0x000f280000100800 */
[----:B------:R-:W4:Y:S04]  /*a300*/  LDL R29, [R1+0x48] ;  /* 0x00004800011d7983 */ /* 0x000f280000100800 */
[----:B------:R-:W4:Y:S04]  /*a310*/  LDL R6, [R1+0x98] ;  /* 0x0000980001067983 */ /* 0x000f280000100800 */
[----:B------:R-:W4:Y:S04]  /*a320*/  LDL R11, [R1+0x9c] ;  /* 0x00009c00010b7983 */ /* 0x000f280000100800 */
[----:B------:R-:W4:Y:S01]  /*a330*/  LDL R34, [R1+0x94] ;  /* 0x0000940001227983 */ /* 0x000f220000100800 */
[----:B------:R-:W-:-:S02]  /*a340*/  ISETP.GE.AND P3, PT, R204, UR4, PT ;  /* 0x00000004cc007c0c */ /* 0x000fc4000bf66270 */
[----:B------:R-:W-:Y:S02]  /*a350*/  CS2R R74, SRZ ;  /* 0x00000000004a7805 */ /* 0x000fe4000001ff00 */
[----:B------:R-:W-:Y:S02]  /*a360*/  CS2R R76, SRZ ;  /* 0x00000000004c7805 */ /* 0x000fe4000001ff00 */
[----:B------:R-:W-:Y:S02]  /*a370*/  CS2R R70, SRZ ;  /* 0x0000000000467805 */ /* 0x000fe4000001ff00 */
[----:B------:R-:W-:Y:S02]  /*a380*/  CS2R R72, SRZ ;  /* 0x0000000000487805 */ /* 0x000fe4000001ff00 */
[----:B------:R-:W-:Y:S02]  /*a390*/  CS2R R66, SRZ ;  /* 0x0000000000427805 */ /* 0x000fe4000001ff00 */
[----:B------:R-:W-:Y:S01]  /*a3a0*/  CS2R R68, SRZ ;  /* 0x0000000000447805 */ /* 0x000fe2000001ff00 */
[----:B-12---:R-:W-:Y:S01]  /*a3b0*/  @!P3 IMAD.WIDE R20, R204, 0x2, R8 ;  /* 0x00000002cc14b825 */ /* 0x006fe200078e0208 */
[----:B------:R-:W-:-:S02]  /*a3c0*/  CS2R R62, SRZ ;  /* 0x00000000003e7805 */ /* 0x000fc4000001ff00 */
[----:B------:R-:W-:Y:S02]  /*a3d0*/  CS2R R64, SRZ ;  /* 0x0000000000407805 */ /* 0x000fe4000001ff00 */
[----:B------:R1:W5:Y:S01]  /*a3e0*/  @!P3 LD.E.64 R74, desc[UR60][R20.64] ;  /* 0x0000003c144ab980 */ /* 0x000362000c101b00 */
[----:B---3--:R-:W-:Y:S02]  /*a3f0*/  ISETP.GE.AND P2, PT, R7, UR4, PT ;  /* 0x0000000407007c0c */ /* 0x008fe4000bf46270 */
[----:B----4-:R-:W-:Y:S02]  /*a400*/  ISETP.GE.AND P1, PT, R4, UR4, PT ;  /* 0x0000000404007c0c */ /* 0x010fe4000bf26270 */
[----:B------:R-:W-:-:S09]  /*a410*/  ISETP.GE.AND P0, PT, R29, UR4, PT ;  /* 0x000000041d007c0c */ /* 0x000fd2000bf06270 */
[----:B------:R-:W-:Y:S02]  /*a420*/  @!P2 IMAD.SHL.U32 R12, R7, 0x2, RZ ;  /* 0x00000002070ca824 */ /* 0x000fe400078e00ff */
[C---:B------:R-:W-:Y:S02]  /*a430*/  @!P1 SHF.L.U64.HI R28, R4.reuse, 0x1, R6 ;  /* 0x00000001041c9819 */ /* 0x040fe40000010206 */
[----:B------:R-:W-:Y:S02]  /*a440*/  @!P1 SHF.L.U32 R4, R4, 0x1, RZ ;  /* 0x0000000104049819 */ /* 0x000fe400000006ff */
[CC--:B------:R-:W-:Y:S01]  /*a450*/  @!P2 IADD3 R14, P4, R8.reuse, R12.reuse, RZ ;  /* 0x0000000c080ea210 */ /* 0x0c0fe20007f9e0ff */
[----:B------:R-:W-:Y:S01]  /*a460*/  @!P0 IMAD.SHL.U32 R27, R29, 0x2, RZ ;  /* 0x000000021d1b8824 */ /* 0x000fe200078e00ff */
[----:B------:R-:W-:Y:S01]  /*a470*/  @!P2 SHF.L.U64.HI R11, R7, 0x1, R11 ;  /* 0x00000001070ba819 */ /* 0x000fe2000001020b */
[----:B------:R-:W-:Y:S01]  /*a480*/  @!P3 IMAD.MOV.U32 R6, RZ, RZ, R5 ;  /* 0x000000ffff06b224 */ /* 0x000fe200078e0005 */
[----:B------:R-:W-:Y:S01]  /*a490*/  @!P2 IADD3 R12, P6, R5, R12, RZ ;  /* 0x0000000c050ca210 */ /* 0x000fe20007fde0ff */
[----:B------:R-:W-:Y:S01]  /*a4a0*/  @!P3 IMAD.MOV.U32 R7, RZ, RZ, R26 ;  /* 0x000000ffff07b224 */ /* 0x000fe200078e001a */
[----:B------:R-:W-:Y:S01]  /*a4b0*/  @!P1 IADD3 R10, P5, R8, R4, RZ ;  /* 0x00000004080a9210 */ /* 0x000fe20007fbe0ff */
[----:B------:R-:W-:-:S02]  /*a4c0*/  @!P2 IMAD.X R15, R9, 0x1, R11, P4 ;  /* 0x00000001090fa824 */ /* 0x000fc400020e060b */
[----:B------:R-:W-:-:S04]  /*a4d0*/  @!P3 IMAD.WIDE R24, R204, 0x2, R6 ;  /* 0x00000002cc18b825 */ /* 0x000fc800078e0206 */
[----:B------:R-:W-:Y:S01]  /*a4e0*/  @!P2 IMAD.X R13, R26, 0x1, R11, P6 ;  /* 0x000000011a0da824 */ /* 0x000fe200030e060b */
[-C--:B------:R-:W-:Y:S01]  /*a4f0*/  @!P0 IADD3 R6, P6, R8, R27.reuse, RZ ;  /* 0x0000001b08068210 */ /* 0x080fe20007fde0ff */
[----:B------:R1:W5:Y:S01]  /*a500*/  @!P3 LD.E.64 R76, desc[UR60][R24.64] ;  /* 0x0000003c184cb980 */ /* 0x000362000c101b00 */
[----:B------:R-:W-:Y:S02]  /*a510*/  @!P1 IADD3.X R11, R9, R28, RZ, P5, !PT ;  /* 0x0000001c090b9210 */ /* 0x000fe40002ffe4ff */
[----:B------:R-:W-:Y:S01]  /*a520*/  @!P0 IADD3 R8, P5, R5, R27, RZ ;  /* 0x0000001b05088210 */ /* 0x000fe20007fbe0ff */
[----:B------:R1:W5:Y:S01]  /*a530*/  @!P2 LD.E.64 R70, desc[UR60][R14.64] ;  /* 0x0000003c0e46a980 */ /* 0x000362000c101b00 */
[----:B------:R-:W-:Y:S02]  /*a540*/  @!P0 SHF.L.U64.HI R27, R29, 0x1, R34 ;  /* 0x000000011d1b8819 */ /* 0x000fe40000010222 */
[----:B------:R-:W-:Y:S01]  /*a550*/  @!P1 IADD3 R4, P4, R5, R4, RZ ;  /* 0x0000000405049210 */ /* 0x000fe20007f9e0ff */
[----:B------:R1:W5:Y:S02]  /*a560*/  @!P2 LD.E.64 R72, desc[UR60][R12.64] ;  /* 0x0000003c0c48a980 */ /* 0x000364000c101b00 */
[----:B------:R-:W-:-:S02]  /*a570*/  @!P0 IMAD.X R7, R9, 0x1, R27, P6 ;  /* 0x0000000109078824 */ /* 0x000fc400030e061b */
[C---:B------:R-:W-:Y:S01]  /*a580*/  @!P1 IMAD.X R5, R26.reuse, 0x1, R28, P4 ;  /* 0x000000011a059824 */ /* 0x040fe200020e061c */
[----:B------:R1:W5:Y:S01]  /*a590*/  @!P1 LD.E.64 R66, desc[UR60][R10.64] ;  /* 0x0000003c0a429980 */ /* 0x000362000c101b00 */
[----:B------:R-:W-:-:S03]  /*a5a0*/  @!P0 IMAD.X R9, R26, 0x1, R27, P5 ;  /* 0x000000011a098824 */ /* 0x000fc600028e061b */
[----:B------:R1:W5:Y:S04]  /*a5b0*/  @!P1 LD.E.64 R68, desc[UR60][R4.64] ;  /* 0x0000003c04449980 */ /* 0x000368000c101b00 */
[----:B------:R1:W5:Y:S04]  /*a5c0*/  @!P0 LD.E.64 R62, desc[UR60][R6.64] ;  /* 0x0000003c063e8980 */ /* 0x000368000c101b00 */
[----:B------:R1:W5:Y:S02]  /*a5d0*/  @!P0 LD.E.64 R64, desc[UR60][R8.64] ;  /* 0x0000003c08408980 */ /* 0x000364000c101b00 */
.L_x_1664:
[----:B------:R-:W-:Y:S05]  /*a5e0*/  BSYNC B1 ;  /* 0x0000000000017941 */ /* 0x000fea0003800000 */
.L_x_1663:
[----:B-1--45:R-:W-:Y:S01]  /*a5f0*/  IMAD.MOV.U32 R5, RZ, RZ, R63 ;  /* 0x000000ffff057224 */ /* 0x032fe200078e003f */
[----:B------:R-:W-:Y:S01]  /*a600*/  MOV R6, R66 ;  /* 0x0000004200067202 */ /* 0x000fe20000000f00 */
[----:B------:R-:W-:Y:S01]  /*a610*/  IMAD.MOV.U32 R7, RZ, RZ, R67 ;  /* 0x000000ffff077224 */ /* 0x000fe200078e0043 */
[----:B------:R-:W-:Y:S01]  /*a620*/  UMOV UR4, 0xffffffff ;  /* 0xffffffff00047882 */ /* 0x000fe20000000000 */
[----:B------:R-:W-:Y:S01]  /*a630*/  IMAD.MOV.U32 R4, RZ, RZ, R62 ;  /* 0x000000ffff047224 */ /* 0x000fe200078e003e */
[----:B------:R-:W-:Y:S01]  /*a640*/  PRMT R98, R5, 0x7610, R98 ;  /* 0x0000761005627816 */ /* 0x000fe20000000062 */
        /* <DEDUP_REMOVED lines=16> */
[----:B------:R-:W-:Y:S01]  /*a750*/  PRMT R98, R98, 0x5410, R5 ;  /* 0x0000541062627816 */ /* 0x000fe20000000005 */
[----:B------:R-:W-:Y:S01]  /*a760*/  IMAD.MOV.U32 R5, RZ, RZ, R73 ;  /* 0x000000ffff057224 */ /* 0x000fe200078e0049 */
[----:B------:R-:W-:Y:S01]  /*a770*/  PRMT R104, R104, 0x5410, R4 ;  /* 0x0000541068687816 */ /* 0x000fe20000000004 */
[----:B------:R-:W-:Y:S01]  /*a780*/  IMAD.MOV.U32 R4, RZ, RZ, R72 ;  /* 0x000000ffff047224 */ /* 0x000fe200078e0048 */
[----:B------:R-:W-:Y:S01]  /*a790*/  PRMT R109, R109, 0x5410, R7 ;  /* 0x000054106d6d7816 */ /* 0x000fe20000000007 */
[----:B------:R-:W-:Y:S01]  /*a7a0*/  IMAD.MOV.U32 R7, RZ, RZ, R77 ;  /* 0x000000ffff077224 */ /* 0x000fe200078e004d */
[----:B------:R-:W-:-:S02]  /*a7b0*/  PRMT R110, R6, 0x7610, R110 ;  /* 0x00007610066e7816 */ /* 0x000fc4000000006e */
[----:B------:R-:W-:Y:S02]  /*a7c0*/  MOV R6, R76 ;  /* 0x0000004c00067202 */ /* 0x000fe40000000f00 */
[----:B------:R-:W-:Y:S02]  /*a7d0*/  PRMT R112, R4, 0x7610, R112 ;  /* 0x0000761004707816 */ /* 0x000fe40000000070 */
[----:B------:R-:W-:Y:S02]  /*a7e0*/  PRMT R111, R5, 0x7610, R111 ;  /* 0x00007610056f7816 */ /* 0x000fe4000000006f */
[----:B------:R-:W-:Y:S02]  /*a7f0*/  PRMT R92, R92, 0x5410, R6 ;  /* 0x000054105c5c7816 */ /* 0x000fe40000000006 */
[----:B------:R-:W-:Y:S01]  /*a800*/  PRMT R94, R94, 0x5410, R7 ;  /* 0x000054105e5e7816 */ /* 0x000fe20000000007 */
[----:B------:R-:W-:Y:S06]  /*a810*/  BRA.DIV UR4, `(.L_x_1665) ;  /* 0x0000022604247947 */ /* 0x000fec000b800000 */
[----:B------:R1:W4:Y:S04]  /*a820*/  SHFL.IDX PT, R9, R32, 0x1, 0x181f ;  /* 0x00381f0020097f89 */ /* 0x00032800000e0000 */
[----:B--2---:R1:W2:Y:S04]  /*a830*/  SHFL.IDX PT, R8, R30, 0x1, 0x181f ;  /* 0x00381f001e087f89 */ /* 0x0042a800000e0000 */
[----:B---3--:R1:W3:Y:S04]  /*a840*/  SHFL.IDX PT, R26, R33, 0x1, 0x181f ;  /* 0x00381f00211a7f89 */ /* 0x0082e800000e0000 */
[----:B------:R1:W0:Y:S02]  /*a850*/  SHFL.IDX PT, R5, R31, 0x1, 0x181f ;  /* 0x00381f001f057f89 */ /* 0x00022400000e0000 */
.L_x_2035:
[----:B------:R-:W-:Y:S01]  /*a860*/  VIADD R4, R0, 0x20 ;  /* 0x0000002000047836 */ /* 0x000fe20000000000 */
        /* <DEDUP_REMOVED lines=8> */
[----:B------:R-:W-:-:S05]  /*a8f0*/  CS2R R60, SRZ ;  /* 0x00000000003c7805 */ /* 0x000fca000001ff00 */
[----:B------:R-:W-:Y:S05]  /*a900*/  @P0 BRA `(.L_x_1667) ;  /* 0x0000000000c40947 */ /* 0x000fea0003800000 */
[----:B------:R-:W3:Y:S01]  /*a910*/  LDL R10, [R1+0x30] ;  /* 0x00003000010a7983 */ /* 0x000ee20000100800 */
[----:B------:R-:W-:-:S03]  /*a920*/  ULDC UR4, c[0x0][0x3f4] ;  /* 0x0000fd0000047ab9 */ /* 0x000fc60000000800 */
[----:B------:R-:W3:Y:S04]  /*a930*/  LDL R6, [R1+0x34] ;  /* 0x0000340001067983 */ /* 0x000ee80000100800 */
[----:B------:R-:W3:Y:S04]  /*a940*/  LDL R29, [R1+0x48] ;  /* 0x00004800011d7983 */ /* 0x000ee80000100800 */
[----:B------:R-:W3:Y:S04]  /*a950*/  LDL R7, [R1+0x98] ;  /* 0x0000980001077983 */ /* 0x000ee80000100800 */
[----:B------:R-:W3:Y:S04]  /*a960*/  LDL R11, [R1+0x9c] ;  /* 0x00009c00010b7983 */ /* 0x000ee80000100800 */
[----:B------:R-:W3:Y:S01]  /*a970*/  LDL R34, [R1+0x94] ;  /* 0x0000940001227983 */ /* 0x000ee20000100800 */
[----:B------:R-:W-:-:S02]  /*a980*/  ISETP.GE.AND P3, PT, R204, UR4, PT ;  /* 0x00000004cc007c0c */ /* 0x000fc4000bf66270 */
[----:B------:R-:W-:Y:S02]  /*a990*/  CS2R R58, SRZ ;  /* 0x00000000003a7805 */ /* 0x000fe4000001ff00 */
[----:B------:R-:W-:Y:S02]  /*a9a0*/  CS2R R60, SRZ ;  /* 0x00000000003c7805 */ /* 0x000fe4000001ff00 */
[----:B------:R-:W-:Y:S02]  /*a9b0*/  CS2R R54, SRZ ;  /* 0x0000000000367805 */ /* 0x000fe4000001ff00 */
[----:B------:R-:W-:Y:S02]  /*a9c0*/  CS2R R56, SRZ ;  /* 0x0000000000387805 */ /* 0x000fe4000001ff00 */
[----:B------:R-:W-:Y:S02]  /*a9d0*/  CS2R R50, SRZ ;  /* 0x0000000000327805 */ /* 0x000fe4000001ff00 */
[----:B------:R-:W-:-:S02]  /*a9e0*/  CS2R R52, SRZ ;  /* 0x0000000000347805 */ /* 0x000fc4000001ff00 */
[----:B------:R-:W-:Y:S01]  /*a9f0*/  CS2R R46, SRZ ;  /* 0x00000000002e7805 */ /* 0x000fe2000001ff00 */
[----:B--2-4-:R-:W-:Y:S01]  /*aa00*/  @!P3 IMAD.WIDE R20, R204, 0x2, R8 ;  /* 0x00000002cc14b825 */ /* 0x014fe200078e0208 */
[----:B------:R-:W-:-:S04]  /*aa10*/  CS2R R48, SRZ ;  /* 0x0000000000307805 */ /* 0x000fc8000001ff00 */
[----:B------:R2:W5:Y:S01]  /*aa20*/  @!P3 LD.E.64 R58, desc[UR60][R20.64] ;  /* 0x0000003c143ab980 */ /* 0x000562000c101b00 */
[----:B---3--:R-:W-:Y:S02]  /*aa30*/  ISETP.GE.AND P2, PT, R10, UR4, PT ;  /* 0x000000040a007c0c */ /* 0x008fe4000bf46270 */
[----:B------:R-:W-:Y:S02]  /*aa40*/  ISETP.GE.AND P1, PT, R6, UR4, PT ;  /* 0x0000000406007c0c */ /* 0x000fe4000bf26270 */
[----:B------:R-:W-:-:S09]  /*aa50*/  ISETP.GE.AND P0, PT, R29, UR4, PT ;  /* 0x000000041d007c0c */ /* 0x000fd2000bf06270 */
[----:B------:R-:W-:Y:S02]  /*aa60*/  @!P2 IMAD.SHL.U32 R12, R10, 0x2, RZ ;  /* 0x000000020a0ca824 */ /* 0x000fe400078e00ff */
[C---:B------:R-:W-:Y:S01]  /*aa70*/  @!P1 IMAD.SHL.U32 R4, R6.reuse, 0x2, RZ ;  /* 0x0000000206049824 */ /* 0x040fe200078e00ff */
[----:B------:R-:W-:Y:S02]  /*aa80*/  @!P1 SHF.L.U64.HI R27, R6, 0x1, R7 ;  /* 0x00000001061b9819 */ /* 0x000fe40000010207 */
[-C--:B------:R-:W-:Y:S01]  /*aa90*/  @!P2 IADD3 R14, P4, R8, R12.reuse, RZ ;  /* 0x0000000c080ea210 */ /* 0x080fe20007f9e0ff */
[----:B------:R-:W-:Y:S01]  /*aaa0*/  @!P0 IMAD.SHL.U32 R28, R29, 0x2, RZ ;  /* 0x000000021d1c8824 */ /* 0x000fe200078e00ff */
[----:B------:R-:W-:Y:S01]  /*aab0*/  @!P2 SHF.L.U64.HI R11, R10, 0x1, R11 ;  /* 0x000000010a0ba819 */ /* 0x000fe2000001020b */
[----:B------:R-:W-:Y:S01]  /*aac0*/  @!P3 IMAD.MOV.U32 R7, RZ, RZ, R26 ;  /* 0x000000ffff07b224 */ /* 0x000fe200078e001a */
[----:B0-----:R-:W-:Y:S02]  /*aad0*/  @!P3 MOV R6, R5 ;  /* 0x000000050006b202 */ /* 0x001fe40000000f00 */
[----:B------:R-:W-:-:S02]  /*aae0*/  @!P2 IADD3 R12, P6, R5, R12, RZ ;  /* 0x0000000c050ca210 */ /* 0x000fc40007fde0ff */
[-C--:B------:R-:W-:Y:S01]  /*aaf0*/  @!P1 IADD3 R10, P5, R8, R4.reuse, RZ ;  /* 0x00000004080a9210 */ /* 0x080fe20007fbe0ff */
[----:B------:R-:W-:Y:S02]  /*ab00*/  @!P2 IMAD.X R15, R9, 0x1, R11, P4 ;  /* 0x00000001090fa824 */ /* 0x000fe400020e060b */
[----:B------:R-:W-:Y:S01]  /*ab10*/  @!P3 IMAD.WIDE R24, R204, 0x2, R6 ;  /* 0x00000002cc18b825 */ /* 0x000fe200078e0206 */
[----:B------:R-:W-:Y:S02]  /*ab20*/  @!P1 IADD3 R4, P4, R5, R4, RZ ;  /* 0x0000000405049210 */ /* 0x000fe40007f9e0ff */
[----:B------:R2:W5:Y:S01]  /*ab30*/  @!P2 LD.E.64 R54, desc[UR60][R14.64] ;  /* 0x0000003c0e36a980 */ /* 0x000562000c101b00 */
[----:B------:R-:W-:Y:S01]  /*ab40*/  @!P2 IMAD.X R13, R26, 0x1, R11, P6 ;  /* 0x000000011a0da824 */ /* 0x000fe200030e060b */
[-C--:B------:R-:W-:Y:S01]  /*ab50*/  @!P0 IADD3 R6, P6, R8, R28.reuse, RZ ;  /* 0x0000001c08068210 */ /* 0x080fe20007fde0ff */
[--C-:B------:R-:W-:Y:S01]  /*ab60*/  @!P1 IMAD.X R11, R9, 0x1, R27.reuse, P5 ;  /* 0x00000001090b9824 */ /* 0x100fe200028e061b */
[----:B------:R-:W-:Y:S01]  /*ab70*/  @!P0 IADD3 R8, P5, R5, R28, RZ ;  /* 0x0000001c05088210 */ /* 0x000fe20007fbe0ff */
[----:B------:R2:W5:Y:S01]  /*ab80*/  @!P3 LD.E.64 R60, desc[UR60][R24.64] ;  /* 0x0000003c183cb980 */ /* 0x000562000c101b00 */
[----:B------:R-:W-:Y:S01]  /*ab90*/  @!P0 SHF.L.U64.HI R28, R29, 0x1, R34 ;  /* 0x000000011d1c8819 */ /* 0x000fe20000010222 */
[----:B------:R-:W-:-:S02]  /*aba0*/  @!P1 IMAD.X R5, R26, 0x1, R27, P4 ;  /* 0x000000011a059824 */ /* 0x000fc400020e061b */
[----:B------:R2:W5:Y:S01]  /*abb0*/  @!P2 LD.E.64 R56, desc[UR60][R12.64] ;  /* 0x0000003c0c38a980 */ /* 0x000562000c101b00 */
[----:B------:R-:W-:Y:S01]  /*abc0*/  @!P0 IADD3.X R7, R9, R28, RZ, P6, !PT ;  /* 0x0000001c09078210 */ /* 0x000fe200037fe4ff */
[----:B------:R-:W-:Y:S02]  /*abd0*/  @!P0 IMAD.X R9, R26, 0x1, R28, P5 ;  /* 0x000000011a098824 */ /* 0x000fe400028e061c */
[----:B------:R2:W5:Y:S04]  /*abe0*/  @!P1 LD.E.64 R50, desc[UR60][R10.64] ;  /* 0x0000003c0a329980 */ /* 0x000568000c101b00 */
[----:B------:R2:W5:Y:S04]  /*abf0*/  @!P1 LD.E.64 R52, desc[UR60][R4.64] ;  /* 0x0000003c04349980 */ /* 0x000568000c101b00 */
[----:B------:R2:W5:Y:S04]  /*ac00*/  @!P0 LD.E.64 R46, desc[UR60][R6.64] ;  /* 0x0000003c062e8980 */ /* 0x000568000c101b00 */
[----:B------:R2:W5:Y:S02]  /*ac10*/  @!P0 LD.E.64 R48, desc[UR60][R8.64] ;  /* 0x0000003c08308980 */ /* 0x000564000c101b00 */
.L_x_1667:
[----:B------:R-:W-:Y:S05]  /*ac20*/  BSYNC B1 ;  /* 0x0000000000017941 */ /* 0x000fea0003800000 */
.L_x_1666:
[----:B--2--5:R-:W-:Y:S01]  /*ac30*/  IMAD.MOV.U32 R4, RZ, RZ, R46 ;  /* 0x000000ffff047224 */ /* 0x024fe200078e002e */
[----:B------:R-:W-:Y:S01]  /*ac40*/  UMOV UR4, 0xffffffff ;  /* 0xffffffff00047882 */ /* 0x000fe20000000000 */
[----:B0-----:R-:W-:Y:S02]  /*ac50*/  IMAD.MOV.U32 R5, RZ, RZ, R47 ;  /* 0x000000ffff057224 */ /* 0x001fe400078e002f */
[----:B------:R-:W-:Y:S02]  /*ac60*/  IMAD.MOV.U32 R6, RZ, RZ, R50 ;  /* 0x000000ffff067224 */ /* 0x000fe400078e0032 */
[----:B------:R-:W-:Y:S01]  /*ac70*/  IMAD.MOV.U32 R7, RZ, RZ, R51 ;  /* 0x000000ffff077224 */ /* 0x000fe200078e0033 */
[----:B------:R-:W-:Y:S01]  /*ac80*/  PRMT R87, R5, 0x5410, R4 ;  /* 0x0000541005577816 */ /* 0x000fe20000000004 */
[----:B------:R-:W-:Y:S01]  /*ac90*/  IMAD.MOV.U32 R5, RZ, RZ, R55 ;  /* 0x000000ffff057224 */ /* 0x000fe200078e0037 */
[----:B------:R-:W-:Y:S02]  /*aca0*/  MOV R4, R54 ;  /* 0x0000003600047202 */ /* 0x000fe40000000f00 */
[----:B------:R-:W-:Y:S01]  /*acb0*/  PRMT R96, R6, 0x5410, R7 ;  /* 0x0000541006607816 */ /* 0x000fe20000000007 */
[----:B------:R-:W-:Y:S01]  /*acc0*/  IMAD.MOV.U32 R6, RZ, RZ, R58 ;  /* 0x000000ffff067224 */ /* 0x000fe200078e003a */
[----:B------:R-:W-:Y:S01]  /*acd0*/  PRMT R102, R4, 0x5410, R5 ;  /* 0x0000541004667816 */ /* 0x000fe20000000005 */
[----:B------:R-:W-:-:S02]  /*ace0*/  IMAD.MOV.U32 R7, RZ, RZ, R59 ;  /* 0x000000ffff077224 */ /* 0x000fc400078e003b */
        /* <DEDUP_REMOVED lines=11> */
[----:B------:R-:W-:-:S04]  /*ada0*/  PRMT R103, R4, 0x5410, R5 ;  /* 0x0000541004677816 */ /* 0x000fc80000000005 */
[----:B------:R-:W-:Y:S01]  /*adb0*/  PRMT R107, R6, 0x5410, R7 ;  /* 0x00005410066b7816 */ /* 0x000fe20000000007 */
[----:B------:R-:W-:Y:S06]  /*adc0*/  BRA.DIV UR4, `(.L_x_1668) ;  /* 0x00000222042c7947 */ /* 0x000fec000b800000 */
[----:B----4-:R0:W2:Y:S04]  /*add0*/  SHFL.IDX PT, R9, R32, 0x2, 0x181f ;  /* 0x00581f0020097f89 */ /* 0x0100a800000e0000 */
[----:B------:R0:W4:Y:S04]  /*ade0*/  SHFL.IDX PT, R8, R30, 0x2, 0x181f ;  /* 0x00581f001e087f89 */ /* 0x00012800000e0000 */
[----:B------:R0:W0:Y:S04]  /*adf0*/  SHFL.IDX PT, R78, R33, 0x2, 0x181f ;  /* 0x00581f00214e7f89 */ /* 0x00002800000e0000 */
[----:B------:R0:W0:Y:S02]  /*ae00*/  SHFL.IDX PT, R5, R31, 0x2, 0x181f ;  /* 0x00581f001f057f89 */ /* 0x00002400000e0000 */
.L_x_2041:
[----:B------:R-:W-:Y:S01]  /*ae10*/  IADD3 R4, R0, 0x40, RZ ;  /* 0x0000004000047810 */ /* 0x000fe20007ffe0ff */
[----:B------:R-:W-:Y:S01]  /*ae20*/  BSSY B1, `(.L_x_1669) ;  /* 0x000003c000017945 */ /* 0x000fe20003800000 */
[----:B------:R-:W-:Y:S02]  /*ae30*/  CS2R R28, SRZ ;  /* 0x00000000001c7805 */ /* 0x000fe4000001ff00 */
[----:B------:R-:W-:Y:S02]  /*ae40*/  CS2R R34, SRZ ;  /* 0x0000000000227805 */ /* 0x000fe4000001ff00 */
[----:B------:R-:W-:Y:S02]  /*ae50*/  ISETP.GE.AND P0, PT, R4, R3, PT ;  /* 0x000000030400720c */ /* 0x000fe40003f06270 */
[----:B------:R-:W-:Y:S02]  /*ae60*/  CS2R R38, SRZ ;  /* 0x0000000000267805 */ /* 0x000fe4000001ff00 */
[----:B------:R-:W-:-:S02]  /*ae70*/  CS2R R42, SRZ ;  /* 0x00000000002a7805 */ /* 0x000fc4000001ff00 */
[----:B---3--:R-:W-:Y:S02]  /*ae80*/  CS2R R26, SRZ ;  /* 0x00000000001a7805 */ /* 0x008fe4000001ff00 */
[----:B------:R-:W-:Y:S02]  /*ae90*/  CS2R R36, SRZ ;  /* 0x0000000000247805 */ /* 0x000fe4000001ff00 */
[----:B------:R-:W-:Y:S02]  /*aea0*/  CS2R R40, SRZ ;  /* 0x0000000000287805 */ /* 0x000fe4000001ff00 */
[----:B------:R-:W-:Y:S01]  /*aeb0*/  CS2R R44, SRZ ;  /* 0x00000000002c7805 */ /* 0x000fe2000001ff00 */
[----:B------:R-:W-:Y:S06]  /*aec0*/  @P0 BRA `(.L_x_1670) ;  /* 0x0000000000c40947 */ /* 0x000fec0003800000 */
        /* <DEDUP_REMOVED lines=11> */
[----:B------:R-:W-:-:S05]  /*af80*/  CS2R R40, SRZ ;  /* 0x0000000000287805 */ /* 0x000fca000001ff00 */
[----:B--2-4-:R-:W-:Y:S01]  /*af90*/  @!P3 IMAD.WIDE R20, R204, 0x2, R8 ;  /* 0x00000002cc14b825 */ /* 0x014fe200078e0208 */
[----:B------:R-:W-:Y:S02]  /*afa0*/  CS2R R34, SRZ ;  /* 0x0000000000227805 */ /* 0x000fe4000001ff00 */
[----:B------:R-:W-:Y:S02]  /*afb0*/  CS2R R36, SRZ ;  /* 0x0000000000247805 */ /* 0x000fe4000001ff00 */
[----:B------:R-:W-:Y:S01]  /*afc0*/  CS2R R28, SRZ ;  /* 0x00000000001c7805 */ /* 0x000fe2000001ff00 */
[----:B------:R2:W5:Y:S01]  /*afd0*/  @!P3 LD.E.64 R42, desc[UR60][R20.64] ;  /* 0x0000003c142ab980 */ /* 0x000562000c101b00 */
[----:B---3--:R-:W-:Y:S02]  /*afe0*/  ISETP.GE.AND P2, PT, R10, UR4, PT ;  /* 0x000000040a007c0c */ /* 0x008fe4000bf46270 */
[----:B------:R-:W-:Y:S02]  /*aff0*/  ISETP.GE.AND P1, PT, R6, UR4, PT ;  /* 0x0000000406007c0c */ /* 0x000fe4000bf26270 */
[----:B------:R-:W-:-:S09]  /*b000*/  ISETP.GE.AND P0, PT, R79, UR4, PT ;  /* 0x000000044f007c0c */ /* 0x000fd2000bf06270 */
[----:B------:R-:W-:Y:S02]  /*b010*/  @!P2 IMAD.SHL.U32 R12, R10, 0x2, RZ ;  /* 0x000000020a0ca824 */ /* 0x000fe400078e00ff */
[----:B------:R-:W-:-:S03]  /*b020*/  @!P1 IMAD.SHL.U32 R4, R6, 0x2, RZ ;  /* 0x0000000206049824 */ /* 0x000fc600078e00ff */
[-C--:B------:R-:W-:Y:S02]  /*b030*/  @!P2 IADD3 R14, P4, R8, R12.reuse, RZ ;  /* 0x0000000c080ea210 */ /* 0x080fe40007f9e0ff */
[----:B------:R-:W-:Y:S01]  /*b040*/  @!P2 SHF.L.U64.HI R11, R10, 0x1, R11 ;  /* 0x000000010a0ba819 */ /* 0x000fe2000001020b */
[----:B------:R-:W-:Y:S01]  /*b050*/  @!P0 IMAD.SHL.U32 R27, R79, 0x2, RZ ;  /* 0x000000024f1b8824 */ /* 0x000fe200078e00ff */
[----:B------:R-:W-:Y:S01]  /*b060*/  @!P1 SHF.L.U64.HI R26, R6, 0x1, R7 ;  /* 0x00000001061a9819 */ /* 0x000fe20000010207 */
[----:B0-----:R-:W-:Y:S01]  /*b070*/  @!P3 IMAD.MOV.U32 R6, RZ, RZ, R5 ;  /* 0x000000ffff06b224 */ /* 0x001fe200078e0005 */
[----:B------:R-:W-:Y:S01]  /*b080*/  @!P2 IADD3 R12, P6, R5, R12, RZ ;  /* 0x0000000c050ca210 */ /* 0x000fe20007fde0ff */
[----:B------:R-:W-:Y:S01]  /*b090*/  @!P3 IMAD.MOV.U32 R7, RZ, RZ, R78 ;  /* 0x000000ffff07b224 */ /* 0x000fe200078e004e */
[----:B------:R-:W-:Y:S02]  /*b0a0*/  @!P1 IADD3 R10, P5, R8, R4, RZ ;  /* 0x00000004080a9210 */ /* 0x000fe40007fbe0ff */
[----:B------:R-:W-:Y:S01]  /*b0b0*/  @!P2 IADD3.X R15, R9, R11, RZ, P4, !PT ;  /* 0x0000000b090fa210 */ /* 0x000fe200027fe4ff */
[----:B------:R-:W-:-:S04]  /*b0c0*/  @!P3 IMAD.WIDE R24, R204, 0x2, R6 ;  /* 0x00000002cc18b825 */ /* 0x000fc800078e0206 */
[----:B------:R-:W-:Y:S01]  /*b0d0*/  @!P2 IMAD.X R13, R78, 0x1, R11, P6 ;  /* 0x000000014e0da824 */ /* 0x000fe200030e060b */
[-C--:B------:R-:W-:Y:S01]  /*b0e0*/  @!P0 IADD3 R6, P6, R8, R27.reuse, RZ ;  /* 0x0000001b08068210 */ /* 0x080fe20007fde0ff */
[----:B------:R-:W-:Y:S01]  /*b0f0*/  @!P1 IMAD.X R11, R9, 0x1, R26, P5 ;  /* 0x00000001090b9824 */ /* 0x000fe200028e061a */
        /* <DEDUP_REMOVED lines=8> */
[----:B------:R-:W-:Y:S01]  /*b180*/  @!P0 IMAD.X R9, R78, 0x1, R27, P5 ;  /* 0x000000014e098824 */ /* 0x000fe200028e061b */
[----:B------:R-:W-:Y:S02]  /*b190*/  CS2R R26, SRZ ;  /* 0x00000000001a7805 */ /* 0x000fe4000001ff00 */
[----:B------:R2:W5:Y:S04]  /*b1a0*/  @!P1 LD.E.64 R34, desc[UR60][R10.64] ;  /* 0x0000003c0a229980 */ /* 0x000568000c101b00 */
[----:B------:R2:W5:Y:S04]  /*b1b0*/  @!P1 LD.E.64 R36, desc[UR60][R4.64] ;  /* 0x0000003c04249980 */ /* 0x000568000c101b00 */
[----:B------:R2:W5:Y:S04]  /*b1c0*/  @!P0 LD.E.64 R28, desc[UR60][R6.64] ;  /* 0x0000003c061c8980 */ /* 0x000568000c101b00 */
[----:B------:R2:W5:Y:S02]  /*b1d0*/  @!P0 LD.E.64 R26, desc[UR60][R8.64] ;  /* 0x0000003c081a8980 */ /* 0x000564000c101b00 */
.L_x_1670:
[----:B------:R-:W-:Y:S05]  /*b1e0*/  BSYNC B1 ;  /* 0x0000000000017941 */ /* 0x000fea0003800000 */
.L_x_1669:
[----:B0-2--5:R-:W-:Y:S01]  /*b1f0*/  IMAD.MOV.U32 R5, RZ, RZ, R29 ;  /* 0x000000ffff057224 */ /* 0x025fe200078e001d */
[----:B------:R-:W-:Y:S01]  /*b200*/  MOV R4, R28 ;  /* 0x0000001c00047202 */ /* 0x000fe20000000f00 */
[----:B------:R-:W-:Y:S01]  /*b210*/  IMAD.MOV.U32 R6, RZ, RZ, R34 ;  /* 0x000000ffff067224 */ /* 0x000fe200078e0022 */
[----:B------:R-:W-:Y:S01]  /*b220*/  UMOV UR4, 0xffffffff ;  /* 0xffffffff00047882 */ /* 0x000fe20000000000 */
        /* <DEDUP_REMOVED lines=11> */
[----:B------:R-:W-:Y:S02]  /*b2e0*/  IMAD.MOV.U32 R7, RZ, RZ, R26 ;  /* 0x000000ffff077224 */ /* 0x000fe400078e001a */
[----:B------:R-:W-:Y:S01]  /*b2f0*/  IMAD.MOV.U32 R6, RZ, RZ, R27 ;  /* 0x000000ffff067224 */ /* 0x000fe200078e001b */
[----:B------:R-:W-:Y:S01]  /*b300*/  PRMT R84, R5, 0x5410, R4 ;  /* 0x0000541005547816 */ /* 0x000fe20000000004 */
[----:B------:R-:W-:Y:S02]  /*b310*/  IMAD.MOV.U32 R5, RZ, RZ, R44 ;  /* 0x000000ffff057224 */ /* 0x000fe400078e002c */
[----:B------:R-:W-:Y:S01]  /*b320*/  IMAD.MOV.U32 R4, RZ, RZ, R45 ;  /* 0x000000ffff047224 */ /* 0x000fe200078e002d */
[----:B------:R-:W-:Y:S01]  /*b330*/  PRMT R82, R7, 0x5410, R6 ;  /* 0x0000541007527816 */ /* 0x000fe20000000006 */
[----:B------:R-:W-:Y:S01]  /*b340*/  IMAD.MOV.U32 R6, RZ, RZ, R41 ;  /* 0x000000ffff067224 */ /* 0x000fe200078e0029 */
[----:B------:R-:W-:-:S02]  /*b350*/  MOV R7, R40 ;  /* 0x0000002800077202 */ /* 0x000fc40000000f00 */
[----:B------:R-:W-:Y:S02]  /*b360*/  PRMT R100, R5, 0x5410, R4 ;  /* 0x0000541005647816 */ /* 0x000fe40000000004 */
[----:B------:R-:W-:Y:S02]  /*b370*/  CS2R R4, SRZ ;  /* 0x0000000000047805 */ /* 0x000fe4000001ff00 */
[----:B------:R-:W-:Y:S01]  /*b380*/  PRMT R89, R7, 0x5410, R6 ;  /* 0x0000541007597816 */ /* 0x000fe20000000006 */
[----:B------:R-:W-:Y:S06]  /*b390*/  BRA.DIV UR4, `(.L_x_1671) ;  /* 0x0000021e042c7947 */ /* 0x000fec000b800000 */
[----:B------:R0:W2:Y:S04]  /*b3a0*/  SHFL.IDX PT, R78, R32, 0x3, 0x181f ;  /* 0x00781f00204e7f89 */ /* 0x0000a800000e0000 */
[----:B------:R0:W3:Y:S04]  /*b3b0*/  SHFL.IDX PT, R80, R30, 0x3, 0x181f ;  /* 0x00781f001e507f89 */ /* 0x0000e800000e0000 */
[----:B------:R0:W0:Y:S04]  /*b3c0*/  SHFL.IDX PT, R79, R33, 0x3, 0x181f ;  /* 0x00781f00214f7f89 */ /* 0x00002800000e0000 */
[----:B------:R0:W0:Y:S02]  /*b3d0*/  SHFL.IDX PT, R12, R31, 0x3, 0x181f ;  /* 0x00781f001f0c7f89 */ /* 0x00002400000e0000 */
.L_x_2047:
[----:B------:R-:W-:Y:S01]  /*b3e0*/  VIADD R0, R0, 0x60 ;  /* 0x0000006000007836 */ /* 0x000fe20000000000 */
[----:B------:R-:W-:Y:S01]  /*b3f0*/  BSSY B1, `(.L_x_1672) ;  /* 0x000003d000017945 */ /* 0x000fe20003800000 */
[----:B------:R-:W-:Y:S02]  /*b400*/  CS2R R6, SRZ ;  /* 0x0000000000067805 */ /* 0x000fe4000001ff00 */
[----:B------:R-:W-:Y:S02]  /*b410*/  CS2R R20, SRZ ;  /* 0x0000000000147805 */ /* 0x000fe4000001ff00 */
[----:B01----:R-:W-:Y:S02]  /*b420*/  CS2R R30, SRZ ;  /* 0x00000000001e7805 */ /* 0x003fe4000001ff00 */
[----:B------:R-:W-:Y:S02]  /*b430*/  ISETP.GE.AND P0, PT, R0, R3, PT ;  /* 0x000000030000720c */ /* 0x000fe40003f06270 */
[----:B----4-:R-:W-:-:S02]  /*b440*/  CS2R R8, SRZ ;  /* 0x0000000000087805 */ /* 0x010fc4000001ff00 */
[----:B------:R-:W-:Y:S02]  /*b450*/  CS2R R10, SRZ ;  /* 0x00000000000a7805 */ /* 0x000fe4000001ff00 */
[----:B------:R-:W-:Y:S02]  /*b460*/  CS2R R24, SRZ ;  /* 0x0000000000187805 */ /* 0x000fe4000001ff00 */
[----:B------:R-:W-:-:S05]  /*b470*/  CS2R R32, SRZ ;  /* 0x0000000000207805 */ /* 0x000fca000001ff00 */
[----:B------:R-:W-:Y:S05]  /*b480*/  @P0 BRA `(.L_x_1673) ;  /* 0x0000000000cc0947 */ /* 0x000fea0003800000 */
[----:B------:R-:W4:Y:S01]  /*b490*/  LDL R90, [R1+0x30] ;  /* 0x00003000015a7983 */ /* 0x000f220000100800 */
        /* <DEDUP_REMOVED lines=8> */
[----:B------:R-:W-:-:S09]  /*b520*/  CS2R R30, SRZ ;  /* 0x00000000001e7805 */ /* 0x000fd2000001ff00 */
[----:B---3--:R-:W-:Y:S01]  /*b530*/  @!P2 MOV R4, R80 ;  /* 0x000000500004a202 */ /* 0x008fe20000000f00 */
[----:B--2---:R-:W-:Y:S02]  /*b540*/  @!P2 IMAD.MOV.U32 R5, RZ, RZ, R78 ;  /* 0x000000ffff05a224 */ /* 0x004fe400078e004e */
[----:B------:R-:W-:Y:S02]  /*b550*/  @!P2 IMAD.MOV.U32 R6, RZ, RZ, R12 ;  /* 0x000000ffff06a224 */ /* 0x000fe400078e000c */
[----:B------:R-:W-:Y:S02]  /*b560*/  @!P2 IMAD.MOV.U32 R7, RZ, RZ, R79 ;  /* 0x000000ffff07a224 */ /* 0x000fe400078e004f */
[----:B------:R-:W-:-:S04]  /*b570*/  @!P2 IMAD.WIDE R8, R204, 0x2, R4 ;  /* 0x00000002cc08a825 */ /* 0x000fc800078e0204 */
[----:B------:R-:W-:Y:S01]  /*b580*/  @!P2 IMAD.WIDE R6, R204, 0x2, R6 ;  /* 0x00000002cc06a825 */ /* 0x000fe200078e0206 */
[----:B------:R-:W-:Y:S01]  /*b590*/  CS2R R20, SRZ ;  /* 0x0000000000147805 */ /* 0x000fe2000001ff00 */
[----:B------:R0:W5:Y:S04]  /*b5a0*/  @!P2 LD.E.64 R30, desc[UR60][R8.64] ;  /* 0x0000003c081ea980 */ /* 0x000168000c101b00 */
[----:B------:R1:W5:Y:S01]  /*b5b0*/  @!P2 LD.E.64 R32, desc[UR60][R6.64] ;  /* 0x0000003c0620a980 */ /* 0x000362000c101b00 */
[----:B------:R-:W-:Y:S02]  /*b5c0*/  CS2R R24, SRZ ;  /* 0x0000000000187805 */ /* 0x000fe4000001ff00 */
[----:B----4-:R-:W-:Y:S02]  /*b5d0*/  ISETP.GE.AND P3, PT, R90, UR4, PT ;  /* 0x000000045a007c0c */ /* 0x010fe4000bf66270 */
[----:B------:R-:W-:-:S11]  /*b5e0*/  ISETP.GE.AND P0, PT, R13, UR4, PT ;  /* 0x000000040d007c0c */ /* 0x000fd6000bf06270 */
[C---:B------:R-:W-:Y:S01]  /*b5f0*/  @!P3 IMAD.SHL.U32 R0, R90.reuse, 0x2, RZ ;  /* 0x000000025a00b824 */ /* 0x040fe200078e00ff */
[----:B------:R-:W-:-:S04]  /*b600*/  @!P3 SHF.L.U64.HI R10, R90, 0x1, R91 ;  /* 0x000000015a0ab819 */ /* 0x000fc8000001025b */
[----:B------:R-:W-:Y:S01]  /*b610*/  @!P3 IADD3 R4, P1, R80, R0, RZ ;  /* 0x000000005004b210 */ /* 0x000fe20007f3e0ff */
[----:B0-----:R-:W-:-:S04]  /*b620*/  @!P0 IMAD.SHL.U32 R8, R13, 0x2, RZ ;  /* 0x000000020d088824 */ /* 0x001fc800078e00ff */
[----:B------:R-:W-:Y:S01]  /*b630*/  @!P3 IMAD.X R5, R78, 0x1, R10, P1 ;  /* 0x000000014e05b824 */ /* 0x000fe200008e060a */
[----:B-1----:R-:W-:Y:S02]  /*b640*/  @!P3 IADD3 R6, P1, R12, R0, RZ ;  /* 0x000000000c06b210 */ /* 0x002fe40007f3e0ff */
[----:B------:R-:W-:Y:S02]  /*b650*/  @!P0 SHF.L.U64.HI R0, R13, 0x1, R85 ;  /* 0x000000010d008819 */ /* 0x000fe40000010255 */
[----:B------:R-:W-:Y:S01]  /*b660*/  @!P3 IADD3.X R7, R79, R10, RZ, P1, !PT ;  /* 0x0000000a4f07b210 */ /* 0x000fe20000ffe4ff */
[----:B------:R0:W5:Y:S01]  /*b670*/  @!P3 LD.E.64 R20, desc[UR60][R4.64] ;  /* 0x0000003c0414b980 */ /* 0x000162000c101b00 */
[----:B------:R-:W-:-:S03]  /*b680*/  ISETP.GE.AND P2, PT, R14, UR4, PT ;  /* 0x000000040e007c0c */ /* 0x000fc6000bf46270 */
[----:B------:R1:W5:Y:S01]  /*b690*/  @!P3 LD.E.64 R24, desc[UR60][R6.64] ;  /* 0x0000003c0618b980 */ /* 0x000362000c101b00 */
[----:B0-----:R-:W-:Y:S02]  /*b6a0*/  @!P0 IADD3 R4, P1, R80, R8, RZ ;  /* 0x0000000850048210 */ /* 0x001fe40007f3e0ff */
[----:B-1----:R-:W-:-:S03]  /*b6b0*/  CS2R R6, SRZ ;  /* 0x0000000000067805 */ /* 0x002fc6000001ff00 */
[----:B------:R-:W-:-:S05]  /*b6c0*/  @!P0 IMAD.X R5, R78, 0x1, R0, P1 ;  /* 0x000000014e058824 */ /* 0x000fca00008e0600 */
[----:B------:R0:W5:Y:S01]  /*b6d0*/  @!P0 LD.E.64 R6, desc[UR60][R4.64] ;  /* 0x0000003c04068980 */ /* 0x000162000c101b00 */
[----:B------:R-:W-:Y:S01]  /*b6e0*/  CS2R R10, SRZ ;  /* 0x00000000000a7805 */ /* 0x000fe2000001ff00 */
[----:B------:R-:W-:Y:S01]  /*b6f0*/  @!P2 IMAD.SHL.U32 R13, R14, 0x2, RZ ;  /* 0x000000020e0da824 */ /* 0x000fe200078e00ff */
[----:B0-----:R-:W-:-:S05]  /*b700*/  @!P0 IADD3 R4, P1, R12, R8, RZ ;  /* 0x000000080c048210 */ /* 0x001fca0007f3e0ff */
[----:B------:R-:W-:Y:S01]  /*b710*/  @!P0 IMAD.X R5, R79, 0x1, R0, P1 ;  /* 0x000000014f058824 */ /* 0x000fe200008e0600 */
[----:B------:R-:W-:-:S04]  /*b720*/  @!P2 SHF.L.U64.HI R0, R14, 0x1, R15 ;  /* 0x000000010e00a819 */ /* 0x000fc8000001020f */
[----:B------:R0:W5:Y:S01]  /*b730*/  @!P0 LD.E.64 R10, desc[UR60][R4.64] ;  /* 0x0000003c040a8980 */ /* 0x000162000c101b00 */
[-C--:B------:R-:W-:Y:S02]  /*b740*/  @!P2 IADD3 R8, P0, R80, R13.reuse, RZ ;  /* 0x0000000d5008a210 */ /* 0x080fe40007f1e0ff */
[----:B------:R-:W-:-:S03]  /*b750*/  @!P2 IADD3 R12, P1, R12, R13, RZ ;  /* 0x0000000d0c0ca210 */ /* 0x000fc60007f3e0ff */
[--C-:B------:R-:W-:Y:S01]  /*b760*/  @!P2 IMAD.X R9, R78, 0x1, R0.reuse, P0 ;  /* 0x000000014e09a824 */ /* 0x100fe200000e0600 */
[----:B0-----:R-:W-:Y:S01]  /*b770*/  CS2R R4, SRZ ;  /* 0x0000000000047805 */ /* 0x001fe2000001ff00 */
[----:B------:R-:W-:-:S05]  /*b780*/  @!P2 IMAD.X R13, R79, 0x1, R0, P1 ;  /* 0x000000014f0da824 */ /* 0x000fca00008e0600 */
[----:B------:R0:W5:Y:S02]  /*b790*/  @!P2 LD.E.64 R4, desc[UR60][R8.64] ;  /* 0x0000003c0804a980 */ /* 0x000164000c101b00 */
[----:B0-----:R-:W-:-:S06]  /*b7a0*/  CS2R R8, SRZ ;  /* 0x0000000000087805 */ /* 0x001fcc000001ff00 */
[----:B------:R0:W5:Y:S02]  /*b7b0*/  @!P2 LD.E.64 R8, desc[UR60][R12.64] ;  /* 0x0000003c0c08a980 */ /* 0x000164000c101b00 */
.L_x_1673:
[----:B------:R-:W-:Y:S05]  /*b7c0*/  BSYNC B1 ;  /* 0x0000000000017941 */ /* 0x000fea0003800000 */
.L_x_1672:
[----:B0-----:R-:W4:Y:S01]  /*b7d0*/  LDL R12, [R1+0x8c] ;  /* 0x00008c00010c7983 */ /* 0x001f220000100800 */
[----:B------:R-:W-:Y:S01]  /*b7e0*/  BSSY B1, `(.L_x_1674) ;  /* 0x0000007000017945 */ /* 0x000fe20003800000 */
[----:B----4-:R-:W-:-:S04]  /*b7f0*/  LEA.HI R0, R12, R12, RZ, 0x1 ;  /* 0x0000000c0c007211 */ /* 0x010fc800078f08ff */
[----:B------:R-:W-:-:S04]  /*b800*/  LOP3.LUT R0, R0, 0xfffffffe, RZ, 0xc0, !PT ;  /* 0xfffffffe00007812 */ /* 0x000fc800078ec0ff */
[----:B------:R-:W-:-:S04]  /*b810*/  IADD3 R0, R12, -R0, RZ ;  /* 0x800000000c007210 */ /* 0x000fc80007ffe0ff */
[----:B------:R-:W-:-:S04]  /*b820*/  SHF.L.U32 R0, R0, 0x1f, RZ ;  /* 0x0000001f00007819 */ /* 0x000fc800000006ff */
[----:B------:R-:W0:Y:S02]  /*b830*/  SYNCS.PHASECHK.TRANS64.TRYWAIT P0, [R17+URZ+0x30800], R0 ;  /* 0x03080000110075a7 */ /* 0x000e24000800017f */
[----:B0-----:R-:W-:Y:S05]  /*b840*/  @!P0 BRA `(.L_x_1675) ;  /* 0x0000021800748947 */ /* 0x001fea0003800000 */
.L_x_2048:
[----:B------:R-:W-:Y:S05]  /*b850*/  BSYNC B1 ;  /* 0x0000000000017941 */ /* 0x000fea0003800000 */
.L_x_1674:
[----:B------:R-:W4:Y:S04]  /*b860*/  LDL R13, [R1+0x58] ;  /* 0x00005800010d7983 */ /* 0x000f280000100800 */
[----:B------:R-:W4:Y:S01]  /*b870*/  LDL R113, [R1+0xc] ;  /* 0x00000c0001717983 */ /* 0x000f220000100800 */
[----:B-----5:R-:W-:Y:S01]  /*b880*/  IMAD.MOV.U32 R12, RZ, RZ, R4 ;  /* 0x000000ffff0c7224 */ /* 0x020fe200078e0004 */
[----:B------:R-:W-:Y:S01]  /*b890*/  BSSY B1, `(.L_x_1676) ;  /* 0x00000d7000017945 */ /* 0x000fe20003800000 */
[----:B0-----:R-:W-:-:S05]  /*b8a0*/  IMAD.MOV.U32 R0, RZ, RZ, R5 ;  /* 0x000000ffff007224 */ /* 0x001fca00078e0005 */
[----:B------:R-:W-:Y:S01]  /*b8b0*/  PRMT R79, R0, 0x5410, R12 ;  /* 0x00005410004f7816 */ /* 0x000fe2000000000c */
[----:B------:R-:W-:Y:S02]  /*b8c0*/  IMAD.MOV.U32 R12, RZ, RZ, R6 ;  /* 0x000000ffff0c7224 */ /* 0x000fe400078e0006 */
[----:B------:R-:W-:-:S05]  /*b8d0*/  IMAD.MOV.U32 R0, RZ, RZ, R7 ;  /* 0x000000ffff007224 */ /* 0x000fca00078e0007 */
[----:B---3--:R-:W-:Y:S01]  /*b8e0*/  PRMT R80, R12, 0x5410, R0 ;  /* 0x000054100c507816 */ /* 0x008fe20000000000 */
        /* <DEDUP_REMOVED lines=8> */
[----:B--2---:R-:W-:Y:S01]  /*b970*/  PRMT R78, R0, 0x5410, R12 ;  /* 0x00005410004e7816 */ /* 0x004fe2000000000c */
[----:B------:R-:W-:Y:S01]  /*b980*/  IMAD.MOV.U32 R12, RZ, RZ, R10 ;  /* 0x000000ffff0c7224 */ /* 0x000fe200078e000a */
[----:B------:R-:W-:-:S04]  /*b990*/  MOV R0, R11 ;  /* 0x0000000b00007202 */ /* 0x000fc80000000f00 */
[----:B------:R-:W-:Y:S01]  /*b9a0*/  PRMT R85, R12, 0x5410, R0 ;  /* 0x000054100c557816 */ /* 0x000fe20000000000 */
[----:B------:R-:W-:Y:S01]  /*b9b0*/  IMAD.MOV.U32 R12, RZ, RZ, R24 ;  /* 0x000000ffff0c7224 */ /* 0x000fe200078e0018 */
[----:B----4-:R-:W-:Y:S01]  /*b9c0*/  VIADDMNMX R0, R3, -R13, 0x80, PT ;  /* 0x0000008003007446 */ /* 0x010fe2000380090d */
[----:B------:R-:W-:-:S03]  /*b9d0*/  IMAD.MOV.U32 R3, RZ, RZ, R25 ;  /* 0x000000ffff037224 */ /* 0x000fc600078e0019 */
[----:B------:R-:W-:Y:S02]  /*b9e0*/  ISETP.GE.AND P0, PT, R113, R0, PT ;  /* 0x000000007100720c */ /* 0x000fe40003f06270 */
[----:B------:R-:W-:Y:S01]  /*b9f0*/  PRMT R95, R12, 0x5410, R3 ;  /* 0x000054100c5f7816 */ /* 0x000fe20000000003 */
[----:B------:R-:W-:Y:S02]  /*ba00*/  IMAD.MOV.U32 R12, RZ, RZ, R32 ;  /* 0x000000ffff0c7224 */ /* 0x000fe400078e0020 */
[----:B------:R-:W-:-:S03]  /*ba10*/  IMAD.MOV.U32 R3, RZ, RZ, R33 ;  /* 0x000000ffff037224 */ /* 0x000fc600078e0021 */
[----:B------:R-:W-:Y:S02]  /*ba20*/  PRMT R104, R12, 0x7610, R104 ;  /* 0x000076100c687816 */ /* 0x000fe40000000068 */
[----:B------:R-:W-:-:S03]  /*ba30*/  PRMT R105, R3, 0x7610, R105 ;  /* 0x0000761003697816 */ /* 0x000fc60000000069 */
[----:B------:R-:W-:Y:S05]  /*ba40*/  @P0 BRA `(.L_x_1677) ;  /* 0x0000000800ec0947 */ /* 0x000fea0003800000 */
[----:B------:R0:W5:Y:S01]  /*ba50*/  LDL R114, [R1+0x70] ;  /* 0x0000700001727983 */ /* 0x0001620000100800 */
[----:B------:R-:W1:Y:S01]  /*ba60*/  LDC R108, c[0x0][0x3f4] ;  /* 0x0000fd00ff6c7b82 */ /* 0x000e620000000800 */
[----:B------:R-:W-:Y:S01]  /*ba70*/  BSSY B2, `(.L_x_1678) ;  /* 0x000002d000027945 */ /* 0x000fe20003800000 */
[----:B-1----:R-:W-:-:S13]  /*ba80*/  ISETP.GE.AND P0, PT, R204, R108, PT ;  /* 0x0000006ccc00720c */ /* 0x002fda0003f06270 */
[----:B0-----:R-:W-:Y:S05]  /*ba90*/  @P0 BRA `(.L_x_1679) ;  /* 0x0000000000a80947 */ /* 0x001fea0003800000 */
[----:B-----5:R-:W0:Y:S01]  /*baa0*/  LDS.128 R12, [R114] ;  /* 0x00000000720c7984 */ /* 0x020e220000000c00 */
[--C-:B------:R-:W-:Y:S02]  /*bab0*/  SHF.R.U64 R3, R74, 0x10, R75.reuse ;  /* 0x000000104a037819 */ /* 0x100fe4000000124b */
[----:B------:R-:W-:Y:S02]  /*bac0*/  SHF.R.U32.HI R74, RZ, 0x10, R75 ;  /* 0x00000010ff4a7819 */ /* 0x000fe4000001164b */
[--C-:B------:R-:W-:Y:S01]  /*bad0*/  SHF.R.U32.HI R75, RZ, 0x10, R77.reuse ;  /* 0x00000010ff4b7819 */ /* 0x100fe2000001164d */
[----:B------:R-:W-:Y:S01]  /*bae0*/  HADD2.F32 R3, -RZ, R3.H0_H0 ;  /* 0x20000003ff037230 */ /* 0x000fe20000004100 */
[----:B------:R-:W-:Y:S01]  /*baf0*/  SHF.R.U64 R76, R76, 0x10, R77 ;  /* 0x000000104c4c7819 */ /* 0x000fe2000000124d */
[----:B------:R-:W-:Y:S02]  /*bb00*/  HADD2.F32 R77, -RZ, R74.H0_H0 ;  /* 0x2000004aff4d7230 */ /* 0x000fe40000004100 */
[----:B------:R-:W-:-:S02]  /*bb10*/  HADD2.F32 R75, -RZ, R75.H0_H0 ;  /* 0x2000004bff4b7230 */ /* 0x000fc40000004100 */
[----:B------:R-:W-:Y:S02]  /*bb20*/  HADD2.F32 R76, -RZ, R76.H0_H0 ;  /* 0x2000004cff4c7230 */ /* 0x000fe40000004100 */
[--C-:B0-----:R-:W-:Y:S02]  /*bb30*/  HADD2.F32 R90, -RZ, R15.reuse.H1_H1 ;  /* 0x3000000fff5a7230 */ /* 0x101fe40000004100 */
[----:B------:R-:W-:-:S03]  /*bb40*/  HADD2.F32 R74, -RZ, R15.H0_H0 ;  /* 0x2000000fff4a7230 */ /* 0x000fc60000004100 */
[C---:B------:R-:W-:Y:S01]  /*bb50*/  FMUL.FTZ R15, R90.reuse, R75 ;  /* 0x0000004b5a0f7220 */ /* 0x040fe20000410000 */
[----:B------:R-:W-:-:S03]  /*bb60*/  FMUL.FTZ R90, R90, R77 ;  /* 0x0000004d5a5a7220 */ /* 0x000fc60000410000 */
[C---:B------:R-:W-:Y:S01]  /*bb70*/  FFMA.FTZ R15, R74.reuse, R77, -R15 ;  /* 0x0000004d4a0f7223 */ /* 0x040fe2000001080f */
[----:B------:R-:W-:Y:S01]  /*bb80*/  FFMA.FTZ R75, R74, R75, R90 ;  /* 0x0000004b4a4b7223 */ /* 0x000fe2000001005a */
[--C-:B------:R-:W-:Y:S02]  /*bb90*/  HADD2.F32 R90, -RZ, R92.reuse.H0_H0 ;  /* 0x2000005cff5a7230 */ /* 0x100fe40000004100 */
[----:B------:R-:W-:Y:S02]  /*bba0*/  HADD2.F32 R74, -RZ, R92.H1_H1 ;  /* 0x3000005cff4a7230 */ /* 0x000fe40000004100 */
[--C-:B------:R-:W-:Y:S01]  /*bbb0*/  HADD2.F32 R92, -RZ, R12.reuse.H1_H1 ;  /* 0x3000000cff5c7230 */ /* 0x100fe20000004100 */
[----:B------:R-:W-:Y:S01]  /*bbc0*/  F2FP.F16.F32.PACK_AB R15, R75, R15 ;  /* 0x0000000f4b0f723e */ /* 0x000fe200000000ff */
[----:B------:R-:W-:-:S03]  /*bbd0*/  HADD2.F32 R77, -RZ, R12.H0_H0 ;  /* 0x2000000cff4d7230 */ /* 0x000fc60000004100 */
[C---:B------:R-:W-:Y:S01]  /*bbe0*/  FMUL.FTZ R12, R92.reuse, R74 ;  /* 0x0000004a5c0c7220 */ /* 0x040fe20000410000 */
[----:B------:R-:W-:-:S03]  /*bbf0*/  FMUL.FTZ R92, R92, R90 ;  /* 0x0000005a5c5c7220 */ /* 0x000fc60000410000 */
[C---:B------:R-:W-:Y:S01]  /*bc00*/  FFMA.FTZ R12, R77.reuse, R90, -R12 ;  /* 0x0000005a4d0c7223 */ /* 0x040fe2000001080c */
[----:B------:R-:W-:Y:S01]  /*bc10*/  FFMA.FTZ R74, R77, R74, R92 ;  /* 0x0000004a4d4a7223 */ /* 0x000fe2000001005c */
[----:B------:R-:W-:Y:S02]  /*bc20*/  HADD2.F32 R77, -RZ, R94.H1_H1 ;  /* 0x3000005eff4d7230 */ /* 0x000fe40000004100 */
[----:B------:R-:W-:Y:S02]  /*bc30*/  HADD2.F32 R92, -RZ, R14.H1_H1 ;  /* 0x3000000eff5c7230 */ /* 0x000fe40000004100 */
[----:B------:R-:W-:Y:S01]  /*bc40*/  HADD2.F32 R90, -RZ, R94.H0_H0 ;  /* 0x2000005eff5a7230 */ /* 0x000fe20000004100 */
[----:B------:R-:W-:Y:S01]  /*bc50*/  F2FP.F16.F32.PACK_AB R12, R74, R12 ;  /* 0x0000000c4a0c723e */ /* 0x000fe200000000ff */
[----:B------:R-:W-:Y:S02]  /*bc60*/  HADD2.F32 R14, -RZ, R14.H0_H0 ;  /* 0x2000000eff0e7230 */ /* 0x000fe40000004100 */
[C---:B------:R-:W-:Y:S01]  /*bc70*/  FMUL.FTZ R94, R92.reuse, R77 ;  /* 0x0000004d5c5e7220 */ /* 0x040fe20000410000 */
[----:B------:R-:W-:-:S03]  /*bc80*/  FMUL.FTZ R92, R92, R90 ;  /* 0x0000005a5c5c7220 */ /* 0x000fc60000410000 */
[C---:B------:R-:W-:Y:S01]  /*bc90*/  FFMA.FTZ R94, R14.reuse, R90, -R94 ;  /* 0x0000005a0e5e7223 */ /* 0x040fe2000001085e */
[----:B------:R-:W-:Y:S01]  /*bca0*/  FFMA.FTZ R14, R14, R77, R92 ;  /* 0x0000004d0e0e7223 */ /* 0x000fe2000001005c */
[--C-:B------:R-:W-:Y:S02]  /*bcb0*/  HADD2.F32 R77, -RZ, R13.reuse.H1_H1 ;  /* 0x3000000dff4d7230 */ /* 0x100fe40000004100 */
[----:B------:R-:W-:Y:S02]  /*bcc0*/  HADD2.F32 R13, -RZ, R13.H0_H0 ;  /* 0x2000000dff0d7230 */ /* 0x000fe40000004100 */
[----:B------:R-:W-:Y:S01]  /*bcd0*/  F2FP.F16.F32.PACK_AB R14, R14, R94 ;  /* 0x0000005e0e0e723e */ /* 0x000fe200000000ff */
[C---:B------:R-:W-:Y:S01]  /*bce0*/  FMUL.FTZ R90, R77.reuse, R76 ;  /* 0x0000004c4d5a7220 */ /* 0x040fe20000410000 */
[----:B------:R-:W-:-:S03]  /*bcf0*/  FMUL.FTZ R77, R77, R3 ;  /* 0x000000034d4d7220 */ /* 0x000fc60000410000 */
[C---:B------:R-:W-:Y:S01]  /*bd00*/  FFMA.FTZ R3, R13.reuse, R3, -R90 ;  /* 0x000000030d037223 */ /* 0x040fe2000001085a */
[----:B------:R-:W-:-:S05]  /*bd10*/  FFMA.FTZ R13, R13, R76, R77 ;  /* 0x0000004c0d0d7223 */ /* 0x000fca000001004d */
[----:B------:R-:W-:-:S05]  /*bd20*/  F2FP.F16.F32.PACK_AB R13, R13, R3 ;  /* 0x000000030d0d723e */ /* 0x000fca00000000ff */
[----:B------:R0:W-:Y:S02]  /*bd30*/  STS.128 [R114], R12 ;  /* 0x0000000c72007388 */ /* 0x0001e40000000c00 */
.L_x_1679:
[----:B------:R-:W-:Y:S05]  /*bd40*/  BSYNC B2 ;  /* 0x0000000000027941 */ /* 0x000fea0003800000 */
.L_x_1678:
[----:B0-----:R-:W2:Y:S04]  /*bd50*/  LDL R13, [R1+0x30] ;  /* 0x00003000010d7983 */ /* 0x001ea80000100800 */
[----:B------:R-:W3:Y:S04]  /*bd60*/  LDL R12, [R1+0x34] ;  /* 0x00003400010c7983 */ /* 0x000ee80000100800 */
[----:B------:R-:W4:Y:S01]  /*bd70*/  LDL R3, [R1+0x48] ;  /* 0x0000480001037983 */ /* 0x000f220000100800 */
[----:B------:R-:W-:Y:S01]  /*bd80*/  BSSY B2, `(.L_x_1680) ;  /* 0x000002f000027945 */ /* 0x000fe20003800000 */
[----:B--2---:R-:W-:-:S02]  /*bd90*/  ISETP.GE.AND P0, PT, R13, R108, PT ;  /* 0x0000006c0d00720c */ /* 0x004fc40003f06270 */
[-C--:B---3--:R-:W-:Y:S02]  /*bda0*/  ISETP.GE.AND P1, PT, R12, R108.reuse, PT ;  /* 0x0000006c0c00720c */ /* 0x088fe40003f26270 */
[----:B----4-:R-:W-:-:S09]  /*bdb0*/  ISETP.GE.AND P2, PT, R3, R108, PT ;  /* 0x0000006c0300720c */ /* 0x010fd20003f46270 */
[----:B------:R-:W-:Y:S05]  /*bdc0*/  @P0 BRA `(.L_x_1681) ;  /* 0x0000000000a80947 */ /* 0x000fea0003800000 */
[----:B-----5:R-:W0:Y:S01]  /*bdd0*/  LDS.128 R12, [R114+0x4000] ;  /* 0x00400000720c7984 */ /* 0x020e220000000c00 */
[----:B------:R-:W-:Y:S02]  /*bde0*/  SHF.R.U32.HI R74, RZ, 0x10, R73 ;  /* 0x00000010ff4a7819 */ /* 0x000fe40000011649 */
[--C-:B------:R-:W-:Y:S02]  /*bdf0*/  SHF.R.U32.HI R3, RZ, 0x10, R71.reuse ;  /* 0x00000010ff037819 */ /* 0x100fe40000011647 */
[----:B------:R-:W-:Y:S01]  /*be00*/  SHF.R.U64 R70, R70, 0x10, R71 ;  /* 0x0000001046467819 */ /* 0x000fe20000001247 */
[----:B------:R-:W-:Y:S01]  /*be10*/  HADD2.F32 R74, -RZ, R74.H0_H0 ;  /* 0x2000004aff4a7230 */ /* 0x000fe20000004100 */
[----:B------:R-:W-:Y:S01]  /*be20*/  SHF.R.U64 R72, R72, 0x10, R73 ;  /* 0x0000001048487819 */ /* 0x000fe20000001249 */
[----:B------:R-:W-:Y:S02]  /*be30*/  HADD2.F32 R3, -RZ, R3.H0_H0 ;  /* 0x20000003ff037230 */ /* 0x000fe40000004100 */
[----:B------:R-:W-:-:S02]  /*be40*/  HADD2.F32 R71, -RZ, R111.H0_H0 ;  /* 0x2000006fff477230 */ /* 0x000fc40000004100 */
[----:B------:R-:W-:Y:S02]  /*be50*/  HADD2.F32 R73, -RZ, R111.H1_H1 ;  /* 0x3000006fff497230 */ /* 0x000fe40000004100 */
[----:B------:R-:W-:Y:S02]  /*be60*/  HADD2.F32 R72, -RZ, R72.H0_H0 ;  /* 0x20000048ff487230 */ /* 0x000fe40000004100 */
[----:B------:R-:W-:Y:S02]  /*be70*/  HADD2.F32 R70, -RZ, R70.H0_H0 ;  /* 0x20000046ff467230 */ /* 0x000fe40000004100 */
[--C-:B0-----:R-:W-:Y:S02]  /*be80*/  HADD2.F32 R75, -RZ, R15.reuse.H1_H1 ;  /* 0x3000000fff4b7230 */ /* 0x101fe40000004100 */
[----:B------:R-:W-:-:S03]  /*be90*/  HADD2.F32 R15, -RZ, R15.H0_H0 ;  /* 0x2000000fff0f7230 */ /* 0x000fc60000004100 */
[C---:B------:R-:W-:Y:S01]  /*bea0*/  FMUL.FTZ R76, R75.reuse, R74 ;  /* 0x0000004a4b4c7220 */ /* 0x040fe20000410000 */
[----:B------:R-:W-:-:S03]  /*beb0*/  FMUL.FTZ R75, R75, R3 ;  /* 0x000000034b4b7220 */ /* 0x000fc60000410000 */
[C---:B------:R-:W-:Y:S01]  /*bec0*/  FFMA.FTZ R3, R15.reuse, R3, -R76 ;  /* 0x000000030f037223 */ /* 0x040fe2000001084c */
[----:B------:R-:W-:Y:S01]  /*bed0*/  FFMA.FTZ R15, R15, R74, R75 ;  /* 0x0000004a0f0f7223 */ /* 0x000fe2000001004b */
[----:B------:R-:W-:Y:S02]  /*bee0*/  HADD2.F32 R74, -RZ, R112.H0_H0 ;  /* 0x20000070ff4a7230 */ /* 0x000fe40000004100 */
[----:B------:R-:W-:Y:S02]  /*bef0*/  HADD2.F32 R76, -RZ, R12.H1_H1 ;  /* 0x3000000cff4c7230 */ /* 0x000fe40000004100 */
[----:B------:R-:W-:Y:S01]  /*bf00*/  HADD2.F32 R75, -RZ, R112.H1_H1 ;  /* 0x30000070ff4b7230 */ /* 0x000fe20000004100 */
        /* <DEDUP_REMOVED lines=21> */
[----:B------:R0:W-:Y:S02]  /*c060*/  STS.128 [R114+0x4000], R12 ;  /* 0x0040000c72007388 */ /* 0x0001e40000000c00 */
.L_x_1681:
[----:B------:R-:W-:Y:S05]  /*c070*/  BSYNC B2 ;  /* 0x0000000000027941 */ /* 0x000fea0003800000 */
.L_x_1680:
[----:B------:R-:W-:Y:S04]  /*c080*/  BSSY B2, `(.L_x_1682) ;  /* 0x000002c000027945 */ /* 0x000fe80003800000 */
[----:B------:R-:W-:Y:S05]  /*c090*/  @P1 BRA `(.L_x_1683) ;  /* 0x0000000000a81947 */ /* 0x000fea0003800000 */
[----:B0----5:R-:W0:Y:S01]  /*c0a0*/  LDS.128 R12, [R114+0x8000] ;  /* 0x00800000720c7984 */ /* 0x021e220000000c00 */
[----:B------:R-:W-:Y:S02]  /*c0b0*/  SHF.R.U32.HI R70, RZ, 0x10, R69 ;  /* 0x00000010ff467819 */ /* 0x000fe40000011645 */
[--C-:B------:R-:W-:Y:S02]  /*c0c0*/  SHF.R.U32.HI R3, RZ, 0x10, R67.reuse ;  /* 0x00000010ff037819 */ /* 0x100fe40000011643 */
[----:B------:R-:W-:Y:S01]  /*c0d0*/  SHF.R.U64 R66, R66, 0x10, R67 ;  /* 0x0000001042427819 */ /* 0x000fe20000001243 */
[----:B------:R-:W-:Y:S01]  /*c0e0*/  HADD2.F32 R70, -RZ, R70.H0_H0 ;  /* 0x20000046ff467230 */ /* 0x000fe20000004100 */
[----:B------:R-:W-:Y:S01]  /*c0f0*/  SHF.R.U64 R68, R68, 0x10, R69 ;  /* 0x0000001044447819 */ /* 0x000fe20000001245 */
[----:B------:R-:W-:Y:S02]  /*c100*/  HADD2.F32 R3, -RZ, R3.H0_H0 ;  /* 0x20000003ff037230 */ /* 0x000fe40000004100 */
[----:B------:R-:W-:-:S02]  /*c110*/  HADD2.F32 R67, -RZ, R109.H1_H1 ;  /* 0x3000006dff437230 */ /* 0x000fc40000004100 */
[----:B------:R-:W-:Y:S02]  /*c120*/  HADD2.F32 R69, -RZ, R109.H0_H0 ;  /* 0x2000006dff457230 */ /* 0x000fe40000004100 */
        /* <DEDUP_REMOVED lines=33> */
.L_x_1683:
[----:B------:R-:W-:Y:S05]  /*c340*/  BSYNC B2 ;  /* 0x0000000000027941 */ /* 0x000fea0003800000 */
.L_x_1682:
[----:B------:R-:W-:Y:S05]  /*c350*/  @P2 BRA `(.L_x_1677) ;  /* 0x0000000000a82947 */ /* 0x000fea0003800000 */
[----:B01---5:R-:W0:Y:S01]  /*c360*/  LDS.128 R12, [R114+0xc000] ;  /* 0x00c00000720c7984 */ /* 0x023e220000000c00 */
[----:B------:R-:W-:Y:S02]  /*c370*/  SHF.R.U32.HI R66, RZ, 0x10, R65 ;  /* 0x00000010ff427819 */ /* 0x000fe40000011641 */
[----:B------:R-:W-:Y:S02]  /*c380*/  SHF.R.U32.HI R67, RZ, 0x10, R63 ;  /* 0x00000010ff437819 */ /* 0x000fe4000001163f */
[----:B------:R-:W-:Y:S01]  /*c390*/  SHF.R.U64 R64, R64, 0x10, R65 ;  /* 0x0000001040407819 */ /* 0x000fe20000001241 */
[----:B------:R-:W-:Y:S01]  /*c3a0*/  HADD2.F32 R66, -RZ, R66.H0_H0 ;  /* 0x20000042ff427230 */ /* 0x000fe20000004100 */
[----:B------:R-:W-:Y:S01]  /*c3b0*/  SHF.R.U64 R62, R62, 0x10, R63 ;  /* 0x000000103e3e7819 */ /* 0x000fe2000000123f */
[----:B------:R-:W-:Y:S02]  /*c3c0*/  HADD2.F32 R67, -RZ, R67.H0_H0 ;  /* 0x20000043ff437230 */ /* 0x000fe40000004100 */
[----:B------:R-:W-:-:S02]  /*c3d0*/  HADD2.F32 R63, -RZ, R105.H1_H1 ;  /* 0x30000069ff3f7230 */ /* 0x000fc40000004100 */
[----:B------:R-:W-:Y:S02]  /*c3e0*/  HADD2.F32 R64, -RZ, R64.H0_H0 ;  /* 0x20000040ff407230 */ /* 0x000fe40000004100 */
[----:B------:R-:W-:Y:S02]  /*c3f0*/  HADD2.F32 R62, -RZ, R62.H0_H0 ;  /* 0x2000003eff3e7230 */ /* 0x000fe40000004100 */
[--C-:B0-----:R-:W-:Y:S02]  /*c400*/  HADD2.F32 R3, -RZ, R15.reuse.H1_H1 ;  /* 0x3000000fff037230 */ /* 0x101fe40000004100 */
[----:B------:R-:W-:Y:S02]  /*c410*/  HADD2.F32 R68, -RZ, R15.H0_H0 ;  /* 0x2000000fff447230 */ /* 0x000fe40000004100 */
[--C-:B------:R-:W-:Y:S02]  /*c420*/  HADD2.F32 R65, -RZ, R12.reuse.H1_H1 ;  /* 0x3000000cff417230 */ /* 0x100fe40000004100 */
[C---:B------:R-:W-:Y:S01]  /*c430*/  FMUL.FTZ R15, R3.reuse, R66 ;  /* 0x00000042030f7220 */ /* 0x040fe20000410000 */
[----:B------:R-:W-:Y:S01]  /*c440*/  FMUL.FTZ R3, R3, R67 ;  /* 0x0000004303037220 */ /* 0x000fe20000410000 */
[----:B------:R-:W-:-:S02]  /*c450*/  HADD2.F32 R69, -RZ, R12.H0_H0 ;  /* 0x2000000cff457230 */ /* 0x000fc40000004100 */
[C---:B------:R-:W-:Y:S01]  /*c460*/  FFMA.FTZ R15, R68.reuse, R67, -R15 ;  /* 0x00000043440f7223 */ /* 0x040fe2000001080f */
[----:B------:R-:W-:Y:S02]  /*c470*/  HADD2.F32 R67, -RZ, R104.H1_H1 ;  /* 0x30000068ff437230 */ /* 0x000fe40000004100 */
[----:B------:R-:W-:Y:S01]  /*c480*/  FFMA.FTZ R3, R68, R66, R3 ;  /* 0x0000004244037223 */ /* 0x000fe20000010003 */
[--C-:B------:R-:W-:Y:S02]  /*c490*/  HADD2.F32 R12, -RZ, R14.reuse.H0_H0 ;  /* 0x2000000eff0c7230 */ /* 0x100fe40000004100 */
[----:B------:R-:W-:Y:S02]  /*c4a0*/  HADD2.F32 R14, -RZ, R14.H1_H1 ;  /* 0x3000000eff0e7230 */ /* 0x000fe40000004100 */
[C---:B------:R-:W-:Y:S01]  /*c4b0*/  FMUL.FTZ R71, R65.reuse, R67 ;  /* 0x0000004341477220 */ /* 0x040fe20000410000 */
[----:B------:R-:W-:Y:S01]  /*c4c0*/  FMUL.FTZ R65, R65, R63 ;  /* 0x0000003f41417220 */ /* 0x000fe20000410000 */
[----:B------:R-:W-:Y:S01]  /*c4d0*/  HADD2.F32 R70, -RZ, R13.H0_H0 ;  /* 0x2000000dff467230 */ /* 0x000fe20000004100 */
[----:B------:R-:W-:Y:S01]  /*c4e0*/  F2FP.F16.F32.PACK_AB R15, R3, R15 ;  /* 0x0000000f030f723e */ /* 0x000fe200000000ff */
[----:B------:R-:W-:Y:S01]  /*c4f0*/  FFMA.FTZ R71, R69, R63, -R71 ;  /* 0x0000003f45477223 */ /* 0x000fe20000010847 */
[----:B------:R-:W-:-:S02]  /*c500*/  HADD2.F32 R63, -RZ, R98.H1_H1 ;  /* 0x30000062ff3f7230 */ /* 0x000fc40000004100 */
[----:B------:R-:W-:Y:S01]  /*c510*/  FFMA.FTZ R65, R69, R67, R65 ;  /* 0x0000004345417223 */ /* 0x000fe20000010041 */
[----:B------:R-:W-:Y:S02]  /*c520*/  HADD2.F32 R98, -RZ, R98.H0_H0 ;  /* 0x20000062ff627230 */ /* 0x000fe40000004100 */
[----:B------:R-:W-:Y:S02]  /*c530*/  HADD2.F32 R13, -RZ, R13.H1_H1 ;  /* 0x3000000dff0d7230 */ /* 0x000fe40000004100 */
[CC--:B------:R-:W-:Y:S01]  /*c540*/  FMUL.FTZ R66, R14.reuse, R63.reuse ;  /* 0x0000003f0e427220 */ /* 0x0c0fe20000410000 */
[----:B------:R-:W-:Y:S02]  /*c550*/  FMUL.FTZ R67, R14, R98 ;  /* 0x000000620e437220 */ /* 0x000fe40000410000 */
[C---:B------:R-:W-:Y:S01]  /*c560*/  FMUL.FTZ R14, R13.reuse, R64 ;  /* 0x000000400d0e7220 */ /* 0x040fe20000410000 */
[----:B------:R-:W-:Y:S01]  /*c570*/  FMUL.FTZ R13, R13, R62 ;  /* 0x0000003e0d0d7220 */ /* 0x000fe20000410000 */
[C---:B------:R-:W-:Y:S01]  /*c580*/  FFMA.FTZ R66, R12.reuse, R98, -R66 ;  /* 0x000000620c427223 */ /* 0x040fe20000010842 */
[----:B------:R-:W-:Y:S01]  /*c590*/  FFMA.FTZ R67, R12, R63, R67 ;  /* 0x0000003f0c437223 */ /* 0x000fe20000010043 */
[C---:B------:R-:W-:Y:S01]  /*c5a0*/  FFMA.FTZ R62, R70.reuse, R62, -R14 ;  /* 0x0000003e463e7223 */ /* 0x040fe2000001080e */
[----:B------:R-:W-:Y:S01]  /*c5b0*/  FFMA.FTZ R13, R70, R64, R13 ;  /* 0x00000040460d7223 */ /* 0x000fe2000001000d */
[----:B------:R-:W-:-:S02]  /*c5c0*/  F2FP.F16.F32.PACK_AB R12, R65, R71 ;  /* 0x00000047410c723e */ /* 0x000fc400000000ff */
[----:B------:R-:W-:Y:S02]  /*c5d0*/  F2FP.F16.F32.PACK_AB R14, R67, R66 ;  /* 0x00000042430e723e */ /* 0x000fe400000000ff */
[----:B------:R-:W-:-:S05]  /*c5e0*/  F2FP.F16.F32.PACK_AB R13, R13, R62 ;  /* 0x0000003e0d0d723e */ /* 0x000fca00000000ff */
[----:B------:R2:W-:Y:S02]  /*c5f0*/  STS.128 [R114+0xc000], R12 ;  /* 0x00c0000c72007388 */ /* 0x0005e40000000c00 */
.L_x_1677:
[----:B------:R-:W-:Y:S05]  /*c600*/  BSYNC B1 ;  /* 0x0000000000017941 */ /* 0x000fea0003800000 */
.L_x_1676:
[----:B------:R-:W3:Y:S01]  /*c610*/  LDL R3, [R1+0xc4] ;  /* 0x0000c40001037983 */ /* 0x000ee20000100800 */
[----:B------:R-:W-:Y:S01]  /*c620*/  BSSY B1, `(.L_x_1684) ;  /* 0x00000be000017945 */ /* 0x000fe20003800000 */
[----:B---3--:R-:W-:-:S13]  /*c630*/  ISETP.GE.AND P0, PT, R3, R0, PT ;  /* 0x000000000300720c */ /* 0x008fda0003f06270 */
[----:B------:R-:W-:Y:S05]  /*c640*/  @P0 BRA `(.L_x_1685) ;  /* 0x0000000800ec0947 */ /* 0x000fea0003800000 */
[----:B012---:R-:W2:Y:S01]  /*c650*/  LDL R14, [R1+0x30] ;  /* 0x00003000010e7983 */ /* 0x007ea20000100800 */
[----:B------:R-:W0:Y:S03]  /*c660*/  LDC R3, c[0x0][0x3f4] ;  /* 0x0000fd00ff037b82 */ /* 0x000e260000000800 */
[----:B------:R-:W3:Y:S04]  /*c670*/  LDL R13, [R1+0x34] ;  /* 0x00003400010d7983 */ /* 0x000ee80000100800 */
[----:B------:R-:W4:Y:S04]  /*c680*/  LDL R12, [R1+0x48] ;  /* 0x00004800010c7983 */ /* 0x000f280000100800 */
[----:B------:R1:W5:Y:S01]  /*c690*/  LDL R69, [R1+0x70] ;  /* 0x0000700001457983 */ /* 0x0003620000100800 */
[----:B------:R-:W-:Y:S01]  /*c6a0*/  BSSY B2, `(.L_x_1686) ;  /* 0x0000030000027945 */ /* 0x000fe20003800000 */
[----:B0-----:R-:W-:-:S02]  /*c6b0*/  ISETP.GE.AND P0, PT, R204, R3, PT ;  /* 0x00000003cc00720c */ /* 0x001fc40003f06270 */
[-C--:B--2---:R-:W-:Y:S02]  /*c6c0*/  ISETP.GE.AND P1, PT, R14, R3.reuse, PT ;  /* 0x000000030e00720c */ /* 0x084fe40003f26270 */
[-C--:B---3--:R-:W-:Y:S02]  /*c6d0*/  ISETP.GE.AND P2, PT, R13, R3.reuse, PT ;  /* 0x000000030d00720c */ /* 0x088fe40003f46270 */
[----:B----4-:R-:W-:-:S07]  /*c6e0*/  ISETP.GE.AND P3, PT, R12, R3, PT ;  /* 0x000000030c00720c */ /* 0x010fce0003f66270 */
[----:B-1----:R-:W-:Y:S06]  /*c6f0*/  @P0 BRA `(.L_x_1687) ;  /* 0x0000000000a80947 */ /* 0x002fec0003800000 */
[----:B-----5:R-:W0:Y:S01]  /*c700*/  LDS.128 R12, [R69+0x1000] ;  /* 0x00100000450c7984 */ /* 0x020e220000000c00 */
[----:B------:R-:W-:Y:S01]  /*c710*/  SHF.R.U64 R3, R58, 0x10, R59 ;  /* 0x000000103a037819 */ /* 0x000fe2000000123b */
[--C-:B------:R-:W-:Y:S01]  /*c720*/  HADD2.F32 R63, -RZ, R107.reuse.H0_H0 ;  /* 0x2000006bff3f7230 */ /* 0x100fe20000004100 */
[--C-:B------:R-:W-:Y:S01]  /*c730*/  SHF.R.U64 R58, R60, 0x10, R61.reuse ;  /* 0x000000103c3a7819 */ /* 0x100fe2000000123d */
[----:B------:R-:W-:Y:S01]  /*c740*/  HADD2.F32 R107, -RZ, R107.H1_H1 ;  /* 0x3000006bff6b7230 */ /* 0x000fe20000004100 */
[----:B------:R-:W-:Y:S01]  /*c750*/  SHF.R.U32.HI R60, RZ, 0x10, R61 ;  /* 0x00000010ff3c7819 */ /* 0x000fe2000001163d */
[--C-:B------:R-:W-:Y:S01]  /*c760*/  HADD2.F32 R61, -RZ, R106.reuse.H0_H0 ;  /* 0x2000006aff3d7230 */ /* 0x100fe20000004100 */
[----:B------:R-:W-:Y:S01]  /*c770*/  SHF.R.U32.HI R59, RZ, 0x10, R59 ;  /* 0x00000010ff3b7819 */ /* 0x000fe2000001163b */
[----:B------:R-:W-:Y:S02]  /*c780*/  HADD2.F32 R106, -RZ, R106.H1_H1 ;  /* 0x3000006aff6a7230 */ /* 0x000fe40000004100 */
[----:B------:R-:W-:-:S02]  /*c790*/  HADD2.F32 R60, -RZ, R60.H0_H0 ;  /* 0x2000003cff3c7230 */ /* 0x000fc40000004100 */
[----:B------:R-:W-:Y:S02]  /*c7a0*/  HADD2.F32 R59, -RZ, R59.H0_H0 ;  /* 0x2000003bff3b7230 */ /* 0x000fe40000004100 */
[----:B------:R-:W-:Y:S02]  /*c7b0*/  HADD2.F32 R58, -RZ, R58.H0_H0 ;  /* 0x2000003aff3a7230 */ /* 0x000fe40000004100 */
[----:B------:R-:W-:Y:S02]  /*c7c0*/  HADD2.F32 R3, -RZ, R3.H0_H0 ;  /* 0x20000003ff037230 */ /* 0x000fe40000004100 */
[--C-:B0-----:R-:W-:Y:S02]  /*c7d0*/  HADD2.F32 R64, -RZ, R12.reuse.H0_H0 ;  /* 0x2000000cff407230 */ /* 0x101fe40000004100 */
[----:B------:R-:W-:Y:S02]  /*c7e0*/  HADD2.F32 R12, -RZ, R12.H1_H1 ;  /* 0x3000000cff0c7230 */ /* 0x000fe40000004100 */
[----:B------:R-:W-:-:S02]  /*c7f0*/  HADD2.F32 R62, -RZ, R15.H0_H0 ;  /* 0x2000000fff3e7230 */ /* 0x000fc40000004100 */
[----:B------:R-:W-:Y:S02]  /*c800*/  HADD2.F32 R15, -RZ, R15.H1_H1 ;  /* 0x3000000fff0f7230 */ /* 0x000fe40000004100 */
[C---:B------:R-:W-:Y:S01]  /*c810*/  FMUL.FTZ R68, R12.reuse, R63 ;  /* 0x0000003f0c447220 */ /* 0x040fe20000410000 */
[--C-:B------:R-:W-:Y:S02]  /*c820*/  HADD2.F32 R65, -RZ, R14.reuse.H0_H0 ;  /* 0x2000000eff417230 */ /* 0x100fe40000004100 */
[----:B------:R-:W-:Y:S01]  /*c830*/  FMUL.FTZ R12, R12, R61 ;  /* 0x0000003d0c0c7220 */ /* 0x000fe20000410000 */
[----:B------:R-:W-:Y:S02]  /*c840*/  HADD2.F32 R14, -RZ, R14.H1_H1 ;  /* 0x3000000eff0e7230 */ /* 0x000fe40000004100 */
[----:B------:R-:W-:Y:S01]  /*c850*/  FMUL.FTZ R67, R15, R60 ;  /* 0x0000003c0f437220 */ /* 0x000fe20000410000 */
[--C-:B------:R-:W-:Y:S02]  /*c860*/  HADD2.F32 R66, -RZ, R13.reuse.H0_H0 ;  /* 0x2000000dff427230 */ /* 0x100fe40000004100 */
[----:B------:R-:W-:Y:S01]  /*c870*/  FFMA.FTZ R63, R64, R63, R12 ;  /* 0x0000003f403f7223 */ /* 0x000fe2000001000c */
[----:B------:R-:W-:-:S02]  /*c880*/  HADD2.F32 R13, -RZ, R13.H1_H1 ;  /* 0x3000000dff0d7230 */ /* 0x000fc40000004100 */
[-C--:B------:R-:W-:Y:S01]  /*c890*/  FMUL.FTZ R15, R15, R59.reuse ;  /* 0x0000003b0f0f7220 */ /* 0x080fe20000410000 */
[----:B------:R-:W-:Y:S01]  /*c8a0*/  FFMA.FTZ R67, R62, R59, -R67 ;  /* 0x0000003b3e437223 */ /* 0x000fe20000010843 */
[C---:B------:R-:W-:Y:S01]  /*c8b0*/  FMUL.FTZ R12, R14.reuse, R107 ;  /* 0x0000006b0e0c7220 */ /* 0x040fe20000410000 */
[----:B------:R-:W-:Y:S01]  /*c8c0*/  FMUL.FTZ R14, R14, R106 ;  /* 0x0000006a0e0e7220 */ /* 0x000fe20000410000 */
[C---:B------:R-:W-:Y:S01]  /*c8d0*/  FMUL.FTZ R59, R13.reuse, R58 ;  /* 0x0000003a0d3b7220 */ /* 0x040fe20000410000 */
[----:B------:R-:W-:Y:S01]  /*c8e0*/  FMUL.FTZ R13, R13, R3 ;  /* 0x000000030d0d7220 */ /* 0x000fe20000410000 */
[C---:B------:R-:W-:Y:S01]  /*c8f0*/  FFMA.FTZ R12, R65.reuse, R106, -R12 ;  /* 0x0000006a410c7223 */ /* 0x040fe2000001080c */
[----:B------:R-:W-:Y:S01]  /*c900*/  FFMA.FTZ R65, R65, R107, R14 ;  /* 0x0000006b41417223 */ /* 0x000fe2000001000e */
[----:B------:R-:W-:Y:S01]  /*c910*/  FFMA.FTZ R15, R62, R60, R15 ;  /* 0x0000003c3e0f7223 */ /* 0x000fe2000001000f */
[----:B------:R-:W-:Y:S01]  /*c920*/  FFMA.FTZ R68, R64, R61, -R68 ;  /* 0x0000003d40447223 */ /* 0x000fe20000010844 */
[C---:B------:R-:W-:Y:S01]  /*c930*/  FFMA.FTZ R59, R66.reuse, R3, -R59 ;  /* 0x00000003423b7223 */ /* 0x040fe2000001083b */
[----:B------:R-:W-:Y:S01]  /*c940*/  FFMA.FTZ R58, R66, R58, R13 ;  /* 0x0000003a423a7223 */ /* 0x000fe2000001000d */
[----:B------:R-:W-:-:S02]  /*c950*/  F2FP.F16.F32.PACK_AB R14, R65, R12 ;  /* 0x0000000c410e723e */ /* 0x000fc400000000ff */
[----:B------:R-:W-:Y:S02]  /*c960*/  F2FP.F16.F32.PACK_AB R15, R15, R67 ;  /* 0x000000430f0f723e */ /* 0x000fe400000000ff */
[----:B------:R-:W-:Y:S02]  /*c970*/  F2FP.F16.F32.PACK_AB R12, R63, R68 ;  /* 0x000000443f0c723e */ /* 0x000fe400000000ff */
[----:B------:R-:W-:-:S05]  /*c980*/  F2FP.F16.F32.PACK_AB R13, R58, R59 ;  /* 0x0000003b3a0d723e */ /* 0x000fca00000000ff */
[----:B------:R0:W-:Y:S02]  /*c990*/  STS.128 [R69+0x1000], R12 ;  /* 0x0010000c45007388 */ /* 0x0001e40000000c00 */
.L_x_1687:
[----:B------:R-:W-:Y:S05]  /*c9a0*/  BSYNC B2 ;  /* 0x0000000000027941 */ /* 0x000fea0003800000 */
.L_x_1686:
        /* <DEDUP_REMOVED lines=9> */
[----:B------:R-:W-:-:S02]  /*ca40*/  HADD2.F32 R55, -RZ, R103.H0_H0 ;  /* 0x20000067ff377230 */ /* 0x000fc40000004100 */
[----:B------:R-:W-:Y:S02]  /*ca50*/  HADD2.F32 R57, -RZ, R102.H0_H0 ;  /* 0x20000066ff397230 */ /* 0x000fe40000004100 */
[----:B------:R-:W-:Y:S02]  /*ca60*/  HADD2.F32 R103, -RZ, R103.H1_H1 ;  /* 0x30000067ff677230 */ /* 0x000fe40000004100 */
[----:B------:R-:W-:Y:S02]  /*ca70*/  HADD2.F32 R54, -RZ, R54.H0_H0 ;  /* 0x20000036ff367230 */ /* 0x000fe40000004100 */
[--C-:B0-----:R-:W-:Y:S02]  /*ca80*/  HADD2.F32 R61, -RZ, R15.reuse.H1_H1 ;  /* 0x3000000fff3d7230 */ /* 0x101fe40000004100 */
[----:B------:R-:W-:Y:S02]  /*ca90*/  HADD2.F32 R60, -RZ, R12.H1_H1 ;  /* 0x3000000cff3c7230 */ /* 0x000fe40000004100 */
[----:B------:R-:W-:-:S02]  /*caa0*/  HADD2.F32 R59, -RZ, R15.H0_H0 ;  /* 0x2000000fff3b7230 */ /* 0x000fc40000004100 */
[C---:B------:R-:W-:Y:S01]  /*cab0*/  FMUL.FTZ R64, R61.reuse, R62 ;  /* 0x0000003e3d407220 */ /* 0x040fe20000410000 */
[-C--:B------:R-:W-:Y:S01]  /*cac0*/  FMUL.FTZ R63, R61, R58.reuse ;  /* 0x0000003a3d3f7220 */ /* 0x080fe20000410000 */
[----:B------:R-:W-:Y:S02]  /*cad0*/  HADD2.F32 R56, -RZ, R12.H0_H0 ;  /* 0x2000000cff387230 */ /* 0x000fe40000004100 */
[C---:B------:R-:W-:Y:S01]  /*cae0*/  FMUL.FTZ R61, R60.reuse, R55 ;  /* 0x000000373c3d7220 */ /* 0x040fe20000410000 */
[C---:B------:R-:W-:Y:S01]  /*caf0*/  FFMA.FTZ R58, R59.reuse, R58, -R64 ;  /* 0x0000003a3b3a7223 */ /* 0x040fe20000010840 */
[----:B------:R-:W-:Y:S01]  /*cb00*/  FFMA.FTZ R59, R59, R62, R63 ;  /* 0x0000003e3b3b7223 */ /* 0x000fe2000001003f */
[-C--:B------:R-:W-:Y:S01]  /*cb10*/  FMUL.FTZ R63, R60, R57.reuse ;  /* 0x000000393c3f7220 */ /* 0x080fe20000410000 */
[--C-:B------:R-:W-:Y:S02]  /*cb20*/  HADD2.F32 R12, -RZ, R14.reuse.H0_H0 ;  /* 0x2000000eff0c7230 */ /* 0x100fe40000004100 */
[----:B------:R-:W-:Y:S01]  /*cb30*/  FFMA.FTZ R57, R56, R57, -R61 ;  /* 0x0000003938397223 */ /* 0x000fe2000001083d */
[----:B------:R-:W-:-:S02]  /*cb40*/  HADD2.F32 R14, -RZ, R14.H1_H1 ;  /* 0x3000000eff0e7230 */ /* 0x000fc40000004100 */
[----:B------:R-:W-:Y:S01]  /*cb50*/  FFMA.FTZ R56, R56, R55, R63 ;  /* 0x0000003738387223 */ /* 0x000fe2000001003f */
[--C-:B------:R-:W-:Y:S02]  /*cb60*/  HADD2.F32 R15, -RZ, R13.reuse.H0_H0 ;  /* 0x2000000dff0f7230 */ /* 0x100fe40000004100 */
[----:B------:R-:W-:Y:S02]  /*cb70*/  HADD2.F32 R61, -RZ, R102.H1_H1 ;  /* 0x30000066ff3d7230 */ /* 0x000fe40000004100 */
[C---:B------:R-:W-:Y:S01]  /*cb80*/  FMUL.FTZ R55, R14.reuse, R103 ;  /* 0x000000670e377220 */ /* 0x040fe20000410000 */
[----:B------:R-:W-:Y:S02]  /*cb90*/  HADD2.F32 R13, -RZ, R13.H1_H1 ;  /* 0x3000000dff0d7230 */ /* 0x000fe40000004100 */
[----:B------:R-:W-:Y:S02]  /*cba0*/  HADD2.F32 R60, -RZ, R3.H0_H0 ;  /* 0x20000003ff3c7230 */ /* 0x000fe40000004100 */
[-C--:B------:R-:W-:Y:S01]  /*cbb0*/  FMUL.FTZ R62, R14, R61.reuse ;  /* 0x0000003d0e3e7220 */ /* 0x080fe20000410000 */
[C---:B------:R-:W-:Y:S01]  /*cbc0*/  FFMA.FTZ R55, R12.reuse, R61, -R55 ;  /* 0x0000003d0c377223 */ /* 0x040fe20000010837 */
[C---:B------:R-:W-:Y:S01]  /*cbd0*/  FMUL.FTZ R14, R13.reuse, R54 ;  /* 0x000000360d0e7220 */ /* 0x040fe20000410000 */
[----:B------:R-:W-:Y:S01]  /*cbe0*/  FMUL.FTZ R3, R13, R60 ;  /* 0x0000003c0d037220 */ /* 0x000fe20000410000 */
[----:B------:R-:W-:-:S02]  /*cbf0*/  FFMA.FTZ R62, R12, R103, R62 ;  /* 0x000000670c3e7223 */ /* 0x000fc4000001003e */
[C---:B------:R-:W-:Y:S01]  /*cc00*/  FFMA.FTZ R13, R15.reuse, R60, -R14 ;  /* 0x0000003c0f0d7223 */ /* 0x040fe2000001080e */
[----:B------:R-:W-:Y:S01]  /*cc10*/  F2FP.F16.F32.PACK_AB R12, R56, R57 ;  /* 0x00000039380c723e */ /* 0x000fe200000000ff */
[----:B------:R-:W-:Y:S01]  /*cc20*/  FFMA.FTZ R54, R15, R54, R3 ;  /* 0x000000360f367223 */ /* 0x000fe20000010003 */
[----:B------:R-:W-:Y:S02]  /*cc30*/  F2FP.F16.F32.PACK_AB R15, R59, R58 ;  /* 0x0000003a3b0f723e */ /* 0x000fe400000000ff */
[----:B------:R-:W-:Y:S02]  /*cc40*/  F2FP.F16.F32.PACK_AB R14, R62, R55 ;  /* 0x000000373e0e723e */ /* 0x000fe400000000ff */
[----:B------:R-:W-:-:S05]  /*cc50*/  F2FP.F16.F32.PACK_AB R13, R54, R13 ;  /* 0x0000000d360d723e */ /* 0x000fca00000000ff */
[----:B------:R1:W-:Y:S02]  /*cc60*/  STS.128 [R69+0x5000], R12 ;  /* 0x0050000c45007388 */ /* 0x0003e40000000c00 */
.L_x_1689:
[----:B------:R-:W-:Y:S05]  /*cc70*/  BSYNC B2 ;  /* 0x0000000000027941 */ /* 0x000fea0003800000 */
.L_x_1688:
[----:B------:R-:W-:Y:S04]  /*cc80*/  BSSY B2, `(.L_x_1690) ;  /* 0x000002c000027945 */ /* 0x000fe80003800000 */
[----:B------:R-:W-:Y:S05]  /*cc90*/  @P2 BRA `(.L_x_1691) ;  /* 0x0000000000a82947 */ /* 0x000fea0003800000 */
[----:B01---5:R-:W0:Y:S01]  /*cca0*/  LDS.128 R12, [R69+0x9000] ;  /* 0x00900000450c7984 */ /* 0x023e220000000c00 */
[----:B------:R-:W-:Y:S01]  /*ccb0*/  SHF.R.U32.HI R59, RZ, 0x10, R53 ;  /* 0x00000010ff3b7819 */ /* 0x000fe20000011635 */
[--C-:B------:R-:W-:Y:S01]  /*ccc0*/  HADD2.F32 R57, -RZ, R96.reuse.H0_H0 ;  /* 0x20000060ff397230 */ /* 0x100fe20000004100 */
[--C-:B------:R-:W-:Y:S01]  /*ccd0*/  SHF.R.U32.HI R58, RZ, 0x10, R51.reuse ;  /* 0x00000010ff3a7819 */ /* 0x100fe20000011633 */
[----:B------:R-:W-:Y:S01]  /*cce0*/  HADD2.F32 R96, -RZ, R96.H1_H1 ;  /* 0x30000060ff607230 */ /* 0x000fe20000004100 */
[----:B------:R-:W-:Y:S01]  /*ccf0*/  SHF.R.U64 R3, R50, 0x10, R51 ;  /* 0x0000001032037819 */ /* 0x000fe20000001233 */
[----:B------:R-:W-:Y:S01]  /*cd00*/  HADD2.F32 R59, -RZ, R59.H0_H0 ;  /* 0x2000003bff3b7230 */ /* 0x000fe20000004100 */
[----:B------:R-:W-:Y:S01]  /*cd10*/  SHF.R.U64 R50, R52, 0x10, R53 ;  /* 0x0000001034327819 */ /* 0x000fe20000001235 */
[----:B------:R-:W-:Y:S02]  /*cd20*/  HADD2.F32 R58, -RZ, R58.H0_H0 ;  /* 0x2000003aff3a7230 */ /* 0x000fe40000004100 */
[----:B------:R-:W-:-:S02]  /*cd30*/  HADD2.F32 R51, -RZ, R97.H0_H0 ;  /* 0x20000061ff337230 */ /* 0x000fc40000004100 */
[----:B------:R-:W-:Y:S02]  /*cd40*/  HADD2.F32 R3, -RZ, R3.H0_H0 ;  /* 0x20000003ff037230 */ /* 0x000fe40000004100 */
[--C-:B0-----:R-:W-:Y:S02]  /*cd50*/  HADD2.F32 R56, -RZ, R15.reuse.H1_H1 ;  /* 0x3000000fff387230 */ /* 0x101fe40000004100 */
[----:B------:R-:W-:Y:S02]  /*cd60*/  HADD2.F32 R55, -RZ, R15.H0_H0 ;  /* 0x2000000fff377230 */ /* 0x000fe40000004100 */
[--C-:B------:R-:W-:Y:S02]  /*cd70*/  HADD2.F32 R54, -RZ, R12.reuse.H1_H1 ;  /* 0x3000000cff367230 */ /* 0x100fe40000004100 */
[C---:B------:R-:W-:Y:S01]  /*cd80*/  FMUL.FTZ R60, R56.reuse, R59 ;  /* 0x0000003b383c7220 */ /* 0x040fe20000410000 */
[----:B------:R-:W-:Y:S01]  /*cd90*/  FMUL.FTZ R56, R56, R58 ;  /* 0x0000003a38387220 */ /* 0x000fe20000410000 */
[----:B------:R-:W-:-:S02]  /*cda0*/  HADD2.F32 R52, -RZ, R12.H0_H0 ;  /* 0x2000000cff347230 */ /* 0x000fc40000004100 */
[--C-:B------:R-:W-:Y:S02]  /*cdb0*/  HADD2.F32 R15, -RZ, R14.reuse.H0_H0 ;  /* 0x2000000eff0f7230 */ /* 0x100fe40000004100 */
[C---:B------:R-:W-:Y:S01]  /*cdc0*/  FFMA.FTZ R56, R55.reuse, R59, R56 ;  /* 0x0000003b37387223 */ /* 0x040fe20000010038 */
[----:B------:R-:W-:Y:S02]  /*cdd0*/  HADD2.F32 R53, -RZ, R14.H1_H1 ;  /* 0x3000000eff357230 */ /* 0x000fe40000004100 */
[C---:B------:R-:W-:Y:S01]  /*cde0*/  FMUL.FTZ R61, R54.reuse, R51 ;  /* 0x00000033363d7220 */ /* 0x040fe20000410000 */
[--C-:B------:R-:W-:Y:S02]  /*cdf0*/  HADD2.F32 R12, -RZ, R13.reuse.H0_H0 ;  /* 0x2000000dff0c7230 */ /* 0x100fe40000004100 */
[----:B------:R-:W-:Y:S01]  /*ce00*/  FMUL.FTZ R59, R54, R57 ;  /* 0x00000039363b7220 */ /* 0x000fe20000410000 */
[----:B------:R-:W-:Y:S02]  /*ce10*/  HADD2.F32 R14, -RZ, R13.H1_H1 ;  /* 0x3000000dff0e7230 */ /* 0x000fe40000004100 */
[----:B------:R-:W-:Y:S01]  /*ce20*/  FFMA.FTZ R13, R55, R58, -R60 ;  /* 0x0000003a370d7223 */ /* 0x000fe2000001083c */
[----:B------:R-:W-:-:S02]  /*ce30*/  HADD2.F32 R54, -RZ, R97.H1_H1 ;  /* 0x30000061ff367230 */ /* 0x000fc40000004100 */
[C---:B------:R-:W-:Y:S01]  /*ce40*/  FFMA.FTZ R61, R52.reuse, R57, -R61 ;  /* 0x00000039343d7223 */ /* 0x040fe2000001083d */
[----:B------:R-:W-:Y:S02]  /*ce50*/  HADD2.F32 R55, -RZ, R50.H0_H0 ;  /* 0x20000032ff377230 */ /* 0x000fe40000004100 */
[----:B------:R-:W-:Y:S01]  /*ce60*/  FFMA.FTZ R52, R52, R51, R59 ;  /* 0x0000003334347223 */ /* 0x000fe2000001003b */
[C---:B------:R-:W-:Y:S01]  /*ce70*/  FMUL.FTZ R50, R53.reuse, R54 ;  /* 0x0000003635327220 */ /* 0x040fe20000410000 */
[-C--:B------:R-:W-:Y:S01]  /*ce80*/  FMUL.FTZ R53, R53, R96.reuse ;  /* 0x0000006035357220 */ /* 0x080fe20000410000 */
[C---:B------:R-:W-:Y:S01]  /*ce90*/  FMUL.FTZ R51, R14.reuse, R55 ;  /* 0x000000370e337220 */ /* 0x040fe20000410000 */
        /* <DEDUP_REMOVED lines=8> */
[----:B------:R-:W-:-:S05]  /*cf20*/  F2FP.F16.F32.PACK_AB R13, R50, R51 ;  /* 0x00000033320d723e */ /* 0x000fca00000000ff */
[----:B------:R2:W-:Y:S02]  /*cf30*/  STS.128 [R69+0x9000], R12 ;  /* 0x0090000c45007388 */ /* 0x0005e40000000c00 */
.L_x_1691:
[----:B------:R-:W-:Y:S05]  /*cf40*/  BSYNC B2 ;  /* 0x0000000000027941 */ /* 0x000fea0003800000 */
.L_x_1690:
[----:B------:R-:W-:Y:S05]  /*cf50*/  @P3 BRA `(.L_x_1685) ;  /* 0x0000000000a83947 */ /* 0x000fea0003800000 */
[----:B012--5:R-:W0:Y:S01]  /*cf60*/  LDS.128 R12, [R69+0xd000] ;  /* 0x00d00000450c7984 */ /* 0x027e220000000c00 */
[----:B------:R-:W-:Y:S01]  /*cf70*/  SHF.R.U32.HI R52, RZ, 0x10, R49 ;  /* 0x00000010ff347819 */ /* 0x000fe20000011631 */
[--C-:B------:R-:W-:Y:S01]  /*cf80*/  HADD2.F32 R51, -RZ, R86.reuse.H1_H1 ;  /* 0x30000056ff337230 */ /* 0x100fe20000004100 */
[----:B------:R-:W-:Y:S01]  /*cf90*/  SHF.R.U32.HI R50, RZ, 0x10, R47 ;  /* 0x00000010ff327819 */ /* 0x000fe2000001162f */
[----:B------:R-:W-:Y:S01]  /*cfa0*/  HADD2.F32 R86, -RZ, R86.H0_H0 ;  /* 0x20000056ff567230 */ /* 0x000fe20000004100 */
[----:B------:R-:W-:Y:S01]  /*cfb0*/  SHF.R.U64 R55, R48, 0x10, R49 ;  /* 0x0000001030377819 */ /* 0x000fe20000001231 */
[----:B------:R-:W-:Y:S01]  /*cfc0*/  HADD2.F32 R52, -RZ, R52.H0_H0 ;  /* 0x20000034ff347230 */ /* 0x000fe20000004100 */
[----:B------:R-:W-:Y:S01]  /*cfd0*/  SHF.R.U64 R56, R46, 0x10, R47 ;  /* 0x000000102e387819 */ /* 0x000fe2000000122f */
[----:B------:R-:W-:Y:S02]  /*cfe0*/  HADD2.F32 R50, -RZ, R50.H0_H0 ;  /* 0x20000032ff327230 */ /* 0x000fe40000004100 */
[----:B------:R-:W-:-:S02]  /*cff0*/  HADD2.F32 R49, -RZ, R87.H1_H1 ;  /* 0x30000057ff317230 */ /* 0x000fc40000004100 */
[----:B------:R-:W-:Y:S02]  /*d000*/  HADD2.F32 R87, -RZ, R87.H0_H0 ;  /* 0x20000057ff577230 */ /* 0x000fe40000004100 */
[--C-:B0-----:R-:W-:Y:S02]  /*d010*/  HADD2.F32 R48, -RZ, R15.reuse.H1_H1 ;  /* 0x3000000fff307230 */ /* 0x101fe40000004100 */
[--C-:B------:R-:W-:Y:S02]  /*d020*/  HADD2.F32 R3, -RZ, R12.reuse.H0_H0 ;  /* 0x2000000cff037230 */ /* 0x100fe40000004100 */
[----:B------:R-:W-:Y:S02]  /*d030*/  HADD2.F32 R47, -RZ, R15.H0_H0 ;  /* 0x2000000fff2f7230 */ /* 0x000fe40000004100 */
[C---:B------:R-:W-:Y:S01]  /*d040*/  FMUL.FTZ R54, R48.reuse, R52 ;  /* 0x0000003430367220 */ /* 0x040fe20000410000 */
[----:B------:R-:W-:Y:S02]  /*d050*/  HADD2.F32 R12, -RZ, R12.H1_H1 ;  /* 0x3000000cff0c7230 */ /* 0x000fe40000004100 */
[----:B------:R-:W-:Y:S01]  /*d060*/  FMUL.FTZ R53, R48, R50 ;  /* 0x0000003230357220 */ /* 0x000fe20000410000 */
[----:B------:R-:W-:-:S02]  /*d070*/  HADD2.F32 R15, -RZ, R14.H0_H0 ;  /* 0x2000000eff0f7230 */ /* 0x000fc40000004100 */
[C---:B------:R-:W-:Y:S01]  /*d080*/  FFMA.FTZ R54, R47.reuse, R50, -R54 ;  /* 0x000000322f367223 */ /* 0x040fe20000010836 */
[----:B------:R-:W-:Y:S02]  /*d090*/  HADD2.F32 R46, -RZ, R14.H1_H1 ;  /* 0x3000000eff2e7230 */ /* 0x000fe40000004100 */
[C---:B------:R-:W-:Y:S01]  /*d0a0*/  FMUL.FTZ R48, R12.reuse, R51 ;  /* 0x000000330c307220 */ /* 0x040fe20000410000 */
[--C-:B------:R-:W-:Y:S02]  /*d0b0*/  HADD2.F32 R14, -RZ, R13.reuse.H0_H0 ;  /* 0x2000000dff0e7230 */ /* 0x100fe40000004100 */
[----:B------:R-:W-:Y:S01]  /*d0c0*/  FFMA.FTZ R53, R47, R52, R53 ;  /* 0x000000342f357223 */ /* 0x000fe20000010035 */
[-C--:B------:R-:W-:Y:S01]  /*d0d0*/  FMUL.FTZ R50, R12, R49.reuse ;  /* 0x000000310c327220 */ /* 0x080fe20000410000 */
[----:B------:R-:W-:Y:S02]  /*d0e0*/  HADD2.F32 R13, -RZ, R13.H1_H1 ;  /* 0x3000000dff0d7230 */ /* 0x000fe40000004100 */
[----:B------:R-:W-:Y:S01]  /*d0f0*/  FFMA.FTZ R48, R3, R49, -R48 ;  /* 0x0000003103307223 */ /* 0x000fe20000010830 */
[----:B------:R-:W-:-:S02]  /*d100*/  HADD2.F32 R47, -RZ, R55.H0_H0 ;  /* 0x20000037ff2f7230 */ /* 0x000fc40000004100 */
[----:B------:R-:W-:Y:S01]  /*d110*/  FFMA.FTZ R3, R3, R51, R50 ;  /* 0x0000003303037223 */ /* 0x000fe20000010032 */
[----:B------:R-:W-:Y:S02]  /*d120*/  HADD2.F32 R12, -RZ, R56.H0_H0 ;  /* 0x20000038ff0c7230 */ /* 0x000fe40000004100 */
[C---:B------:R-:W-:Y:S01]  /*d130*/  FMUL.FTZ R50, R46.reuse, R86 ;  /* 0x000000562e327220 */ /* 0x040fe20000410000 */
[----:B------:R-:W-:Y:S01]  /*d140*/  FMUL.FTZ R51, R46, R87 ;  /* 0x000000572e337220 */ /* 0x000fe20000410000 */
        /* <DEDUP_REMOVED lines=11> */
.L_x_1685:
[----:B------:R-:W-:Y:S05]  /*d200*/  BSYNC B1 ;  /* 0x0000000000017941 */ /* 0x000fea0003800000 */
.L_x_1684:
[----:B------:R-:W-:Y:S01]  /*d210*/  VIADD R3, R113, 0x40 ;  /* 0x0000004071037836 */ /* 0x000fe20000000000 */
[----:B------:R-:W-:Y:S04]  /*d220*/  BSSY B1, `(.L_x_1692) ;  /* 0x00000be000017945 */ /* 0x000fe80003800000 */
[----:B------:R-:W-:-:S13]  /*d230*/  ISETP.GE.AND P0, PT, R3, R0, PT ;  /* 0x000000000300720c */ /* 0x000fda0003f06270 */
[----:B------:R-:W-:Y:S05]  /*d240*/  @P0 BRA `(.L_x_1693) ;  /* 0x0000000800ec0947 */ /* 0x000fea0003800000 */
[----:B0123--:R-:W2:Y:S01]  /*d250*/  LDL R14, [R1+0x30] ;  /* 0x00003000010e7983 */ /* 0x00fea20000100800 */
        /* <DEDUP_REMOVED lines=11> */
[----:B------:R-:W-:Y:S01]  /*d310*/  SHF.R.U32.HI R48, RZ, 0x10, R45 ;  /* 0x00000010ff307819 */ /* 0x000fe2000001162d */
[--C-:B------:R-:W-:Y:S01]  /*d320*/  HADD2.F32 R47, -RZ, R100.reuse.H0_H0 ;  /* 0x20000064ff2f7230 */ /* 0x100fe20000004100 */
[----:B------:R-:W-:Y:S01]  /*d330*/  SHF.R.U32.HI R46, RZ, 0x10, R43 ;  /* 0x00000010ff2e7819 */ /* 0x000fe2000001162b */
[----:B------:R-:W-:Y:S01]  /*d340*/  HADD2.F32 R100, -RZ, R100.H1_H1 ;  /* 0x30000064ff647230 */ /* 0x000fe20000004100 */
[----:B------:R-:W-:Y:S01]  /*d350*/  SHF.R.U64 R51, R44, 0x10, R45 ;  /* 0x000000102c337819 */ /* 0x000fe2000000122d */
[----:B------:R-:W-:Y:S01]  /*d360*/  HADD2.F32 R48, -RZ, R48.H0_H0 ;  /* 0x20000030ff307230 */ /* 0x000fe20000004100 */
[----:B------:R-:W-:Y:S01]  /*d370*/  SHF.R.U64 R52, R42, 0x10, R43 ;  /* 0x000000102a347819 */ /* 0x000fe2000000122b */
[----:B------:R-:W-:Y:S02]  /*d380*/  HADD2.F32 R46, -RZ, R46.H0_H0 ;  /* 0x2000002eff2e7230 */ /* 0x000fe40000004100 */
[----:B------:R-:W-:-:S02]  /*d390*/  HADD2.F32 R45, -RZ, R99.H0_H0 ;  /* 0x20000063ff2d7230 */ /* 0x000fc40000004100 */
[----:B------:R-:W-:Y:S02]  /*d3a0*/  HADD2.F32 R99, -RZ, R99.H1_H1 ;  /* 0x30000063ff637230 */ /* 0x000fe40000004100 */
        /* <DEDUP_REMOVED lines=31> */
.L_x_1695:
[----:B------:R-:W-:Y:S05]  /*d5a0*/  BSYNC B2 ;  /* 0x0000000000027941 */ /* 0x000fea0003800000 */
.L_x_1694:
[----:B------:R-:W-:Y:S04]  /*d5b0*/  BSSY B2, `(.L_x_1696) ;  /* 0x000002c000027945 */ /* 0x000fe80003800000 */
[----:B------:R-:W-:Y:S05]  /*d5c0*/  @P1 BRA `(.L_x_1697) ;  /* 0x0000000000a81947 */ /* 0x000fea0003800000 */
[----:B0----5:R-:W0:Y:S01]  /*d5d0*/  LDS.128 R12, [R53+0x6000] ;  /* 0x00600000350c7984 */ /* 0x021e220000000c00 */
        /* <DEDUP_REMOVED lines=41> */
.L_x_1697:
[----:B------:R-:W-:Y:S05]  /*d870*/  BSYNC B2 ;  /* 0x0000000000027941 */ /* 0x000fea0003800000 */
.L_x_1696:
[----:B------:R-:W-:Y:S04]  /*d880*/  BSSY B2, `(.L_x_1698) ;  /* 0x000002c000027945 */ /* 0x000fe80003800000 */
[----:B------:R-:W-:Y:S05]  /*d890*/  @P2 BRA `(.L_x_1699) ;  /* 0x0000000000a82947 */ /* 0x000fea0003800000 */
[----:B01---5:R-:W0:Y:S01]  /*d8a0*/  LDS.128 R12, [R53+0xa000] ;  /* 0x00a00000350c7984 */ /* 0x023e220000000c00 */
        /* <DEDUP_REMOVED lines=41> */
.L_x_1699:
[----:B------:R-:W-:Y:S05]  /*db40*/  BSYNC B2 ;  /* 0x0000000000027941 */ /* 0x000fea0003800000 */
.L_x_1698:
[----:B------:R-:W-:Y:S05]  /*db50*/  @P3 BRA `(.L_x_1693) ;  /* 0x0000000000a83947 */ /* 0x000fea0003800000 */
[----:B012--5:R-:W0:Y:S01]  /*db60*/  LDS.128 R12, [R53+0xe000] ;  /* 0x00e00000350c7984 */ /* 0x027e220000000c00 */
        /* <DEDUP_REMOVED lines=41> */
.L_x_1693:
[----:B------:R-:W-:Y:S05]  /*de00*/  BSYNC B1 ;  /* 0x0000000000017941 */ /* 0x000fea0003800000 */
.L_x_1692:
[----:B------:R-:W-:-:S04]  /*de10*/  IADD3 R3, R113, 0x60, RZ ;  /* 0x0000006071037810 */ /* 0x000fc80007ffe0ff */
[----:B------:R-:W-:-:S13]  /*de20*/  ISETP.GE.AND P0, PT, R3, R0, PT ;  /* 0x000000000300720c */ /* 0x000fda0003f06270 */
[----:B------:R-:W-:Y:S05]  /*de30*/  @P0 BRA `(.L_x_1700) ;  /* 0x0000005400380947 */ /* 0x000fea0003800000 */
[----:B01234-:R-:W2:Y:S01]  /*de40*/  LDL R14, [R1+0x30] ;  /* 0x00003000010e7983 */ /* 0x01fea20000100800 */
        /* <DEDUP_REMOVED lines=12> */
[----:B------:R-:W-:Y:S01]  /*df10*/  HADD2.F32 R29, -RZ, R101.H0_H0 ;  /* 0x20000065ff1d7230 */ /* 0x000fe20000004100 */
[----:B------:R-:W-:Y:S01]  /*df20*/  SHF.R.U32.HI R30, RZ, 0x10, R33 ;  /* 0x00000010ff1e7819 */ /* 0x000fe20000011621 */
[----:B------:R-:W-:Y:S01]  /*df30*/  HADD2.F32 R105, -RZ, R105.H0_H0 ;  /* 0x20000069ff697230 */ /* 0x000fe20000004100 */
[----:B------:R-:W-:Y:S01]  /*df40*/  SHF.R.U32.HI R28, RZ, 0x10, R31 ;  /* 0x00000010ff1c7819 */ /* 0x000fe2000001161f */
[----:B------:R-:W-:Y:S01]  /*df50*/  HADD2.F32 R31, -RZ, R104.H0_H0 ;  /* 0x20000068ff1f7230 */ /* 0x000fe20000004100 */
[----:B------:R-:W-:Y:S01]  /*df60*/  SHF.R.U64 R34, R32, 0x10, R33 ;  /* 0x0000001020227819 */ /* 0x000fe20000001221 */
[----:B------:R-:W-:Y:S02]  /*df70*/  HADD2.F32 R30, -RZ, R30.H0_H0 ;  /* 0x2000001eff1e7230 */ /* 0x000fe40000004100 */
[----:B------:R-:W-:-:S02]  /*df80*/  HADD2.F32 R28, -RZ, R28.H0_H0 ;  /* 0x2000001cff1c7230 */ /* 0x000fc40000004100 */
[----:B------:R-:W-:Y:S02]  /*df90*/  HADD2.F32 R101, -RZ, R101.H1_H1 ;  /* 0x30000065ff657230 */ /* 0x000fe40000004100 */
[--C-:B0-----:R-:W-:Y:S02]  /*dfa0*/  HADD2.F32 R27, -RZ, R15.reuse.H1_H1 ;  /* 0x3000000fff1b7230 */ /* 0x101fe40000004100 */
[----:B------:R-:W-:Y:S02]  /*dfb0*/  HADD2.F32 R26, -RZ, R15.H0_H0 ;  /* 0x2000000fff1a7230 */ /* 0x000fe40000004100 */
[--C-:B------:R-:W-:Y:S02]  /*dfc0*/  HADD2.F32 R0, -RZ, R12.reuse.H0_H0 ;  /* 0x2000000cff007230 */ /* 0x100fe40000004100 */
[C---:B------:R-:W-:Y:S01]  /*dfd0*/  FMUL.FTZ R33, R27.reuse, R30 ;  /* 0x0000001e1b217220 */ /* 0x040fe20000410000 */
[----:B------:R-:W-:Y:S02]  /*dfe0*/  HADD2.F32 R12, -RZ, R12.H1_H1 ;  /* 0x3000000cff0c7230 */ /* 0x000fe40000004100 */
[----:B------:R-:W-:Y:S01]  /*dff0*/  FMUL.FTZ R35, R27, R28 ;  /* 0x0000001c1b237220 */ /* 0x000fe20000410000 */
[----:B------:R-:W-:-:S02]  /*e000*/  HADD2.F32 R15, -RZ, R14.H0_H0 ;  /* 0x2000000eff0f7230 */ /* 0x000fc40000004100 */
[----:B------:R-:W-:Y:S01]  /*e010*/  FFMA.FTZ R32, R26, R28, -R33 ;  /* 0x0000001c1a207223 */ /* 0x000fe20000010821 */
[----:B------:R-:W-:Y:S02]  /*e020*/  HADD2.F32 R14, -RZ, R14.H1_H1 ;  /* 0x3000000eff0e7230 */ /* 0x000fe40000004100 */
[----:B------:R-:W-:Y:S01]  /*e030*/  FMUL.FTZ R27, R12, R31 ;  /* 0x0000001f0c1b7220 */ /* 0x000fe20000410000 */
[--C-:B------:R-:W-:Y:S02]  /*e040*/  HADD2.F32 R3, -RZ, R13.reuse.H0_H0 ;  /* 0x2000000dff037230 */ /* 0x100fe40000004100 */
[----:B------:R-:W-:Y:S01]  /*e050*/  FFMA.FTZ R35, R26, R30, R35 ;  /* 0x0000001e1a237223 */ /* 0x000fe20000010023 */
[-C--:B------:R-:W-:Y:S01]  /*e060*/  FMUL.FTZ R33, R12, R29.reuse ;  /* 0x0000001d0c217220 */ /* 0x080fe20000410000 */
[----:B------:R-:W-:Y:S02]  /*e070*/  HADD2.F32 R13, -RZ, R13.H1_H1 ;  /* 0x3000000dff0d7230 */ /* 0x000fe40000004100 */
[----:B------:R-:W-:Y:S01]  /*e080*/  FFMA.FTZ R27, R0, R29, -R27 ;  /* 0x0000001d001b7223 */ /* 0x000fe2000001081b */
[----:B------:R-:W-:-:S02]  /*e090*/  HADD2.F32 R26, -RZ, R34.H0_H0 ;  /* 0x20000022ff1a7230 */ /* 0x000fc40000004100 */
[C---:B------:R-:W-:Y:S01]  /*e0a0*/  FMUL.FTZ R28, R14.reuse, R105 ;  /* 0x000000690e1c7220 */ /* 0x040fe20000410000 */
[----:B------:R-:W-:Y:S02]  /*e0b0*/  HADD2.F32 R12, -RZ, R36.H0_H0 ;  /* 0x20000024ff0c7230 */ /* 0x000fe40000004100 */
[----:B------:R-:W-:Y:S01]  /*e0c0*/  FMUL.FTZ R30, R14, R101 ;  /* 0x000000650e1e7220 */ /* 0x000fe20000410000 */
[----:B------:R-:W-:Y:S01]  /*e0d0*/  FFMA.FTZ R0, R0, R31, R33 ;  /* 0x0000001f00007223 */ /* 0x000fe20000010021 */
[----:B------:R-:W-:Y:S01]  /*e0e0*/  FMUL.FTZ R14, R13, R26 ;  /* 0x0000001a0d0e7220 */ /* 0x000fe20000410000 */
[----:B------:R-:W-:Y:S01]  /*e0f0*/  FFMA.FTZ R28, R15, R101, -R28 ;  /* 0x000000650f1c7223 */ /* 0x000fe2000001081c */
[-C--:B------:R-:W-:Y:S01]  /*e100*/  FMUL.FTZ R29, R13, R12.reuse ;  /* 0x0000000c0d1d7220 */ /* 0x080fe20000410000 */
[----:B------:R-:W-:Y:S01]  /*e110*/  FFMA.FTZ R105, R15, R105, R30 ;  /* 0x000000690f697223 */ /* 0x000fe2000001001e */
[----:B------:R-:W-:Y:S01]  /*e120*/  FFMA.FTZ R13, R3, R12, -R14 ;  /* 0x0000000c030d7223 */ /* 0x000fe2000001080e */
[----:B------:R-:W-:Y:S01]  /*e130*/  F2FP.F16.F32.PACK_AB R15, R35, R32 ;  /* 0x00000020230f723e */ /* 0x000fe200000000ff */
[----:B------:R-:W-:Y:S01]  /*e140*/  FFMA.FTZ R26, R3, R26, R29 ;  /* 0x0000001a031a7223 */ /* 0x000fe2000001001d */
[----:B------:R-:W-:-:S02]  /*e150*/  F2FP.F16.F32.PACK_AB R12, R0, R27 ;  /* 0x0000001b000c723e */ /* 0x000fc400000000ff */
[----:B------:R-:W-:Y:S02]  /*e160*/  F2FP.F16.F32.PACK_AB R14, R105, R28 ;  /* 0x0000001c690e723e */ /* 0x000fe400000000ff */
[----:B------:R-:W-:-:S05]  /*e170*/  F2FP.F16.F32.PACK_AB R13, R26, R13 ;  /* 0x0000000d1a0d723e */ /* 0x000fca00000000ff */
[----:B------:R0:W-:Y:S02]  /*e180*/  STS.128 [R37+0x3000], R12 ;  /* 0x0030000c25007388 */ /* 0x0001e40000000c00 */
.L_x_1702:
[----:B------:R-:W-:Y:S05]  /*e190*/  BSYNC B1 ;  /* 0x0000000000017941 */ /* 0x000fea0003800000 */
.L_x_1701:
[----:B------:R-:W-:Y:S04]  /*e1a0*/  BSSY B1, `(.L_x_1703) ;  /* 0x000002c000017945 */ /* 0x000fe80003800000 */
[----:B------:R-:W-:Y:S05]  /*e1b0*/  @P1 BRA `(.L_x_1704) ;  /* 0x0000000000a81947 */ /* 0x000fea0003800000 */
[----:B0----5:R-:W0:Y:S01]  /*e1c0*/  LDS.128 R12, [R37+0x7000] ;  /* 0x00700000250c7984 */ /* 0x021e220000000c00 */
        /* <DEDUP_REMOVED lines=8> */
[----:B------:R-:W-:-:S02]  /*e250*/  HADD2.F32 R25, -RZ, R91.H1_H1 ;  /* 0x3000005bff197230 */ /* 0x000fc40000004100 */
[----:B------:R-:W-:Y:S02]  /*e260*/  HADD2.F32 R91, -RZ, R91.H0_H0 ;  /* 0x2000005bff5b7230 */ /* 0x000fe40000004100 */
        /* <DEDUP_REMOVED lines=31> */
.L_x_1704:
[----:B------:R-:W-:Y:S05]  /*e460*/  BSYNC B1 ;  /* 0x0000000000017941 */ /* 0x000fea0003800000 */
.L_x_1703:
[----:B------:R-:W-:Y:S04]  /*e470*/  BSSY B1, `(.L_x_1705) ;  /* 0x000002c000017945 */ /* 0x000fe80003800000 */
[----:B------:R-:W-:Y:S05]  /*e480*/  @P2 BRA `(.L_x_1706) ;  /* 0x0000000000a82947 */ /* 0x000fea0003800000 */
[----:B01---5:R-:W0:Y:S01]  /*e490*/  LDS.128 R12, [R37+0xb000] ;  /* 0x00b00000250c7984 */ /* 0x023e220000000c00 */
[--C-:B------:R-:W-:Y:S01]  /*e4a0*/  SHF.R.U64 R28, R6, 0x10, R7.reuse ;  /* 0x00000010061c7819 */ /* 0x100fe20000001207 */
[--C-:B------:R-:W-:Y:S01]  /*e4b0*/  HADD2.F32 R21, -RZ, R85.reuse.H0_H0 ;  /* 0x20000055ff157230 */ /* 0x100fe20000004100 */
[----:B------:R-:W-:Y:S01]  /*e4c0*/  SHF.R.U32.HI R6, RZ, 0x10, R7 ;  /* 0x00000010ff067819 */ /* 0x000fe20000011607 */
[----:B------:R-:W-:Y:S01]  /*e4d0*/  HADD2.F32 R85, -RZ, R85.H1_H1 ;  /* 0x30000055ff557230 */ /* 0x000fe20000004100 */
[--C-:B------:R-:W-:Y:S02]  /*e4e0*/  SHF.R.U32.HI R20, RZ, 0x10, R11.reuse ;  /* 0x00000010ff147819 */ /* 0x100fe4000001160b */
[----:B------:R-:W-:Y:S01]  /*e4f0*/  SHF.R.U64 R26, R10, 0x10, R11 ;  /* 0x000000100a1a7819 */ /* 0x000fe2000000120b */
[----:B------:R-:W-:Y:S02]  /*e500*/  HADD2.F32 R10, -RZ, R6.H0_H0 ;  /* 0x20000006ff0a7230 */ /* 0x000fe40000004100 */
[----:B------:R-:W-:-:S02]  /*e510*/  HADD2.F32 R20, -RZ, R20.H0_H0 ;  /* 0x20000014ff147230 */ /* 0x000fc40000004100 */
[----:B------:R-:W-:Y:S02]  /*e520*/  HADD2.F32 R11, -RZ, R80.H0_H0 ;  /* 0x20000050ff0b7230 */ /* 0x000fe40000004100 */
[--C-:B0-----:R-:W-:Y:S02]  /*e530*/  HADD2.F32 R7, -RZ, R15.reuse.H0_H0 ;  /* 0x2000000fff077230 */ /* 0x101fe40000004100 */
[----:B------:R-:W-:Y:S02]  /*e540*/  HADD2.F32 R15, -RZ, R15.H1_H1 ;  /* 0x3000000fff0f7230 */ /* 0x000fe40000004100 */
[--C-:B------:R-:W-:Y:S02]  /*e550*/  HADD2.F32 R0, -RZ, R12.reuse.H0_H0 ;  /* 0x2000000cff007230 */ /* 0x100fe40000004100 */
[----:B------:R-:W-:Y:S02]  /*e560*/  HADD2.F32 R12, -RZ, R12.H1_H1 ;  /* 0x3000000cff0c7230 */ /* 0x000fe40000004100 */
[C---:B------:R-:W-:Y:S01]  /*e570*/  FMUL.FTZ R24, R15.reuse, R20 ;  /* 0x000000140f187220 */ /* 0x040fe20000410000 */
[----:B------:R-:W-:Y:S01]  /*e580*/  FMUL.FTZ R25, R15, R10 ;  /* 0x0000000a0f197220 */ /* 0x000fe20000410000 */
[----:B------:R-:W-:-:S02]  /*e590*/  HADD2.F32 R6, -RZ, R14.H0_H0 ;  /* 0x2000000eff067230 */ /* 0x000fc40000004100 */
[C---:B------:R-:W-:Y:S01]  /*e5a0*/  FMUL.FTZ R15, R12.reuse, R21 ;  /* 0x000000150c0f7220 */ /* 0x040fe20000410000 */
[C---:B------:R-:W-:Y:S01]  /*e5b0*/  FFMA.FTZ R24, R7.reuse, R10, -R24 ;  /* 0x0000000a07187223 */ /* 0x040fe20000010818 */
[----:B------:R-:W-:Y:S01]  /*e5c0*/  FFMA.FTZ R27, R7, R20, R25 ;  /* 0x00000014071b7223 */ /* 0x000fe20000010019 */
[----:B------:R-:W-:Y:S02]  /*e5d0*/  HADD2.F32 R14, -RZ, R14.H1_H1 ;  /* 0x3000000eff0e7230 */ /* 0x000fe40000004100 */
[-C--:B------:R-:W-:Y:S01]  /*e5e0*/  FMUL.FTZ R25, R12, R11.reuse ;  /* 0x0000000b0c197220 */ /* 0x080fe20000410000 */
[--C-:B------:R-:W-:Y:S02]  /*e5f0*/  HADD2.F32 R3, -RZ, R13.reuse.H0_H0 ;  /* 0x2000000dff037230 */ /* 0x100fe40000004100 */
[C---:B------:R-:W-:Y:S01]  /*e600*/  FFMA.FTZ R11, R0.reuse, R11, -R15 ;  /* 0x0000000b000b7223 */ /* 0x040fe2000001080f */
[----:B------:R-:W-:Y:S02]  /*e610*/  HADD2.F32 R7, -RZ, R80.H1_H1 ;  /* 0x30000050ff077230 */ /* 0x000fe40000004100 */
[----:B------:R-:W-:Y:S01]  /*e620*/  FFMA.FTZ R0, R0, R21, R25 ;  /* 0x0000001500007223 */ /* 0x000fe20000010019 */
[----:B------:R-:W-:-:S02]  /*e630*/  HADD2.F32 R13, -RZ, R13.H1_H1 ;  /* 0x3000000dff0d7230 */ /* 0x000fc40000004100 */
[C---:B------:R-:W-:Y:S01]  /*e640*/  FMUL.FTZ R21, R14.reuse, R85 ;  /* 0x000000550e157220 */ /* 0x040fe20000410000 */
[----:B------:R-:W-:Y:S02]  /*e650*/  HADD2.F32 R12, -RZ, R26.H0_H0 ;  /* 0x2000001aff0c7230 */ /* 0x000fe40000004100 */
[-C--:B------:R-:W-:Y:S01]  /*e660*/  FMUL.FTZ R20, R14, R7.reuse ;  /* 0x000000070e147220 */ /* 0x080fe20000410000 */
[----:B------:R-:W-:Y:S02]  /*e670*/  HADD2.F32 R10, -RZ, R28.H0_H0 ;  /* 0x2000001cff0a7230 */ /* 0x000fe40000004100 */
[C---:B------:R-:W-:Y:S01]  /*e680*/  FFMA.FTZ R21, R6.reuse, R7, -R21 ;  /* 0x0000000706157223 */ /* 0x040fe20000010815 */
[C---:B------:R-:W-:Y:S01]  /*e690*/  FMUL.FTZ R14, R13.reuse, R12 ;  /* 0x0000000c0d0e7220 */ /* 0x040fe20000410000 */
[----:B------:R-:W-:Y:S01]  /*e6a0*/  FFMA.FTZ R20, R6, R85, R20 ;  /* 0x0000005506147223 */ /* 0x000fe20000010014 */
[-C--:B------:R-:W-:Y:S02]  /*e6b0*/  FMUL.FTZ R15, R13, R10.reuse ;  /* 0x0000000a0d0f7220 */ /* 0x080fe40000410000 */
[----:B------:R-:W-:-:S02]  /*e6c0*/  FFMA.FTZ R13, R3, R10, -R14 ;  /* 0x0000000a030d7223 */ /* 0x000fc4000001080e */
[----:B------:R-:W-:Y:S01]  /*e6d0*/  FFMA.FTZ R6, R3, R12, R15 ;  /* 0x0000000c03067223 */ /* 0x000fe2000001000f */
[----:B------:R-:W-:Y:S02]  /*e6e0*/  F2FP.F16.F32.PACK_AB R15, R27, R24 ;  /* 0x000000181b0f723e */ /* 0x000fe400000000ff */
[----:B------:R-:W-:Y:S02]  /*e6f0*/  F2FP.F16.F32.PACK_AB R14, R20, R21 ;  /* 0x00000015140e723e */ /* 0x000fe400000000ff */
[----:B------:R-:W-:Y:S02]  /*e700*/  F2FP.F16.F32.PACK_AB R12, R0, R11 ;  /* 0x0000000b000c723e */ /* 0x000fe400000000ff */
[----:B------:R-:W-:-:S05]  /*e710*/  F2FP.F16.F32.PACK_AB R13, R6, R13 ;  /* 0x0000000d060d723e */ /* 0x000fca00000000ff */
[----:B------:R2:W-:Y:S02]  /*e720*/  STS.128 [R37+0xb000], R12 ;  /* 0x00b0000c25007388 */ /* 0x0005e40000000c00 */
.L_x_1706:
[----:B------:R-:W-:Y:S05]  /*e730*/  BSYNC B1 ;  /* 0x0000000000017941 */ /* 0x000fea0003800000 */
.L_x_1705:
[----:B------:R-:W-:Y:S05]  /*e740*/  @P3 BRA `(.L_x_1700) ;  /* 0x0000004800f43947 */ /* 0x000fea0003800000 */
[----:B012--5:R-:W0:Y:S01]  /*e750*/  LDS.128 R12, [R37+0xf000] ;  /* 0x00f00000250c7984 */ /* 0x027e220000000c00 */
[--C-:B------:R-:W-:Y:S01]  /*e760*/  SHF.R.U64 R24, R8, 0x10, R9.reuse ;  /* 0x0000001008187819 */ /* 0x100fe20000001209 */
[--C-:B------:R-:W-:Y:S01]  /*e770*/  HADD2.F32 R7, -RZ, R79.reuse.H1_H1 ;  /* 0x3000004fff077230 */ /* 0x100fe20000004100 */
[----:B------:R-:W-:Y:S01]  /*e780*/  SHF.R.U32.HI R8, RZ, 0x10, R9 ;  /* 0x00000010ff087819 */ /* 0x000fe20000011609 */
[----:B------:R-:W-:Y:S01]  /*e790*/  HADD2.F32 R9, -RZ, R78.H1_H1 ;  /* 0x3000004eff097230 */ /* 0x000fe20000004100 */
[--C-:B------:R-:W-:Y:S01]  /*e7a0*/  SHF.R.U32.HI R6, RZ, 0x10, R5.reuse ;  /* 0x00000010ff067819 */ /* 0x100fe20000011605 */
[----:B------:R-:W-:Y:S01]  /*e7b0*/  HADD2.F32 R79, -RZ, R79.H0_H0 ;  /* 0x2000004fff4f7230 */ /* 0x000fe20000004100 */
[----:B------:R-:W-:Y:S01]  /*e7c0*/  SHF.R.U64 R25, R4, 0x10, R5 ;  /* 0x0000001004197819 */ /* 0x000fe20000001205 */
[----:B------:R-:W-:Y:S02]  /*e7d0*/  HADD2.F32 R8, -RZ, R8.H0_H0 ;  /* 0x20000008ff087230 */ /* 0x000fe40000004100 */
[----:B------:R-:W-:-:S02]  /*e7e0*/  HADD2.F32 R6, -RZ, R6.H0_H0 ;  /* 0x20000006ff067230 */ /* 0x000fc40000004100 */
[--C-:B0-----:R-:W-:Y:S02]  /*e7f0*/  HADD2.F32 R5, -RZ, R15.reuse.H0_H0 ;  /* 0x2000000fff057230 */ /* 0x101fe40000004100 */
[----:B------:R-:W-:Y:S02]  /*e800*/  HADD2.F32 R15, -RZ, R15.H1_H1 ;  /* 0x3000000fff0f7230 */ /* 0x000fe40000004100 */
[--C-:B------:R-:W-:Y:S02]  /*e810*/  HADD2.F32 R0, -RZ, R12.reuse.H0_H0 ;  /* 0x2000000cff007230 */ /* 0x100fe40000004100 */
[----:B------:R-:W-:Y:S02]  /*e820*/  HADD2.F32 R12, -RZ, R12.H1_H1 ;  /* 0x3000000cff0c7230 */ /* 0x000fe40000004100 */
[C---:B------:R-:W-:Y:S01]  /*e830*/  FMUL.FTZ R10, R15.reuse, R8 ;  /* 0x000000080f0a7220 */ /* 0x040fe20000410000 */
[----:B------:R-:W-:Y:S01]  /*e840*/  FMUL.FTZ R15, R15, R6 ;  /* 0x000000060f0f7220 */ /* 0x000fe20000410000 */
[----:B------:R-:W-:-:S02]  /*e850*/  HADD2.F32 R4, -RZ, R14.H0_H0 ;  /* 0x2000000eff047230 */ /* 0x000fc40000004100 */
[C---:B------:R-:W-:Y:S01]  /*e860*/  FFMA.FTZ R20, R5.reuse, R6, -R10 ;  /* 0x0000000605147223 */ /* 0x040fe2000001080a */
[----:B------:R-:W-:Y:S01]  /*e870*/  FFMA.FTZ R21, R5, R8, R15 ;  /* 0x0000000805157223 */ /* 0x000fe2000001000f */
[----:B------:R-:W-:Y:S02]  /*e880*/  HADD2.F32 R14, -RZ, R14.H1_H1 ;  /* 0x3000000eff0e7230 */ /* 0x000fe40000004100 */
[C---:B------:R-:W-:Y:S01]  /*e890*/  FMUL.FTZ R11, R12.reuse, R9 ;  /* 0x000000090c0b7220 */ /* 0x040fe20000410000 */
[--C-:B------:R-:W-:Y:S02]  /*e8a0*/  HADD2.F32 R3, -RZ, R13.reuse.H0_H0 ;  /* 0x2000000dff037230 */ /* 0x100fe40000004100 */
[-C--:B------:R-:W-:Y:S01]  /*e8b0*/  FMUL.FTZ R15, R12, R7.reuse ;  /* 0x000000070c0f7220 */ /* 0x080fe20000410000 */
[----:B------:R-:W-:Y:S02]  /*e8c0*/  HADD2.F32 R5, -RZ, R78.H0_H0 ;  /* 0x2000004eff057230 */ /* 0x000fe40000004100 */
[----:B------:R-:W-:Y:S01]  /*e8d0*/  FFMA.FTZ R11, R0, R7, -R11 ;  /* 0x00000007000b7223 */ /* 0x000fe2000001080b */
[----:B------:R-:W-:-:S02]  /*e8e0*/  HADD2.F32 R13, -RZ, R13.H1_H1 ;  /* 0x3000000dff0d7230 */ /* 0x000fc40000004100 */
[----:B------:R-:W-:Y:S01]  /*e8f0*/  FFMA.FTZ R0, R0, R9, R15 ;  /* 0x0000000900007223 */ /* 0x000fe2000001000f */
[----:B------:R-:W-:Y:S02]  /*e900*/  HADD2.F32 R8, -RZ, R24.H0_H0 ;  /* 0x20000018ff087230 */ /* 0x000fe40000004100 */
[C---:B------:R-:W-:Y:S01]  /*e910*/  FMUL.FTZ R7, R14.reuse, R5 ;  /* 0x000000050e077220 */ /* 0x040fe20000410000 */
[----:B------:R-:W-:Y:S02]  /*e920*/  HADD2.F32 R6, -RZ, R25.H0_H0 ;  /* 0x20000019ff067230 */ /* 0x000fe40000004100 */
[-C--:B------:R-:W-:Y:S01]  /*e930*/  FMUL.FTZ R14, R14, R79.reuse ;  /* 0x0000004f0e0e7220 */ /* 0x080fe20000410000 */
[C---:B------:R-:W-:Y:S01]  /*e940*/  FMUL.FTZ R10, R13.reuse, R8 ;  /* 0x000000080d0a7220 */ /* 0x040fe20000410000 */
[C---:B------:R-:W-:Y:S01]  /*e950*/  FFMA.FTZ R79, R4.reuse, R79, -R7 ;  /* 0x0000004f044f7223 */ /* 0x040fe20000010807 */
        /* <DEDUP_REMOVED lines=8> */
[----:B------:R0:W-:Y:S01]  /*e9e0*/  STS.128 [R37+0xf000], R4 ;  /* 0x00f0000425007388 */ /* 0x0001e20000000c00 */
[----:B------:R-:W-:Y:S05]  /*e9f0*/  BRA `(.L_x_1700) ;  /* 0x0000004800487947 */ /* 0x000fea0003800000 */
.L_x_1661:
[----:B------:R-:W0:Y:S01]  /*ea00*/  LDC R76, c[0x0][0x448] ;  /* 0x00011200ff4c7b82 */ /* 0x000e220000000800 */
[----:B------:R-:W-:Y:S01]  /*ea10*/  ULDC.64 UR4, c[0x0][0x3f8] ;  /* 0x0000fe0000047ab9 */ /* 0x000fe20000000a00 */
[----:B------:R-:W-:Y:S01]  /*ea20*/  ULDC.64 UR6, c[0x0][0x408] ;  /* 0x0001020000067ab9 */ /* 0x000fe20000000a00 */
[----:B------:R-:W-:Y:S02]  /*ea30*/  IMAD.MOV.U32 R25, RZ, RZ, R33 ;  /* 0x000000ffff197224 */ /* 0x000fe400078e0021 */
[----:B------:R-:W-:Y:S01]  /*ea40*/  IMAD.MOV.U32 R27, RZ, RZ, R29 ;  /* 0x000000ffff1b7224 */ /* 0x000fe200078e001d */
[----:B0-----:R-:W-:-:S13]  /*ea50*/  ISETP.NE.AND P0, PT, R76, 0x1, PT ;  /* 0x000000014c00780c */ /* 0x001fda0003f05270 */
[----:B------:R-:W0:Y:S08]  /*ea60*/  @P0 LDC R4, c[0x0][0x44c] ;  /* 0x00011300ff040b82 */ /* 0x000e300000000800 */
[----:B------:R-:W1:Y:S01]  /*ea70*/  @P0 LDC R5, c[0x0][0x450] ;  /* 0x00011400ff050b82 */ /* 0x000e620000000800 */
[----:B0-----:R-:W-:-:S05]  /*ea80*/  @P0 IMAD.HI.U32 R4, R3, R4, RZ ;  /* 0x0000000403040227 */ /* 0x001fca00078e00ff */
[----:B-1----:R-:W-:-:S04]  /*ea90*/  @P0 SHF.R.U32.HI R3, RZ, R5, R4 ;  /* 0x00000005ff030219 */ /* 0x002fc80000011604 */
        /* <DEDUP_REMOVED lines=21> */
.L_x_2054:
        /* <DEDUP_REMOVED lines=12> */
[----:B------:R-:W-:Y:S01]  /*ecb0*/  ULDC UR4, c[0x0][0x3f4] ;  /* 0x0000fd0000047ab9 */ /* 0x000fe20000000800 */
[----:B------:R-:W-:Y:S02]  /*ecc0*/  CS2R R60, SRZ ;  /* 0x00000000003c7805 */ /* 0x000fe4000001ff00 */
[----:B------:R-:W-:Y:S02]  /*ecd0*/  ISETP.GE.AND P4, PT, R18, UR4, PT ;  /* 0x0000000412007c0c */ /* 0x000fe4000bf86270 */
[----:B------:R-:W-:Y:S02]  /*ece0*/  CS2R R62, SRZ ;  /* 0x00000000003e7805 */ /* 0x000fe4000001ff00 */
[----:B------:R-:W-:Y:S02]  /*ecf0*/  ISETP.GE.AND P5, PT, R203, UR4, PT ;  /* 0x00000004cb007c0c */ /* 0x000fe4000bfa6270 */
[----:B------:R-:W-:-:S07]  /*ed00*/  CS2R R68, SRZ ;  /* 0x0000000000447805 */ /* 0x000fce000001ff00 */
[C---:B------:R-:W-:Y:S01]  /*ed10*/  @!P4 IMAD.SHL.U32 R11, R18.reuse, 0x2, RZ ;  /* 0x00000002120bc824 */ /* 0x040fe200078e00ff */
[----:B------:R-:W-:-:S03]  /*ed20*/  @!P4 SHF.L.U64.HI R24, R18, 0x1, R19 ;  /* 0x000000011218c819 */ /* 0x000fc60000010213 */
[----:B------:R-:W-:Y:S02]  /*ed30*/  @!P5 SHF.L.U32 R5, R201, 0x1, RZ ;  /* 0x00000001c905d819 */ /* 0x000fe400000006ff */
[-C--:B--2---:R-:W-:Y:S02]  /*ed40*/  @!P4 IADD3 R10, P0, R6, R11.reuse, RZ ;  /* 0x0000000b060ac210 */ /* 0x084fe40007f1e0ff */
[----:B----4-:R-:W-:Y:S02]  /*ed50*/  @!P4 IADD3 R4, P1, R14, R11, RZ ;  /* 0x0000000b0e04c210 */ /* 0x010fe40007f3e0ff */
[-C--:B------:R-:W-:Y:S01]  /*ed60*/  @!P5 IADD3 R6, P2, R6, R5.reuse, RZ ;  /* 0x000000050606d210 */ /* 0x080fe20007f5e0ff */
[--C-:B-1----:R-:W-:Y:S01]  /*ed70*/  @!P4 IMAD.X R11, R7, 0x1, R24.reuse, P0 ;  /* 0x00000001070bc824 */ /* 0x102fe200000e0618 */
[----:B------:R-:W-:Y:S01]  /*ed80*/  @!P5 IADD3 R8, P3, R14, R5, RZ ;  /* 0x000000050e08d210 */ /* 0x000fe20007f7e0ff */
[----:B---3--:R-:W-:Y:S01]  /*ed90*/  @!P4 IMAD.X R5, R9, 0x1, R24, P1 ;  /* 0x000000010905c824 */ /* 0x008fe200008e0618 */
[----:B------:R-:W-:-:S02]  /*eda0*/  @!P5 SHF.L.U64.HI R12, R201, 0x1, R224 ;  /* 0x00000001c90cd819 */ /* 0x000fc400000102e0 */
[----:B------:R-:W-:Y:S02]  /*edb0*/  CS2R R70, SRZ ;  /* 0x0000000000467805 */ /* 0x000fe4000001ff00 */
[----:B------:R-:W-:Y:S02]  /*edc0*/  CS2R R56, SRZ ;  /* 0x0000000000387805 */ /* 0x000fe4000001ff00 */
[----:B------:R-:W-:Y:S02]  /*edd0*/  CS2R R58, SRZ ;  /* 0x00000000003a7805 */ /* 0x000fe4000001ff00 */
[----:B------:R-:W-:Y:S02]  /*ede0*/  CS2R R64, SRZ ;  /* 0x0000000000407805 */ /* 0x000fe4000001ff00 */
[----:B------:R-:W-:Y:S01]  /*edf0*/  CS2R R66, SRZ ;  /* 0x0000000000427805 */ /* 0x000fe2000001ff00 */
[--C-:B------:R-:W-:Y:S01]  /*ee00*/  @!P5 IMAD.X R7, R7, 0x1, R12.reuse, P2 ;  /* 0x000000010707d824 */ /* 0x100fe200010e060c */
[----:B------:R1:W5:Y:S01]  /*ee10*/  @!P4 LD.E.128 R60, desc[UR60][R10.64] ;  /* 0x0000003c0a3cc980 */ /* 0x000362000c101d00 */
[----:B------:R-:W-:-:S03]  /*ee20*/  @!P5 IMAD.X R9, R9, 0x1, R12, P3 ;  /* 0x000000010909d824 */ /* 0x000fc600018e060c */
[----:B------:R1:W5:Y:S04]  /*ee30*/  @!P4 LD.E.128 R68, desc[UR60][R4.64] ;  /* 0x0000003c0444c980 */ /* 0x000368000c101d00 */
[----:B------:R1:W5:Y:S04]  /*ee40*/  @!P5 LD.E.128 R56, desc[UR60][R6.64] ;  /* 0x0000003c0638d980 */ /* 0x000368000c101d00 */
[----:B------:R1:W5:Y:S02]  /*ee50*/  @!P5 LD.E.128 R64, desc[UR60][R8.64] ;  /* 0x0000003c0840d980 */ /* 0x000364000c101d00 */
.L_x_1709:
[----:B------:R-:W-:Y:S05]  /*ee60*/  BSYNC B1 ;  /* 0x0000000000017941 */ /* 0x000fea0003800000 */
.L_x_1708:
[----:B-1---5:R-:W-:Y:S01]  /*ee70*/  IMAD.MOV.U32 R4, RZ, RZ, R68 ;  /* 0x000000ffff047224 */ /* 0x022fe200078e0044 */
[----:B------:R-:W-:Y:S01]  /*ee80*/  MOV R5, R69 ;  /* 0x0000004500057202 */ /* 0x000fe20000000f00 */
[----:B--2---:R-:W-:Y:S01]  /*ee90*/  IMAD.MOV.U32 R6, RZ, RZ, R70 ;  /* 0x000000ffff067224 */ /* 0x004fe200078e0046 */
        /* <DEDUP_REMOVED lines=25> */
[----:B------:R-:W-:Y:S02]  /*f030*/  PRMT R119, R119, 0x5410, R4 ;  /* 0x0000541077777816 */ /* 0x000fe40000000004 */
[----:B------:R-:W-:Y:S02]  /*f040*/  PRMT R120, R120, 0x5410, R5 ;  /* 0x0000541078787816 */ /* 0x000fe40000000005 */
[----:B------:R-:W-:Y:S02]  /*f050*/  PRMT R118, R118, 0x5410, R6 ;  /* 0x0000541076767816 */ /* 0x000fe40000000006 */
[----:B------:R-:W-:Y:S01]  /*f060*/  PRMT R117, R117, 0x5410, R7 ;  /* 0x0000541075757816 */ /* 0x000fe20000000007 */
[----:B------:R-:W-:Y:S06]  /*f070*/  BRA.DIV UR4, `(.L_x_1710) ;  /* 0x000001e204ec7947 */ /* 0x000fec000b800000 */
[----:B------:R1:W2:Y:S04]  /*f080*/  SHFL.IDX PT, R7, R21, 0x1, 0x181f ;  /* 0x00381f0015077f89 */ /* 0x0002a800000e0000 */
[----:B------:R1:W0:Y:S04]  /*f090*/  SHFL.IDX PT, R6, R20, 0x1, 0x181f ;  /* 0x00381f0014067f89 */ /* 0x00022800000e0000 */
[----:B---3--:R1:W3:Y:S04]  /*f0a0*/  SHFL.IDX PT, R9, R72, 0x1, 0x181f ;  /* 0x00381f0048097f89 */ /* 0x0082e800000e0000 */
[----:B----4-:R1:W4:Y:S02]  /*f0b0*/  SHFL.IDX PT, R14, R3, 0x1, 0x181f ;  /* 0x00381f00030e7f89 */ /* 0x01032400000e0000 */
.L_x_2060:
        /* <DEDUP_REMOVED lines=19> */
[----:B------:R-:W-:Y:S01]  /*f1f0*/  @!P5 IMAD.SHL.U32 R11, R201, 0x2, RZ ;  /* 0x00000002c90bd824 */ /* 0x000fe200078e00ff */
[-C--:B0-----:R-:W-:Y:S02]  /*f200*/  @!P4 IADD3 R10, P0, R6, R5.reuse, RZ ;  /* 0x00000005060ac210 */ /* 0x081fe40007f1e0ff */
[C---:B----4-:R-:W-:Y:S02]  /*f210*/  @!P4 IADD3 R4, P1, R14.reuse, R5, RZ ;  /* 0x000000050e04c210 */ /* 0x050fe40007f3e0ff */
[-C--:B------:R-:W-:Y:S02]  /*f220*/  @!P5 IADD3 R8, P3, R14, R11.reuse, RZ ;  /* 0x0000000b0e08d210 */ /* 0x080fe40007f7e0ff */
[----:B------:R-:W-:Y:S01]  /*f230*/  @!P5 IADD3 R6, P2, R6, R11, RZ ;  /* 0x0000000b0606d210 */ /* 0x000fe20007f5e0ff */
[----:B---3--:R-:W-:Y:S01]  /*f240*/  @!P4 IMAD.X R5, R9, 0x1, R12, P1 ;  /* 0x000000010905c824 */ /* 0x008fe200008e060c */
[----:B------:R-:W-:Y:S02]  /*f250*/  @!P5 SHF.L.U64.HI R14, R201, 0x1, R224 ;  /* 0x00000001c90ed819 */ /* 0x000fe400000102e0 */
[----:B------:R-:W-:-:S02]  /*f260*/  CS2R R54, SRZ ;  /* 0x0000000000367805 */ /* 0x000fc4000001ff00 */
[C---:B--2---:R-:W-:Y:S02]  /*f270*/  @!P4 IADD3.X R11, R7.reuse, R12, RZ, P0, !PT ;  /* 0x0000000c070bc210 */ /* 0x044fe400007fe4ff */
        /* <DEDUP_REMOVED lines=10> */
.L_x_1712:
[----:B------:R-:W-:Y:S05]  /*f320*/  BSYNC B1 ;  /* 0x0000000000017941 */ /* 0x000fea0003800000 */
.L_x_1711:
[----:B0----5:R-:W-:Y:S01]  /*f330*/  IMAD.MOV.U32 R4, RZ, RZ, R52 ;  /* 0x000000ffff047224 */ /* 0x021fe200078e0034 */
[----:B------:R-:W-:Y:S01]  /*f340*/  MOV R6, R54 ;  /* 0x0000003600067202 */ /* 0x000fe20000000f00 */
[----:B------:R-:W-:Y:S01]  /*f350*/  IMAD.MOV.U32 R5, RZ, RZ, R53 ;  /* 0x000000ffff057224 */ /* 0x000fe200078e0035 */
[----:B------:R-:W-:Y:S01]  /*f360*/  UMOV UR4, 0xffffffff ;  /* 0xffffffff00047882 */ /* 0x000fe20000000000 */
[----:B--2---:R-:W-:-:S03]  /*f370*/  IMAD.MOV.U32 R7, RZ, RZ, R55 ;  /* 0x000000ffff077224 */ /* 0x004fc600078e0037 */
[----:B------:R-:W-:Y:S01]  /*f380*/  PRMT R116, R5, 0x5410, R4 ;  /* 0x0000541005747816 */ /* 0x000fe20000000004 */
[----:B------:R-:W-:Y:S01]  /*f390*/  IMAD.MOV.U32 R4, RZ, RZ, R48 ;  /* 0x000000ffff047224 */ /* 0x000fe200078e0030 */
[----:B------:R-:W-:Y:S01]  /*f3a0*/  PRMT R115, R7, 0x5410, R6 ;  /* 0x0000541007737816 */ /* 0x000fe20000000006 */
[----:B------:R-:W-:Y:S02]  /*f3b0*/  IMAD.MOV.U32 R5, RZ, RZ, R49 ;  /* 0x000000ffff057224 */ /* 0x000fe400078e0031 */
[----:B------:R-:W-:Y:S02]  /*f3c0*/  IMAD.MOV.U32 R6, RZ, RZ, R50 ;  /* 0x000000ffff067224 */ /* 0x000fe400078e0032 */
[----:B------:R-:W-:Y:S01]  /*f3d0*/  IMAD.MOV.U32 R7, RZ, RZ, R51 ;  /* 0x000000ffff077224 */ /* 0x000fe200078e0033 */
[----:B------:R-:W-:Y:S01]  /*f3e0*/  PRMT R109, R4, 0x5410, R5 ;  /* 0x00005410046d7816 */ /* 0x000fe20000000005 */
[----:B------:R-:W-:Y:S01]  /*f3f0*/  IMAD.MOV.U32 R5, RZ, RZ, R45 ;  /* 0x000000ffff057224 */ /* 0x000fe200078e002d */
[----:B------:R-:W-:-:S02]  /*f400*/  MOV R4, R44 ;  /* 0x0000002c00047202 */ /* 0x000fc40000000f00 */
        /* <DEDUP_REMOVED lines=9> */
[----:B------:R-:W-:Y:S02]  /*f4a0*/  PRMT R111, R4, 0x5410, R5 ;  /* 0x00005410046f7816 */ /* 0x000fe40000000005 */
[----:B------:R-:W-:Y:S01]  /*f4b0*/  PRMT R112, R6, 0x5410, R7 ;  /* 0x0000541006707816 */ /* 0x000fe20000000007 */
[----:B------:R-:W-:Y:S06]  /*f4c0*/  BRA.DIV UR4, `(.L_x_1713) ;  /* 0x000001e204487947 */ /* 0x000fec000b800000 */
[----:B------:R0:W2:Y:S04]  /*f4d0*/  SHFL.IDX PT, R7, R21, 0x2, 0x181f ;  /* 0x00581f0015077f89 */ /* 0x0000a800000e0000 */
[----:B------:R0:W0:Y:S04]  /*f4e0*/  SHFL.IDX PT, R6, R20, 0x2, 0x181f ;  /* 0x00581f0014067f89 */ /* 0x00002800000e0000 */
[----:B---3--:R3:W0:Y:S04]  /*f4f0*/  SHFL.IDX PT, R9, R72, 0x2, 0x181f ;  /* 0x00581f0048097f89 */ /* 0x00862800000e0000 */
[----:B----4-:R3:W4:Y:S02]  /*f500*/  SHFL.IDX PT, R14, R3, 0x2, 0x181f ;  /* 0x00581f00030e7f89 */ /* 0x01072400000e0000 */
.L_x_2066:
        /* <DEDUP_REMOVED lines=25> */
[----:B--2---:R-:W-:Y:S01]  /*f6a0*/  @!P4 IMAD.X R11, R7, 0x1, R12, P0 ;  /* 0x00000001070bc824 */ /* 0x004fe200000e060c */
[----:B------:R-:W-:Y:S02]  /*f6b0*/  @!P5 SHF.L.U64.HI R14, R201, 0x1, R224 ;  /* 0x00000001c90ed819 */ /* 0x000fe400000102e0 */
[----:B------:R-:W-:-:S02]  /*f6c0*/  CS2R R38, SRZ ;  /* 0x0000000000267805 */ /* 0x000fc4000001ff00 */
[----:B------:R-:W-:Y:S02]  /*f6d0*/  @!P4 IADD3.X R5, R9, R12, RZ, P1, !PT ;  /* 0x0000000c0905c210 */ /* 0x000fe40000ffe4ff */
        /* <DEDUP_REMOVED lines=10> */
.L_x_1715:
[----:B------:R-:W-:Y:S05]  /*f780*/  BSYNC B1 ;  /* 0x0000000000017941 */ /* 0x000fea0003800000 */
.L_x_1714:
[----:B0----5:R-:W-:Y:S01]  /*f790*/  IMAD.MOV.U32 R4, RZ, RZ, R36 ;  /* 0x000000ffff047224 */ /* 0x021fe200078e0024 */
[----:B--2---:R-:W-:Y:S01]  /*f7a0*/  MOV R7, R39 ;  /* 0x0000002700077202 */ /* 0x004fe20000000f00 */
[----:B------:R-:W-:Y:S01]  /*f7b0*/  IMAD.MOV.U32 R5, RZ, RZ, R37 ;  /* 0x000000ffff057224 */ /* 0x000fe200078e0025 */
[----:B------:R-:W-:Y:S01]  /*f7c0*/  UMOV UR4, 0xffffffff ;  /* 0xffffffff00047882 */ /* 0x000fe20000000000 */
[----:B------:R-:W-:-:S03]  /*f7d0*/  IMAD.MOV.U32 R6, RZ, RZ, R38 ;  /* 0x000000ffff067224 */ /* 0x000fc600078e0026 */
[----:B------:R-:W-:Y:S01]  /*f7e0*/  PRMT R105, R4, 0x5410, R5 ;  /* 0x0000541004697816 */ /* 0x000fe20000000005 */
[----:B------:R-:W-:Y:S01]  /*f7f0*/  IMAD.MOV.U32 R5, RZ, RZ, R34 ;  /* 0x000000ffff057224 */ /* 0x000fe200078e0022 */
[----:B------:R-:W-:Y:S01]  /*f800*/  PRMT R106, R6, 0x5410, R7 ;  /* 0x00005410066a7816 */ /* 0x000fe20000000007 */
[----:B------:R-:W-:Y:S02]  /*f810*/  IMAD.MOV.U32 R4, RZ, RZ, R35 ;  /* 0x000000ffff047224 */ /* 0x000fe400078e0023 */
        /* <DEDUP_REMOVED lines=11> */
[----:B------:R-:W-:Y:S01]  /*f8d0*/  IMAD.MOV.U32 R7, RZ, RZ, R24 ;  /* 0x000000ffff077224 */ /* 0x000fe200078e0018 */
[----:B------:R-:W-:Y:S01]  /*f8e0*/  MOV R4, R27 ;  /* 0x0000001b00047202 */ /* 0x000fe20000000f00 */
[----:B------:R-:W-:-:S03]  /*f8f0*/  IMAD.MOV.U32 R6, RZ, RZ, R25 ;  /* 0x000000ffff067224 */ /* 0x000fc600078e0019 */
[----:B------:R-:W-:Y:S02]  /*f900*/  PRMT R97, R5, 0x5410, R4 ;  /* 0x0000541005617816 */ /* 0x000fe40000000004 */
[----:B------:R-:W-:Y:S02]  /*f910*/  CS2R R4, SRZ ;  /* 0x0000000000047805 */ /* 0x000fe4000001ff00 */
[----:B------:R-:W-:Y:S01]  /*f920*/  PRMT R96, R7, 0x5410, R6 ;  /* 0x0000541007607816 */ /* 0x000fe20000000006 */
[----:B------:R-:W-:Y:S06]  /*f930*/  BRA.DIV UR4, `(.L_x_1716) ;  /* 0x000001de049c7947 */ /* 0x000fec000b800000 */
[----:B-1----:R-:W0:Y:S04]  /*f940*/  SHFL.IDX PT, R21, R21, 0x3, 0x181f ;  /* 0x00781f0015157f89 */ /* 0x002e2800000e0000 */
[----:B------:R-:W1:Y:S04]  /*f950*/  SHFL.IDX PT, R20, R20, 0x3, 0x181f ;  /* 0x00781f0014147f89 */ /* 0x000e6800000e0000 */
[----:B------:R2:W0:Y:S04]  /*f960*/  SHFL.IDX PT, R77, R72, 0x3, 0x181f ;  /* 0x00781f00484d7f89 */ /* 0x00042800000e0000 */
[----:B---3--:R-:W3:Y:S02]  /*f970*/  SHFL.IDX PT, R3, R3, 0x3, 0x181f ;  /* 0x00781f0003037f89 */ /* 0x008ee400000e0000 */
.L_x_2072:
[----:B------:R-:W-:Y:S01]  /*f980*/  VIADD R7, R0, 0x60 ;  /* 0x0000006000077836 */ /* 0x000fe20000000000 */
[----:B------:R-:W-:Y:S01]  /*f990*/  BSSY B1, `(.L_x_1717) ;  /* 0x0000025000017945 */ /* 0x000fe20003800000 */
[----:B------:R-:W-:Y:S02]  /*f9a0*/  CS2R R8, SRZ ;  /* 0x0000000000087805 */ /* 0x000fe4000001ff00 */
[----:B------:R-:W-:Y:S02]  /*f9b0*/  CS2R R10, SRZ ;  /* 0x00000000000a7805 */ /* 0x000fe4000001ff00 */
[----:B------:R-:W-:Y:S02]  /*f9c0*/  CS2R R12, SRZ ;  /* 0x00000000000c7805 */ /* 0x000fe4000001ff00 */
[----:B------:R-:W-:Y:S02]  /*f9d0*/  ISETP.GE.AND P0, PT, R7, R76, PT ;  /* 0x0000004c0700720c */ /* 0x000fe40003f06270 */
[----:B------:R-:W-:-:S02]  /*f9e0*/  CS2R R6, SRZ ;  /* 0x0000000000067805 */ /* 0x000fc4000001ff00 */
[----:B----4-:R-:W-:Y:S02]  /*f9f0*/  CS2R R14, SRZ ;  /* 0x00000000000e7805 */ /* 0x010fe4000001ff00 */
[----:B--2---:R-:W-:Y:S02]  /*fa00*/  CS2R R72, SRZ ;  /* 0x0000000000487805 */ /* 0x004fe4000001ff00 */
        /* <DEDUP_REMOVED lines=11> */
[CC--:B-1----:R-:W-:Y:S02]  /*fac0*/  @!P4 IADD3 R10, P0, R20.reuse, R72.reuse, RZ ;  /* 0x00000048140ac210 */ /* 0x0c2fe40007f1e0ff */
[----:B---3--:R-:W-:Y:S02]  /*fad0*/  @!P4 IADD3 R72, P1, R3, R72, RZ ;  /* 0x000000480348c210 */ /* 0x008fe40007f3e0ff */
[-C--:B------:R-:W-:Y:S01]  /*fae0*/  @!P5 IADD3 R8, P2, R20, R4.reuse, RZ ;  /* 0x000000041408d210 */ /* 0x080fe20007f5e0ff */
[--C-:B0-----:R-:W-:Y:S01]  /*faf0*/  @!P4 IMAD.X R11, R21, 0x1, R0.reuse, P0 ;  /* 0x00000001150bc824 */ /* 0x101fe200000e0600 */
[----:B------:R-:W-:Y:S02]  /*fb00*/  @!P5 IADD3 R20, P3, R3, R4, RZ ;  /* 0x000000040314d210 */ /* 0x000fe40007f7e0ff */
[----:B------:R-:W-:Y:S01]  /*fb10*/  CS2R R4, SRZ ;  /* 0x0000000000047805 */ /* 0x000fe2000001ff00 */
[----:B------:R-:W-:Y:S01]  /*fb20*/  @!P4 IMAD.X R73, R77, 0x1, R0, P1 ;  /* 0x000000014d49c824 */ /* 0x000fe200008e0600 */
[----:B------:R-:W-:-:S02]  /*fb30*/  @!P5 SHF.L.U64.HI R0, R201, 0x1, R224 ;  /* 0x00000001c900d819 */ /* 0x000fc400000102e0 */
[----:B------:R-:W-:Y:S01]  /*fb40*/  CS2R R74, SRZ ;  /* 0x00000000004a7805 */ /* 0x000fe2000001ff00 */
[----:B------:R-:W5:Y:S01]  /*fb50*/  @!P4 LD.E.128 R12, desc[UR60][R10.64] ;  /* 0x0000003c0a0cc980 */ /* 0x000f62000c101d00 */
[----:B------:R-:W-:-:S03]  /*fb60*/  @!P5 IADD3.X R9, R21, R0, RZ, P2, !PT ;  /* 0x000000001509d210 */ /* 0x000fc600017fe4ff */
[----:B------:R0:W5:Y:S01]  /*fb70*/  @!P4 LD.E.128 R4, desc[UR60][R72.64] ;  /* 0x0000003c4804c980 */ /* 0x000162000c101d00 */
[----:B------:R-:W-:Y:S01]  /*fb80*/  @!P5 IMAD.X R21, R77, 0x1, R0, P3 ;  /* 0x000000014d15d824 */ /* 0x000fe200018e0600 */
[----:B0-----:R-:W-:Y:S02]  /*fb90*/  CS2R R72, SRZ ;  /* 0x0000000000487805 */ /* 0x001fe4000001ff00 */
[----:B------:R-:W-:-:S04]  /*fba0*/  CS2R R10, SRZ ;  /* 0x00000000000a7805 */ /* 0x000fc8000001ff00 */
[----:B------:R0:W5:Y:S02]  /*fbb0*/  @!P5 LD.E.128 R72, desc[UR60][R8.64] ;  /* 0x0000003c0848d980 */ /* 0x000164000c101d00 */
[----:B0-----:R-:W-:-:S06]  /*fbc0*/  CS2R R8, SRZ ;  /* 0x0000000000087805 */ /* 0x001fcc000001ff00 */
[----:B------:R2:W5:Y:S02]  /*fbd0*/  @!P5 LD.E.128 R8, desc[UR60][R20.64] ;  /* 0x0000003c1408d980 */ /* 0x000564000c101d00 */
.L_x_1718:
[----:B------:R-:W-:Y:S05]  /*fbe0*/  BSYNC B1 ;  /* 0x0000000000017941 */ /* 0x000fea0003800000 */
.L_x_1717:
[----:B---3--:R-:W3:Y:S01]  /*fbf0*/  LDL R3, [R1+0x8c] ;  /* 0x00008c0001037983 */ /* 0x008ee20000100800 */
[----:B------:R-:W-:Y:S01]  /*fc00*/  BSSY B1, `(.L_x_1719) ;  /* 0x0000007000017945 */ /* 0x000fe20003800000 */
[----:B---3--:R-:W-:-:S04]  /*fc10*/  LEA.HI R0, R3, R3, RZ, 0x1 ;  /* 0x0000000303007211 */ /* 0x008fc800078f08ff */
[----:B------:R-:W-:-:S05]  /*fc20*/  LOP3.LUT R0, R0, 0xfffffffe, RZ, 0xc0, !PT ;  /* 0xfffffffe00007812 */ /* 0x000fca00078ec0ff */
[----:B------:R-:W-:-:S05]  /*fc30*/  IMAD.IADD R0, R3, 0x1, -R0 ;  /* 0x0000000103007824 */ /* 0x000fca00078e0a00 */
[----:B------:R-:W-:-:S04]  /*fc40*/  SHF.L.U32 R0, R0, 0x1f, RZ ;  /* 0x0000001f00007819 */ /* 0x000fc800000006ff */
[----:B------:R-:W3:Y:S02]  /*fc50*/  SYNCS.PHASECHK.TRANS64.TRYWAIT P0, [R17+URZ+0x30800], R0 ;  /* 0x03080000110075a7 */ /* 0x000ee4000800017f */
[----:B---3--:R-:W-:Y:S05]  /*fc60*/  @!P0 BRA `(.L_x_1720) ;  /* 0x000001dc00448947 */ /* 0x008fea0003800000 */
.L_x_2073:
[----:B------:R-:W-:Y:S05]  /*fc70*/  BSYNC B1 ;  /* 0x0000000000017941 */ /* 0x000fea0003800000 */
.L_x_1719:
[----:B-12---:R-:W2:Y:S04]  /*fc80*/  LDL R20, [R1+0x58] ;  /* 0x0000580001147983 */ /* 0x006ea80000100800 */
[----:B------:R-:W4:Y:S01]  /*fc90*/  LDL R121, [R1+0xc] ;  /* 0x00000c0001797983 */ /* 0x000f220000100800 */
[----:B-----5:R-:W-:Y:S01]  /*fca0*/  IMAD.MOV.U32 R3, RZ, RZ, R4 ;  /* 0x000000ffff037224 */ /* 0x020fe200078e0004 */
[----:B------:R-:W-:Y:S01]  /*fcb0*/  BSSY B1, `(.L_x_1721) ;  /* 0x00000e5000017945 */ /* 0x000fe20003800000 */
[----:B---3--:R-:W-:-:S05]  /*fcc0*/  IMAD.MOV.U32 R0, RZ, RZ, R5 ;  /* 0x000000ffff007224 */ /* 0x008fca00078e0005 */
        /* <DEDUP_REMOVED lines=16> */
[----:B------:R-:W-:Y:S01]  /*fdd0*/  IMAD.MOV.U32 R3, RZ, RZ, R73 ;  /* 0x000000ffff037224 */ /* 0x000fe200078e0049 */
[----:B--2---:R-:W-:Y:S01]  /*fde0*/  VIADDMNMX R0, R76, -R20, 0x80, PT ;  /* 0x000000804c007446 */ /* 0x004fe20003800914 */
[----:B------:R-:W-:-:S03]  /*fdf0*/  IMAD.MOV.U32 R20, RZ, RZ, R72 ;  /* 0x000000ffff147224 */ /* 0x000fc600078e0048 */
[----:B----4-:R-:W-:Y:S02]  /*fe00*/  ISETP.GE.AND P0, PT, R121, R0, PT ;  /* 0x000000007900720c */ /* 0x010fe40003f06270 */
[----:B------:R-:W-:Y:S01]  /*fe10*/  PRMT R88, R20, 0x5410, R3 ;  /* 0x0000541014587816 */ /* 0x000fe20000000003 */
[----:B------:R-:W-:Y:S01]  /*fe20*/  IMAD.MOV.U32 R20, RZ, RZ, R74 ;  /* 0x000000ffff147224 */ /* 0x000fe200078e004a */
[----:B------:R-:W-:-:S04]  /*fe30*/  MOV R3, R75 ;  /* 0x0000004b00037202 */ /* 0x000fc80000000f00 */
[----:B------:R-:W-:-:S05]  /*fe40*/  PRMT R89, R20, 0x5410, R3 ;  /* 0x0000541014597816 */ /* 0x000fca0000000003 */
[----:B------:R-:W-:Y:S05]  /*fe50*/  @P0 BRA `(.L_x_1722) ;  /* 0x0000000c00280947 */ /* 0x000fea0003800000 */
[----:B------:R1:W5:Y:S01]  /*fe60*/  LDL R124, [R1+0x60] ;  /* 0x00006000017c7983 */ /* 0x0003620000100800 */
[----:B------:R-:W2:Y:S03]  /*fe70*/  LDC R3, c[0x0][0x3f4] ;  /* 0x0000fd00ff037b82 */ /* 0x000ea60000000800 */
[----:B------:R1:W5:Y:S04]  /*fe80*/  LDL R123, [R1+0xcc] ;  /* 0x0000cc00017b7983 */ /* 0x0003680000100800 */
[----:B------:R1:W5:Y:S01]  /*fe90*/  LDL R122, [R1+0x6c] ;  /* 0x00006c00017a7983 */ /* 0x0003620000100800 */
[----:B------:R-:W-:Y:S01]  /*fea0*/  BSSY B2, `(.L_x_1723) ;  /* 0x0000063000027945 */ /* 0x000fe20003800000 */
[----:B--2---:R-:W-:-:S13]  /*feb0*/  ISETP.GE.AND P0, PT, R18, R3, PT ;  /* 0x000000031200720c */ /* 0x004fda0003f06270 */
[----:B-1----:R-:W-:Y:S05]  /*fec0*/  @P0 BRA `(.L_x_1724) ;  /* 0x0000000400800947 */ /* 0x002fea0003800000 */
[----:B0-----:R-:W2:Y:S04]  /*fed0*/  LDL R21, [R1+0x80] ;  /* 0x0000800001157983 */ /* 0x001ea80000100800 */
[----:B------:R-:W3:Y:S01]  /*fee0*/  LDL R125, [R1+0x70] ;  /* 0x00007000017d7983 */ /* 0x000ee20000100800 */
[----:B------:R-:W-:Y:S01]  /*fef0*/  HADD2.F32 R90, -RZ, R90.H0_H0 ;  /* 0x2000005aff5a7230 */ /* 0x000fe20000004100 */
[----:B------:R-:W-:Y:S01]  /*ff00*/  SHF.R.U64 R60, R60, 0x10, R61 ;  /* 0x000000103c3c7819 */ /* 0x000fe2000000123d */
[----:B------:R-:W-:Y:S01]  /*ff10*/  HADD2.F32 R104, -RZ, R104.H0_H0 ;  /* 0x20000068ff687230 */ /* 0x000fe20000004100 */
[----:B------:R-:W-:-:S03]  /*ff20*/  SHF.R.U64 R62, R62, 0x10, R63 ;  /* 0x000000103e3e7819 */ /* 0x000fc6000000123f */
[----:B------:R-:W-:Y:S02]  /*ff30*/  HADD2.F32 R60, -RZ, R60.H0_H0 ;  /* 0x2000003cff3c7230 */ /* 0x000fe40000004100 */
[----:B------:R-:W-:Y:S01]  /*ff40*/  HADD2.F32 R62, -RZ, R62.H0_H0 ;  /* 0x2000003eff3e7230 */ /* 0x000fe20000004100 */
[----:B--2---:R-:W-:-:S04]  /*ff50*/  LEA.HI R20, R3, R21, RZ, 0x1d ;  /* 0x0000001503147211 */ /* 0x004fc800078fe8ff */
[----:B------:R-:W-:Y:S01]  /*ff60*/  SHF.R.S32.HI R21, RZ, 0x1f, R20 ;  /* 0x0000001fff157819 */ /* 0x000fe20000011414 */
[----:B---3--:R-:W0:Y:S03]  /*ff70*/  LDS.128 R80, [R125] ;  /* 0x000000007d507984 */ /* 0x008e260000000c00 */
[----:B------:R-:W-:Y:S01]  /*ff80*/  LEA.HI R21, R21, R20, RZ, 0x3 ;  /* 0x0000001415157211 */ /* 0x000fe200078f18ff */
[----:B------:R-:W-:-:S04]  /*ff90*/  IMAD.SHL.U32 R20, R20, 0x8, RZ ;  /* 0x0000000814147824 */ /* 0x000fc800078e00ff */
[----:B------:R-:W-:Y:S01]  /*ffa0*/  IMAD.SHL.U32 R21, R21, 0x400, RZ ;  /* 0x0000040015157824 */ /* 0x000fe200078e00ff */
[----:B-----5:R-:W-:-:S04]  /*ffb0*/  LOP3.LUT R20, R124, 0x38, R20, 0xf8, !PT ;  /* 0x000000387c147812 */ /* 0x020fc800078ef814 */
[----:B------:R-:W-:Y:S02]  /*ffc0*/  LOP3.LUT R20, R20, R123, RZ, 0x3c, !PT ;  /* 0x0000007b14147212 */ /* 0x000fe400078e3cff */
[----:B------:R-:W-:-:S04]  /*ffd0*/  LOP3.LUT R21, R21, 0x7fffe000, RZ, 0xc0, !PT ;  /* 0x7fffe00015157812 */ /* 0x000fc800078ec0ff */
[----:B------:R-:W-:Y:S01]  /*ffe0*/  IADD3 R20, R20, R21, R122 ;  /* 0x0000001514147210 */ /* 0x000fe20007ffe07a */
[----:B------:R-:W-:-:S04]  /*fff0*/  HADD2.F32 R21, -RZ, R84.H0_H0 ;  /* 0x20000054ff157230 */ /* 0x000fc80000004100 */
[----:B------:R-:W-:-:S05]  /*10000*/  IMAD R20, R20, 0x2, R17 ;  /* 0x0000000214147824 */ /* 0x000fca00078e0211 */
[----:B------:R-:W1:Y:S01]  /*10010*/  LDS.128 R76, [R20+0x10400] ;  /* 0x01040000144c7984 */ /* 0x000e620000000c00 */
[--C-:B0-----:R-:W-:Y:S02]  /*10020*/  HADD2.F32 R85, -RZ, R81.reuse.H0_H0 ;  /* 0x20000051ff557230 */ /* 0x101fe40000004100 */
[----:B------:R-:W-:Y:S02]  /*10030*/  HADD2.F32 R81, -RZ, R81.H1_H1 ;  /* 0x30000051ff517230 */ /* 0x000fe40000004100 */
[--C-:B-1----:R-:W-:Y:S02]  /*10040*/  HADD2.F32 R91, -RZ, R77.reuse.H0_H0 ;  /* 0x2000004dff5b7230 */ /* 0x102fe40000004100 */
[----:B------:R-:W-:-:S03]  /*10050*/  HADD2.F32 R77, -RZ, R77.H1_H1 ;  /* 0x3000004dff4d7230 */ /* 0x000fc60000004100 */
[----:B------:R-:W-:-:S04]  /*10060*/  FMUL.FTZ R84, R91, R90 ;  /* 0x0000005a5b547220 */ /* 0x000fc80000410000 */
[-C--:B------:R-:W-:Y:S01]  /*10070*/  FFMA.FTZ R84, R85, R21.reuse, -R84 ;  /* 0x0000001555547223 */ /* 0x080fe20000010854 */
[----:B------:R-:W-:Y:S01]  /*10080*/  FMUL.FTZ R21, R91, R21 ;  /* 0x000000155b157220 */ /* 0x000fe20000410000 */
[--C-:B------:R-:W-:Y:S02]  /*10090*/  HADD2.F32 R91, -RZ, R76.reuse.H0_H0 ;  /* 0x2000004cff5b7230 */ /* 0x100fe40000004100 */
[----:B------:R-:W-:Y:S02]  /*100a0*/  HADD2.F32 R76, -RZ, R76.H1_H1 ;  /* 0x3000004cff4c7230 */ /* 0x000fe40000004100 */
[----:B------:R-:W-:Y:S01]  /*100b0*/  FFMA.FTZ R21, R85, R90, R21 ;  /* 0x0000005a55157223 */ /* 0x000fe20000010015 */
[----:B------:R-:W-:Y:S02]  /*100c0*/  SHF.R.U32.HI R90, RZ, 0x10, R69 ;  /* 0x00000010ff5a7819 */ /* 0x000fe40000011645 */
[----:B------:R-:W-:Y:S02]  /*100d0*/  SHF.R.U32.HI R85, RZ, 0x10, R61 ;  /* 0x00000010ff557819 */ /* 0x000fe4000001163d */
[----:B------:R-:W-:Y:S01]  /*100e0*/  SHF.R.U64 R61, R68, 0x10, R69 ;  /* 0x00000010443d7819 */ /* 0x000fe20000001245 */
[----:B------:R-:W-:-:S02]  /*100f0*/  HADD2.F32 R69, -RZ, R90.H0_H0 ;  /* 0x2000005aff457230 */ /* 0x000fc40000004100 */
[----:B------:R-:W-:Y:S02]  /*10100*/  HADD2.F32 R85, -RZ, R85.H0_H0 ;  /* 0x20000055ff557230 */ /* 0x000fe40000004100 */
[----:B------:R-:W-:Y:S02]  /*10110*/  HADD2.F32 R68, -RZ, R102.H0_H0 ;  /* 0x20000066ff447230 */ /* 0x000fe40000004100 */
[C---:B------:R-:W-:Y:S01]  /*10120*/  FMUL.FTZ R90, R77.reuse, R69 ;  /* 0x000000454d5a7220 */ /* 0x040fe20000410000 */
[----:B------:R-:W-:Y:S02]  /*10130*/  HADD2.F32 R61, -RZ, R61.H0_H0 ;  /* 0x2000003dff3d7230 */ /* 0x000fe40000004100 */
[-C--:B------:R-:W-:Y:S01]  /*10140*/  FMUL.FTZ R77, R77, R85.reuse ;  /* 0x000000554d4d7220 */ /* 0x080fe20000410000 */
[----:B------:R-:W-:-:S03]  /*10150*/  FFMA.FTZ R90, R81, R85, -R90 ;  /* 0x00000055515a7223 */ /* 0x000fc6000001085a */
[----:B------:R-:W-:Y:S01]  /*10160*/  FFMA.FTZ R69, R81, R69, R77 ;  /* 0x0000004551457223 */ /* 0x000fe2000001004d */
[----:B------:R-:W-:Y:S02]  /*10170*/  HADD2.F32 R81, -RZ, R92.H0_H0 ;  /* 0x2000005cff517230 */ /* 0x000fe40000004100 */
[--C-:B------:R-:W-:Y:S02]  /*10180*/  HADD2.F32 R77, -RZ, R80.reuse.H0_H0 ;  /* 0x20000050ff4d7230 */ /* 0x100fe40000004100 */
[----:B------:R-:W-:Y:S02]  /*10190*/  HADD2.F32 R80, -RZ, R80.H1_H1 ;  /* 0x30000050ff507230 */ /* 0x000fe40000004100 */
[----:B------:R-:W-:Y:S01]  /*101a0*/  FMUL.FTZ R85, R91, R81 ;  /* 0x000000515b557220 */ /* 0x000fe20000410000 */
[----:B------:R-:W-:-:S03]  /*101b0*/  F2FP.F16.F32.PACK_AB R69, R69, R21 ;  /* 0x000000154545723e */ /* 0x000fc600000000ff */
[-C--:B------:R-:W-:Y:S01]  /*101c0*/  FFMA.FTZ R85, R77, R68.reuse, -R85 ;  /* 0x000000444d557223 */ /* 0x080fe20000010855 */
[----:B------:R-:W-:Y:S01]  /*101d0*/  FMUL.FTZ R68, R91, R68 ;  /* 0x000000445b447220 */ /* 0x000fe20000410000 */
[--C-:B------:R-:W-:Y:S02]  /*101e0*/  HADD2.F32 R91, -RZ, R78.reuse.H0_H0 ;  /* 0x2000004eff5b7230 */ /* 0x100fe40000004100 */
[----:B------:R-:W-:Y:S02]  /*101f0*/  HADD2.F32 R78, -RZ, R78.H1_H1 ;  /* 0x3000004eff4e7230 */ /* 0x000fe40000004100 */
[----:B------:R-:W-:Y:S01]  /*10200*/  FFMA.FTZ R68, R77, R81, R68 ;  /* 0x000000514d447223 */ /* 0x000fe20000010044 */
[----:B------:R-:W-:Y:S02]  /*10210*/  HADD2.F32 R77, -RZ, R92.H1_H1 ;  /* 0x3000005cff4d7230 */ /* 0x000fe40000004100 */
[----:B------:R-:W-:Y:S02]  /*10220*/  HADD2.F32 R92, -RZ, R102.H1_H1 ;  /* 0x30000066ff5c7230 */ /* 0x000fe40000004100 */
[----:B------:R-:W-:-:S02]  /*10230*/  HADD2.F32 R102, -RZ, R82.H0_H0 ;  /* 0x20000052ff667230 */ /* 0x000fc40000004100 */
[CC--:B------:R-:W-:Y:S01]  /*10240*/  FMUL.FTZ R81, R91.reuse, R77.reuse ;  /* 0x0000004d5b517220 */ /* 0x0c0fe20000410000 */
[----:B------:R-:W-:Y:S02]  /*10250*/  HADD2.F32 R82, -RZ, R82.H1_H1 ;  /* 0x30000052ff527230 */ /* 0x000fe40000004100 */
[-C--:B------:R-:W-:Y:S01]  /*10260*/  FMUL.FTZ R91, R91, R92.reuse ;  /* 0x0000005c5b5b7220 */ /* 0x080fe20000410000 */
[C---:B------:R-:W-:Y:S01]  /*10270*/  FFMA.FTZ R81, R102.reuse, R92, -R81 ;  /* 0x0000005c66517223 */ /* 0x040fe20000010851 */
[----:B------:R-:W-:Y:S02]  /*10280*/  HADD2.F32 R92, -RZ, R103.H0_H0 ;  /* 0x20000067ff5c7230 */ /* 0x000fe40000004100 */
[----:B------:R-:W-:Y:S01]  /*10290*/  FFMA.FTZ R77, R102, R77, R91 ;  /* 0x0000004d664d7223 */ /* 0x000fe2000001005b */
[----:B------:R-:W-:Y:S02]  /*102a0*/  HADD2.F32 R103, -RZ, R79.H0_H0 ;  /* 0x2000004fff677230 */ /* 0x000fe40000004100 */
[----:B------:R-:W-:-:S02]  /*102b0*/  HADD2.F32 R102, -RZ, R83.H0_H0 ;  /* 0x20000053ff667230 */ /* 0x000fc40000004100 */
[----:B------:R-:W-:Y:S02]  /*102c0*/  HADD2.F32 R79, -RZ, R79.H1_H1 ;  /* 0x3000004fff4f7230 */ /* 0x000fe40000004100 */
[C---:B------:R-:W-:Y:S01]  /*102d0*/  FMUL.FTZ R91, R103.reuse, R92 ;  /* 0x0000005c675b7220 */ /* 0x040fe20000410000 */
[-C--:B------:R-:W-:Y:S01]  /*102e0*/  FMUL.FTZ R103, R103, R104.reuse ;  /* 0x0000006867677220 */ /* 0x080fe20000410000 */
[----:B------:R-:W-:Y:S02]  /*102f0*/  HADD2.F32 R83, -RZ, R83.H1_H1 ;  /* 0x30000053ff537230 */ /* 0x000fe40000004100 */
[C---:B------:R-:W-:Y:S01]  /*10300*/  FFMA.FTZ R91, R102.reuse, R104, -R91 ;  /* 0x00000068665b7223 */ /* 0x040fe2000001085b */
[----:B------:R-:W-:Y:S01]  /*10310*/  FFMA.FTZ R92, R102, R92, R103 ;  /* 0x0000005c665c7223 */ /* 0x000fe20000010067 */
[----:B------:R-:W-:Y:S02]  /*10320*/  SHF.R.U32.HI R102, RZ, 0x10, R63 ;  /* 0x00000010ff667819 */ /* 0x000fe4000001163f */
[----:B------:R-:W-:-:S02]  /*10330*/  SHF.R.U64 R63, R70, 0x10, R71 ;  /* 0x00000010463f7819 */ /* 0x000fc40000001247 */
[----:B------:R-:W-:Y:S01]  /*10340*/  SHF.R.U32.HI R70, RZ, 0x10, R71 ;  /* 0x00000010ff467819 */ /* 0x000fe20000011647 */
[----:B------:R-:W-:Y:S02]  /*10350*/  HADD2.F32 R102, -RZ, R102.H0_H0 ;  /* 0x20000066ff667230 */ /* 0x000fe40000004100 */
[----:B------:R-:W-:Y:S02]  /*10360*/  HADD2.F32 R63, -RZ, R63.H0_H0 ;  /* 0x2000003fff3f7230 */ /* 0x000fe40000004100 */
[----:B------:R-:W-:-:S05]  /*10370*/  HADD2.F32 R70, -RZ, R70.H0_H0 ;  /* 0x20000046ff467230 */ /* 0x000fca0000004100 */
[C---:B------:R-:W-:Y:S01]  /*10380*/  FMUL.FTZ R71, R79.reuse, R70 ;  /* 0x000000464f477220 */ /* 0x040fe20000410000 */
[----:B------:R-:W-:-:S03]  /*10390*/  FMUL.FTZ R79, R79, R102 ;  /* 0x000000664f4f7220 */ /* 0x000fc60000410000 */
[C---:B------:R-:W-:Y:S01]  /*103a0*/  FFMA.FTZ R71, R83.reuse, R102, -R71 ;  /* 0x0000006653477223 */ /* 0x040fe20000010847 */
[----:B------:R-:W-:Y:S01]  /*103b0*/  FFMA.FTZ R70, R83, R70, R79 ;  /* 0x0000004653467223 */ /* 0x000fe2000001004f */
[C---:B------:R-:W-:Y:S01]  /*103c0*/  FMUL.FTZ R79, R76.reuse, R61 ;  /* 0x0000003d4c4f7220 */ /* 0x040fe20000410000 */
[----:B------:R-:W-:-:S03]  /*103d0*/  FMUL.FTZ R76, R76, R60 ;  /* 0x0000003c4c4c7220 */ /* 0x000fc60000410000 */
[C---:B------:R-:W-:Y:S01]  /*103e0*/  FFMA.FTZ R60, R80.reuse, R60, -R79 ;  /* 0x0000003c503c7223 */ /* 0x040fe2000001084f */
[----:B------:R-:W-:Y:S01]  /*103f0*/  FFMA.FTZ R76, R80, R61, R76 ;  /* 0x0000003d504c7223 */ /* 0x000fe2000001004c */
[C---:B------:R-:W-:Y:S01]  /*10400*/  FMUL.FTZ R61, R78.reuse, R63 ;  /* 0x0000003f4e3d7220 */ /* 0x040fe20000410000 */
[-C--:B------:R-:W-:Y:S02]  /*10410*/  FMUL.FTZ R78, R78, R62.reuse ;  /* 0x0000003e4e4e7220 */ /* 0x080fe40000410000 */
[----:B------:R-:W-:Y:S01]  /*10420*/  F2FP.F16.F32.PACK_AB R60, R60, R85 ;  /* 0x000000553c3c723e */ /* 0x000fe200000000ff */
        /* <DEDUP_REMOVED lines=8> */
[----:B------:R1:W-:Y:S04]  /*104b0*/  STS.128 [R125], R60 ;  /* 0x0000003c7d007388 */ /* 0x0003e80000000c00 */
[----:B------:R1:W-:Y:S02]  /*104c0*/  STS.128 [R20+0x10400], R68 ;  /* 0x0104004414007388 */ /* 0x0003e40000000c00 */
.L_x_1724:
[----:B------:R-:W-:Y:S05]  /*104d0*/  BSYNC B2 ;  /* 0x0000000000027941 */ /* 0x000fea0003800000 */
.L_x_1723:
[----:B------:R-:W-:-:S13]  /*104e0*/  ISETP.GE.AND P0, PT, R203, R3, PT ;  /* 0x00000003cb00720c */ /* 0x000fda0003f06270 */
[----:B------:R-:W-:Y:S05]  /*104f0*/  @P0 BRA `(.L_x_1722) ;  /* 0x0000000400800947 */ /* 0x000fea0003800000 */
[----:B-1----:R-:W2:Y:S04]  /*10500*/  LDL R20, [R1+0xa0] ;  /* 0x0000a00001147983 */ /* 0x002ea80000100800 */
[----:B------:R-:W3:Y:S01]  /*10510*/  LDL R85, [R1+0xc0] ;  /* 0x0000c00001557983 */ /* 0x000ee20000100800 */
[----:B------:R-:W-:Y:S01]  /*10520*/  HADD2.F32 R78, -RZ, R120.H1_H1 ;  /* 0x30000078ff4e7230 */ /* 0x000fe20000004100 */
[----:B------:R-:W-:Y:S02]  /*10530*/  SHF.R.U32.HI R79, RZ, 0x10, R57 ;  /* 0x00000010ff4f7819 */ /* 0x000fe40000011639 */
[----:B------:R-:W-:Y:S02]  /*10540*/  SHF.R.U64 R64, R64, 0x10, R65 ;  /* 0x0000001040407819 */ /* 0x000fe40000001241 */
[----:B------:R-:W-:Y:S01]  /*10550*/  SHF.R.U64 R56, R56, 0x10, R57 ;  /* 0x0000001038387819 */ /* 0x000fe20000001239 */
[----:B------:R-:W-:Y:S01]  /*10560*/  HADD2.F32 R79, -RZ, R79.H0_H0 ;  /* 0x2000004fff4f7230 */ /* 0x000fe20000004100 */
[----:B------:R-:W-:Y:S01]  /*10570*/  SHF.R.U64 R66, R66, 0x10, R67 ;  /* 0x0000001042427819 */ /* 0x000fe20000001243 */
[----:B------:R-:W-:Y:S01]  /*10580*/  HADD2.F32 R64, -RZ, R64.H0_H0 ;  /* 0x20000040ff407230 */ /* 0x000fe20000004100 */
[----:B------:R-:W-:Y:S01]  /*10590*/  SHF.R.U64 R58, R58, 0x10, R59 ;  /* 0x000000103a3a7819 */ /* 0x000fe2000000123b */
[----:B------:R-:W-:-:S02]  /*105a0*/  HADD2.F32 R56, -RZ, R56.H0_H0 ;  /* 0x20000038ff387230 */ /* 0x000fc40000004100 */
[----:B------:R-:W-:Y:S02]  /*105b0*/  HADD2.F32 R66, -RZ, R66.H0_H0 ;  /* 0x20000042ff427230 */ /* 0x000fe40000004100 */
[----:B------:R-:W-:Y:S01]  /*105c0*/  HADD2.F32 R58, -RZ, R58.H0_H0 ;  /* 0x2000003aff3a7230 */ /* 0x000fe20000004100 */
[----:B--2---:R-:W-:-:S04]  /*105d0*/  LEA.HI R3, R3, R20, RZ, 0x1d ;  /* 0x0000001403037211 */ /* 0x004fc800078fe8ff */
[----:B------:R-:W-:Y:S01]  /*105e0*/  SHF.R.S32.HI R20, RZ, 0x1f, R3 ;  /* 0x0000001fff147819 */ /* 0x000fe20000011403 */
[----:B0-----:R-:W-:Y:S01]  /*105f0*/  IMAD.SHL.U32 R21, R3, 0x8, RZ ;  /* 0x0000000803157824 */ /* 0x001fe200078e00ff */
[----:B---3--:R-:W0:Y:S02]  /*10600*/  LDS.128 R68, [R85] ;  /* 0x0000000055447984 */ /* 0x008e240000000c00 */
[----:B------:R-:W-:Y:S02]  /*10610*/  LEA.HI R20, R20, R3, RZ, 0x3 ;  /* 0x0000000314147211 */ /* 0x000fe400078f18ff */
[----:B-----5:R-:W-:-:S03]  /*10620*/  LOP3.LUT R21, R124, 0x38, R21, 0xf8, !PT ;  /* 0x000000387c157812 */ /* 0x020fc600078ef815 */
[----:B------:R-:W-:Y:S01]  /*10630*/  IMAD.SHL.U32 R20, R20, 0x400, RZ ;  /* 0x0000040014147824 */ /* 0x000fe200078e00ff */
[----:B------:R-:W-:-:S04]  /*10640*/  LOP3.LUT R21, R21, R123, RZ, 0x3c, !PT ;  /* 0x0000007b15157212 */ /* 0x000fc800078e3cff */
[----:B------:R-:W-:-:S04]  /*10650*/  LOP3.LUT R20, R20, 0x7fffe000, RZ, 0xc0, !PT ;  /* 0x7fffe00014147812 */ /* 0x000fc800078ec0ff */
[----:B------:R-:W-:Y:S01]  /*10660*/  IADD3 R3, R21, R20, R122 ;  /* 0x0000001415037210 */ /* 0x000fe20007ffe07a */
[----:B------:R-:W-:-:S03]  /*10670*/  HADD2.F32 R20, -RZ, R120.H0_H0 ;  /* 0x20000078ff147230 */ /* 0x000fc60000004100 */
[----:B------:R-:W-:-:S05]  /*10680*/  LEA R3, R3, R17, 0x1 ;  /* 0x0000001103037211 */ /* 0x000fca00078e08ff */
[----:B------:R-:W1:Y:S01]  /*10690*/  LDS.128 R60, [R3+0x10400] ;  /* 0x01040000033c7984 */ /* 0x000e620000000c00 */
[----:B0-----:R-:W-:Y:S02]  /*106a0*/  HADD2.F32 R76, -RZ, R69.H0_H0 ;  /* 0x20000045ff4c7230 */ /* 0x001fe40000004100 */
[----:B-1----:R-:W-:Y:S02]  /*106b0*/  HADD2.F32 R21, -RZ, R61.H0_H0 ;  /* 0x2000003dff157230 */ /* 0x002fe40000004100 */
[--C-:B------:R-:W-:Y:S02]  /*106c0*/  HADD2.F32 R81, -RZ, R62.reuse.H0_H0 ;  /* 0x2000003eff517230 */ /* 0x100fe40000004100 */
[----:B------:R-:W-:Y:S02]  /*106d0*/  HADD2.F32 R83, -RZ, R63.H0_H0 ;  /* 0x2000003fff537230 */ /* 0x000fe40000004100 */
[C---:B------:R-:W-:Y:S01]  /*106e0*/  FMUL.FTZ R77, R21.reuse, R20 ;  /* 0x00000014154d7220 */ /* 0x040fe20000410000 */
[----:B------:R-:W-:Y:S01]  /*106f0*/  FMUL.FTZ R21, R21, R78 ;  /* 0x0000004e15157220 */ /* 0x000fe20000410000 */
[----:B------:R-:W-:-:S02]  /*10700*/  HADD2.F32 R62, -RZ, R62.H1_H1 ;  /* 0x3000003eff3e7230 */ /* 0x000fc40000004100 */
[C---:B------:R-:W-:Y:S01]  /*10710*/  FFMA.FTZ R78, R76.reuse, R78, -R77 ;  /* 0x0000004e4c4e7223 */ /* 0x040fe2000001084d */
[----:B------:R-:W-:Y:S01]  /*10720*/  FFMA.FTZ R76, R76, R20, R21 ;  /* 0x000000144c4c7223 */ /* 0x000fe20000010015 */
[----:B------:R-:W-:Y:S01]  /*10730*/  SHF.R.U32.HI R20, RZ, 0x10, R65 ;  /* 0x00000010ff147819 */ /* 0x000fe20000011641 */
[----:B------:R-:W-:Y:S02]  /*10740*/  HADD2.F32 R21, -RZ, R61.H1_H1 ;  /* 0x3000003dff157230 */ /* 0x000fe40000004100 */
[----:B------:R-:W-:Y:S02]  /*10750*/  HADD2.F32 R61, -RZ, R69.H1_H1 ;  /* 0x30000045ff3d7230 */ /* 0x000fe40000004100 */
[----:B------:R-:W-:Y:S02]  /*10760*/  HADD2.F32 R20, -RZ, R20.H0_H0 ;  /* 0x20000014ff147230 */ /* 0x000fe40000004100 */
[----:B------:R-:W-:-:S03]  /*10770*/  HADD2.F32 R77, -RZ, R119.H1_H1 ;  /* 0x30000077ff4d7230 */ /* 0x000fc60000004100 */
[C---:B------:R-:W-:Y:S01]  /*10780*/  FMUL.FTZ R69, R21.reuse, R20 ;  /* 0x0000001415457220 */ /* 0x040fe20000410000 */
[----:B------:R-:W-:-:S03]  /*10790*/  FMUL.FTZ R21, R21, R79 ;  /* 0x0000004f15157220 */ /* 0x000fc60000410000 */
[C---:B------:R-:W-:Y:S01]  /*107a0*/  FFMA.FTZ R79, R61.reuse, R79, -R69 ;  /* 0x0000004f3d4f7223 */ /* 0x040fe20000010845 */
[----:B------:R-:W-:Y:S01]  /*107b0*/  FFMA.FTZ R61, R61, R20, R21 ;  /* 0x000000143d3d7223 */ /* 0x000fe20000010015 */
[----:B------:R-:W-:Y:S02]  /*107c0*/  HADD2.F32 R20, -RZ, R119.H0_H0 ;  /* 0x20000077ff147230 */ /* 0x000fe40000004100 */
[----:B------:R-:W-:Y:S02]  /*107d0*/  HADD2.F32 R21, -RZ, R60.H0_H0 ;  /* 0x2000003cff157230 */ /* 0x000fe40000004100 */
[----:B------:R-:W-:Y:S01]  /*107e0*/  HADD2.F32 R69, -RZ, R68.H0_H0 ;  /* 0x20000044ff457230 */ /* 0x000fe20000004100 */
[----:B------:R-:W-:Y:S01]  /*107f0*/  F2FP.F16.F32.PACK_AB R61, R61, R76 ;  /* 0x0000004c3d3d723e */ /* 0x000fe200000000ff */
[----:B------:R-:W-:Y:S02]  /*10800*/  HADD2.F32 R60, -RZ, R60.H1_H1 ;  /* 0x3000003cff3c7230 */ /* 0x000fe40000004100 */
[C---:B------:R-:W-:Y:S01]  /*10810*/  FMUL.FTZ R80, R21.reuse, R20 ;  /* 0x0000001415507220 */ /* 0x040fe20000410000 */
[----:B------:R-:W-:Y:S01]  /*10820*/  FMUL.FTZ R21, R21, R77 ;  /* 0x0000004d15157220 */ /* 0x000fe20000410000 */
[----:B------:R-:W-:-:S02]  /*10830*/  HADD2.F32 R68, -RZ, R68.H1_H1 ;  /* 0x30000044ff447230 */ /* 0x000fc40000004100 */
[C---:B------:R-:W-:Y:S01]  /*10840*/  FFMA.FTZ R77, R69.reuse, R77, -R80 ;  /* 0x0000004d454d7223 */ /* 0x040fe20000010850 */
[----:B------:R-:W-:Y:S01]  /*10850*/  FFMA.FTZ R69, R69, R20, R21 ;  /* 0x0000001445457223 */ /* 0x000fe20000010015 */
[--C-:B------:R-:W-:Y:S02]  /*10860*/  HADD2.F32 R80, -RZ, R118.reuse.H0_H0 ;  /* 0x20000076ff507230 */ /* 0x100fe40000004100 */
[C---:B------:R-:W-:Y:S01]  /*10870*/  FMUL.FTZ R57, R60.reuse, R64 ;  /* 0x000000403c397220 */ /* 0x040fe20000410000 */
[----:B------:R-:W-:Y:S02]  /*10880*/  HADD2.F32 R21, -RZ, R118.H1_H1 ;  /* 0x30000076ff157230 */ /* 0x000fe40000004100 */
[----:B------:R-:W-:Y:S01]  /*10890*/  FMUL.FTZ R60, R60, R56 ;  /* 0x000000383c3c7220 */ /* 0x000fe20000410000 */
[--C-:B------:R-:W-:Y:S02]  /*108a0*/  HADD2.F32 R20, -RZ, R70.reuse.H0_H0 ;  /* 0x20000046ff147230 */ /* 0x100fe40000004100 */
[C---:B------:R-:W-:Y:S01]  /*108b0*/  FMUL.FTZ R82, R81.reuse, R80 ;  /* 0x0000005051527220 */ /* 0x040fe20000410000 */
[----:B------:R-:W-:Y:S01]  /*108c0*/  FFMA.FTZ R56, R68, R56, -R57 ;  /* 0x0000003844387223 */ /* 0x000fe20000010839 */
[----:B------:R-:W-:Y:S01]  /*108d0*/  FMUL.FTZ R81, R81, R21 ;  /* 0x0000001551517220 */ /* 0x000fe20000410000 */
[----:B------:R-:W-:-:S02]  /*108e0*/  HADD2.F32 R70, -RZ, R70.H1_H1 ;  /* 0x30000046ff467230 */ /* 0x000fc40000004100 */
[C---:B------:R-:W-:Y:S01]  /*108f0*/  FFMA.FTZ R21, R20.reuse, R21, -R82 ;  /* 0x0000001514157223 */ /* 0x040fe20000010852 */
[--C-:B------:R-:W-:Y:S02]  /*10900*/  HADD2.F32 R82, -RZ, R117.reuse.H0_H0 ;  /* 0x20000075ff527230 */ /* 0x100fe40000004100 */
[----:B------:R-:W-:Y:S01]  /*10910*/  FFMA.FTZ R20, R20, R80, R81 ;  /* 0x0000005014147223 */ /* 0x000fe20000010051 */
[----:B------:R-:W-:Y:S02]  /*10920*/  HADD2.F32 R80, -RZ, R117.H1_H1 ;  /* 0x30000075ff507230 */ /* 0x000fe40000004100 */
[----:B------:R-:W-:Y:S01]  /*10930*/  FMUL.FTZ R57, R62, R66 ;  /* 0x000000423e397220 */ /* 0x000fe20000410000 */
[--C-:B------:R-:W-:Y:S02]  /*10940*/  HADD2.F32 R81, -RZ, R71.reuse.H0_H0 ;  /* 0x20000047ff517230 */ /* 0x100fe40000004100 */
[----:B------:R-:W-:Y:S01]  /*10950*/  FMUL.FTZ R84, R83, R82 ;  /* 0x0000005253547220 */ /* 0x000fe20000410000 */
[----:B------:R-:W-:-:S02]  /*10960*/  HADD2.F32 R71, -RZ, R71.H1_H1 ;  /* 0x30000047ff477230 */ /* 0x000fc40000004100 */
[----:B------:R-:W-:Y:S01]  /*10970*/  FMUL.FTZ R83, R83, R80 ;  /* 0x0000005053537220 */ /* 0x000fe20000410000 */
[----:B------:R-:W-:Y:S01]  /*10980*/  FMUL.FTZ R62, R62, R58 ;  /* 0x0000003a3e3e7220 */ /* 0x000fe20000410000 */
[C---:B------:R-:W-:Y:S01]  /*10990*/  FFMA.FTZ R80, R81.reuse, R80, -R84 ;  /* 0x0000005051507223 */ /* 0x040fe20000010854 */
[----:B------:R-:W-:Y:S01]  /*109a0*/  SHF.R.U32.HI R84, RZ, 0x10, R59 ;  /* 0x00000010ff547819 */ /* 0x000fe2000001163b */
[----:B------:R-:W-:Y:S01]  /*109b0*/  FFMA.FTZ R81, R81, R82, R83 ;  /* 0x0000005251517223 */ /* 0x000fe20000010053 */
[----:B------:R-:W-:Y:S01]  /*109c0*/  SHF.R.U32.HI R82, RZ, 0x10, R67 ;  /* 0x00000010ff527819 */ /* 0x000fe20000011643 */
[----:B------:R-:W-:Y:S02]  /*109d0*/  HADD2.F32 R83, -RZ, R63.H1_H1 ;  /* 0x3000003fff537230 */ /* 0x000fe40000004100 */
[----:B------:R-:W-:Y:S01]  /*109e0*/  FFMA.FTZ R58, R70, R58, -R57 ;  /* 0x0000003a463a7223 */ /* 0x000fe20000010839 */
[----:B------:R-:W-:Y:S02]  /*109f0*/  HADD2.F32 R63, -RZ, R84.H0_H0 ;  /* 0x20000054ff3f7230 */ /* 0x000fe40000004100 */
[----:B------:R-:W-:Y:S01]  /*10a00*/  FFMA.FTZ R60, R68, R64, R60 ;  /* 0x00000040443c7223 */ /* 0x000fe2000001003c */
[----:B------:R-:W-:-:S02]  /*10a10*/  HADD2.F32 R82, -RZ, R82.H0_H0 ;  /* 0x20000052ff527230 */ /* 0x000fc40000004100 */
[----:B------:R-:W-:Y:S01]  /*10a20*/  FFMA.FTZ R62, R70, R66, R62 ;  /* 0x00000042463e7223 */ /* 0x000fe2000001003e */
[----:B------:R-:W-:Y:S02]  /*10a30*/  F2FP.F16.F32.PACK_AB R57, R79, R78 ;  /* 0x0000004e4f39723e */ /* 0x000fe400000000ff */
[----:B------:R-:W-:Y:S01]  /*10a40*/  F2FP.F16.F32.PACK_AB R56, R56, R77 ;  /* 0x0000004d3838723e */ /* 0x000fe200000000ff */
[CC--:B------:R-:W-:Y:S01]  /*10a50*/  FMUL.FTZ R84, R83.reuse, R82.reuse ;  /* 0x0000005253547220 */ /* 0x0c0fe20000410000 */
[----:B------:R-:W-:Y:S01]  /*10a60*/  FMUL.FTZ R83, R83, R63 ;  /* 0x0000003f53537220 */ /* 0x000fe20000410000 */
[----:B------:R-:W-:Y:S02]  /*10a70*/  F2FP.F16.F32.PACK_AB R58, R58, R21 ;  /* 0x000000153a3a723e */ /* 0x000fe400000000ff */
[C---:B------:R-:W-:Y:S01]  /*10a80*/  FFMA.FTZ R84, R71.reuse, R63, -R84 ;  /* 0x0000003f47547223 */ /* 0x040fe20000010854 */
[----:B------:R-:W-:Y:S01]  /*10a90*/  FFMA.FTZ R63, R71, R82, R83 ;  /* 0x00000052473f7223 */ /* 0x000fe20000010053 */
[----:B------:R-:W-:-:S02]  /*10aa0*/  F2FP.F16.F32.PACK_AB R60, R60, R69 ;  /* 0x000000453c3c723e */ /* 0x000fc400000000ff */
[----:B------:R-:W-:Y:S02]  /*10ab0*/  F2FP.F16.F32.PACK_AB R62, R62, R20 ;  /* 0x000000143e3e723e */ /* 0x000fe400000000ff */
[----:B------:R-:W-:Y:S02]  /*10ac0*/  F2FP.F16.F32.PACK_AB R59, R84, R80 ;  /* 0x00000050543b723e */ /* 0x000fe400000000ff */
[----:B------:R-:W-:-:S03]  /*10ad0*/  F2FP.F16.F32.PACK_AB R63, R63, R81 ;  /* 0x000000513f3f723e */ /* 0x000fc600000000ff */
[----:B------:R2:W-:Y:S04]  /*10ae0*/  STS.128 [R85], R56 ;  /* 0x0000003855007388 */ /* 0x0005e80000000c00 */
[----:B------:R2:W-:Y:S02]  /*10af0*/  STS.128 [R3+0x10400], R60 ;  /* 0x0104003c03007388 */ /* 0x0005e40000000c00 */
.L_x_1722:
[----:B------:R-:W-:Y:S05]  /*10b00*/  BSYNC B1 ;  /* 0x0000000000017941 */ /* 0x000fea0003800000 */
.L_x_1721:
[----:B--2---:R-:W2:Y:S01]  /*10b10*/  LDL R3, [R1+0xc4] ;  /* 0x0000c40001037983 */ /* 0x004ea20000100800 */
[----:B------:R-:W-:Y:S01]  /*10b20*/  BSSY B1, `(.L_x_1725) ;  /* 0x00000cd000017945 */ /* 0x000fe20003800000 */
[----:B--2---:R-:W-:-:S13]  /*10b30*/  ISETP.GE.AND P0, PT, R3, R0, PT ;  /* 0x000000000300720c */ /* 0x004fda0003f06270 */
[----:B------:R-:W-:Y:S05]  /*10b40*/  @P0 BRA `(.L_x_1726) ;  /* 0x0000000c00280947 */ /* 0x000fea0003800000 */
[----:B------:R2:W5:Y:S01]  /*10b50*/  LDL R78, [R1+0x5c] ;  /* 0x00005c00014e7983 */ /* 0x0005620000100800 */
[----:B------:R-:W3:Y:S03]  /*10b60*/  LDC R3, c[0x0][0x3f4] ;  /* 0x0000fd00ff037b82 */ /* 0x000ee60000000800 */
[----:B0-----:R2:W5:Y:S04]  /*10b70*/  LDL R77, [R1+0xc8] ;  /* 0x0000c800014d7983 */ /* 0x0015680000100800 */
[----:B------:R2:W5:Y:S01]  /*10b80*/  LDL R76, [R1+0x68] ;  /* 0x00006800014c7983 */ /* 0x0005620000100800 */
[----:B------:R-:W-:Y:S01]  /*10b90*/  BSSY B2, `(.L_x_1727) ;  /* 0x0000064000027945 */ /* 0x000fe20003800000 */
[----:B---3--:R-:W-:-:S02]  /*10ba0*/  ISETP.GE.AND P0, PT, R18, R3, PT ;  /* 0x000000031200720c */ /* 0x008fc40003f06270 */
[----:B------:R-:W-:-:S11]  /*10bb0*/  ISETP.GE.AND P1, PT, R203, R3, PT ;  /* 0x00000003cb00720c */ /* 0x000fd60003f26270 */
[----:B--2---:R-:W-:Y:S05]  /*10bc0*/  @P0 BRA `(.L_x_1728) ;  /* 0x0000000400800947 */ /* 0x004fea0003800000 */
[----:B-1----:R-:W2:Y:S04]  /*10bd0*/  LDL R20, [R1+0x80] ;  /* 0x0000800001147983 */ /* 0x002ea80000100800 */
[----:B------:R-:W3:Y:S01]  /*10be0*/  LDL R79, [R1+0xbc] ;  /* 0x0000bc00014f7983 */ /* 0x000ee20000100800 */
[----:B------:R-:W-:Y:S01]  /*10bf0*/  HADD2.F32 R64, -RZ, R116.H0_H0 ;  /* 0x20000074ff407230 */ /* 0x000fe20000004100 */
[--C-:B------:R-:W-:Y:S01]  /*10c00*/  SHF.R.U64 R46, R46, 0x10, R47.reuse ;  /* 0x000000102e2e7819 */ /* 0x100fe2000000122f */
[----:B------:R-:W-:Y:S01]  /*10c10*/  HADD2.F32 R65, -RZ, R114.H0_H0 ;  /* 0x20000072ff417230 */ /* 0x000fe20000004100 */
[----:B------:R-:W-:Y:S01]  /*10c20*/  SHF.R.U32.HI R66, RZ, 0x10, R47 ;  /* 0x00000010ff427819 */ /* 0x000fe2000001162f */
[----:B------:R-:W-:Y:S02]  /*10c30*/  HADD2.F32 R116, -RZ, R116.H1_H1 ;  /* 0x30000074ff747230 */ /* 0x000fe40000004100 */
[----:B------:R-:W-:-:S02]  /*10c40*/  HADD2.F32 R114, -RZ, R114.H1_H1 ;  /* 0x30000072ff727230 */ /* 0x000fc40000004100 */
[----:B------:R-:W-:Y:S02]  /*10c50*/  HADD2.F32 R66, -RZ, R66.H0_H0 ;  /* 0x20000042ff427230 */ /* 0x000fe40000004100 */
[----:B------:R-:W-:Y:S01]  /*10c60*/  HADD2.F32 R46, -RZ, R46.H0_H0 ;  /* 0x2000002eff2e7230 */ /* 0x000fe20000004100 */
[----:B--2---:R-:W-:-:S04]  /*10c70*/  LEA.HI R20, R3, R20, RZ, 0x1d ;  /* 0x0000001403147211 */ /* 0x004fc800078fe8ff */
[----:B------:R-:W-:Y:S01]  /*10c80*/  SHF.R.S32.HI R57, RZ, 0x1f, R20 ;  /* 0x0000001fff397819 */ /* 0x000fe20000011414 */
[----:B------:R-:W-:Y:S01]  /*10c90*/  IMAD.SHL.U32 R21, R20, 0x8, RZ ;  /* 0x0000000814157824 */ /* 0x000fe200078e00ff */
[----:B---3--:R-:W0:Y:S02]  /*10ca0*/  LDS.128 R60, [R79] ;  /* 0x000000004f3c7984 */ /* 0x008e240000000c00 */
[----:B------:R-:W-:Y:S02]  /*10cb0*/  LEA.HI R57, R57, R20, RZ, 0x3 ;  /* 0x0000001439397211 */ /* 0x000fe400078f18ff */
[----:B-----5:R-:W-:Y:S02]  /*10cc0*/  LOP3.LUT R20, R78, 0x38, R21, 0xf8, !PT ;  /* 0x000000384e147812 */ /* 0x020fe400078ef815 */
[----:B------:R-:W-:Y:S01]  /*10cd0*/  SHF.R.U64 R21, R44, 0x10, R45 ;  /* 0x000000102c157819 */ /* 0x000fe2000000122d */
[----:B------:R-:W-:Y:S01]  /*10ce0*/  IMAD.SHL.U32 R57, R57, 0x400, RZ ;  /* 0x0000040039397824 */ /* 0x000fe200078e00ff */
[----:B------:R-:W-:-:S02]  /*10cf0*/  LOP3.LUT R20, R20, R77, RZ, 0x3c, !PT ;  /* 0x0000004d14147212 */ /* 0x000fc400078e3cff */
[--C-:B------:R-:W-:Y:S01]  /*10d00*/  SHF.R.U64 R44, R52, 0x10, R53.reuse ;  /* 0x00000010342c7819 */ /* 0x100fe20000001235 */
[----:B------:R-:W-:Y:S01]  /*10d10*/  HADD2.F32 R21, -RZ, R21.H0_H0 ;  /* 0x20000015ff157230 */ /* 0x000fe20000004100 */
[----:B------:R-:W-:Y:S02]  /*10d20*/  LOP3.LUT R57, R57, 0x7fffe000, RZ, 0xc0, !PT ;  /* 0x7fffe00039397812 */ /* 0x000fe400078ec0ff */
[----:B------:R-:W-:Y:S01]  /*10d30*/  SHF.R.U32.HI R52, RZ, 0x10, R53 ;  /* 0x00000010ff347819 */ /* 0x000fe20000011635 */
[----:B------:R-:W-:Y:S01]  /*10d40*/  HADD2.F32 R44, -RZ, R44.H0_H0 ;  /* 0x2000002cff2c7230 */ /* 0x000fe20000004100 */
[----:B------:R-:W-:Y:S02]  /*10d50*/  IADD3 R20, R20, R57, R76 ;  /* 0x0000003914147210 */ /* 0x000fe40007ffe04c */
[----:B------:R-:W-:Y:S01]  /*10d60*/  SHF.R.U32.HI R45, RZ, 0x10, R45 ;  /* 0x00000010ff2d7819 */ /* 0x000fe2000001162d */
[----:B------:R-:W-:Y:S02]  /*10d70*/  HADD2.F32 R52, -RZ, R52.H0_H0 ;  /* 0x20000034ff347230 */ /* 0x000fe40000004100 */
[----:B------:R-:W-:-:S05]  /*10d80*/  IMAD R20, R20, 0x2, R17 ;  /* 0x0000000214147824 */ /* 0x000fca00078e0211 */
[----:B------:R-:W1:Y:S01]  /*10d90*/  LDS.128 R56, [R20+0x10400] ;  /* 0x0104000014387984 */ /* 0x000e620000000c00 */
[----:B0-----:R-:W-:Y:S02]  /*10da0*/  HADD2.F32 R67, -RZ, R61.H0_H0 ;  /* 0x2000003dff437230 */ /* 0x001fe40000004100 */
[--C-:B------:R-:W-:Y:S02]  /*10db0*/  HADD2.F32 R69, -RZ, R63.reuse.H0_H0 ;  /* 0x2000003fff457230 */ /* 0x100fe40000004100 */
[----:B------:R-:W-:Y:S02]  /*10dc0*/  HADD2.F32 R63, -RZ, R63.H1_H1 ;  /* 0x3000003fff3f7230 */ /* 0x000fe40000004100 */
[--C-:B-1----:R-:W-:Y:S02]  /*10dd0*/  HADD2.F32 R53, -RZ, R57.reuse.H0_H0 ;  /* 0x20000039ff357230 */ /* 0x102fe40000004100 */
[----:B------:R-:W-:-:S03]  /*10de0*/  HADD2.F32 R57, -RZ, R57.H1_H1 ;  /* 0x30000039ff397230 */ /* 0x000fc60000004100 */
[CC--:B------:R-:W-:Y:S01]  /*10df0*/  FMUL.FTZ R47, R53.reuse, R64.reuse ;  /* 0x00000040352f7220 */ /* 0x0c0fe20000410000 */
[-C--:B------:R-:W-:Y:S01]  /*10e00*/  FMUL.FTZ R68, R53, R65.reuse ;  /* 0x0000004135447220 */ /* 0x080fe20000410000 */
[----:B------:R-:W-:Y:S02]  /*10e10*/  SHF.R.U64 R53, R54, 0x10, R55 ;  /* 0x0000001036357819 */ /* 0x000fe40000001237 */
[C---:B------:R-:W-:Y:S01]  /*10e20*/  FFMA.FTZ R65, R67.reuse, R65, -R47 ;  /* 0x0000004143417223 */ /* 0x040fe2000001082f */
[----:B------:R-:W-:Y:S01]  /*10e30*/  HADD2.F32 R47, -RZ, R45.H0_H0 ;  /* 0x2000002dff2f7230 */ /* 0x000fe20000004100 */
[----:B------:R-:W-:Y:S01]  /*10e40*/  SHF.R.U32.HI R54, RZ, 0x10, R55 ;  /* 0x00000010ff367819 */ /* 0x000fe20000011637 */
[----:B------:R-:W-:Y:S02]  /*10e50*/  HADD2.F32 R45, -RZ, R56.H0_H0 ;  /* 0x20000038ff2d7230 */ /* 0x000fe40000004100 */
[----:B------:R-:W-:Y:S01]  /*10e60*/  FFMA.FTZ R68, R67, R64, R68 ;  /* 0x0000004043447223 */ /* 0x000fe20000010044 */
[----:B------:R-:W-:-:S02]  /*10e70*/  HADD2.F32 R64, -RZ, R61.H1_H1 ;  /* 0x3000003dff407230 */ /* 0x000fc40000004100 */
[C---:B------:R-:W-:Y:S01]  /*10e80*/  FMUL.FTZ R55, R57.reuse, R52 ;  /* 0x0000003439377220 */ /* 0x040fe20000410000 */
[----:B------:R-:W-:Y:S02]  /*10e90*/  HADD2.F32 R61, -RZ, R60.H0_H0 ;  /* 0x2000003cff3d7230 */ /* 0x000fe40000004100 */
[-C--:B------:R-:W-:Y:S01]  /*10ea0*/  FMUL.FTZ R57, R57, R47.reuse ;  /* 0x0000002f39397220 */ /* 0x080fe20000410000 */
[C---:B------:R-:W-:Y:S01]  /*10eb0*/  FMUL.FTZ R67, R45.reuse, R116 ;  /* 0x000000742d437220 */ /* 0x040fe20000410000 */
[----:B------:R-:W-:Y:S01]  /*10ec0*/  FMUL.FTZ R45, R45, R114 ;  /* 0x000000722d2d7220 */ /* 0x000fe20000410000 */
[C---:B------:R-:W-:Y:S01]  /*10ed0*/  FFMA.FTZ R55, R64.reuse, R47, -R55 ;  /* 0x0000002f40377223 */ /* 0x040fe20000010837 */
[----:B------:R-:W-:Y:S01]  /*10ee0*/  FFMA.FTZ R57, R64, R52, R57 ;  /* 0x0000003440397223 */ /* 0x000fe20000010039 */
[C---:B------:R-:W-:Y:S01]  /*10ef0*/  FFMA.FTZ R67, R61.reuse, R114, -R67 ;  /* 0x000000723d437223 */ /* 0x040fe20000010843 */
[----:B------:R-:W-:Y:S01]  /*10f00*/  FFMA.FTZ R52, R61, R116, R45 ;  /* 0x000000743d347223 */ /* 0x000fe2000001002d */
[----:B------:R-:W-:-:S02]  /*10f10*/  HADD2.F32 R45, -RZ, R115.H1_H1 ;  /* 0x30000073ff2d7230 */ /* 0x000fc40000004100 */
[----:B------:R-:W-:Y:S02]  /*10f20*/  HADD2.F32 R61, -RZ, R58.H0_H0 ;  /* 0x2000003aff3d7230 */ /* 0x000fe40000004100 */
[----:B------:R-:W-:Y:S02]  /*10f30*/  HADD2.F32 R64, -RZ, R113.H1_H1 ;  /* 0x30000071ff407230 */ /* 0x000fe40000004100 */
[----:B------:R-:W-:Y:S02]  /*10f40*/  HADD2.F32 R47, -RZ, R60.H1_H1 ;  /* 0x3000003cff2f7230 */ /* 0x000fe40000004100 */
[C---:B------:R-:W-:Y:S01]  /*10f50*/  FMUL.FTZ R70, R61.reuse, R45 ;  /* 0x0000002d3d467220 */ /* 0x040fe20000410000 */
[----:B------:R-:W-:Y:S02]  /*10f60*/  HADD2.F32 R60, -RZ, R62.H0_H0 ;  /* 0x2000003eff3c7230 */ /* 0x000fe40000004100 */
[----:B------:R-:W-:Y:S01]  /*10f70*/  FMUL.FTZ R71, R61, R64 ;  /* 0x000000403d477220 */ /* 0x000fe20000410000 */
[----:B------:R-:W-:-:S02]  /*10f80*/  HADD2.F32 R54, -RZ, R54.H0_H0 ;  /* 0x20000036ff367230 */ /* 0x000fc40000004100 */
[----:B------:R-:W-:Y:S02]  /*10f90*/  HADD2.F32 R115, -RZ, R115.H0_H0 ;  /* 0x20000073ff737230 */ /* 0x000fe40000004100 */
[C---:B------:R-:W-:Y:S01]  /*10fa0*/  FFMA.FTZ R61, R60.reuse, R64, -R70 ;  /* 0x000000403c3d7223 */ /* 0x040fe20000010846 */
[----:B------:R-:W-:Y:S01]  /*10fb0*/  FFMA.FTZ R60, R60, R45, R71 ;  /* 0x0000002d3c3c7223 */ /* 0x000fe20000010047 */
[--C-:B------:R-:W-:Y:S02]  /*10fc0*/  HADD2.F32 R45, -RZ, R59.reuse.H0_H0 ;  /* 0x2000003bff2d7230 */ /* 0x100fe40000004100 */
[----:B------:R-:W-:Y:S02]  /*10fd0*/  HADD2.F32 R59, -RZ, R59.H1_H1 ;  /* 0x3000003bff3b7230 */ /* 0x000fe40000004100 */
[----:B------:R-:W-:Y:S02]  /*10fe0*/  HADD2.F32 R113, -RZ, R113.H0_H0 ;  /* 0x20000071ff717230 */ /* 0x000fe40000004100 */
[----:B------:R-:W-:Y:S01]  /*10ff0*/  FMUL.FTZ R64, R45, R115 ;  /* 0x000000732d407220 */ /* 0x000fe20000410000 */
[----:B------:R-:W-:-:S02]  /*11000*/  HADD2.F32 R56, -RZ, R56.H1_H1 ;  /* 0x30000038ff387230 */ /* 0x000fc40000004100 */
[C---:B------:R-:W-:Y:S01]  /*11010*/  FMUL.FTZ R70, R59.reuse, R54 ;  /* 0x000000363b467220 */ /* 0x040fe20000410000 */
[----:B------:R-:W-:Y:S01]  /*11020*/  FMUL.FTZ R59, R59, R66 ;  /* 0x000000423b3b7220 */ /* 0x000fe20000410000 */
[-C--:B------:R-:W-:Y:S01]  /*11030*/  FMUL.FTZ R45, R45, R113.reuse ;  /* 0x000000712d2d7220 */ /* 0x080fe20000410000 */
[----:B------:R-:W-:Y:S02]  /*11040*/  HADD2.F32 R58, -RZ, R58.H1_H1 ;  /* 0x3000003aff3a7230 */ /* 0x000fe40000004100 */
[----:B------:R-:W-:Y:S01]  /*11050*/  FFMA.FTZ R64, R69, R113, -R64 ;  /* 0x0000007145407223 */ /* 0x000fe20000010840 */
[----:B------:R-:W-:Y:S02]  /*11060*/  HADD2.F32 R53, -RZ, R53.H0_H0 ;  /* 0x20000035ff357230 */ /* 0x000fe40000004100 */
[----:B------:R-:W-:Y:S01]  /*11070*/  FFMA.FTZ R59, R63, R54, R59 ;  /* 0x000000363f3b7223 */ /* 0x000fe2000001003b */
[----:B------:R-:W-:Y:S02]  /*11080*/  HADD2.F32 R62, -RZ, R62.H1_H1 ;  /* 0x3000003eff3e7230 */ /* 0x000fe40000004100 */
[----:B------:R-:W-:Y:S01]  /*11090*/  FFMA.FTZ R69, R69, R115, R45 ;  /* 0x0000007345457223 */ /* 0x000fe2000001002d */
[C---:B------:R-:W-:Y:S01]  /*110a0*/  FMUL.FTZ R54, R56.reuse, R44 ;  /* 0x0000002c38367220 */ /* 0x040fe20000410000 */
[----:B------:R-:W-:Y:S01]  /*110b0*/  FMUL.FTZ R56, R56, R21 ;  /* 0x0000001538387220 */ /* 0x000fe20000410000 */
[C---:B------:R-:W-:Y:S01]  /*110c0*/  FMUL.FTZ R45, R58.reuse, R53 ;  /* 0x000000353a2d7220 */ /* 0x040fe20000410000 */
[----:B------:R-:W-:Y:S01]  /*110d0*/  FMUL.FTZ R58, R58, R46 ;  /* 0x0000002e3a3a7220 */ /* 0x000fe20000410000 */
[----:B------:R-:W-:Y:S01]  /*110e0*/  FFMA.FTZ R21, R47, R21, -R54 ;  /* 0x000000152f157223 */ /* 0x000fe20000010836 */
[----:B------:R-:W-:Y:S01]  /*110f0*/  FFMA.FTZ R70, R63, R66, -R70 ;  /* 0x000000423f467223 */ /* 0x000fe20000010846 */
        /* <DEDUP_REMOVED lines=13> */
.L_x_1728:
[----:B------:R-:W-:Y:S05]  /*111d0*/  BSYNC B2 ;  /* 0x0000000000027941 */ /* 0x000fea0003800000 */
.L_x_1727:
[----:B------:R-:W-:Y:S05]  /*111e0*/  @P1 BRA `(.L_x_1726) ;  /* 0x0000000400801947 */ /* 0x000fea0003800000 */
[----:B01----:R-:W2:Y:S04]  /*111f0*/  LDL R20, [R1+0xa0] ;  /* 0x0000a00001147983 */ /* 0x003ea80000100800 */
[----:B------:R-:W3:Y:S01]  /*11200*/  LDL R69, [R1+0xb8] ;  /* 0x0000b80001457983 */ /* 0x000ee20000100800 */
[----:B------:R-:W-:Y:S01]  /*11210*/  HADD2.F32 R62, -RZ, R109.H1_H1 ;  /* 0x3000006dff3e7230 */ /* 0x000fe20000004100 */
[--C-:B------:R-:W-:Y:S01]  /*11220*/  SHF.R.U64 R21, R48, 0x10, R49.reuse ;  /* 0x0000001030157819 */ /* 0x100fe20000001231 */
[----:B------:R-:W-:Y:S01]  /*11230*/  HADD2.F32 R64, -RZ, R111.H1_H1 ;  /* 0x3000006fff407230 */ /* 0x000fe20000004100 */
[----:B------:R-:W-:Y:S01]  /*11240*/  SHF.R.U32.HI R48, RZ, 0x10, R49 ;  /* 0x00000010ff307819 */ /* 0x000fe20000011631 */
[--C-:B------:R-:W-:Y:S02]  /*11250*/  HADD2.F32 R65, -RZ, R110.reuse.H0_H0 ;  /* 0x2000006eff417230 */ /* 0x100fe40000004100 */
[----:B------:R-:W-:-:S02]  /*11260*/  HADD2.F32 R110, -RZ, R110.H1_H1 ;  /* 0x3000006eff6e7230 */ /* 0x000fc40000004100 */
[----:B------:R-:W-:Y:S01]  /*11270*/  HADD2.F32 R63, -RZ, R48.H0_H0 ;  /* 0x20000030ff3f7230 */ /* 0x000fe20000004100 */
[----:B--2---:R-:W-:-:S04]  /*11280*/  LEA.HI R3, R3, R20, RZ, 0x1d ;  /* 0x0000001403037211 */ /* 0x004fc800078fe8ff */
[----:B------:R-:W-:Y:S01]  /*11290*/  SHF.R.S32.HI R44, RZ, 0x1f, R3 ;  /* 0x0000001fff2c7819 */ /* 0x000fe20000011403 */
[----:B------:R-:W-:-:S03]  /*112a0*/  IMAD.SHL.U32 R20, R3, 0x8, RZ ;  /* 0x0000000803147824 */ /* 0x000fc600078e00ff */
[----:B------:R-:W-:Y:S02]  /*112b0*/  LEA.HI R44, R44, R3, RZ, 0x3 ;  /* 0x000000032c2c7211 */ /* 0x000fe400078f18ff */
[----:B-----5:R-:W-:-:S03]  /*112c0*/  LOP3.LUT R3, R78, 0x38, R20, 0xf8, !PT ;  /* 0x000000384e037812 */ /* 0x020fc600078ef814 */
[----:B------:R-:W-:Y:S01]  /*112d0*/  IMAD.SHL.U32 R44, R44, 0x400, RZ ;  /* 0x000004002c2c7824 */ /* 0x000fe200078e00ff */
[----:B------:R-:W-:-:S04]  /*112e0*/  LOP3.LUT R3, R3, R77, RZ, 0x3c, !PT ;  /* 0x0000004d03037212 */ /* 0x000fc800078e3cff */
[----:B------:R-:W-:Y:S02]  /*112f0*/  LOP3.LUT R20, R44, 0x7fffe000, RZ, 0xc0, !PT ;  /* 0x7fffe0002c147812 */ /* 0x000fe400078ec0ff */
[----:B---3--:R-:W0:Y:S02]  /*11300*/  LDS.128 R44, [R69] ;  /* 0x00000000452c7984 */ /* 0x008e240000000c00 */
[----:B------:R-:W-:-:S04]  /*11310*/  IADD3 R20, R3, R20, R76 ;  /* 0x0000001403147210 */ /* 0x000fc80007ffe04c */
[----:B------:R-:W-:Y:S02]  /*11320*/  LEA R3, R20, R17, 0x1 ;  /* 0x0000001114037211 */ /* 0x000fe400078e08ff */
[--C-:B------:R-:W-:Y:S02]  /*11330*/  SHF.R.U64 R20, R40, 0x10, R41.reuse ;  /* 0x0000001028147819 */ /* 0x100fe40000001229 */
[----:B------:R-:W-:Y:S01]  /*11340*/  SHF.R.U32.HI R40, RZ, 0x10, R41 ;  /* 0x00000010ff287819 */ /* 0x000fe20000011629 */
[----:B------:R-:W1:Y:S01]  /*11350*/  LDS.128 R52, [R3+0x10400] ;  /* 0x0104000003347984 */ /* 0x000e620000000c00 */
[----:B------:R-:W-:Y:S02]  /*11360*/  SHF.R.U64 R41, R42, 0x10, R43 ;  /* 0x000000102a297819 */ /* 0x000fe4000000122b */
[--C-:B------:R-:W-:Y:S01]  /*11370*/  SHF.R.U64 R42, R50, 0x10, R51.reuse ;  /* 0x00000010322a7819 */ /* 0x100fe20000001233 */
[----:B------:R-:W-:Y:S01]  /*11380*/  HADD2.F32 R40, -RZ, R40.H0_H0 ;  /* 0x20000028ff287230 */ /* 0x000fe20000004100 */
[----:B------:R-:W-:Y:S01]  /*11390*/  SHF.R.U32.HI R50, RZ, 0x10, R51 ;  /* 0x00000010ff327819 */ /* 0x000fe20000011633 */
[----:B------:R-:W-:Y:S01]  /*113a0*/  HADD2.F32 R41, -RZ, R41.H0_H0 ;  /* 0x20000029ff297230 */ /* 0x000fe20000004100 */
[----:B------:R-:W-:-:S03]  /*113b0*/  SHF.R.U32.HI R43, RZ, 0x10, R43 ;  /* 0x00000010ff2b7819 */ /* 0x000fc6000001162b */
[----:B------:R-:W-:Y:S02]  /*113c0*/  HADD2.F32 R50, -RZ, R50.H0_H0 ;  /* 0x20000032ff327230 */ /* 0x000fe40000004100 */
[--C-:B0-----:R-:W-:Y:S02]  /*113d0*/  HADD2.F32 R49, -RZ, R45.reuse.H0_H0 ;  /* 0x2000002dff317230 */ /* 0x101fe40000004100 */
[----:B------:R-:W-:Y:S02]  /*113e0*/  HADD2.F32 R51, -RZ, R45.H1_H1 ;  /* 0x3000002dff337230 */ /* 0x000fe40000004100 */
[----:B------:R-:W-:Y:S02]  /*113f0*/  HADD2.F32 R45, -RZ, R44.H0_H0 ;  /* 0x2000002cff2d7230 */ /* 0x000fe40000004100 */
[----:B------:R-:W-:Y:S02]  /*11400*/  HADD2.F32 R57, -RZ, R47.H0_H0 ;  /* 0x2000002fff397230 */ /* 0x000fe40000004100 */
[----:B------:R-:W-:-:S02]  /*11410*/  HADD2.F32 R56, -RZ, R46.H0_H0 ;  /* 0x2000002eff387230 */ /* 0x000fc40000004100 */
[----:B------:R-:W-:Y:S02]  /*11420*/  HADD2.F32 R47, -RZ, R47.H1_H1 ;  /* 0x3000002fff2f7230 */ /* 0x000fe40000004100 */
[--C-:B-1----:R-:W-:Y:S02]  /*11430*/  HADD2.F32 R61, -RZ, R53.reuse.H0_H0 ;  /* 0x20000035ff3d7230 */ /* 0x102fe40000004100 */
[----:B------:R-:W-:Y:S02]  /*11440*/  HADD2.F32 R60, -RZ, R53.H1_H1 ;  /* 0x30000035ff3c7230 */ /* 0x000fe40000004100 */
[----:B------:R-:W-:Y:S02]  /*11450*/  HADD2.F32 R53, -RZ, R52.H0_H0 ;  /* 0x20000034ff357230 */ /* 0x000fe40000004100 */
[C---:B------:R-:W-:Y:S01]  /*11460*/  FMUL.FTZ R66, R61.reuse, R62 ;  /* 0x0000003e3d427220 */ /* 0x040fe20000410000 */
[----:B------:R-:W-:Y:S01]  /*11470*/  FMUL.FTZ R68, R61, R64 ;  /* 0x000000403d447220 */ /* 0x000fe20000410000 */
[----:B------:R-:W-:-:S02]  /*11480*/  HADD2.F32 R58, -RZ, R54.H0_H0 ;  /* 0x20000036ff3a7230 */ /* 0x000fc40000004100 */
[C---:B------:R-:W-:Y:S01]  /*11490*/  FFMA.FTZ R48, R49.reuse, R64, -R66 ;  /* 0x0000004031307223 */ /* 0x040fe20000010842 */
[----:B------:R-:W-:Y:S01]  /*114a0*/  FFMA.FTZ R49, R49, R62, R68 ;  /* 0x0000003e31317223 */ /* 0x000fe20000010044 */
[----:B------:R-:W-:Y:S02]  /*114b0*/  HADD2.F32 R64, -RZ, R109.H0_H0 ;  /* 0x2000006dff407230 */ /* 0x000fe40000004100 */
[C---:B------:R-:W-:Y:S01]  /*114c0*/  FMUL.FTZ R66, R60.reuse, R63 ;  /* 0x0000003f3c427220 */ /* 0x040fe20000410000 */
[----:B------:R-:W-:Y:S02]  /*114d0*/  HADD2.F32 R62, -RZ, R111.H0_H0 ;  /* 0x2000006fff3e7230 */ /* 0x000fe40000004100 */
[----:B------:R-:W-:Y:S01]  /*114e0*/  FMUL.FTZ R68, R60, R40 ;  /* 0x000000283c447220 */ /* 0x000fe20000410000 */
[----:B------:R-:W-:Y:S02]  /*114f0*/  HADD2.F32 R59, -RZ, R55.H0_H0 ;  /* 0x20000037ff3b7230 */ /* 0x000fe40000004100 */
[----:B------:R-:W-:Y:S01]  /*11500*/  FMUL.FTZ R60, R53, R64 ;  /* 0x00000040353c7220 */ /* 0x000fe20000410000 */
[----:B------:R-:W-:Y:S01]  /*11510*/  FFMA.FTZ R61, R51, R40, -R66 ;  /* 0x00000028333d7223 */ /* 0x000fe20000010842 */
[----:B------:R-:W-:Y:S01]  /*11520*/  FMUL.FTZ R67, R53, R62 ;  /* 0x0000003e35437220 */ /* 0x000fe20000410000 */
[----:B------:R-:W-:-:S02]  /*11530*/  HADD2.F32 R53, -RZ, R112.H0_H0 ;  /* 0x20000070ff357230 */ /* 0x000fc40000004100 */
[----:B------:R-:W-:Y:S01]  /*11540*/  FFMA.FTZ R40, R51, R63, R68 ;  /* 0x0000003f33287223 */ /* 0x000fe20000010044 */
[C---:B------:R-:W-:Y:S01]  /*11550*/  FFMA.FTZ R51, R45.reuse, R62, -R60 ;  /* 0x0000003e2d337223 */ /* 0x040fe2000001083c */
[----:B------:R-:W-:Y:S01]  /*11560*/  FFMA.FTZ R64, R45, R64, R67 ;  /* 0x000000402d407223 */ /* 0x000fe20000010043 */
[C---:B------:R-:W-:Y:S01]  /*11570*/  FMUL.FTZ R45, R58.reuse, R65 ;  /* 0x000000413a2d7220 */ /* 0x040fe20000410000 */
[----:B------:R-:W-:Y:S02]  /*11580*/  HADD2.F32 R112, -RZ, R112.H1_H1 ;  /* 0x30000070ff707230 */ /* 0x000fe40000004100 */
[----:B------:R-:W-:Y:S01]  /*11590*/  FMUL.FTZ R63, R58, R53 ;  /* 0x000000353a3f7220 */ /* 0x000fe20000410000 */
[----:B------:R-:W-:Y:S02]  /*115a0*/  HADD2.F32 R55, -RZ, R55.H1_H1 ;  /* 0x30000037ff377230 */ /* 0x000fe40000004100 */
[----:B------:R-:W-:Y:S01]  /*115b0*/  FMUL.FTZ R60, R59, R110 ;  /* 0x0000006e3b3c7220 */ /* 0x000fe20000410000 */
[----:B------:R-:W-:-:S02]  /*115c0*/  HADD2.F32 R58, -RZ, R43.H0_H0 ;  /* 0x2000002bff3a7230 */ /* 0x000fc40000004100 */
[----:B------:R-:W-:Y:S01]  /*115d0*/  FFMA.FTZ R53, R56, R53, -R45 ;  /* 0x0000003538357223 */ /* 0x000fe2000001082d */
[----:B------:R-:W-:Y:S02]  /*115e0*/  HADD2.F32 R52, -RZ, R52.H1_H1 ;  /* 0x30000034ff347230 */ /* 0x000fe40000004100 */
[----:B------:R-:W-:Y:S01]  /*115f0*/  FFMA.FTZ R43, R57, R112, -R60 ;  /* 0x00000070392b7223 */ /* 0x000fe2000001083c */
[C---:B------:R-:W-:Y:S01]  /*11600*/  FMUL.FTZ R62, R55.reuse, R50 ;  /* 0x00000032373e7220 */ /* 0x040fe20000410000 */
[----:B------:R-:W-:Y:S01]  /*11610*/  FMUL.FTZ R60, R55, R58 ;  /* 0x0000003a373c7220 */ /* 0x000fe20000410000 */
[----:B------:R-:W-:Y:S02]  /*11620*/  HADD2.F32 R54, -RZ, R54.H1_H1 ;  /* 0x30000036ff367230 */ /* 0x000fe40000004100 */
[----:B------:R-:W-:Y:S01]  /*11630*/  FMUL.FTZ R59, R59, R112 ;  /* 0x000000703b3b7220 */ /* 0x000fe20000410000 */
[----:B------:R-:W-:Y:S02]  /*11640*/  HADD2.F32 R45, -RZ, R21.H0_H0 ;  /* 0x20000015ff2d7230 */ /* 0x000fe40000004100 */
[----:B------:R-:W-:Y:S01]  /*11650*/  FFMA.FTZ R62, R47, R58, -R62 ;  /* 0x0000003a2f3e7223 */ /* 0x000fe2000001083e */
[----:B------:R-:W-:-:S02]  /*11660*/  HADD2.F32 R55, -RZ, R42.H0_H0 ;  /* 0x2000002aff377230 */ /* 0x000fc40000004100 */
[----:B------:R-:W-:Y:S01]  /*11670*/  FFMA.FTZ R57, R57, R110, R59 ;  /* 0x0000006e39397223 */ /* 0x000fe2000001003b */
[----:B------:R-:W-:Y:S02]  /*11680*/  HADD2.F32 R21, -RZ, R20.H0_H0 ;  /* 0x20000014ff157230 */ /* 0x000fe40000004100 */
[----:B------:R-:W-:Y:S01]  /*11690*/  FFMA.FTZ R60, R47, R50, R60 ;  /* 0x000000322f3c7223 */ /* 0x000fe2000001003c */
[----:B------:R-:W-:Y:S02]  /*116a0*/  HADD2.F32 R44, -RZ, R44.H1_H1 ;  /* 0x3000002cff2c7230 */ /* 0x000fe40000004100 */
[----:B------:R-:W-:Y:S01]  /*116b0*/  FMUL.FTZ R47, R52, R45 ;  /* 0x0000002d342f7220 */ /* 0x000fe20000410000 */
[----:B------:R-:W-:Y:S02]  /*116c0*/  HADD2.F32 R46, -RZ, R46.H1_H1 ;  /* 0x3000002eff2e7230 */ /* 0x000fe40000004100 */
[----:B------:R-:W-:Y:S01]  /*116d0*/  FMUL.FTZ R59, R54, R55 ;  /* 0x00000037363b7220 */ /* 0x000fe20000410000 */
[----:B------:R-:W-:Y:S01]  /*116e0*/  FMUL.FTZ R52, R52, R21 ;  /* 0x0000001534347220 */ /* 0x000fe20000410000 */
[----:B------:R-:W-:Y:S01]  /*116f0*/  FMUL.FTZ R54, R54, R41 ;  /* 0x0000002936367220 */ /* 0x000fe20000410000 */
[----:B------:R-:W-:Y:S01]  /*11700*/  FFMA.FTZ R20, R44, R21, -R47 ;  /* 0x000000152c147223 */ /* 0x000fe2000001082f */
        /* <DEDUP_REMOVED lines=14> */
.L_x_1726:
[----:B------:R-:W-:Y:S05]  /*117f0*/  BSYNC B1 ;  /* 0x0000000000017941 */ /* 0x000fea0003800000 */
.L_x_1725:
[----:B--2---:R-:W-:Y:S01]  /*11800*/  VIADD R3, R121, 0x40 ;  /* 0x0000004079037836 */ /* 0x004fe20000000000 */
[----:B------:R-:W-:Y:S04]  /*11810*/  BSSY B1, `(.L_x_1729) ;  /* 0x00000d8000017945 */ /* 0x000fe80003800000 */
[----:B------:R-:W-:-:S13]  /*11820*/  ISETP.GE.AND P0, PT, R3, R0, PT ;  /* 0x000000000300720c */ /* 0x000fda0003f06270 */
[----:B------:R-:W-:Y:S05]  /*11830*/  @P0 BRA `(.L_x_1730) ;  /* 0x0000000c00540947 */ /* 0x000fea0003800000 */
[----:B01----:R-:W0:Y:S01]  /*11840*/  LDC R20, c[0x0][0x3f4] ;  /* 0x0000fd00ff147b82 */ /* 0x003e220000000800 */
[----:B------:R-:W-:Y:S01]  /*11850*/  BSSY B2, `(.L_x_1731) ;  /* 0x000006b000027945 */ /* 0x000fe20003800000 */
[-C--:B0-----:R-:W-:Y:S02]  /*11860*/  ISETP.GE.AND P0, PT, R18, R20.reuse, PT ;  /* 0x000000141200720c */ /* 0x081fe40003f06270 */
[----:B------:R-:W-:-:S11]  /*11870*/  ISETP.GE.AND P1, PT, R203, R20, PT ;  /* 0x00000014cb00720c */ /* 0x000fd60003f26270 */
[----:B------:R-:W-:Y:S05]  /*11880*/  @P0 BRA `(.L_x_1732) ;  /* 0x00000004009c0947 */ /* 0x000fea0003800000 */
[----:B------:R-:W2:Y:S04]  /*11890*/  LDL R21, [R1+0x80] ;  /* 0x0000800001157983 */ /* 0x000ea80000100800 */
[----:B------:R-:W3:Y:S01]  /*118a0*/  LDL R61, [R1+0xb4] ;  /* 0x0000b400013d7983 */ /* 0x000ee20000100800 */
[----:B------:R-:W-:Y:S01]  /*118b0*/  IMAD.SHL.U32 R40, R3, 0x40, RZ ;  /* 0x0000004003287824 */ /* 0x000fe200078e00ff */
[----:B------:R-:W-:Y:S01]  /*118c0*/  SHF.R.S32.HI R44, RZ, 0x1f, R3 ;  /* 0x0000001fff2c7819 */ /* 0x000fe20000011403 */
[----:B------:R-:W-:Y:S01]  /*118d0*/  HADD2.F32 R56, -RZ, R107.H1_H1 ;  /* 0x3000006bff387230 */ /* 0x000fe20000004100 */
[--C-:B------:R-:W-:Y:S01]  /*118e0*/  SHF.R.U64 R28, R28, 0x10, R29.reuse ;  /* 0x000000101c1c7819 */ /* 0x100fe2000000121d */
[--C-:B------:R-:W-:Y:S01]  /*118f0*/  HADD2.F32 R58, -RZ, R105.reuse.H1_H1 ;  /* 0x30000069ff3a7230 */ /* 0x100fe20000004100 */
[----:B------:R-:W-:Y:S01]  /*11900*/  LOP3.LUT R41, R40, 0x1c0, RZ, 0xc0, !PT ;  /* 0x000001c028297812 */ /* 0x000fe200078ec0ff */
[----:B------:R-:W-:Y:S01]  /*11910*/  HADD2.F32 R105, -RZ, R105.H0_H0 ;  /* 0x20000069ff697230 */ /* 0x000fe20000004100 */
[----:B------:R-:W-:Y:S01]  /*11920*/  LEA.HI R44, R44, R3, RZ, 0x3 ;  /* 0x000000032c2c7211 */ /* 0x000fe200078f18ff */
[----:B------:R-:W-:Y:S01]  /*11930*/  HADD2.F32 R107, -RZ, R107.H0_H0 ;  /* 0x2000006bff6b7230 */ /* 0x000fe20000004100 */
[----:B------:R-:W-:-:S02]  /*11940*/  SHF.R.U32.HI R52, RZ, 0x10, R29 ;  /* 0x00000010ff347819 */ /* 0x000fc4000001161d */
[--C-:B------:R-:W-:Y:S01]  /*11950*/  SHF.R.U64 R29, R36, 0x10, R37.reuse ;  /* 0x00000010241d7819 */ /* 0x100fe20000001225 */
[----:B------:R-:W-:Y:S01]  /*11960*/  IMAD.SHL.U32 R44, R44, 0x40, RZ ;  /* 0x000000402c2c7824 */ /* 0x000fe200078e00ff */
[----:B------:R-:W-:Y:S01]  /*11970*/  SHF.R.U32.HI R57, RZ, 0x10, R37 ;  /* 0x00000010ff397819 */ /* 0x000fe20000011625 */
[----:B------:R-:W-:Y:S01]  /*11980*/  HADD2.F32 R52, -RZ, R52.H0_H0 ;  /* 0x20000034ff347230 */ /* 0x000fe20000004100 */
[--C-:B------:R-:W-:Y:S02]  /*11990*/  SHF.R.U64 R30, R30, 0x10, R31.reuse ;  /* 0x000000101e1e7819 */ /* 0x100fe4000000121f */
[----:B------:R-:W-:Y:S01]  /*119a0*/  LOP3.LUT R45, R44, 0xfffffe00, RZ, 0xc0, !PT ;  /* 0xfffffe002c2d7812 */ /* 0x000fe200078ec0ff */
[----:B------:R-:W-:Y:S01]  /*119b0*/  HADD2.F32 R57, -RZ, R57.H0_H0 ;  /* 0x20000039ff397230 */ /* 0x000fe20000004100 */
[----:B------:R-:W-:Y:S02]  /*119c0*/  SHF.R.U32.HI R36, RZ, 0x10, R31 ;  /* 0x00000010ff247819 */ /* 0x000fe4000001161f */
[----:B------:R-:W-:-:S02]  /*119d0*/  SHF.R.U64 R31, R38, 0x10, R39 ;  /* 0x00000010261f7819 */ /* 0x000fc40000001227 */
[----:B------:R-:W-:Y:S01]  /*119e0*/  SHF.R.U32.HI R38, RZ, 0x10, R39 ;  /* 0x00000010ff267819 */ /* 0x000fe20000011627 */
[----:B------:R-:W-:-:S04]  /*119f0*/  HADD2.F32 R36, -RZ, R36.H0_H0 ;  /* 0x20000024ff247230 */ /* 0x000fc80000004100 */
[----:B------:R-:W-:Y:S01]  /*11a00*/  HADD2.F32 R38, -RZ, R38.H0_H0 ;  /* 0x20000026ff267230 */ /* 0x000fe20000004100 */
[----:B--2---:R-:W-:-:S04]  /*11a10*/  LEA.HI R21, R20, R21, RZ, 0x1d ;  /* 0x0000001514157211 */ /* 0x004fc800078fe8ff */
[----:B------:R-:W-:Y:S01]  /*11a20*/  SHF.R.S32.HI R42, RZ, 0x1f, R21 ;  /* 0x0000001fff2a7819 */ /* 0x000fe20000011415 */
[----:B------:R-:W-:-:S03]  /*11a30*/  IMAD.SHL.U32 R40, R21, 0x8, RZ ;  /* 0x0000000815287824 */ /* 0x000fc600078e00ff */
[----:B------:R-:W-:Y:S02]  /*11a40*/  LEA.HI R42, R42, R21, RZ, 0x3 ;  /* 0x000000152a2a7211 */ /* 0x000fe400078f18ff */
[----:B------:R-:W-:Y:S02]  /*11a50*/  LOP3.LUT R21, R41, 0x38, R40, 0xf8, !PT ;  /* 0x0000003829157812 */ /* 0x000fe400078ef828 */
[----:B------:R-:W-:Y:S01]  /*11a60*/  SHF.R.U32.HI R40, RZ, 0x3, R41 ;  /* 0x00000003ff287819 */ /* 0x000fe20000011629 */
[----:B------:R-:W-:-:S03]  /*11a70*/  IMAD.SHL.U32 R42, R42, 0x400, RZ ;  /* 0x000004002a2a7824 */ /* 0x000fc600078e00ff */
[----:B------:R-:W-:Y:S02]  /*11a80*/  LOP3.LUT R21, R21, R40, RZ, 0x3c, !PT ;  /* 0x0000002815157212 */ /* 0x000fe400078e3cff */
[----:B------:R-:W-:Y:S02]  /*11a90*/  LOP3.LUT R44, R42, 0x7fffe000, RZ, 0xc0, !PT ;  /* 0x7fffe0002a2c7812 */ /* 0x000fe400078ec0ff */
[----:B---3--:R-:W0:Y:S02]  /*11aa0*/  LDS.128 R40, [R61] ;  /* 0x000000003d287984 */ /* 0x008e240000000c00 */
[----:B------:R-:W-:-:S04]  /*11ab0*/  IADD3 R44, R21, R44, R45 ;  /* 0x0000002c152c7210 */ /* 0x000fc80007ffe02d */
[----:B------:R-:W-:-:S05]  /*11ac0*/  LEA R21, R44, R17, 0x1 ;  /* 0x000000112c157211 */ /* 0x000fca00078e08ff */
[----:B------:R-:W1:Y:S01]  /*11ad0*/  LDS.128 R44, [R21+0x10400] ;  /* 0x01040000152c7984 */ /* 0x000e620000000c00 */
[--C-:B0-----:R-:W-:Y:S02]  /*11ae0*/  HADD2.F32 R53, -RZ, R41.reuse.H0_H0 ;  /* 0x20000029ff357230 */ /* 0x101fe40000004100 */
[----:B------:R-:W-:Y:S02]  /*11af0*/  HADD2.F32 R50, -RZ, R41.H1_H1 ;  /* 0x30000029ff327230 */ /* 0x000fe40000004100 */
[----:B------:R-:W-:Y:S02]  /*11b00*/  HADD2.F32 R48, -RZ, R40.H0_H0 ;  /* 0x20000028ff307230 */ /* 0x000fe40000004100 */
[----:B------:R-:W-:Y:S02]  /*11b10*/  HADD2.F32 R37, -RZ, R42.H0_H0 ;  /* 0x2000002aff257230 */ /* 0x000fe40000004100 */
[--C-:B------:R-:W-:Y:S02]  /*11b20*/  HADD2.F32 R39, -RZ, R43.reuse.H0_H0 ;  /* 0x2000002bff277230 */ /* 0x100fe40000004100 */
[----:B------:R-:W-:-:S02]  /*11b30*/  HADD2.F32 R43, -RZ, R43.H1_H1 ;  /* 0x3000002bff2b7230 */ /* 0x000fc40000004100 */
[--C-:B-1----:R-:W-:Y:S02]  /*11b40*/  HADD2.F32 R41, -RZ, R45.reuse.H0_H0 ;  /* 0x2000002dff297230 */ /* 0x102fe40000004100 */
[----:B------:R-:W-:Y:S02]  /*11b50*/  HADD2.F32 R54, -RZ, R44.H0_H0 ;  /* 0x2000002cff367230 */ /* 0x000fe40000004100 */
[----:B------:R-:W-:Y:S02]  /*11b60*/  HADD2.F32 R55, -RZ, R45.H1_H1 ;  /* 0x3000002dff377230 */ /* 0x000fe40000004100 */
[C---:B------:R-:W-:Y:S01]  /*11b70*/  FMUL.FTZ R60, R41.reuse, R58 ;  /* 0x0000003a293c7220 */ /* 0x040fe20000410000 */
[-C--:B------:R-:W-:Y:S01]  /*11b80*/  FMUL.FTZ R62, R41, R56.reuse ;  /* 0x00000038293e7220 */ /* 0x080fe20000410000 */
[----:B------:R-:W-:Y:S02]  /*11b90*/  HADD2.F32 R51, -RZ, R46.H0_H0 ;  /* 0x2000002eff337230 */ /* 0x000fe40000004100 */
[C---:B------:R-:W-:Y:S01]  /*11ba0*/  FFMA.FTZ R41, R53.reuse, R56, -R60 ;  /* 0x0000003835297223 */ /* 0x040fe2000001083c */
[----:B------:R-:W-:Y:S01]  /*11bb0*/  FFMA.FTZ R45, R53, R58, R62 ;  /* 0x0000003a352d7223 */ /* 0x000fe2000001003e */
[----:B------:R-:W-:Y:S01]  /*11bc0*/  FMUL.FTZ R53, R54, R105 ;  /* 0x0000006936357220 */ /* 0x000fe20000410000 */
[----:B------:R-:W-:-:S02]  /*11bd0*/  HADD2.F32 R56, -RZ, R106.H0_H0 ;  /* 0x2000006aff387230 */ /* 0x000fc40000004100 */
[-C--:B------:R-:W-:Y:S01]  /*11be0*/  FMUL.FTZ R58, R54, R107.reuse ;  /* 0x0000006b363a7220 */ /* 0x080fe20000410000 */
[----:B------:R-:W-:Y:S02]  /*11bf0*/  HADD2.F32 R54, -RZ, R108.H0_H0 ;  /* 0x2000006cff367230 */ /* 0x000fe40000004100 */
[C---:B------:R-:W-:Y:S01]  /*11c00*/  FFMA.FTZ R53, R48.reuse, R107, -R53 ;  /* 0x0000006b30357223 */ /* 0x040fe20000010835 */
[----:B------:R-:W-:Y:S02]  /*11c10*/  HADD2.F32 R49, -RZ, R47.H0_H0 ;  /* 0x2000002fff317230 */ /* 0x000fe40000004100 */
[----:B------:R-:W-:Y:S01]  /*11c20*/  FFMA.FTZ R48, R48, R105, R58 ;  /* 0x0000006930307223 */ /* 0x000fe2000001003a */
[C---:B------:R-:W-:Y:S01]  /*11c30*/  FMUL.FTZ R58, R51.reuse, R56 ;  /* 0x00000038333a7220 */ /* 0x040fe20000410000 */
[----:B------:R-:W-:Y:S02]  /*11c40*/  HADD2.F32 R106, -RZ, R106.H1_H1 ;  /* 0x3000006aff6a7230 */ /* 0x000fe40000004100 */
[----:B------:R-:W-:Y:S01]  /*11c50*/  FMUL.FTZ R60, R51, R54 ;  /* 0x00000036333c7220 */ /* 0x000fe20000410000 */
[----:B------:R-:W-:-:S02]  /*11c60*/  HADD2.F32 R108, -RZ, R108.H1_H1 ;  /* 0x3000006cff6c7230 */ /* 0x000fc40000004100 */
[----:B------:R-:W-:Y:S01]  /*11c70*/  FFMA.FTZ R51, R37, R54, -R58 ;  /* 0x0000003625337223 */ /* 0x000fe2000001083a */
[----:B------:R-:W-:Y:S02]  /*11c80*/  HADD2.F32 R47, -RZ, R47.H1_H1 ;  /* 0x3000002fff2f7230 */ /* 0x000fe40000004100 */
[----:B------:R-:W-:Y:S01]  /*11c90*/  FMUL.FTZ R54, R49, R106 ;  /* 0x0000006a31367220 */ /* 0x000fe20000410000 */
[----:B------:R-:W-:Y:S01]  /*11ca0*/  FMUL.FTZ R59, R55, R57 ;  /* 0x00000039373b7220 */ /* 0x000fe20000410000 */
[----:B------:R-:W-:Y:S01]  /*11cb0*/  FMUL.FTZ R49, R49, R108 ;  /* 0x0000006c31317220 */ /* 0x000fe20000410000 */
[----:B------:R-:W-:Y:S01]  /*11cc0*/  FMUL.FTZ R55, R55, R52 ;  /* 0x0000003437377220 */ /* 0x000fe20000410000 */
[----:B------:R-:W-:Y:S01]  /*11cd0*/  FFMA.FTZ R60, R37, R56, R60 ;  /* 0x00000038253c7223 */ /* 0x000fe2000001003c */
[C---:B------:R-:W-:Y:S01]  /*11ce0*/  FFMA.FTZ R54, R39.reuse, R108, -R54 ;  /* 0x0000006c27367223 */ /* 0x040fe20000010836 */
[----:B------:R-:W-:Y:S01]  /*11cf0*/  FFMA.FTZ R49, R39, R106, R49 ;  /* 0x0000006a27317223 */ /* 0x000fe20000010031 */
[----:B------:R-:W-:-:S02]  /*11d00*/  HADD2.F32 R44, -RZ, R44.H1_H1 ;  /* 0x3000002cff2c7230 */ /* 0x000fc40000004100 */
[C---:B------:R-:W-:Y:S01]  /*11d10*/  FMUL.FTZ R56, R47.reuse, R38 ;  /* 0x000000262f387220 */ /* 0x040fe20000410000 */
[----:B------:R-:W-:Y:S02]  /*11d20*/  HADD2.F32 R46, -RZ, R46.H1_H1 ;  /* 0x3000002eff2e7230 */ /* 0x000fe40000004100 */
[----:B------:R-:W-:Y:S01]  /*11d30*/  FMUL.FTZ R58, R47, R36 ;  /* 0x000000242f3a7220 */ /* 0x000fe20000410000 */
[----:B------:R-:W-:Y:S02]  /*11d40*/  HADD2.F32 R37, -RZ, R29.H0_H0 ;  /* 0x2000001dff257230 */ /* 0x000fe40000004100 */
[C---:B------:R-:W-:Y:S01]  /*11d50*/  FFMA.FTZ R52, R50.reuse, R52, -R59 ;  /* 0x0000003432347223 */ /* 0x040fe2000001083b */
[----:B------:R-:W-:Y:S02]  /*11d60*/  HADD2.F32 R39, -RZ, R31.H0_H0 ;  /* 0x2000001fff277230 */ /* 0x000fe40000004100 */
[----:B------:R-:W-:Y:S01]  /*11d70*/  FFMA.FTZ R50, R50, R57, R55 ;  /* 0x0000003932327223 */ /* 0x000fe20000010037 */
[----:B------:R-:W-:-:S02]  /*11d80*/  HADD2.F32 R29, -RZ, R28.H0_H0 ;  /* 0x2000001cff1d7230 */ /* 0x000fc40000004100 */
[C---:B------:R-:W-:Y:S01]  /*11d90*/  FFMA.FTZ R55, R43.reuse, R36, -R56 ;  /* 0x000000242b377223 */ /* 0x040fe20000010838 */
        /* <DEDUP_REMOVED lines=22> */
.L_x_1732:
[----:B------:R-:W-:Y:S05]  /*11f00*/  BSYNC B2 ;  /* 0x0000000000027941 */ /* 0x000fea0003800000 */
.L_x_1731:
[----:B------:R-:W-:Y:S05]  /*11f10*/  @P1 BRA `(.L_x_1730) ;  /* 0x00000004009c1947 */ /* 0x000fea0003800000 */
[----:B0-----:R-:W2:Y:S04]  /*11f20*/  LDL R28, [R1+0xa0] ;  /* 0x0000a000011c7983 */ /* 0x001ea80000100800 */
[----:B------:R-:W3:Y:S01]  /*11f30*/  LDL R51, [R1+0xb0] ;  /* 0x0000b00001337983 */ /* 0x000ee20000100800 */
[----:B------:R-:W-:Y:S01]  /*11f40*/  IMAD.SHL.U32 R21, R3, 0x40, RZ ;  /* 0x0000004003157824 */ /* 0x000fe200078e00ff */
[----:B------:R-:W-:Y:S01]  /*11f50*/  SHF.R.S32.HI R30, RZ, 0x1f, R3 ;  /* 0x0000001fff1e7819 */ /* 0x000fe20000011403 */
[--C-:B------:R-:W-:Y:S01]  /*11f60*/  HADD2.F32 R45, -RZ, R94.reuse.H1_H1 ;  /* 0x3000005eff2d7230 */ /* 0x100fe20000004100 */
[----:B------:R-:W-:Y:S01]  /*11f70*/  SHF.R.U32.HI R44, RZ, 0x10, R33 ;  /* 0x00000010ff2c7819 */ /* 0x000fe20000011621 */
[----:B------:R-:W-:Y:S01]  /*11f80*/  HADD2.F32 R94, -RZ, R94.H0_H0 ;  /* 0x2000005eff5e7230 */ /* 0x000fe20000004100 */
[----:B------:R-:W-:-:S02]  /*11f90*/  LEA.HI R30, R30, R3, RZ, 0x3 ;  /* 0x000000031e1e7211 */ /* 0x000fc400078f18ff */
[----:B------:R-:W-:Y:S01]  /*11fa0*/  SHF.R.U32.HI R46, RZ, 0x10, R25 ;  /* 0x00000010ff2e7819 */ /* 0x000fe20000011619 */
[----:B------:R-:W-:Y:S01]  /*11fb0*/  HADD2.F32 R44, -RZ, R44.H0_H0 ;  /* 0x2000002cff2c7230 */ /* 0x000fe20000004100 */
[----:B------:R-:W-:Y:S01]  /*11fc0*/  SHF.R.U32.HI R50, RZ, 0x10, R27 ;  /* 0x00000010ff327819 */ /* 0x000fe2000001161b */
[----:B------:R-:W-:Y:S01]  /*11fd0*/  IMAD.SHL.U32 R30, R30, 0x40, RZ ;  /* 0x000000401e1e7824 */ /* 0x000fe200078e00ff */
[----:B------:R-:W-:Y:S02]  /*11fe0*/  SHF.R.U32.HI R49, RZ, 0x10, R35 ;  /* 0x00000010ff317819 */ /* 0x000fe40000011623 */
[----:B--2---:R-:W-:Y:S02]  /*11ff0*/  LEA.HI R20, R20, R28, RZ, 0x1d ;  /* 0x0000001c14147211 */ /* 0x004fe400078fe8ff */
[----:B------:R-:W-:Y:S02]  /*12000*/  LOP3.LUT R28, R21, 0x1c0, RZ, 0xc0, !PT ;  /* 0x000001c0151c7812 */ /* 0x000fe400078ec0ff */
[----:B------:R-:W-:Y:S01]  /*12010*/  SHF.R.S32.HI R29, RZ, 0x1f, R20 ;  /* 0x0000001fff1d7819 */ /* 0x000fe20000011414 */
[----:B------:R-:W-:-:S03]  /*12020*/  IMAD.SHL.U32 R21, R20, 0x8, RZ ;  /* 0x0000000814157824 */ /* 0x000fc600078e00ff */
[----:B------:R-:W-:Y:S02]  /*12030*/  LEA.HI R29, R29, R20, RZ, 0x3 ;  /* 0x000000141d1d7211 */ /* 0x000fe400078f18ff */
[----:B------:R-:W-:Y:S02]  /*12040*/  LOP3.LUT R3, R28, 0x38, R21, 0xf8, !PT ;  /* 0x000000381c037812 */ /* 0x000fe400078ef815 */
[----:B------:R-:W-:Y:S01]  /*12050*/  SHF.R.U32.HI R28, RZ, 0x3, R28 ;  /* 0x00000003ff1c7819 */ /* 0x000fe2000001161c */
[----:B------:R-:W-:Y:S01]  /*12060*/  IMAD.SHL.U32 R29, R29, 0x400, RZ ;  /* 0x000004001d1d7824 */ /* 0x000fe200078e00ff */
[----:B------:R-:W-:Y:S02]  /*12070*/  LOP3.LUT R21, R30, 0xfffffe00, RZ, 0xc0, !PT ;  /* 0xfffffe001e157812 */ /* 0x000fe400078ec0ff */
[----:B------:R-:W-:Y:S02]  /*12080*/  LOP3.LUT R3, R3, R28, RZ, 0x3c, !PT ;  /* 0x0000001c03037212 */ /* 0x000fe400078e3cff */
[----:B------:R-:W-:-:S02]  /*12090*/  LOP3.LUT R20, R29, 0x7fffe000, RZ, 0xc0, !PT ;  /* 0x7fffe0001d147812 */ /* 0x000fc400078ec0ff */
[----:B---3--:R-:W0:Y:S02]  /*120a0*/  LDS.128 R28, [R51] ;  /* 0x00000000331c7984 */ /* 0x008e240000000c00 */
[----:B------:R-:W-:Y:S02]  /*120b0*/  IADD3 R20, R3, R20, R21 ;  /* 0x0000001403147210 */ /* 0x000fe40007ffe015 */
[----:B------:R-:W-:-:S03]  /*120c0*/  SHF.R.U64 R21, R26, 0x10, R27 ;  /* 0x000000101a157819 */ /* 0x000fc6000000121b */
[----:B------:R-:W-:Y:S01]  /*120d0*/  IMAD R3, R20, 0x2, R17 ;  /* 0x0000000214037824 */ /* 0x000fe200078e0211 */
[----:B------:R-:W-:Y:S01]  /*120e0*/  SHF.R.U64 R20, R24, 0x10, R25 ;  /* 0x0000001018147819 */ /* 0x000fe20000001219 */
[----:B------:R-:W-:Y:S01]  /*120f0*/  HADD2.F32 R21, -RZ, R21.H0_H0 ;  /* 0x20000015ff157230 */ /* 0x000fe20000004100 */
[----:B------:R-:W-:Y:S02]  /*12100*/  SHF.R.U64 R24, R32, 0x10, R33 ;  /* 0x0000001020187819 */ /* 0x000fe40000001221 */
[----:B------:R-:W1:Y:S01]  /*12110*/  LDS.128 R36, [R3+0x10400] ;  /* 0x0104000003247984 */ /* 0x000e620000000c00 */
[----:B------:R-:W-:-:S05]  /*12120*/  SHF.R.U64 R25, R34, 0x10, R35 ;  /* 0x0000001022197819 */ /* 0x000fca0000001223 */
[----:B------:R-:W-:Y:S02]  /*12130*/  HADD2.F32 R25, -RZ, R25.H0_H0 ;  /* 0x20000019ff197230 */ /* 0x000fe40000004100 */
[--C-:B0-----:R-:W-:Y:S02]  /*12140*/  HADD2.F32 R32, -RZ, R29.reuse.H0_H0 ;  /* 0x2000001dff207230 */ /* 0x101fe40000004100 */
[----:B------:R-:W-:Y:S02]  /*12150*/  HADD2.F32 R33, -RZ, R29.H1_H1 ;  /* 0x3000001dff217230 */ /* 0x000fe40000004100 */
[--C-:B------:R-:W-:Y:S02]  /*12160*/  HADD2.F32 R29, -RZ, R96.reuse.H1_H1 ;  /* 0x30000060ff1d7230 */ /* 0x100fe40000004100 */
[----:B------:R-:W-:Y:S02]  /*12170*/  HADD2.F32 R96, -RZ, R96.H0_H0 ;  /* 0x20000060ff607230 */ /* 0x000fe40000004100 */
[----:B------:R-:W-:-:S02]  /*12180*/  HADD2.F32 R27, -RZ, R28.H0_H0 ;  /* 0x2000001cff1b7230 */ /* 0x000fc40000004100 */
[----:B------:R-:W-:Y:S02]  /*12190*/  HADD2.F32 R34, -RZ, R30.H0_H0 ;  /* 0x2000001eff227230 */ /* 0x000fe40000004100 */
[--C-:B-1----:R-:W-:Y:S02]  /*121a0*/  HADD2.F32 R26, -RZ, R37.reuse.H0_H0 ;  /* 0x20000025ff1a7230 */ /* 0x102fe40000004100 */
[----:B------:R-:W-:Y:S02]  /*121b0*/  HADD2.F32 R40, -RZ, R37.H1_H1 ;  /* 0x30000025ff287230 */ /* 0x000fe40000004100 */
[----:B------:R-:W-:Y:S02]  /*121c0*/  HADD2.F32 R37, -RZ, R36.H0_H0 ;  /* 0x20000024ff257230 */ /* 0x000fe40000004100 */
[C---:B------:R-:W-:Y:S01]  /*121d0*/  FMUL.FTZ R43, R26.reuse, R45 ;  /* 0x0000002d1a2b7220 */ /* 0x040fe20000410000 */
[----:B------:R-:W-:Y:S01]  /*121e0*/  FMUL.FTZ R47, R26, R29 ;  /* 0x0000001d1a2f7220 */ /* 0x000fe20000410000 */
[----:B------:R-:W-:-:S02]  /*121f0*/  HADD2.F32 R41, -RZ, R38.H0_H0 ;  /* 0x20000026ff297230 */ /* 0x000fc40000004100 */
[C---:B------:R-:W-:Y:S01]  /*12200*/  FFMA.FTZ R26, R32.reuse, R29, -R43 ;  /* 0x0000001d201a7223 */ /* 0x040fe2000001082b */
[----:B------:R-:W-:Y:S02]  /*12210*/  HADD2.F32 R43, -RZ, R46.H0_H0 ;  /* 0x2000002eff2b7230 */ /* 0x000fe40000004100 */
[----:B------:R-:W-:Y:S01]  /*12220*/  FFMA.FTZ R29, R32, R45, R47 ;  /* 0x0000002d201d7223 */ /* 0x000fe2000001002f */
[C---:B------:R-:W-:Y:S01]  /*12230*/  FMUL.FTZ R32, R37.reuse, R94 ;  /* 0x0000005e25207220 */ /* 0x040fe20000410000 */
[C---:B------:R-:W-:Y:S01]  /*12240*/  FMUL.FTZ R46, R40.reuse, R44 ;  /* 0x0000002c282e7220 */ /* 0x040fe20000410000 */
[-C--:B------:R-:W-:Y:S01]  /*12250*/  FMUL.FTZ R37, R37, R96.reuse ;  /* 0x0000006025257220 */ /* 0x080fe20000410000 */
[----:B------:R-:W-:Y:S01]  /*12260*/  FMUL.FTZ R48, R40, R43 ;  /* 0x0000002b28307220 */ /* 0x000fe20000410000 */
[----:B------:R-:W-:Y:S02]  /*12270*/  HADD2.F32 R40, -RZ, R95.H0_H0 ;  /* 0x2000005fff287230 */ /* 0x000fe40000004100 */
[----:B------:R-:W-:Y:S01]  /*12280*/  FFMA.FTZ R96, R27, R96, -R32 ;  /* 0x000000601b607223 */ /* 0x000fe20000010820 */
[----:B------:R-:W-:-:S02]  /*12290*/  HADD2.F32 R32, -RZ, R97.H0_H0 ;  /* 0x20000061ff207230 */ /* 0x000fc40000004100 */
[----:B------:R-:W-:Y:S01]  /*122a0*/  FFMA.FTZ R37, R27, R94, R37 ;  /* 0x0000005e1b257223 */ /* 0x000fe20000010025 */
[----:B------:R-:W-:Y:S01]  /*122b0*/  FFMA.FTZ R43, R33, R43, -R46 ;  /* 0x0000002b212b7223 */ /* 0x000fe2000001082e */
[----:B------:R-:W-:Y:S01]  /*122c0*/  FMUL.FTZ R27, R41, R40 ;  /* 0x00000028291b7220 */ /* 0x000fe20000410000 */
[----:B------:R-:W-:Y:S01]  /*122d0*/  FFMA.FTZ R48, R33, R44, R48 ;  /* 0x0000002c21307223 */ /* 0x000fe20000010030 */
[-C--:B------:R-:W-:Y:S01]  /*122e0*/  FMUL.FTZ R33, R41, R32.reuse ;  /* 0x0000002029217220 */ /* 0x080fe20000410000 */
[--C-:B------:R-:W-:Y:S02]  /*122f0*/  HADD2.F32 R42, -RZ, R39.reuse.H0_H0 ;  /* 0x20000027ff2a7230 */ /* 0x100fe40000004100 */
[C---:B------:R-:W-:Y:S01]  /*12300*/  FFMA.FTZ R41, R34.reuse, R32, -R27 ;  /* 0x0000002022297223 */ /* 0x040fe2000001081b */
[----:B------:R-:W-:Y:S02]  /*12310*/  HADD2.F32 R39, -RZ, R39.H1_H1 ;  /* 0x30000027ff277230 */ /* 0x000fe40000004100 */
[----:B------:R-:W-:Y:S01]  /*12320*/  FFMA.FTZ R34, R34, R40, R33 ;  /* 0x0000002822227223 */ /* 0x000fe20000010021 */
[----:B------:R-:W-:Y:S01]  /*12330*/  HADD2.F32 R44, -RZ, R49.H0_H0 ;  /* 0x20000031ff2c7230 */ /* 0x000fe20000004100 */
[----:B------:R-:W-:Y:S01]  /*12340*/  F2FP.F16.F32.PACK_AB R29, R48, R29 ;  /* 0x0000001d301d723e */ /* 0x000fe200000000ff */
[----:B------:R-:W-:-:S02]  /*12350*/  HADD2.F32 R32, -RZ, R50.H0_H0 ;  /* 0x20000032ff207230 */ /* 0x000fc40000004100 */
[----:B------:R-:W-:Y:S02]  /*12360*/  HADD2.F32 R35, -RZ, R31.H0_H0 ;  /* 0x2000001fff237230 */ /* 0x000fe40000004100 */
[C---:B------:R-:W-:Y:S01]  /*12370*/  FMUL.FTZ R40, R39.reuse, R44 ;  /* 0x0000002c27287220 */ /* 0x040fe20000410000 */
[----:B------:R-:W-:Y:S02]  /*12380*/  HADD2.F32 R95, -RZ, R95.H1_H1 ;  /* 0x3000005fff5f7230 */ /* 0x000fe40000004100 */
[----:B------:R-:W-:Y:S01]  /*12390*/  FMUL.FTZ R50, R39, R32 ;  /* 0x0000002027327220 */ /* 0x000fe20000410000 */
[----:B------:R-:W-:Y:S02]  /*123a0*/  HADD2.F32 R31, -RZ, R31.H1_H1 ;  /* 0x3000001fff1f7230 */ /* 0x000fe40000004100 */
[----:B------:R-:W-:Y:S02]  /*123b0*/  HADD2.F32 R97, -RZ, R97.H1_H1 ;  /* 0x30000061ff617230 */ /* 0x000fe40000004100 */
[----:B------:R-:W-:Y:S01]  /*123c0*/  FMUL.FTZ R46, R42, R95 ;  /* 0x0000005f2a2e7220 */ /* 0x000fe20000410000 */
[----:B------:R-:W-:-:S02]  /*123d0*/  HADD2.F32 R36, -RZ, R36.H1_H1 ;  /* 0x30000024ff247230 */ /* 0x000fc40000004100 */
[C---:B------:R-:W-:Y:S01]  /*123e0*/  FFMA.FTZ R45, R31.reuse, R32, -R40 ;  /* 0x000000201f2d7223 */ /* 0x040fe20000010828 */
[----:B------:R-:W-:Y:S02]  /*123f0*/  HADD2.F32 R38, -RZ, R38.H1_H1 ;  /* 0x30000026ff267230 */ /* 0x000fe40000004100 */
[----:B------:R-:W-:Y:S01]  /*12400*/  FMUL.FTZ R42, R42, R97 ;  /* 0x000000612a2a7220 */ /* 0x000fe20000410000 */
[----:B------:R-:W-:Y:S02]  /*12410*/  HADD2.F32 R33, -RZ, R24.H0_H0 ;  /* 0x20000018ff217230 */ /* 0x000fe40000004100 */
[----:B------:R-:W-:Y:S01]  /*12420*/  FFMA.FTZ R47, R31, R44, R50 ;  /* 0x0000002c1f2f7223 */ /* 0x000fe20000010032 */
[----:B------:R-:W-:Y:S02]  /*12430*/  HADD2.F32 R27, -RZ, R20.H0_H0 ;  /* 0x20000014ff1b7230 */ /* 0x000fe40000004100 */
[----:B------:R-:W-:Y:S01]  /*12440*/  FMUL.FTZ R39, R38, R25 ;  /* 0x0000001926277220 */ /* 0x000fe20000410000 */
[----:B------:R-:W-:-:S02]  /*12450*/  HADD2.F32 R28, -RZ, R28.H1_H1 ;  /* 0x3000001cff1c7230 */ /* 0x000fc40000004100 */
[C---:B------:R-:W-:Y:S01]  /*12460*/  FMUL.FTZ R31, R36.reuse, R33 ;  /* 0x00000021241f7220 */ /* 0x040fe20000410000 */
[----:B------:R-:W-:Y:S02]  /*12470*/  HADD2.F32 R30, -RZ, R30.H1_H1 ;  /* 0x3000001eff1e7230 */ /* 0x000fe40000004100 */
[----:B------:R-:W-:Y:S01]  /*12480*/  FMUL.FTZ R36, R36, R27 ;  /* 0x0000001b24247220 */ /* 0x000fe20000410000 */
[----:B------:R-:W-:Y:S01]  /*12490*/  FMUL.FTZ R38, R38, R21 ;  /* 0x0000001526267220 */ /* 0x000fe20000410000 */
[C---:B------:R-:W-:Y:S01]  /*124a0*/  FFMA.FTZ R46, R35.reuse, R97, -R46 ;  /* 0x00000061232e7223 */ /* 0x040fe2000001082e */
[----:B------:R-:W-:Y:S01]  /*124b0*/  FFMA.FTZ R42, R35, R95, R42 ;  /* 0x0000005f232a7223 */ /* 0x000fe2000001002a */
        /* <DEDUP_REMOVED lines=13> */
.L_x_1730:
[----:B------:R-:W-:Y:S05]  /*12590*/  BSYNC B1 ;  /* 0x0000000000017941 */ /* 0x000fea0003800000 */
.L_x_1729:
[----:B--2---:R-:W-:-:S04]  /*125a0*/  IADD3 R3, R121, 0x60, RZ ;  /* 0x0000006079037810 */ /* 0x004fc80007ffe0ff */
[----:B------:R-:W-:-:S13]  /*125b0*/  ISETP.GE.AND P0, PT, R3, R0, PT ;  /* 0x000000000300720c */ /* 0x000fda0003f06270 */
[----:B------:R-:W-:Y:S05]  /*125c0*/  @P0 BRA `(.L_x_1700) ;  /* 0x0000000c00540947 */ /* 0x000fea0003800000 */
[----:B------:R-:W2:Y:S01]  /*125d0*/  LDC R0, c[0x0][0x3f4] ;  /* 0x0000fd00ff007b82 */ /* 0x000ea20000000800 */
[----:B------:R-:W-:Y:S01]  /*125e0*/  BSSY B1, `(.L_x_1733) ;  /* 0x000006b000017945 */ /* 0x000fe20003800000 */
[-C--:B--2---:R-:W-:Y:S02]  /*125f0*/  ISETP.GE.AND P0, PT, R18, R0.reuse, PT ;  /* 0x000000001200720c */ /* 0x084fe40003f06270 */
[----:B------:R-:W-:-:S11]  /*12600*/  ISETP.GE.AND P1, PT, R203, R0, PT ;  /* 0x00000000cb00720c */ /* 0x000fd60003f26270 */
[----:B------:R-:W-:Y:S05]  /*12610*/  @P0 BRA `(.L_x_1734) ;  /* 0x00000004009c0947 */ /* 0x000fea0003800000 */
[----:B01----:R-:W2:Y:S04]  /*12620*/  LDL R20, [R1+0x80] ;  /* 0x0000800001147983 */ /* 0x003ea80000100800 */
[----:B------:R-:W3:Y:S01]  /*12630*/  LDL R47, [R1+0xac] ;  /* 0x0000ac00012f7983 */ /* 0x000ee20000100800 */
[----:B------:R-:W-:Y:S01]  /*12640*/  IMAD.SHL.U32 R21, R3, 0x40, RZ ;  /* 0x0000004003157824 */ /* 0x000fe200078e00ff */
[----:B------:R-:W-:Y:S01]  /*12650*/  SHF.R.S32.HI R26, RZ, 0x1f, R3 ;  /* 0x0000001fff1a7819 */ /* 0x000fe20000011403 */
[----:B------:R-:W-:Y:S01]  /*12660*/  HADD2.F32 R34, -RZ, R98.H1_H1 ;  /* 0x30000062ff227230 */ /* 0x000fe20000004100 */
[----:B------:R-:W-:Y:S01]  /*12670*/  SHF.R.U64 R46, R12, 0x10, R13 ;  /* 0x000000100c2e7819 */ /* 0x000fe2000000120d */
[----:B------:R-:W-:Y:S01]  /*12680*/  HADD2.F32 R32, -RZ, R100.H1_H1 ;  /* 0x30000064ff207230 */ /* 0x000fe20000004100 */
[----:B------:R-:W-:-:S02]  /*12690*/  LOP3.LUT R24, R21, 0x1c0, RZ, 0xc0, !PT ;  /* 0x000001c015187812 */ /* 0x000fc400078ec0ff */
[----:B------:R-:W-:Y:S02]  /*126a0*/  LEA.HI R26, R26, R3, RZ, 0x3 ;  /* 0x000000031a1a7211 */ /* 0x000fe400078f18ff */
[--C-:B------:R-:W-:Y:S02]  /*126b0*/  SHF.R.U64 R43, R4, 0x10, R5.reuse ;  /* 0x00000010042b7819 */ /* 0x100fe40000001205 */
[----:B------:R-:W-:Y:S01]  /*126c0*/  SHF.R.U32.HI R36, RZ, 0x10, R5 ;  /* 0x00000010ff247819 */ /* 0x000fe20000011605 */
[----:B------:R-:W-:Y:S01]  /*126d0*/  IMAD.SHL.U32 R26, R26, 0x40, RZ ;  /* 0x000000401a1a7824 */ /* 0x000fe200078e00ff */
[--C-:B------:R-:W-:Y:S02]  /*126e0*/  SHF.R.U64 R45, R14, 0x10, R15.reuse ;  /* 0x000000100e2d7819 */ /* 0x100fe4000000120f */
[----:B------:R-:W-:Y:S01]  /*126f0*/  SHF.R.U32.HI R44, RZ, 0x10, R15 ;  /* 0x00000010ff2c7819 */ /* 0x000fe2000001160f */
[----:B------:R-:W-:Y:S01]  /*12700*/  HADD2.F32 R36, -RZ, R36.H0_H0 ;  /* 0x20000024ff247230 */ /* 0x000fe20000004100 */
[----:B------:R-:W-:-:S02]  /*12710*/  LOP3.LUT R28, R26, 0xfffffe00, RZ, 0xc0, !PT ;  /* 0xfffffe001a1c7812 */ /* 0x000fc400078ec0ff */
[--C-:B------:R-:W-:Y:S02]  /*12720*/  SHF.R.U32.HI R39, RZ, 0x10, R7.reuse ;  /* 0x00000010ff277819 */ /* 0x100fe40000011607 */
[----:B------:R-:W-:Y:S02]  /*12730*/  SHF.R.U64 R41, R6, 0x10, R7 ;  /* 0x0000001006297819 */ /* 0x000fe40000001207 */
        /* <DEDUP_REMOVED lines=10> */
[----:B------:R-:W-:Y:S02]  /*127e0*/  IADD3 R20, R20, R21, R28 ;  /* 0x0000001514147210 */ /* 0x000fe40007ffe01c */
[----:B------:R-:W-:-:S03]  /*127f0*/  SHF.R.U32.HI R21, RZ, 0x10, R13 ;  /* 0x00000010ff157819 */ /* 0x000fc6000001160d */
[----:B------:R-:W-:-:S05]  /*12800*/  IMAD R20, R20, 0x2, R17 ;  /* 0x0000000214147824 */ /* 0x000fca00078e0211 */
        /* <DEDUP_REMOVED lines=8> */
[----:B------:R-:W-:Y:S02]  /*12890*/  HADD2.F32 R29, -RZ, R29.H1_H1 ;  /* 0x3000001dff1d7230 */ /* 0x000fe40000004100 */
[----:B------:R-:W-:Y:S02]  /*128a0*/  HADD2.F32 R12, -RZ, R28.H0_H0 ;  /* 0x2000001cff0c7230 */ /* 0x000fe40000004100 */
[C---:B------:R-:W-:Y:S01]  /*128b0*/  FMUL.FTZ R38, R13.reuse, R34 ;  /* 0x000000220d267220 */ /* 0x040fe20000410000 */
[----:B------:R-:W-:Y:S01]  /*128c0*/  FMUL.FTZ R40, R13, R32 ;  /* 0x000000200d287220 */ /* 0x000fe20000410000 */
[----:B------:R-:W-:Y:S02]  /*128d0*/  HADD2.F32 R13, -RZ, R98.H0_H0 ;  /* 0x20000062ff0d7230 */ /* 0x000fe40000004100 */
[----:B------:R-:W-:Y:S01]  /*128e0*/  FMUL.FTZ R42, R29, R36 ;  /* 0x000000241d2a7220 */ /* 0x000fe20000410000 */
[----:B------:R-:W-:Y:S01]  /*128f0*/  FFMA.FTZ R38, R5, R32, -R38 ;  /* 0x0000002005267223 */ /* 0x000fe20000010826 */
[----:B------:R-:W-:-:S02]  /*12900*/  HADD2.F32 R32, -RZ, R21.H0_H0 ;  /* 0x20000015ff207230 */ /* 0x000fc40000004100 */
[----:B------:R-:W-:Y:S01]  /*12910*/  FFMA.FTZ R40, R5, R34, R40 ;  /* 0x0000002205287223 */ /* 0x000fe20000010028 */
[----:B------:R-:W-:Y:S02]  /*12920*/  HADD2.F32 R5, -RZ, R100.H0_H0 ;  /* 0x20000064ff057230 */ /* 0x000fe40000004100 */
[----:B------:R-:W-:Y:S02]  /*12930*/  HADD2.F32 R14, -RZ, R30.H0_H0 ;  /* 0x2000001eff0e7230 */ /* 0x000fe40000004100 */
[-C--:B------:R-:W-:Y:S01]  /*12940*/  FMUL.FTZ R34, R29, R32.reuse ;  /* 0x000000201d227220 */ /* 0x080fe20000410000 */
[C---:B------:R-:W-:Y:S01]  /*12950*/  FMUL.FTZ R29, R12.reuse, R13 ;  /* 0x0000000d0c1d7220 */ /* 0x040fe20000410000 */
[-C--:B------:R-:W-:Y:S01]  /*12960*/  FMUL.FTZ R12, R12, R5.reuse ;  /* 0x000000050c0c7220 */ /* 0x080fe20000410000 */
[C---:B------:R-:W-:Y:S01]  /*12970*/  FFMA.FTZ R33, R25.reuse, R32, -R42 ;  /* 0x0000002019217223 */ /* 0x040fe2000001082a */
[----:B------:R-:W-:Y:S01]  /*12980*/  FFMA.FTZ R35, R25, R36, R34 ;  /* 0x0000002419237223 */ /* 0x000fe20000010022 */
[----:B------:R-:W-:Y:S01]  /*12990*/  FFMA.FTZ R29, R4, R5, -R29 ;  /* 0x00000005041d7223 */ /* 0x000fe2000001081d */
[----:B------:R-:W-:-:S02]  /*129a0*/  HADD2.F32 R15, -RZ, R31.H0_H0 ;  /* 0x2000001fff0f7230 */ /* 0x000fc40000004100 */
[----:B------:R-:W-:Y:S01]  /*129b0*/  FFMA.FTZ R25, R4, R13, R12 ;  /* 0x0000000d04197223 */ /* 0x000fe2000001000c */
[----:B------:R-:W-:Y:S02]  /*129c0*/  HADD2.F32 R21, -RZ, R99.H0_H0 ;  /* 0x20000063ff157230 */ /* 0x000fe40000004100 */
[----:B------:R-:W-:Y:S02]  /*129d0*/  HADD2.F32 R5, -RZ, R101.H0_H0 ;  /* 0x20000065ff057230 */ /* 0x000fe40000004100 */
[----:B------:R-:W-:Y:S02]  /*129e0*/  HADD2.F32 R32, -RZ, R99.H1_H1 ;  /* 0x30000063ff207230 */ /* 0x000fe40000004100 */
[C---:B------:R-:W-:Y:S01]  /*129f0*/  FMUL.FTZ R13, R14.reuse, R21 ;  /* 0x000000150e0d7220 */ /* 0x040fe20000410000 */
[----:B------:R-:W-:Y:S02]  /*12a00*/  HADD2.F32 R4, -RZ, R101.H1_H1 ;  /* 0x30000065ff047230 */ /* 0x000fe40000004100 */
[----:B------:R-:W-:Y:S01]  /*12a10*/  FMUL.FTZ R37, R14, R5 ;  /* 0x000000050e257220 */ /* 0x000fe20000410000 */
[----:B------:R-:W-:-:S02]  /*12a20*/  HADD2.F32 R31, -RZ, R31.H1_H1 ;  /* 0x3000001fff1f7230 */ /* 0x000fc40000004100 */
[C---:B------:R-:W-:Y:S01]  /*12a30*/  FMUL.FTZ R36, R15.reuse, R32 ;  /* 0x000000200f247220 */ /* 0x040fe20000410000 */
[----:B------:R-:W-:Y:S02]  /*12a40*/  HADD2.F32 R14, -RZ, R39.H0_H0 ;  /* 0x20000027ff0e7230 */ /* 0x000fe40000004100 */
[-C--:B------:R-:W-:Y:S01]  /*12a50*/  FMUL.FTZ R15, R15, R4.reuse ;  /* 0x000000040f0f7220 */ /* 0x080fe20000410000 */
[----:B------:R-:W-:Y:S02]  /*12a60*/  HADD2.F32 R12, -RZ, R44.H0_H0 ;  /* 0x2000002cff0c7230 */ /* 0x000fe40000004100 */
[C---:B------:R-:W-:Y:S01]  /*12a70*/  FFMA.FTZ R34, R6.reuse, R5, -R13 ;  /* 0x0000000506227223 */ /* 0x040fe2000001080d */
[----:B------:R-:W-:Y:S01]  /*12a80*/  FFMA.FTZ R37, R6, R21, R37 ;  /* 0x0000001506257223 */ /* 0x000fe20000010025 */
[C---:B------:R-:W-:Y:S01]  /*12a90*/  FFMA.FTZ R36, R7.reuse, R4, -R36 ;  /* 0x0000000407247223 */ /* 0x040fe20000010824 */
[----:B------:R-:W-:Y:S01]  /*12aa0*/  FFMA.FTZ R32, R7, R32, R15 ;  /* 0x0000002007207223 */ /* 0x000fe2000001000f */
[----:B------:R-:W-:-:S02]  /*12ab0*/  HADD2.F32 R28, -RZ, R28.H1_H1 ;  /* 0x3000001cff1c7230 */ /* 0x000fc40000004100 */
[C---:B------:R-:W-:Y:S01]  /*12ac0*/  FMUL.FTZ R6, R31.reuse, R14 ;  /* 0x0000000e1f067220 */ /* 0x040fe20000410000 */
[----:B------:R-:W-:Y:S02]  /*12ad0*/  HADD2.F32 R30, -RZ, R30.H1_H1 ;  /* 0x3000001eff1e7230 */ /* 0x000fe40000004100 */
[-C--:B------:R-:W-:Y:S01]  /*12ae0*/  FMUL.FTZ R4, R31, R12.reuse ;  /* 0x0000000c1f047220 */ /* 0x080fe20000410000 */
[----:B------:R-:W-:Y:S02]  /*12af0*/  HADD2.F32 R13, -RZ, R43.H0_H0 ;  /* 0x2000002bff0d7230 */ /* 0x000fe40000004100 */
[C---:B------:R-:W-:Y:S01]  /*12b00*/  FFMA.FTZ R31, R27.reuse, R12, -R6 ;  /* 0x0000000c1b1f7223 */ /* 0x040fe20000010806 */
[----:B------:R-:W-:Y:S02]  /*12b10*/  HADD2.F32 R15, -RZ, R41.H0_H0 ;  /* 0x20000029ff0f7230 */ /* 0x000fe40000004100 */
[----:B------:R-:W-:Y:S01]  /*12b20*/  FFMA.FTZ R39, R27, R14, R4 ;  /* 0x0000000e1b277223 */ /* 0x000fe20000010004 */
[----:B------:R-:W-:-:S02]  /*12b30*/  HADD2.F32 R5, -RZ, R46.H0_H0 ;  /* 0x2000002eff057230 */ /* 0x000fc40000004100 */
[----:B------:R-:W-:Y:S01]  /*12b40*/  FMUL.FTZ R21, R28, R13 ;  /* 0x0000000d1c157220 */ /* 0x000fe20000410000 */
[----:B------:R-:W-:Y:S02]  /*12b50*/  HADD2.F32 R7, -RZ, R45.H0_H0 ;  /* 0x2000002dff077230 */ /* 0x000fe40000004100 */
[----:B------:R-:W-:Y:S01]  /*12b60*/  FMUL.FTZ R27, R30, R15 ;  /* 0x0000000f1e1b7220 */ /* 0x000fe20000410000 */
[----:B------:R-:W-:Y:S02]  /*12b70*/  HADD2.F32 R24, -RZ, R24.H1_H1 ;  /* 0x30000018ff187230 */ /* 0x000fe40000004100 */
[----:B------:R-:W-:Y:S01]  /*12b80*/  FMUL.FTZ R28, R28, R5 ;  /* 0x000000051c1c7220 */ /* 0x000fe20000410000 */
[----:B------:R-:W-:Y:S02]  /*12b90*/  HADD2.F32 R26, -RZ, R26.H1_H1 ;  /* 0x3000001aff1a7230 */ /* 0x000fe40000004100 */
        /* <DEDUP_REMOVED lines=15> */
.L_x_1734:
[----:B------:R-:W-:Y:S05]  /*12c90*/  BSYNC B1 ;  /* 0x0000000000017941 */ /* 0x000fea0003800000 */
.L_x_1733:
[----:B------:R-:W-:Y:S05]  /*12ca0*/  @P1 BRA `(.L_x_1700) ;  /* 0x00000004009c1947 */ /* 0x000fea0003800000 */
[----:B--2---:R-:W2:Y:S04]  /*12cb0*/  LDL R5, [R1+0xa0] ;  /* 0x0000a00001057983 */ /* 0x004ea80000100800 */
[----:B0-----:R-:W3:Y:S01]  /*12cc0*/  LDL R38, [R1+0xa8] ;  /* 0x0000a80001267983 */ /* 0x001ee20000100800 */
[----:B------:R-:W-:Y:S01]  /*12cd0*/  SHF.L.U32 R4, R3, 0x6, RZ ;  /* 0x0000000603047819 */ /* 0x000fe200000006ff */
[----:B------:R-:W-:Y:S01]  /*12ce0*/  HADD2.F32 R25, -RZ, R88.H1_H1 ;  /* 0x30000058ff197230 */ /* 0x000fe20000004100 */
[----:B------:R-:W-:Y:S01]  /*12cf0*/  SHF.R.S32.HI R6, RZ, 0x1f, R3 ;  /* 0x0000001fff067819 */ /* 0x000fe20000011403 */
        /* <DEDUP_REMOVED lines=10> */
[----:B------:R-:W-:Y:S02]  /*12da0*/  SHF.R.U64 R35, R8, 0x10, R9 ;  /* 0x0000001008237819 */ /* 0x000fe40000001209 */
[----:B------:R-:W-:Y:S02]  /*12db0*/  LOP3.LUT R12, R6, 0xfffffe00, RZ, 0xc0, !PT ;  /* 0xfffffe00060c7812 */ /* 0x000fe400078ec0ff */
[--C-:B------:R-:W-:Y:S02]  /*12dc0*/  SHF.R.U64 R34, R10, 0x10, R11.reuse ;  /* 0x000000100a227819 */ /* 0x100fe4000000120b */
[----:B------:R-:W-:-:S02]  /*12dd0*/  SHF.R.U32.HI R33, RZ, 0x10, R11 ;  /* 0x00000010ff217819 */ /* 0x000fc4000001160b */
[--C-:B------:R-:W-:Y:S02]  /*12de0*/  SHF.R.U64 R36, R74, 0x10, R75.reuse ;  /* 0x000000104a247819 */ /* 0x100fe4000000124b */
[----:B------:R-:W-:Y:S02]  /*12df0*/  SHF.R.U32.HI R74, RZ, 0x10, R75 ;  /* 0x00000010ff4a7819 */ /* 0x000fe4000001164b */
        /* <DEDUP_REMOVED lines=10> */
[----:B------:R-:W-:-:S05]  /*12ea0*/  IADD3 R0, R0, R3, R12 ;  /* 0x0000000300007210 */ /* 0x000fca0007ffe00c */
        /* <DEDUP_REMOVED lines=12> */
[-C--:B------:R-:W-:Y:S01]  /*12f70*/  FMUL.FTZ R31, R20, R25.reuse ;  /* 0x00000019141f7220 */ /* 0x080fe20000410000 */
[----:B------:R-:W-:Y:S02]  /*12f80*/  HADD2.F32 R20, -RZ, R72.H0_H0 ;  /* 0x20000048ff147230 */ /* 0x000fe40000004100 */
[----:B------:R-:W-:Y:S01]  /*12f90*/  FMUL.FTZ R28, R13, R26 ;  /* 0x0000001a0d1c7220 */ /* 0x000fe20000410000 */
[C---:B------:R-:W-:Y:S01]  /*12fa0*/  FFMA.FTZ R29, R8.reuse, R25, -R29 ;  /* 0x00000019081d7223 */ /* 0x040fe2000001081d */
[----:B------:R-:W-:Y:S01]  /*12fb0*/  FFMA.FTZ R31, R8, R27, R31 ;  /* 0x0000001b081f7223 */ /* 0x000fe2000001001f */
[----:B------:R-:W-:Y:S01]  /*12fc0*/  FMUL.FTZ R8, R11, R86 ;  /* 0x000000560b087220 */ /* 0x000fe20000410000 */
[-C--:B------:R-:W-:Y:S01]  /*12fd0*/  FMUL.FTZ R30, R13, R20.reuse ;  /* 0x000000140d1e7220 */ /* 0x080fe20000410000 */
[----:B------:R-:W-:Y:S01]  /*12fe0*/  FFMA.FTZ R28, R5, R20, -R28 ;  /* 0x00000014051c7223 */ /* 0x000fe2000001081c */
[----:B------:R-:W-:-:S02]  /*12ff0*/  HADD2.F32 R21, -RZ, R14.H0_H0 ;  /* 0x2000000eff157230 */ /* 0x000fc40000004100 */
[-C--:B------:R-:W-:Y:S01]  /*13000*/  FMUL.FTZ R11, R11, R88.reuse ;  /* 0x000000580b0b7220 */ /* 0x080fe20000410000 */
[----:B------:R-:W-:Y:S02]  /*13010*/  HADD2.F32 R20, -RZ, R87.H0_H0 ;  /* 0x20000057ff147230 */ /* 0x000fe40000004100 */
[----:B------:R-:W-:Y:S01]  /*13020*/  FFMA.FTZ R88, R3, R88, -R8 ;  /* 0x0000005803587223 */ /* 0x000fe20000010808 */
[----:B------:R-:W-:Y:S02]  /*13030*/  HADD2.F32 R8, -RZ, R89.H0_H0 ;  /* 0x20000059ff087230 */ /* 0x000fe40000004100 */
[----:B------:R-:W-:Y:S01]  /*13040*/  FFMA.FTZ R30, R5, R26, R30 ;  /* 0x0000001a051e7223 */ /* 0x000fe2000001001e */
[----:B------:R-:W-:Y:S02]  /*13050*/  HADD2.F32 R24, -RZ, R15.H0_H0 ;  /* 0x2000000fff187230 */ /* 0x000fe40000004100 */
[----:B------:R-:W-:Y:S01]  /*13060*/  FMUL.FTZ R26, R21, R20 ;  /* 0x00000014151a7220 */ /* 0x000fe20000410000 */
[----:B------:R-:W-:-:S02]  /*13070*/  HADD2.F32 R87, -RZ, R87.H1_H1 ;  /* 0x30000057ff577230 */ /* 0x000fc40000004100 */
[----:B------:R-:W-:Y:S01]  /*13080*/  FFMA.FTZ R86, R3, R86, R11 ;  /* 0x0000005603567223 */ /* 0x000fe2000001000b */
[----:B------:R-:W-:Y:S02]  /*13090*/  HADD2.F32 R89, -RZ, R89.H1_H1 ;  /* 0x30000059ff597230 */ /* 0x000fe40000004100 */
[-C--:B------:R-:W-:Y:S01]  /*130a0*/  FMUL.FTZ R32, R21, R8.reuse ;  /* 0x0000000815207220 */ /* 0x080fe20000410000 */
[C---:B------:R-:W-:Y:S01]  /*130b0*/  FFMA.FTZ R21, R9.reuse, R8, -R26 ;  /* 0x0000000809157223 */ /* 0x040fe2000001081a */
[C---:B------:R-:W-:Y:S01]  /*130c0*/  FMUL.FTZ R3, R24.reuse, R87 ;  /* 0x0000005718037220 */ /* 0x040fe20000410000 */
[----:B------:R-:W-:Y:S02]  /*130d0*/  HADD2.F32 R15, -RZ, R15.H1_H1 ;  /* 0x3000000fff0f7230 */ /* 0x000fe40000004100 */
[----:B------:R-:W-:Y:S01]  /*130e0*/  FMUL.FTZ R24, R24, R89 ;  /* 0x0000005918187220 */ /* 0x000fe20000410000 */
[----:B------:R-:W-:Y:S02]  /*130f0*/  HADD2.F32 R26, -RZ, R33.H0_H0 ;  /* 0x20000021ff1a7230 */ /* 0x000fe40000004100 */
[----:B------:R-:W-:Y:S01]  /*13100*/  FFMA.FTZ R32, R9, R20, R32 ;  /* 0x0000001409207223 */ /* 0x000fe20000010020 */
[----:B------:R-:W-:-:S02]  /*13110*/  HADD2.F32 R8, -RZ, R74.H0_H0 ;  /* 0x2000004aff087230 */ /* 0x000fc40000004100 */
[C---:B------:R-:W-:Y:S01]  /*13120*/  FFMA.FTZ R89, R10.reuse, R89, -R3 ;  /* 0x000000590a597223 */ /* 0x040fe20000010803 */
[----:B------:R-:W-:Y:S01]  /*13130*/  FFMA.FTZ R24, R10, R87, R24 ;  /* 0x000000570a187223 */ /* 0x000fe20000010018 */
[----:B------:R-:W-:Y:S02]  /*13140*/  HADD2.F32 R12, -RZ, R12.H1_H1 ;  /* 0x3000000cff0c7230 */ /* 0x000fe40000004100 */
[C---:B------:R-:W-:Y:S01]  /*13150*/  FMUL.FTZ R20, R15.reuse, R26 ;  /* 0x0000001a0f147220 */ /* 0x040fe20000410000 */
[----:B------:R-:W-:Y:S02]  /*13160*/  HADD2.F32 R14, -RZ, R14.H1_H1 ;  /* 0x3000000eff0e7230 */ /* 0x000fe40000004100 */
[-C--:B------:R-:W-:Y:S01]  /*13170*/  FMUL.FTZ R10, R15, R8.reuse ;  /* 0x000000080f0a7220 */ /* 0x080fe20000410000 */
[----:B------:R-:W-:Y:S02]  /*13180*/  HADD2.F32 R9, -RZ, R35.H0_H0 ;  /* 0x20000023ff097230 */ /* 0x000fe40000004100 */
[----:B------:R-:W-:Y:S01]  /*13190*/  FFMA.FTZ R20, R7, R8, -R20 ;  /* 0x0000000807147223 */ /* 0x000fe20000010814 */
[----:B------:R-:W-:-:S02]  /*131a0*/  HADD2.F32 R11, -RZ, R34.H0_H0 ;  /* 0x20000022ff0b7230 */ /* 0x000fc40000004100 */
[----:B------:R-:W-:Y:S01]  /*131b0*/  FFMA.FTZ R25, R7, R26, R10 ;  /* 0x0000001a07197223 */ /* 0x000fe2000001000a */
[----:B------:R-:W-:Y:S02]  /*131c0*/  HADD2.F32 R3, -RZ, R37.H0_H0 ;  /* 0x20000025ff037230 */ /* 0x000fe40000004100 */
[----:B------:R-:W-:Y:S01]  /*131d0*/  FMUL.FTZ R7, R12, R9 ;  /* 0x000000090c077220 */ /* 0x000fe20000410000 */
[----:B------:R-:W-:Y:S02]  /*131e0*/  HADD2.F32 R5, -RZ, R36.H0_H0 ;  /* 0x20000024ff057230 */ /* 0x000fe40000004100 */
[----:B------:R-:W-:Y:S01]  /*131f0*/  FMUL.FTZ R15, R14, R11 ;  /* 0x0000000b0e0f7220 */ /* 0x000fe20000410000 */
[----:B------:R-:W-:Y:S02]  /*13200*/  HADD2.F32 R4, -RZ, R4.H1_H1 ;  /* 0x30000004ff047230 */ /* 0x000fe40000004100 */
[----:B------:R-:W-:Y:S01]  /*13210*/  FMUL.FTZ R12, R12, R3 ;  /* 0x000000030c0c7220 */ /* 0x000fe20000410000 */
[----:B------:R-:W-:-:S02]  /*13220*/  HADD2.F32 R6, -RZ, R6.H1_H1 ;  /* 0x30000006ff067230 */ /* 0x000fc40000004100 */
[----:B------:R-:W-:Y:S01]  /*13230*/  FMUL.FTZ R14, R14, R5 ;  /* 0x000000050e0e7220 */ /* 0x000fe20000410000 */
[C---:B------:R-:W-:Y:S01]  /*13240*/  FFMA.FTZ R3, R4.reuse, R3, -R7 ;  /* 0x0000000304037223 */ /* 0x040fe20000010807 */
[----:B------:R-:W-:Y:S01]  /*13250*/  FFMA.FTZ R13, R4, R9, R12 ;  /* 0x00000009040d7223 */ /* 0x000fe2000001000c */
[C---:B------:R-:W-:Y:S01]  /*13260*/  FFMA.FTZ R10, R6.reuse, R5, -R15 ;  /* 0x00000005060a7223 */ /* 0x040fe2000001080f */
[----:B------:R-:W-:Y:S01]  /*13270*/  FFMA.FTZ R15, R6, R11, R14 ;  /* 0x0000000b060f7223 */ /* 0x000fe2000001000e */
[----:B------:R-:W-:Y:S02]  /*13280*/  F2FP.F16.F32.PACK_AB R7, R20, R89 ;  /* 0x000000591407723e */ /* 0x000fe400000000ff */
[----:B------:R-:W-:Y:S02]  /*13290*/  F2FP.F16.F32.PACK_AB R5, R28, R29 ;  /* 0x0000001d1c05723e */ /* 0x000fe400000000ff */
[----:B------:R-:W-:Y:S02]  /*132a0*/  F2FP.F16.F32.PACK_AB R4, R3, R88 ;  /* 0x000000580304723e */ /* 0x000fe400000000ff */
[----:B------:R-:W-:-:S02]  /*132b0*/  F2FP.F16.F32.PACK_AB R6, R10, R21 ;  /* 0x000000150a06723e */ /* 0x000fc400000000ff */
[----:B------:R-:W-:Y:S02]  /*132c0*/  F2FP.F16.F32.PACK_AB R11, R25, R24 ;  /* 0x00000018190b723e */ /* 0x000fe400000000ff */
[----:B------:R-:W-:Y:S01]  /*132d0*/  F2FP.F16.F32.PACK_AB R9, R30, R31 ;  /* 0x0000001f1e09723e */ /* 0x000fe200000000ff */
[----:B------:R3:W-:Y:S01]  /*132e0*/  STS.128 [R38], R4 ;  /* 0x0000000426007388 */ /* 0x0007e20000000c00 */
[----:B------:R-:W-:Y:S02]  /*132f0*/  F2FP.F16.F32.PACK_AB R8, R13, R86 ;  /* 0x000000560d08723e */ /* 0x000fe400000000ff */
[----:B------:R-:W-:-:S05]  /*13300*/  F2FP.F16.F32.PACK_AB R10, R15, R32 ;  /* 0x000000200f0a723e */ /* 0x000fca00000000ff */
[----:B------:R3:W-:Y:S02]  /*13310*/  STS.128 [R0+0x10400], R8 ;  /* 0x0104000800007388 */ /* 0x0007e40000000c00 */
.L_x_1700:
[----:B------:R-:W-:Y:S05]  /*13320*/  BSYNC B0 ;  /* 0x0000000000007941 */ /* 0x000fea0003800000 */
.L_x_1660:
[----:B------:R-:W-:Y:S01]  /*13330*/  @!PT LDS RZ, [RZ] ;  /* 0x00000000fffff984 */ /* 0x000fe20000000800 */
[----:B------:R-:W-:Y:S01]  /*13340*/  @!PT LDS RZ, [RZ] ;  /* 0x00000000fffff984 */ /* 0x000fe20000000800 */
[----:B------:R-:W-:Y:S01]  /*13350*/  @!PT LDS RZ, [RZ] ;  /* 0x00000000fffff984 */ /* 0x000fe20000000800 */
[----:B------:R-:W-:Y:S01]  /*13360*/  @!PT LDS RZ, [RZ] ;  /* 0x00000000fffff984 */ /* 0x000fe20000000800 */
[----:B------:R1:W-:Y:S06]  /*13370*/  MEMBAR.ALL.CTA ;  /* 0x0000000000007992 */ /* 0x0003ec0000008000 */
[----:B-1----:R-:W1:Y:S01]  /*13380*/  FENCE.VIEW.ASYNC.S ;  /* 0x00000000000073c6 */ /* 0x002e620000000000 */
[----:B------:R-:W-:Y:S05]  /*13390*/  WARPSYNC.ALL ;  /* 0x0000000000007948 */ /* 0x000fea0003800000 */
[----:B-1----:R-:W-:Y:S06]  /*133a0*/  BAR.SYNC.DEFER_BLOCKING 0xd, 0x100 ;  /* 0x0344000000007b1d */ /* 0x002fec0000010000 */
.L_x_1657:
[----:B01-3--:R-:W3:Y:S02]  /*133b0*/  LDL R0, [R1+0x64] ;  /* 0x0000640001007983 */ /* 0x00bee40000100800 */
[----:B---3--:R-:W-:-:S13]  /*133c0*/  R2UR UR4, R0 ;  /* 0x00000000000472ca */ /* 0x008fda00000e0000 */
[----:B------:R-:W-:-:S05]  /*133d0*/  IMAD.U32 R0, RZ, RZ, UR4 ;  /* 0x00000004ff007e24 */ /* 0x000fca000f8e00ff */
[----:B------:R-:W-:-:S13]  /*133e0*/  ISETP.NE.AND P0, PT, R0, 0x3, PT ;  /* 0x000000030000780c */ /* 0x000fda0003f05270 */
[----:B------:R-:W-:Y:S05]  /*133f0*/  @!P0 BRA `(.L_x_1735) ;  /* 0x0000000000048947 */ /* 0x000fea0003800000 */
[----:B------:R-:W-:Y:S01]  /*13400*/  BPT.TRAP 0x1 ;  /* 0x000000040000795c */ /* 0x000fe20000300000 */
.L_x_1735:
[----:B------:R-:W-:Y:S02]  /*13410*/  LEA R0, R202, R17, 0x3 ;  /* 0x00000011ca007211 */ /* 0x000fe400078e18ff */
[----:B--2---:R-:W-:-:S04]  /*13420*/  SHF.L.U32 R5, R218, 0x1f, RZ ;  /* 0x0000001fda057819 */ /* 0x004fc800000006ff */
[----:B------:R0:W1:Y:S01]  /*13430*/  SYNCS.PHASECHK.TRANS64.TRYWAIT P1, [R0+URZ+0x30830], R5 ;  /* 0x03083005000075a7 */ /* 0x000062000802017f */
[----:B------:R-:W-:Y:S05]  /*13440*/  @!P0 BRA `(.L_x_1736) ;  /* 0x0000000000048947 */ /* 0x000fea0003800000 */
[----:B------:R-:W-:Y:S01]  /*13450*/  BPT.TRAP 0x1 ;  /* 0x000000040000795c */ /* 0x000fe20000300000 */
.L_x_1736:
[----:B------:R-:W-:Y:S01]  /*13460*/  VIADD R3, R17, 0x20400 ;  /* 0x0002040011037836 */ /* 0x000fe20000000000 */
[----:B------:R-:W-:Y:S01]  /*13470*/  LOP3.LUT R6, R2, 0x10000, RZ, 0xfc, !PT ;  /* 0x0001000002067812 */ /* 0x000fe200078efcff */
[----:B------:R-:W-:-:S03]  /*13480*/  IMAD.MOV.U32 R7, RZ, RZ, 0x40000040 ;  /* 0x40000040ff077424 */ /* 0x000fc600078e00ff */
[----:B------:R-:W-:-:S04]  /*13490*/  SHF.R.U32.HI R3, RZ, 0x4, R3 ;  /* 0x00000004ff037819 */ /* 0x000fc80000011603 */
[----:B------:R-:W-:-:S04]  /*134a0*/  LOP3.LUT R3, R3, 0x3fff, RZ, 0xc0, !PT ;  /* 0x00003fff03037812 */ /* 0x000fc800078ec0ff */
[----:B------:R-:W-:-:S05]  /*134b0*/  LOP3.LUT R2, R3, 0x10000, RZ, 0xfc, !PT ;  /* 0x0001000003027812 */ /* 0x000fca00078efcff */
[----:B------:R2:W-:Y:S01]  /*134c0*/  STL [R1+0x50], R2 ;  /* 0x0000500201007387 */ /* 0x0005e20000100800 */
[----:B-1----:R-:W-:Y:S05]  /*134d0*/  @P1 BRA `(.L_x_1737) ;  /* 0x0000000000081947 */ /* 0x002fea0003800000 */
[----:B------:R-:W1:Y:S02]  /*134e0*/  SYNCS.PHASECHK.TRANS64.TRYWAIT P1, [R0+URZ+0x30830], R5 ;  /* 0x03083005000075a7 */ /* 0x000e64000802017f */
[----:B-1----:R-:W-:Y:S05]  /*134f0*/  @!P1 BRA `(.L_x_1738) ;  /* 0x000001a400349947 */ /* 0x002fea0003800000 */
.L_x_1737:
[----:B--2---:R-:W2:Y:S01]  /*13500*/  LDL R2, [R1+0x50] ;  /* 0x0000500001027983 */ /* 0x004ea20000100800 */
[----:B------:R-:W-:Y:S01]  /*13510*/  IMAD.MOV.U32 R3, RZ, RZ, 0x40000040 ;  /* 0x40000040ff037424 */ /* 0x000fe200078e00ff */
[----:B------:R-:W-:Y:S05]  /*13520*/  WARPSYNC.ALL ;  /* 0x0000000000007948 */ /* 0x000fea0003800000 */
[C---:B------:R-:W-:Y:S01]  /*13530*/  R2UR UR4, R6.reuse ;  /* 0x00000000060472ca */ /* 0x040fe200000e0000 */
[----:B----45:R-:W-:Y:S01]  /*13540*/  WARPGROUP.ARRIVE ;  /* 0x00000000000079c5 */ /* 0x030fe20000000000 */
[----:B------:R-:W-:Y:S01]  /*13550*/  R2UR UR5, R7 ;  /* 0x00000000070572ca */ /* 0x000fe200000e0000 */
[----:B------:R-:W-:Y:S01]  /*13560*/  VIADD R62, R6, 0x2 ;  /* 0x00000002063e7836 */ /* 0x000fe20000000000 */
[----:B------:R-:W-:Y:S01]  /*13570*/  R2UR UR7, R3 ;  /* 0x00000000030772ca */ /* 0x000fe200000e0000 */
[----:B------:R-:W-:-:S02]  /*13580*/  IMAD.MOV.U32 R63, RZ, RZ, 0x40000040 ;  /* 0x40000040ff3f7424 */ /* 0x000fc400078e00ff */
[----:B01----:R-:W-:Y:S02]  /*13590*/  IMAD.MOV.U32 R5, RZ, RZ, 0x40000040 ;  /* 0x40000040ff057424 */ /* 0x003fe400078e00ff */
[C---:B------:R-:W-:Y:S01]  /*135a0*/  VIADD R60, R6.reuse, 0x4 ;  /* 0x00000004063c7836 */ /* 0x040fe20000000000 */
[----:B------:R0:W-:Y:S01]  /*135b0*/  STL.64 [R1+0x40], R62 ;  /* 0x0000403e01007387 */ /* 0x0001e20000100a00 */
[----:B------:R-:W-:Y:S02]  /*135c0*/  IMAD.MOV.U32 R61, RZ, RZ, 0x40000040 ;  /* 0x40000040ff3d7424 */ /* 0x000fe400078e00ff */
[C---:B------:R-:W-:Y:S02]  /*135d0*/  VIADD R58, R6.reuse, 0x6 ;  /* 0x00000006063a7836 */ /* 0x040fe40000000000 */
[----:B------:R-:W-:Y:S01]  /*135e0*/  IMAD.MOV.U32 R59, RZ, RZ, 0x40000040 ;  /* 0x40000040ff3b7424 */ /* 0x000fe200078e00ff */
[----:B------:R0:W-:Y:S01]  /*135f0*/  STL.64 [R1+0x38], R60 ;  /* 0x0000383c01007387 */ /* 0x0001e20000100a00 */
[----:B------:R-:W-:-:S02]  /*13600*/  VIADD R56, R6, 0x400 ;  /* 0x0000040006387836 */ /* 0x000fc40000000000 */
[----:B------:R-:W-:Y:S01]  /*13610*/  IMAD.MOV.U32 R57, RZ, RZ, 0x40000040 ;  /* 0x40000040ff397424 */ /* 0x000fe200078e00ff */
[----:B------:R0:W-:Y:S01]  /*13620*/  STL.64 [R1+0x28], R58 ;  /* 0x0000283a01007387 */ /* 0x0001e20000100a00 */
[C---:B------:R-:W-:Y:S02]  /*13630*/  VIADD R8, R6.reuse, 0x402 ;  /* 0x0000040206087836 */ /* 0x040fe40000000000 */
[----:B------:R-:W-:Y:S01]  /*13640*/  IMAD.MOV.U32 R9, RZ, RZ, 0x40000040 ;  /* 0x40000040ff097424 */ /* 0x000fe200078e00ff */
[----:B------:R0:W-:Y:S01]  /*13650*/  STL.64 [R1+0x20], R56 ;  /* 0x0000203801007387 */ /* 0x0001e20000100a00 */
[C---:B------:R-:W-:Y:S02]  /*13660*/  VIADD R216, R6.reuse, 0x404 ;  /* 0x0000040406d87836 */ /* 0x040fe40000000000 */
[----:B------:R-:W-:Y:S01]  /*13670*/  IMAD.MOV.U32 R217, RZ, RZ, 0x40000040 ;  /* 0x40000040ffd97424 */ /* 0x000fe200078e00ff */
[----:B------:R0:W-:Y:S01]  /*13680*/  STL.64 [R1+0x18], R8 ;  /* 0x0000180801007387 */ /* 0x0001e20000100a00 */
[----:B------:R-:W-:-:S02]  /*13690*/  VIADD R214, R6, 0x406 ;  /* 0x0000040606d67836 */ /* 0x000fc40000000000 */
[----:B------:R-:W-:Y:S02]  /*136a0*/  IMAD.MOV.U32 R215, RZ, RZ, 0x40000040 ;  /* 0x40000040ffd77424 */ /* 0x000fe400078e00ff */
[C---:B------:R-:W-:Y:S02]  /*136b0*/  VIADD R212, R6.reuse, 0x800 ;  /* 0x0000080006d47836 */ /* 0x040fe40000000000 */
[----:B------:R-:W-:Y:S02]  /*136c0*/  IMAD.MOV.U32 R213, RZ, RZ, 0x40000040 ;  /* 0x40000040ffd57424 */ /* 0x000fe400078e00ff */
[C---:B------:R-:W-:Y:S02]  /*136d0*/  VIADD R210, R6.reuse, 0x802 ;  /* 0x0000080206d27836 */ /* 0x040fe40000000000 */
[----:B------:R-:W-:Y:S02]  /*136e0*/  IMAD.MOV.U32 R211, RZ, RZ, 0x40000040 ;  /* 0x40000040ffd37424 */ /* 0x000fe400078e00ff */
        /* <DEDUP_REMOVED lines=10> */
[----:B------:R-:W-:Y:S02]  /*13790*/  VIADD R10, R6, 0xc06 ;  /* 0x00000c06060a7836 */ /* 0x000fe40000000000 */
[----:B------:R-:W-:Y:S02]  /*137a0*/  IMAD.MOV.U32 R11, RZ, RZ, 0x40000040 ;  /* 0x40000040ff0b7424 */ /* 0x000fe400078e00ff */
[----:B------:R-:W-:-:S02]  /*137b0*/  IMAD.MOV.U32 R3, RZ, RZ, 0x40000040 ;  /* 0x40000040ff037424 */ /* 0x000fc400078e00ff */
[----:B--2---:R-:W-:-:S05]  /*137c0*/  IMAD R2, R202, 0x800, R2 ;  /* 0x00000800ca027824 */ /* 0x004fca00078e0202 */
[C---:B------:R-:W-:Y:S02]  /*137d0*/  R2UR UR6, R2.reuse ;  /* 0x00000000020672ca */ /* 0x040fe400000e0000 */
[----:B------:R-:W-:-:S11]  /*137e0*/  IADD3 R4, R2, 0x2, RZ ;  /* 0x0000000202047810 */ /* 0x000fd60007ffe0ff */
[----:B------:R-:W-:Y:S01]  /*137f0*/  HGMMA.64x64x16.F32 R24, gdesc[UR4], RZ, !UPT, gsb0 ;  /* 0x00e00000041879f0 */ /* 0x000fe2000c0008ff */
[----:B------:R-:W-:Y:S02]  /*13800*/  R2UR UR4, R62 ;  /* 0x000000003e0472ca */ /* 0x000fe400000e0000 */
[----:B------:R-:W-:Y:S02]  /*13810*/  R2UR UR5, R63 ;  /* 0x000000003f0572ca */ /* 0x000fe400000e0000 */
[----:B------:R-:W-:Y:S01]  /*13820*/  R2UR UR6, R4 ;  /* 0x00000000040672ca */ /* 0x000fe200000e0000 */
[----:B------:R-:W-:Y:S01]  /*13830*/  VIADD R4, R2, 0x4 ;  /* 0x0000000402047836 */ /* 0x000fe20000000000 */
[----:B------:R-:W-:Y:S02]  /*13840*/  R2UR UR7, R5 ;  /* 0x00000000050772ca */ /* 0x000fe400000e0000 */
[----:B------:R-:W-:Y:S01]  /*13850*/  MOV R5, 0x40000040 ;  /* 0x4000004000057802 */ /* 0x000fe20000000f00 */
[----:B------:R-:W-:-:S02]  /*13860*/  WARPGROUP.DEPBAR.LE gsb0, 0x0 ;  /* 0x00008000000079c5 */ /* 0x000fc40000010000 */
[----:B------:R-:W-:-:S08]  /*13870*/  WARPGROUP.ARRIVE ;  /* 0x00000000000079c5 */ /* 0x000fd00000000000 */
[----:B------:R-:W-:Y:S01]  /*13880*/  HGMMA.64x64x16.F32 R24, gdesc[UR4], R24, gsb0 ;  /* 0x00e00000041879f0 */ /* 0x000fe20008000818 */
[----:B------:R-:W-:Y:S02]  /*13890*/  R2UR UR4, R60 ;  /* 0x000000003c0472ca */ /* 0x000fe400000e0000 */
[----:B------:R-:W-:Y:S02]  /*138a0*/  R2UR UR5, R61 ;  /* 0x000000003d0572ca */ /* 0x000fe400000e0000 */
[----:B------:R-:W-:Y:S01]  /*138b0*/  R2UR UR6, R4 ;  /* 0x00000000040672ca */ /* 0x000fe200000e0000 */
[----:B------:R-:W-:Y:S01]  /*138c0*/  VIADD R4, R2, 0x6 ;  /* 0x0000000602047836 */ /* 0x000fe20000000000 */
[----:B------:R-:W-:Y:S01]  /*138d0*/  R2UR UR7, R5 ;  /* 0x00000000050772ca */ /* 0x000fe200000e0000 */
[----:B------:R-:W-:Y:S01]  /*138e0*/  IMAD.MOV.U32 R5, RZ, RZ, 0x40000040 ;  /* 0x40000040ff057424 */ /* 0x000fe200078e00ff */
[----:B------:R-:W-:Y:S02]  /*138f0*/  WARPGROUP.DEPBAR.LE gsb0, 0x0 ;  /* 0x00008000000079c5 */ /* 0x000fe40000010000 */
[----:B------:R-:W-:-:S09]  /*13900*/  WARPGROUP.ARRIVE ;  /* 0x00000000000079c5 */ /* 0x000fd20000000000 */
[----:B------:R-:W-:Y:S01]  /*13910*/  HGMMA.64x64x16.F32 R24, gdesc[UR4], R24, gsb0 ;  /* 0x00e00000041879f0 */ /* 0x000fe20008000818 */
[----:B------:R-:W-:Y:S02]  /*13920*/  R2UR UR4, R58 ;  /* 0x000000003a0472ca */ /* 0x000fe400000e0000 */
[----:B------:R-:W-:Y:S02]  /*13930*/  R2UR UR5, R59 ;  /* 0x000000003b0572ca */ /* 0x000fe400000e0000 */
[----:B------:R-:W-:Y:S02]  /*13940*/  R2UR UR6, R4 ;  /* 0x00000000040672ca */ /* 0x000fe400000e0000 */
[----:B------:R-:W-:Y:S01]  /*13950*/  R2UR UR7, R5 ;  /* 0x00000000050772ca */ /* 0x000fe200000e0000 */
[----:B------:R-:W-:Y:S01]  /*13960*/  IMAD.MOV.U32 R5, RZ, RZ, 0x40000040 ;  /* 0x40000040ff057424 */ /* 0x000fe200078e00ff */
[----:B------:R-:W-:Y:S01]  /*13970*/  IADD3 R4, R2, 0x200, RZ ;  /* 0x0000020002047810 */ /* 0x000fe20007ffe0ff */
[----:B------:R-:W-:-:S02]  /*13980*/  WARPGROUP.DEPBAR.LE gsb0, 0x0 ;  /* 0x00008000000079c5 */ /* 0x000fc40000010000 */
[----:B------:R-:W-:-:S08]  /*13990*/  WARPGROUP.ARRIVE ;  /* 0x00000000000079c5 */ /* 0x000fd00000000000 */
[----:B------:R-:W-:Y:S01]  /*139a0*/  HGMMA.64x64x16.F32 R24, gdesc[UR4], R24, gsb0 ;  /* 0x00e00000041879f0 */ /* 0x000fe20008000818 */
        /* <DEDUP_REMOVED lines=84> */
[C---:B------:R-:W-:Y:S01]  /*13ef0*/  VIADD R4, R2.reuse, 0x604 ;  /* 0x0000060402047836 */ /* 0x040fe20000000000 */
[----:B------:R-:W-:Y:S01]  /*13f00*/  R2UR UR7, R5 ;  /* 0x00000000050772ca */ /* 0x000fe200000e0000 */
[----:B------:R-:W-:Y:S01]  /*13f10*/  VIADD R2, R2, 0x606 ;  /* 0x0000060602027836 */ /* 0x000fe20000000000 */
[----:B------:R-:W-:Y:S01]  /*13f20*/  MOV R5, 0x40000040 ;  /* 0x4000004000057802 */ /* 0x000fe20000000f00 */
[----:B------:R-:W-:-:S02]  /*13f30*/  WARPGROUP.DEPBAR.LE gsb0, 0x0 ;  /* 0x00008000000079c5 */ /* 0x000fc40000010000 */
[----:B------:R-:W-:-:S08]  /*13f40*/  WARPGROUP.ARRIVE ;  /* 0x00000000000079c5 */ /* 0x000fd00000000000 */
[----:B------:R-:W-:Y:S01]  /*13f50*/  HGMMA.64x64x16.F32 R24, gdesc[UR4], R24, gsb0 ;  /* 0x00e00000041879f0 */ /* 0x000fe20008000818 */
[----:B------:R-:W-:Y:S02]  /*13f60*/  R2UR UR4, R12 ;  /* 0x000000000c0472ca */ /* 0x000fe400000e0000 */
[----:B------:R-:W-:Y:S02]  /*13f70*/  R2UR UR5, R13 ;  /* 0x000000000d0572ca */ /* 0x000fe400000e0000 */
[----:B------:R-:W-:Y:S02]  /*13f80*/  R2UR UR6, R4 ;  /* 0x00000000040672ca */ /* 0x000fe400000e0000 */
[----:B------:R-:W-:Y:S01]  /*13f90*/  R2UR UR7, R5 ;  /* 0x00000000050772ca */ /* 0x000fe200000e0000 */
[----:B------:R-:W-:Y:S02]  /*13fa0*/  WARPGROUP.DEPBAR.LE gsb0, 0x0 ;  /* 0x00008000000079c5 */ /* 0x000fe40000010000 */
[----:B------:R-:W-:-:S10]  /*13fb0*/  WARPGROUP.ARRIVE ;  /* 0x00000000000079c5 */ /* 0x000fd40000000000 */
[----:B------:R-:W-:Y:S01]  /*13fc0*/  HGMMA.64x64x16.F32 R24, gdesc[UR4], R24, gsb0 ;  /* 0x00e00000041879f0 */ /* 0x000fe20008000818 */
[----:B------:R-:W-:Y:S02]  /*13fd0*/  R2UR UR4, R10 ;  /* 0x000000000a0472ca */ /* 0x000fe400000e0000 */
[----:B------:R-:W-:Y:S02]  /*13fe0*/  R2UR UR5, R11 ;  /* 0x000000000b0572ca */ /* 0x000fe400000e0000 */
[----:B------:R-:W-:Y:S02]  /*13ff0*/  R2UR UR6, R2 ;  /* 0x00000000020672ca */ /* 0x000fe400000e0000 */
[----:B------:R-:W-:Y:S01]  /*14000*/  R2UR UR7, R3 ;  /* 0x00000000030772ca */ /* 0x000fe200000e0000 */
[----:B------:R-:W-:Y:S02]  /*14010*/  WARPGROUP.DEPBAR.LE gsb0, 0x0 ;  /* 0x00008000000079c5 */ /* 0x000fe40000010000 */
[----:B------:R-:W-:-:S10]  /*14020*/  WARPGROUP.ARRIVE ;  /* 0x00000000000079c5 */ /* 0x000fd40000000000 */
[----:B------:R-:W-:Y:S03]  /*14030*/  HGMMA.64x64x16.F32 R24, gdesc[UR4], R24, gsb0 ;  /* 0x00e00000041879f0 */ /* 0x000fe60008000818 */
[----:B------:R-:W-:Y:S02]  /*14040*/  WARPGROUP.DEPBAR.LE gsb0, 0x0 ;  /* 0x00008000000079c5 */ /* 0x000fe40000010000 */
[----:B0-----:R-:W-:Y:S05]  /*14050*/  @!P0 BRA `(.L_x_1739) ;  /* 0x0000000000048947 */ /* 0x001fea0003800000 */
[----:B------:R-:W-:Y:S01]  /*14060*/  BPT.TRAP 0x1 ;  /* 0x000000040000795c */ /* 0x000fe20000300000 */
.L_x_1739:
[----:B------:R-:W2:Y:S01]  /*14070*/  LDL R2, [R1+0x74] ;  /* 0x0000740001027983 */ /* 0x000ea20000100800 */
[----:B------:R-:W0:Y:S03]  /*14080*/  LDC R76, c[0x0][0x448] ;  /* 0x00011200ff4c7b82 */ /* 0x000e260000000800 */
[----:B------:R-:W2:Y:S04]  /*14090*/  LDL R74, [R1+0x58] ;  /* 0x00005800014a7983 */ /* 0x000ea80000100800 */
[----:B------:R-:W3:Y:S01]  /*140a0*/  LDL R8, [R1+0x8] ;  /* 0x0000080001087983 */ /* 0x000ee20000100800 */
[----:B------:R-:W1:Y:S01]  /*140b0*/  LDC.64 R56, c[0x0][0x9e0] ;  /* 0x00027800ff387b82 */ /* 0x000e620000000a00 */
[----:B------:R-:W-:Y:S01]  /*140c0*/  IADD3 R0, R0, 0x30840, RZ ;  /* 0x0003084000007810 */ /* 0x000fe20007ffe0ff */
[----:B------:R-:W-:Y:S01]  /*140d0*/  IMAD.MOV.U32 R64, RZ, RZ, -0x40 ;  /* 0xffffffc0ff407424 */ /* 0x000fe200078e00ff */
[----:B------:R-:W-:Y:S01]  /*140e0*/  LOP3.LUT R16, R16, 0xffffffbf, RZ, 0xc0, !PT ;  /* 0xffffffbf10107812 */ /* 0x000fe200078ec0ff */
[----:B------:R-:W-:Y:S01]  /*140f0*/  ULDC UR4, c[0x0][0x9dc] ;  /* 0x0002770000047ab9 */ /* 0x000fe20000000800 */
[----:B0-----:R-:W-:-:S13]  /*14100*/  ISETP.NE.AND P1, PT, R76, 0x1, PT ;  /* 0x000000014c00780c */ /* 0x001fda0003f25270 */
[----:B------:R-:W0:Y:S08]  /*14110*/  @P1 LDC R3, c[0x0][0x44c] ;  /* 0x00011300ff031b82 */ /* 0x000e300000000800 */
[----:B------:R-:W4:Y:S01]  /*14120*/  @P1 LDC R5, c[0x0][0x450] ;  /* 0x00011400ff051b82 */ /* 0x000f220000000800 */
[----:B------:R-:W-:Y:S01]  /*14130*/  IMAD R64, R93, R64, 0x40 ;  /* 0x000000405d407424 */ /* 0x000fe200078e0240 */
[----:B------:R-:W-:Y:S01]  /*14140*/  @P1 LOP3.LUT R16, R16, 0x40, RZ, 0xfc, !PT ;  /* 0x0000004010101812 */ /* 0x000fe200078efcff */
[----:B------:R-:W-:-:S03]  /*14150*/  IMAD.U32 R223, RZ, RZ, UR4 ;  /* 0x00000004ffdf7e24 */ /* 0x000fc6000f8e00ff */
[----:B------:R-:W-:Y:S02]  /*14160*/  IADD3 R58, -R225, R220, R64 ;  /* 0x000000dce13a7210 */ /* 0x000fe40007ffe140 */
[----:B------:R-:W-:Y:S01]  /*14170*/  LOP3.LUT R16, R16, 0xffffffdf, RZ, 0xc0, !PT ;  /* 0xffffffdf10107812 */ /* 0x000fe200078ec0ff */
[----:B--2---:R-:W-:-:S04]  /*14180*/  IMAD.IADD R4, R2, 0x1, R74 ;  /* 0x0000000102047824 */ /* 0x004fc800078e024a */
[----:B0-----:R-:W-:-:S05]  /*14190*/  @P1 IMAD.HI.U32 R2, R4, R3, RZ ;  /* 0x0000000304021227 */ /* 0x001fca00078e00ff */
[----:B----4-:R-:W-:-:S05]  /*141a0*/  @P1 SHF.R.U32.HI R4, RZ, R5, R2 ;  /* 0x00000005ff041219 */ /* 0x010fca0000011602 */
[----:B------:R-:W0:Y:S01]  /*141b0*/  SHFL.IDX PT, R9, R4, RZ, 0x1c1f ;  /* 0x001c1fff04097589 */ /* 0x000e2200000e0000 */
[----:B---3--:R-:W-:Y:S02]  /*141c0*/  PRMT R0, R8, 0x654, R0 ;  /* 0x0000065408007816 */ /* 0x008fe40000000000 */
[----:B-1----:R-:W-:Y:S02]  /*141d0*/  ISETP.GE.AND P1, PT, R57, 0x1, PT ;  /* 0x000000013900780c */ /* 0x002fe40003f26270 */
[----:B------:R1:W-:Y:S01]  /*141e0*/  SYNCS.ARRIVE.TRANS64.RED.A1T0 RZ, [R0+URZ], RZ ;  /* 0x000000ff00ff79a7 */ /* 0x0003e2000810043f */
[----:B------:R-:W-:Y:S02]  /*141f0*/  LOP3.LUT R8, RZ, R223, RZ, 0x33, !PT ;  /* 0x000000dfff087212 */ /* 0x000fe400078e33ff */
[----:B-1----:R-:W-:-:S04]  /*14200*/  IADD3 R0, -R225, 0x1, R64 ;  /* 0x00000001e1007810 */ /* 0x002fc80007ffe140 */
[----:B------:R-:W-:-:S05]  /*14210*/  IADD3 R5, -R219, R0, R220 ;  /* 0x00000000db057210 */ /* 0x000fca0007ffe1dc */
[C---:B------:R-:W-:Y:S02]  /*14220*/  IMAD.IADD R8, R5.reuse, 0x1, R8 ;  /* 0x0000000105087824 */ /* 0x040fe400078e0208 */
[----:B------:R-:W-:Y:S01]  /*14230*/  IMAD.IADD R5, R5, 0x1, R56 ;  /* 0x0000000105057824 */ /* 0x000fe200078e0238 */
[----:B------:R-:W-:Y:S01]  /*14240*/  @P1 LOP3.LUT R16, R16, 0x20, RZ, 0xfc, !PT ;  /* 0x0000002010101812 */ /* 0x000fe200078efcff */
[----:B0-----:R-:W-:Y:S01]  /*14250*/  IMAD.IADD R62, R8, 0x1, R9 ;  /* 0x00000001083e7824 */ /* 0x001fe200078e0209 */
[----:B------:R-:W-:Y:S02]  /*14260*/  LEA R0, R93, 0xffffffc0, 0x6 ;  /* 0xffffffc05d007811 */ /* 0x000fe400078e30ff */
[----:B------:R-:W-:Y:S01]  /*14270*/  VIADDMNMX R60, R9, R5, R58, PT ;  /* 0x00000005093c7246 */ /* 0x000fe2000380013a */
[----:B------:R-:W-:Y:S06]  /*14280*/  @!P1 BRA `(.L_x_1740) ;  /* 0x0000000000509947 */ /* 0x000fec0003800000 */
[----:B------:R-:W-:Y:S01]  /*14290*/  IADD3 R9, -R219, R220, R9 ;  /* 0x000000dcdb097210 */ /* 0x000fe20007ffe109 */
[----:B------:R-:W-:Y:S03]  /*142a0*/  BSSY B0, `(.L_x_1741) ;  /* 0x000000e000007945 */ /* 0x000fe60003800000 */
        /* <DEDUP_REMOVED lines=9> */
.L_x_1742:
[----:B------:R-:W-:-:S13]  /*14340*/  ISETP.NE.AND P1, PT, R57, 0x1, PT ;  /* 0x000000013900780c */ /* 0x000fda0003f25270 */
[----:B------:R-:W0:Y:S02]  /*14350*/  @P1 LDC.64 R2, c[0x0][0x9e8] ;  /* 0x00027a00ff021b82 */ /* 0x000e240000000a00 */
[----:B0-----:R-:W-:-:S05]  /*14360*/  @P1 IMAD.HI.U32 R2, R9, R2, RZ ;  /* 0x0000000209021227 */ /* 0x001fca00078e00ff */
[----:B------:R-:W-:-:S07]  /*14370*/  @P1 SHF.R.U32.HI R9, RZ, R3, R2 ;  /* 0x00000003ff091219 */ /* 0x000fce0000011602 */
.L_x_1743:
[----:B------:R-:W-:Y:S05]  /*14380*/  BSYNC B0 ;  /* 0x0000000000007941 */ /* 0x000fea0003800000 */
.L_x_1741:
[----:B------:R-:W-:-:S05]  /*14390*/  IMAD R2, R9, R57, -R0 ;  /* 0x0000003909027224 */ /* 0x000fca00078e0a00 */
[----:B------:R-:W-:-:S04]  /*143a0*/  IADD3 R3, -R225, R2, RZ ;  /* 0x00000002e1037210 */ /* 0x000fc80007ffe1ff */
[----:B------:R-:W-:Y:S02]  /*143b0*/  VIMNMX R62, R62, R3, !PT ;  /* 0x000000033e3e7248 */ /* 0x000fe40007fe0100 */
[----:B------:R-:W-:-:S07]  /*143c0*/  VIADDMNMX R60, R3, R57, R60, PT ;  /* 0x00000039033c7246 */ /* 0x000fce000380013c */
.L_x_1740:
        /* <DEDUP_REMOVED lines=10> */
[----:B------:R-:W-:Y:S02]  /*14470*/  FSEL R25, R25, -INF , !P4 ;  /* 0xff80000019197808 */ /* 0x000fe40006000000 */
[----:B------:R-:W-:Y:S02]  /*14480*/  ISETP.LT.OR P3, PT, R60, 0xa, P3 ;  /* 0x0000000a3c00780c */ /* 0x000fe40001f61670 */
[----:B------:R-:W-:-:S02]  /*14490*/  ISETP.GE.AND P4, PT, R64, 0x11, PT ;  /* 0x000000114000780c */ /* 0x000fc40003f86270 */
[----:B------:R-:W-:Y:S01]  /*144a0*/  FSEL R29, R29, -INF , !P3 ;  /* 0xff8000001d1d7808 */ /* 0x000fe20005800000 */
[----:B0-----:R-:W-:Y:S01]  /*144b0*/  IMAD.IADD R8, R8, 0x1, R3 ;  /* 0x0000000108087824 */ /* 0x001fe200078e0203 */
        /* <DEDUP_REMOVED lines=48> */
[C---:B------:R-:W-:Y:S02]  /*147c0*/  ISETP.GE.AND P6, PT, R64.reuse, 0x1, PT ;  /* 0x000000014000780c */ /* 0x040fe40003fc6270 */
[----:B------:R-:W-:Y:S02]  /*147d0*/  FSEL R69, R49, -INF , !P3 ;  /* 0xff80000031457808 */ /* 0x000fe40005800000 */
[----:B------:R-:W-:Y:S02]  /*147e0*/  ISETP.GE.AND P3, PT, R64, 0x39, PT ;  /* 0x000000394000780c */ /* 0x000fe40003f66270 */
[----:B------:R-:W-:Y:S02]  /*147f0*/  P2R R70, PR, RZ, 0x20 ;  /* 0x00000020ff467803 */ /* 0x000fe40000000000 */
[----:B------:R-:W-:-:S02]  /*14800*/  ISETP.GT.AND P4, PT, R62, 0x38, !P3 ;  /* 0x000000383e00780c */ /* 0x000fc40005f84270 */
[----:B------:R-:W-:Y:S02]  /*14810*/  ISETP.GE.AND P5, PT, R64, 0x3a, PT ;  /* 0x0000003a4000780c */ /* 0x000fe40003fa6270 */
[----:B------:R-:W-:Y:S02]  /*14820*/  ISETP.LT.OR P4, PT, R60, 0x39, P4 ;  /* 0x000000393c00780c */ /* 0x000fe40002781670 */
[----:B------:R-:W-:Y:S02]  /*14830*/  VIADDMNMX R58, R3, R5, R58, PT ;  /* 0x00000005033a7246 */ /* 0x000fe4000380013a */
[----:B------:R-:W-:Y:S02]  /*14840*/  FSEL R49, R52, -INF , !P4 ;  /* 0xff80000034317808 */ /* 0x000fe40006000000 */
[----:B------:R-:W-:-:S04]  /*14850*/  ISETP.GT.AND P4, PT, R62, RZ, !P6 ;  /* 0x000000ff3e00720c */ /* 0x000fc80007784270 */
[----:B------:R-:W-:-:S04]  /*14860*/  ISETP.LT.OR P4, PT, R60, 0x1, P4 ;  /* 0x000000013c00780c */ /* 0x000fc80002781670 */
[----:B------:R-:W-:Y:S02]  /*14870*/  FSEL R24, R24, -INF , !P4 ;  /* 0xff80000018187808 */ /* 0x000fe40006000000 */
[----:B------:R-:W-:-:S04]  /*14880*/  ISETP.GT.AND P4, PT, R62, 0x39, !P5 ;  /* 0x000000393e00780c */ /* 0x000fc80006f84270 */
[----:B------:R-:W-:-:S04]  /*14890*/  ISETP.LT.OR P4, PT, R60, 0x3a, P4 ;  /* 0x0000003a3c00780c */ /* 0x000fc80002781670 */
[----:B------:R-:W-:Y:S02]  /*148a0*/  FSEL R53, R53, -INF , !P4 ;  /* 0xff80000035357808 */ /* 0x000fe40006000000 */
[----:B------:R-:W-:-:S13]  /*148b0*/  ISETP.GE.AND P4, PT, R57, 0x1, PT ;  /* 0x000000013900780c */ /* 0x000fda0003f86270 */
[----:B------:R-:W-:Y:S05]  /*148c0*/  @!P4 BRA `(.L_x_1744) ;  /* 0x000000000050c947 */ /* 0x000fea0003800000 */
        /* <DEDUP_REMOVED lines=11> */
.L_x_1746:
[----:B------:R-:W-:-:S13]  /*14980*/  ISETP.NE.AND P4, PT, R57, 0x1, PT ;  /* 0x000000013900780c */ /* 0x000fda0003f85270 */
[----:B------:R-:W0:Y:S02]  /*14990*/  @P4 LDC.64 R2, c[0x0][0x9e8] ;  /* 0x00027a00ff024b82 */ /* 0x000e240000000a00 */
[----:B0-----:R-:W-:-:S05]  /*149a0*/  @P4 IMAD.HI.U32 R2, R5, R2, RZ ;  /* 0x0000000205024227 */ /* 0x001fca00078e00ff */
[----:B------:R-:W-:-:S07]  /*149b0*/  @P4 SHF.R.U32.HI R5, RZ, R3, R2 ;  /* 0x00000003ff054219 */ /* 0x000fce0000011602 */
.L_x_1747:
[----:B------:R-:W-:Y:S05]  /*149c0*/  BSYNC B0 ;  /* 0x0000000000007941 */ /* 0x000fea0003800000 */
.L_x_1745:
[----:B------:R-:W-:-:S04]  /*149d0*/  IMAD R0, R5, R57, -R0 ;  /* 0x0000003905007224 */ /* 0x000fc800078e0a00 */
[----:B------:R-:W-:-:S05]  /*149e0*/  IMAD.IADD R3, R0, 0x1, -R225 ;  /* 0x0000000100037824 */ /* 0x000fca00078e0ae1 */
[----:B------:R-:W-:Y:S02]  /*149f0*/  VIMNMX R8, R8, R3, !PT ;  /* 0x0000000308087248 */ /* 0x000fe40007fe0100 */
[----:B------:R-:W-:-:S07]  /*14a00*/  VIADDMNMX R58, R3, R57, R58, PT ;  /* 0x00000039033a7246 */ /* 0x000fce000380013a */
.L_x_1744:
[----:B------:R-:W-:Y:S01]  /*14a10*/  FMNMX.FTZ R0, R24, R25, !PT ;  /* 0x0000001918007209 */ /* 0x000fe20007810000 */
[----:B------:R-:W-:Y:S01]  /*14a20*/  ULDC UR4, c[0x0][0x988] ;  /* 0x0002620000047ab9 */ /* 0x000fe20000000800 */
[----:B------:R-:W-:Y:S01]  /*14a30*/  ISETP.GT.AND P1, PT, R8, 0x1, !P1 ;  /* 0x000000010800780c */ /* 0x000fe20004f24270 */
[----:B------:R-:W-:Y:S01]  /*14a40*/  IMAD.U32 R2, RZ, RZ, UR4 ;  /* 0x00000004ff027e24 */ /* 0x000fe2000f8e00ff */
        /* <DEDUP_REMOVED lines=13> */
[C---:B------:R-:W-:Y:S02]  /*14b20*/  ISETP.GT.AND P2, PT, R8.reuse, 0x8, !P2 ;  /* 0x000000080800780c */ /* 0x040fe40005744270 */
[----:B------:R-:W-:Y:S02]  /*14b30*/  ISETP.GT.AND P1, PT, R8, 0x10, !P1 ;  /* 0x000000100800780c */ /* 0x000fe40004f24270 */
[----:B------:R-:W-:-:S02]  /*14b40*/  FMNMX.FTZ R0, R63, R0, !PT ;  /* 0x000000003f007209 */ /* 0x000fc40007810000 */
[C---:B------:R-:W-:Y:S02]  /*14b50*/  ISETP.LT.OR P2, PT, R58.reuse, 0x9, P2 ;  /* 0x000000093a00780c */ /* 0x040fe40001741670 */
[----:B------:R-:W-:Y:S02]  /*14b60*/  ISETP.LT.OR P1, PT, R58, 0x11, P1 ;  /* 0x000000113a00780c */ /* 0x000fe40000f21670 */
[----:B------:R-:W-:Y:S02]  /*14b70*/  FMNMX.FTZ R0, R41, R0, !PT ;  /* 0x0000000029007209 */ /* 0x000fe40007810000 */
[----:B------:R-:W-:Y:S02]  /*14b80*/  FSEL R3, R30, -INF , !P2 ;  /* 0xff8000001e037808 */ /* 0x000fe40005000000 */
[----:B------:R-:W-:Y:S02]  /*14b90*/  ISETP.NE.AND P2, PT, R71, RZ, PT ;  /* 0x000000ff4700720c */ /* 0x000fe40003f45270 */
[----:B------:R-:W-:-:S02]  /*14ba0*/  FSEL R71, R34, -INF , !P1 ;  /* 0xff80000022477808 */ /* 0x000fc40004800000 */
[----:B------:R-:W-:Y:S02]  /*14bb0*/  FMNMX.FTZ R0, R65, R0, !PT ;  /* 0x0000000041007209 */ /* 0x000fe40007810000 */
        /* <DEDUP_REMOVED lines=12> */
[----:B------:R-:W-:Y:S01]  /*14c80*/  ISETP.GT.AND P6, PT, R8, RZ, !P6 ;  /* 0x000000ff0800720c */ /* 0x000fe200077c4270 */
[----:B------:R-:W0:Y:S01]  /*14c90*/  SHFL.BFLY PT, R5, R28, 0x2, 0x1f ;  /* 0x0c401f001c057f89 */ /* 0x000e2200000e0000 */
[----:B------:R-:W-:Y:S02]  /*14ca0*/  FSEL R73, R38, -INF , !P1 ;  /* 0xff80000026497808 */ /* 0x000fe40004800000 */
[----:B------:R-:W-:Y:S02]  /*14cb0*/  ISETP.NE.AND P1, PT, R36, RZ, PT ;  /* 0x000000ff2400720c */ /* 0x000fe40003f25270 */
[----:B------:R-:W-:Y:S02]  /*14cc0*/  ISETP.LT.OR P6, PT, R58, 0x1, P6 ;  /* 0x000000013a00780c */ /* 0x000fe400037c1670 */
[----:B------:R-:W-:-:S02]  /*14cd0*/  ISETP.GT.AND P1, PT, R8, 0x19, !P1 ;  /* 0x000000190800780c */ /* 0x000fc40004f24270 */
[----:B------:R-:W-:Y:S02]  /*14ce0*/  FSEL R26, R26, -INF , !P6 ;  /* 0xff8000001a1a7808 */ /* 0x000fe40007000000 */
[----:B------:R-:W-:Y:S02]  /*14cf0*/  ISETP.LT.OR P1, PT, R58, 0x1a, P1 ;  /* 0x0000001a3a00780c */ /* 0x000fe40000f21670 */
[----:B------:R-:W-:Y:S02]  /*14d00*/  FMNMX.FTZ R4, R26, R27, !PT ;  /* 0x0000001b1a047209 */ /* 0x000fe40007810000 */
[----:B------:R-:W-:Y:S02]  /*14d10*/  FSEL R39, R39, -INF , !P1 ;  /* 0xff80000027277808 */ /* 0x000fe40004800000 */
[----:B------:R-:W-:Y:S02]  /*14d20*/  ISETP.NE.AND P1, PT, R68, RZ, PT ;  /* 0x000000ff4400720c */ /* 0x000fe40003f25270 */
[----:B------:R-:W-:-:S02]  /*14d30*/  FMNMX.FTZ R4, R3, R4, !PT ;  /* 0x0000000403047209 */ /* 0x000fc40007810000 */
[----:B------:R-:W-:Y:S02]  /*14d40*/  ISETP.GT.AND P1, PT, R8, 0x20, !P1 ;  /* 0x000000200800780c */ /* 0x000fe40004f24270 */
[----:B------:R-:W-:Y:S02]  /*14d50*/  FMNMX.FTZ R4, R31, R4, !PT ;  /* 0x000000041f047209 */ /* 0x000fe40007810000 */
[----:B------:R-:W-:Y:S02]  /*14d60*/  ISETP.LT.OR P1, PT, R58, 0x21, P1 ;  /* 0x000000213a00780c */ /* 0x000fe40000f21670 */
[----:B0-----:R-:W-:Y:S02]  /*14d70*/  FMNMX.FTZ R30, R28, R5, !PT ;  /* 0x000000051c1e7209 */ /* 0x001fe40007810000 */
[----:B------:R-:W-:Y:S02]  /*14d80*/  FSEL R75, R42, -INF , !P1 ;  /* 0xff8000002a4b7808 */ /* 0x000fe40004800000 */
[----:B------:R-:W-:Y:S01]  /*14d90*/  ISETP.NE.AND P1, PT, R40, RZ, PT ;  /* 0x000000ff2800720c */ /* 0x000fe20003f25270 */
[----:B------:R-:W0:Y:S01]  /*14da0*/  SHFL.BFLY PT, R5, R30, 0x1, 0x1f ;  /* 0x0c201f001e057f89 */ /* 0x000e2200000e0000 */
[----:B------:R-:W-:-:S02]  /*14db0*/  FMNMX.FTZ R4, R71, R4, !PT ;  /* 0x0000000447047209 */ /* 0x000fc40007810000 */
[----:B------:R-:W-:Y:S02]  /*14dc0*/  ISETP.GT.AND P1, PT, R8, 0x21, !P1 ;  /* 0x000000210800780c */ /* 0x000fe40004f24270 */
[----:B------:R-:W-:Y:S02]  /*14dd0*/  ISETP.NE.AND P4, PT, R72, RZ, PT ;  /* 0x000000ff4800720c */ /* 0x000fe40003f85270 */
[----:B------:R-:W-:Y:S02]  /*14de0*/  ISETP.LT.OR P1, PT, R58, 0x22, P1 ;  /* 0x000000223a00780c */ /* 0x000fe40000f21670 */
[----:B------:R-:W-:Y:S02]  /*14df0*/  FMNMX.FTZ R4, R35, R4, !PT ;  /* 0x0000000423047209 */ /* 0x000fe40007810000 */
[----:B------:R-:W-:Y:S02]  /*14e00*/  FSEL R43, R43, -INF , !P1 ;  /* 0xff8000002b2b7808 */ /* 0x000fe40004800000 */
[----:B------:R-:W-:-:S02]  /*14e10*/  ISETP.GT.AND P1, PT, R8, 0x28, !P2 ;  /* 0x000000280800780c */ /* 0x000fc40005724270 */
[----:B------:R-:W-:Y:S02]  /*14e20*/  FMNMX.FTZ R4, R73, R4, !PT ;  /* 0x0000000449047209 */ /* 0x000fe40007810000 */
[----:B------:R-:W-:Y:S02]  /*14e30*/  ISETP.LT.OR P1, PT, R58, 0x29, P1 ;  /* 0x000000293a00780c */ /* 0x000fe40000f21670 */
[----:B------:R-:W-:Y:S02]  /*14e40*/  FMNMX.FTZ R4, R39, R4, !PT ;  /* 0x0000000427047209 */ /* 0x000fe40007810000 */
[----:B------:R-:W-:Y:S02]  /*14e50*/  FSEL R77, R46, -INF , !P1 ;  /* 0xff8000002e4d7808 */ /* 0x000fe40004800000 */
[----:B------:R-:W-:Y:S02]  /*14e60*/  ISETP.GT.AND P1, PT, R8, 0x29, !P4 ;  /* 0x000000290800780c */ /* 0x000fe40006724270 */
[----:B0-----:R-:W-:-:S02]  /*14e70*/  FMNMX.FTZ R5, R30, R5, !PT ;  /* 0x000000051e057209 */ /* 0x001fc40007810000 */
[----:B------:R-:W-:Y:S02]  /*14e80*/  ISETP.LT.OR P1, PT, R58, 0x2a, P1 ;  /* 0x0000002a3a00780c */ /* 0x000fe40000f21670 */
[----:B------:R-:W-:Y:S01]  /*14e90*/  ISETP.NE.AND P2, PT, R44, RZ, PT ;  /* 0x000000ff2c00720c */ /* 0x000fe20003f45270 */
[----:B------:R-:W-:Y:S01]  /*14ea0*/  FMUL.FTZ R0, R5, R2 ;  /* 0x0000000205007220 */ /* 0x000fe20000410000 */
[----:B------:R-:W-:Y:S02]  /*14eb0*/  FSEL R47, R47, -INF , !P1 ;  /* 0xff8000002f2f7808 */ /* 0x000fe40004800000 */
[----:B------:R-:W-:Y:S02]  /*14ec0*/  FSETP.NEU.FTZ.AND P1, PT, R5, -INF , PT ;  /* 0xff8000000500780b */ /* 0x000fe40003f3d000 */
[----:B------:R-:W-:Y:S02]  /*14ed0*/  FMNMX.FTZ R4, R75, R4, !PT ;  /* 0x000000044b047209 */ /* 0x000fe40007810000 */
[----:B------:R-:W-:-:S02]  /*14ee0*/  FSEL R0, R0, RZ, P1 ;  /* 0x000000ff00007208 */ /* 0x000fc40000800000 */
[----:B------:R-:W-:Y:S02]  /*14ef0*/  ISETP.NE.AND P4, PT, R48, RZ, PT ;  /* 0x000000ff3000720c */ /* 0x000fe40003f85270 */
[----:B------:R-:W-:Y:S01]  /*14f00*/  ISETP.GT.AND P1, PT, R8, 0x30, !P2 ;  /* 0x000000300800780c */ /* 0x000fe20005724270 */
[--C-:B------:R-:W-:Y:S01]  /*14f10*/  FFMA.FTZ R196, R24, R2, -R0.reuse ;  /* 0x0000000218c47223 */ /* 0x100fe20000010800 */
[----:B------:R-:W-:Y:S01]  /*14f20*/  FMNMX.FTZ R4, R43, R4, !PT ;  /* 0x000000042b047209 */ /* 0x000fe20007810000 */
[-CC-:B------:R-:W-:Y:S01]  /*14f30*/  FFMA.FTZ R25, R25, R2.reuse, -R0.reuse ;  /* 0x0000000219197223 */ /* 0x180fe20000010800 */
[----:B------:R-:W-:Y:S01]  /*14f40*/  ISETP.GT.AND P2, PT, R8, 0x31, !P4 ;  /* 0x000000310800780c */ /* 0x000fe20006744270 */
[-CC-:B------:R-:W-:Y:S01]  /*14f50*/  FFMA.FTZ R198, R9, R2.reuse, -R0.reuse ;  /* 0x0000000209c67223 */ /* 0x180fe20000010800 */
[----:B------:R-:W-:Y:S01]  /*14f60*/  ISETP.LT.OR P1, PT, R58, 0x31, P1 ;  /* 0x000000313a00780c */ /* 0x000fe20000f21670 */
[--C-:B------:R-:W-:Y:S01]  /*14f70*/  FFMA.FTZ R9, R29, R2, -R0.reuse ;  /* 0x000000021d097223 */ /* 0x100fe20000010800 */
[----:B------:R-:W-:Y:S01]  /*14f80*/  FMNMX.FTZ R4, R77, R4, !PT ;  /* 0x000000044d047209 */ /* 0x000fe20007810000 */
[-CC-:B------:R-:W-:Y:S01]  /*14f90*/  FFMA.FTZ R29, R33, R2.reuse, -R0.reuse ;  /* 0x00000002211d7223 */ /* 0x180fe20000010800 */
[----:B------:R-:W-:Y:S01]  /*14fa0*/  ISETP.GT.AND P3, PT, R8, 0x38, !P3 ;  /* 0x000000380800780c */ /* 0x000fe20005f64270 */
[-CC-:B------:R-:W-:Y:S01]  /*14fb0*/  FFMA.FTZ R33, R37, R2.reuse, -R0.reuse ;  /* 0x0000000225217223 */ /* 0x180fe20000010800 */
[----:B------:R-:W-:Y:S01]  /*14fc0*/  ISETP.LT.OR P2, PT, R58, 0x32, P2 ;  /* 0x000000323a00780c */ /* 0x000fe20001741670 */
[----:B------:R-:W-:Y:S01]  /*14fd0*/  MUFU.EX2 R196, R196 ;  /* 0x000000c400c47308 */ /* 0x000fe20000000800 */
[----:B------:R-:W-:Y:S01]  /*14fe0*/  FSEL R79, R50, -INF , !P1 ;  /* 0xff800000324f7808 */ /* 0x000fe20004800000 */
[--C-:B------:R-:W-:Y:S01]  /*14ff0*/  FFMA.FTZ R37, R41, R2, -R0.reuse ;  /* 0x0000000229257223 */ /* 0x100fe20000010800 */
[----:B------:R-:W-:Y:S01]  /*15000*/  FMNMX.FTZ R4, R47, R4, !PT ;  /* 0x000000042f047209 */ /* 0x000fe20007810000 */
[-CC-:B------:R-:W-:Y:S01]  /*15010*/  FFMA.FTZ R41, R45, R2.reuse, -R0.reuse ;  /* 0x000000022d297223 */ /* 0x180fe20000010800 */
[----:B------:R-:W-:Y:S01]  /*15020*/  ISETP.GT.AND P5, PT, R8, 0x39, !P5 ;  /* 0x000000390800780c */ /* 0x000fe20006fa4270 */
[-CC-:B------:R-:W-:Y:S01]  /*15030*/  FFMA.FTZ R186, R49, R2.reuse, -R0.reuse ;  /* 0x0000000231ba7223 */ /* 0x180fe20000010800 */
[C---:B------:R-:W-:Y:S01]  /*15040*/  ISETP.LT.OR P3, PT, R58.reuse, 0x39, P3 ;  /* 0x000000393a00780c */ /* 0x040fe20001f61670 */
[----:B------:R-:W0:Y:S01]  /*15050*/  MUFU.EX2 R25, R25 ;  /* 0x0000001900197308 */ /* 0x000e220000000800 */
[----:B------:R-:W-:Y:S01]  /*15060*/  FSEL R51, R51, -INF , !P2 ;  /* 0xff80000033337808 */ /* 0x000fe20005000000 */
[--C-:B------:R-:W-:Y:S01]  /*15070*/  FFMA.FTZ R192, R59, R2, -R0.reuse ;  /* 0x000000023bc07223 */ /* 0x100fe20000010800 */
[----:B------:R-:W-:Y:S01]  /*15080*/  FMNMX.FTZ R4, R79, R4, !PT ;  /* 0x000000044f047209 */ /* 0x000fe20007810000 */
[-CC-:B------:R-:W-:Y:S01]  /*15090*/  FFMA.FTZ R194, R61, R2.reuse, -R0.reuse ;  /* 0x000000023dc27223 */ /* 0x180fe20000010800 */
[----:B------:R-:W-:Y:S01]  /*150a0*/  ISETP.LT.OR P5, PT, R58, 0x3a, P5 ;  /* 0x0000003a3a00780c */ /* 0x000fe20002fa1670 */
[-CC-:B------:R-:W-:Y:S01]  /*150b0*/  FFMA.FTZ R188, R63, R2.reuse, -R0.reuse ;  /* 0x000000023fbc7223 */ /* 0x180fe20000010800 */
[----:B------:R-:W-:Y:S01]  /*150c0*/  FSEL R81, R54, -INF , !P3 ;  /* 0xff80000036517808 */ /* 0x000fe20005800000 */
[--C-:B------:R-:W-:Y:S01]  /*150d0*/  FFMA.FTZ R190, R65, R2, -R0.reuse ;  /* 0x0000000241be7223 */ /* 0x100fe20000010800 */
[----:B------:R-:W-:Y:S01]  /*150e0*/  FMNMX.FTZ R4, R51, R4, !PT ;  /* 0x0000000433047209 */ /* 0x000fe20007810000 */
[-CC-:B------:R-:W-:Y:S01]  /*150f0*/  FFMA.FTZ R184, R67, R2.reuse, -R0.reuse ;  /* 0x0000000243b87223 */ /* 0x180fe20000010800 */
[----:B------:R-:W-:Y:S01]  /*15100*/  FSEL R55, R55, -INF , !P5 ;  /* 0xff80000037377808 */ /* 0x000fe20006800000 */
[--C-:B------:R-:W-:Y:S01]  /*15110*/  FFMA.FTZ R45, R69, R2, -R0.reuse ;  /* 0x00000002452d7223 */ /* 0x100fe20000010800 */
[----:B------:R-:W-:Y:S01]  /*15120*/  FMNMX.FTZ R4, R81, R4, !PT ;  /* 0x0000000451047209 */ /* 0x000fe20007810000 */
[----:B------:R-:W-:Y:S01]  /*15130*/  FFMA.FTZ R49, R53, R2, -R0 ;  /* 0x0000000235317223 */ /* 0x000fe20000010800 */
[----:B------:R-:W1:Y:S01]  /*15140*/  MUFU.EX2 R198, R198 ;  /* 0x000000c600c67308 */ /* 0x000e620000000800 */
[----:B------:R-:W-:-:S02]  /*15150*/  ISETP.NE.AND P4, PT, R76, 0x1, PT ;  /* 0x000000014c00780c */ /* 0x000fc40003f85270 */
[----:B------:R-:W-:-:S05]  /*15160*/  FMNMX.FTZ R4, R55, R4, !PT ;  /* 0x0000000437047209 */ /* 0x000fca0007810000 */
[----:B------:R-:W2:Y:S01]  /*15170*/  SHFL.BFLY PT, R83, R4, 0x2, 0x1f ;  /* 0x0c401f0004537f89 */ /* 0x000ea200000e0000 */
[----:B------:R-:W3:Y:S05]  /*15180*/  MUFU.EX2 R9, R9 ;  /* 0x0000000900097308 */ /* 0x000eea0000000800 */
[----:B------:R-:W4:Y:S03]  /*15190*/  @P4 LDC R38, c[0x0][0x450] ;  /* 0x00011400ff264b82 */ /* 0x000f260000000800 */
[----:B------:R-:W5:Y:S08]  /*151a0*/  MUFU.EX2 R192, R192 ;  /* 0x000000c000c07308 */ /* 0x000f700000000800 */
[----:B------:R-:W5:Y:S01]  /*151b0*/  MUFU.EX2 R29, R29 ;  /* 0x0000001d001d7308 */ /* 0x000f620000000800 */
[----:B--2---:R-:W-:-:S07]  /*151c0*/  FMNMX.FTZ R83, R4, R83, !PT ;  /* 0x0000005304537209 */ /* 0x004fce0007810000 */
[----:B------:R-:W2:Y:S01]  /*151d0*/  MUFU.EX2 R194, R194 ;  /* 0x000000c200c27308 */ /* 0x000ea20000000800 */
[----:B------:R-:W0:Y:S07]  /*151e0*/  SHFL.BFLY PT, R4, R83, 0x1, 0x1f ;  /* 0x0c201f0053047f89 */ /* 0x000e2e00000e0000 */
[----:B------:R-:W4:Y:S08]  /*151f0*/  MUFU.EX2 R33, R33 ;  /* 0x0000002100217308 */ /* 0x000f300000000800 */
[----:B------:R-:W-:Y:S08]  /*15200*/  MUFU.EX2 R188, R188 ;  /* 0x000000bc00bc7308 */ /* 0x000ff00000000800 */
[----:B------:R-:W-:Y:S01]  /*15210*/  MUFU.EX2 R37, R37 ;  /* 0x0000002500257308 */ /* 0x000fe20000000800 */
[----:B0-----:R-:W-:-:S04]  /*15220*/  FMNMX.FTZ R4, R83, R4, !PT ;  /* 0x0000000453047209 */ /* 0x001fc80007810000 */
[C---:B------:R-:W-:Y:S01]  /*15230*/  FSETP.NEU.FTZ.AND P1, PT, R4.reuse, -INF , PT ;  /* 0xff8000000400780b */ /* 0x040fe20003f3d000 */
[----:B------:R-:W-:Y:S02]  /*15240*/  FMUL.FTZ R28, R4, R2 ;  /* 0x00000002041c7220 */ /* 0x000fe40000410000 */
[----:B------:R-:W-:Y:S03]  /*15250*/  MUFU.EX2 R190, R190 ;  /* 0x000000be00be7308 */ /* 0x000fe60000000800 */
[----:B------:R-:W-:-:S05]  /*15260*/  FSEL R28, R28, RZ, P1 ;  /* 0x000000ff1c1c7208 */ /* 0x000fca0000800000 */
[----:B------:R-:W-:Y:S01]  /*15270*/  MUFU.EX2 R41, R41 ;  /* 0x0000002900297308 */ /* 0x000fe20000000800 */
[-CC-:B------:R-:W-:Y:S01]  /*15280*/  FFMA.FTZ R197, R26, R2.reuse, -R28.reuse ;  /* 0x000000021ac57223 */ /* 0x180fe2000001081c */
[-CC-:B------:R-:W-:Y:S01]  /*15290*/  FFMA.FTZ R0, R27, R2.reuse, -R28.reuse ;  /* 0x000000021b007223 */ /* 0x180fe2000001081c */
[-CC-:B------:R-:W-:Y:S01]  /*152a0*/  FFMA.FTZ R199, R3, R2.reuse, -R28.reuse ;  /* 0x0000000203c77223 */ /* 0x180fe2000001081c */
[-CC-:B------:R-:W-:Y:S01]  /*152b0*/  FFMA.FTZ R8, R31, R2.reuse, -R28.reuse ;  /* 0x000000021f087223 */ /* 0x180fe2000001081c */
[-CC-:B------:R-:W-:Y:S01]  /*152c0*/  FFMA.FTZ R193, R71, R2.reuse, -R28.reuse ;  /* 0x0000000247c17223 */ /* 0x180fe2000001081c */
[----:B------:R-:W-:Y:S01]  /*152d0*/  FADD.FTZ R3, R196, R25 ;  /* 0x00000019c4037221 */ /* 0x000fe20000010000 */
[-CC-:B------:R-:W-:Y:S01]  /*152e0*/  FFMA.FTZ R24, R35, R2.reuse, -R28.reuse ;  /* 0x0000000223187223 */ /* 0x180fe2000001081c */
[----:B------:R-:W-:Y:S01]  /*152f0*/  MUFU.EX2 R197, R197 ;  /* 0x000000c500c57308 */ /* 0x000fe20000000800 */
[-CC-:B------:R-:W-:Y:S01]  /*15300*/  FFMA.FTZ R195, R73, R2.reuse, -R28.reuse ;  /* 0x0000000249c37223 */ /* 0x180fe2000001081c */
[----:B-1----:R-:W-:Y:S01]  /*15310*/  FADD.FTZ R32, R198, R3 ;  /* 0x00000003c6207221 */ /* 0x002fe20000010000 */
[-CC-:B------:R-:W-:Y:S01]  /*15320*/  FFMA.FTZ R26, R39, R2.reuse, -R28.reuse ;  /* 0x00000002271a7223 */ /* 0x180fe2000001081c */
[-CC-:B------:R-:W-:Y:S01]  /*15330*/  FFMA.FTZ R189, R75, R2.reuse, -R28.reuse ;  /* 0x000000024bbd7223 */ /* 0x180fe2000001081c */
[-C--:B------:R-:W-:Y:S01]  /*15340*/  FFMA.FTZ R30, R43, R2.reuse, -R28 ;  /* 0x000000022b1e7223 */ /* 0x080fe2000001081c */
[----:B---3--:R-:W-:Y:S01]  /*15350*/  FADD.FTZ R3, R9, R32 ;  /* 0x0000002009037221 */ /* 0x008fe20000010000 */
[----:B------:R-:W0:Y:S01]  /*15360*/  @P4 LDC R35, c[0x0][0x44c] ;  /* 0x00011300ff234b82 */ /* 0x000e220000000800 */
[----:B------:R-:W1:Y:S01]  /*15370*/  MUFU.EX2 R0, R0 ;  /* 0x0000000000007308 */ /* 0x000e620000000800 */
[-CC-:B------:R-:W-:Y:S01]  /*15380*/  FFMA.FTZ R191, R77, R2.reuse, -R28.reuse ;  /* 0x000000024dbf7223 */ /* 0x180fe2000001081c */
[----:B-----5:R-:W-:Y:S01]  /*15390*/  FADD.FTZ R36, R192, R3 ;  /* 0x00000003c0247221 */ /* 0x020fe20000010000 */
[-CC-:B------:R-:W-:Y:S01]  /*153a0*/  FFMA.FTZ R32, R47, R2.reuse, -R28.reuse ;  /* 0x000000022f207223 */ /* 0x180fe2000001081c */
[-CC-:B------:R-:W-:Y:S01]  /*153b0*/  FFMA.FTZ R185, R79, R2.reuse, -R28.reuse ;  /* 0x000000024fb97223 */ /* 0x180fe2000001081c */
[----:B------:R-:W-:Y:S01]  /*153c0*/  FFMA.FTZ R51, R51, R2, -R28 ;  /* 0x0000000233337223 */ /* 0x000fe2000001081c */
[----:B------:R-:W-:Y:S01]  /*153d0*/  FADD.FTZ R27, R29, R36 ;  /* 0x000000241d1b7221 */ /* 0x000fe20000010000 */
[----:B------:R-:W-:Y:S01]  /*153e0*/  F2FP.F16.F32.PACK_AB R196, R25, R196 ;  /* 0x000000c419c4723e */ /* 0x000fe200000000ff */
[----:B------:R-:W3:Y:S01]  /*153f0*/  MUFU.EX2 R199, R199 ;  /* 0x000000c700c77308 */ /* 0x000ee20000000800 */
[-CC-:B------:R-:W-:Y:S01]  /*15400*/  FFMA.FTZ R81, R81, R2.reuse, -R28.reuse ;  /* 0x0000000251517223 */ /* 0x180fe2000001081c */
[----:B--2---:R-:W-:Y:S01]  /*15410*/  FADD.FTZ R36, R194, R27 ;  /* 0x0000001bc2247221 */ /* 0x004fe20000010000 */
[----:B------:R-:W-:Y:S01]  /*15420*/  FFMA.FTZ R55, R55, R2, -R28 ;  /* 0x0000000237377223 */ /* 0x000fe2000001081c */
[----:B------:R-:W-:Y:S01]  /*15430*/  F2FP.F16.F32.PACK_AB R198, R9, R198 ;  /* 0x000000c609c6723e */ /* 0x000fe200000000ff */
[----:B------:R-:W-:-:S02]  /*15440*/  IMAD.MOV.U32 R31, RZ, RZ, R74 ;  /* 0x000000ffff1f7224 */ /* 0x000fc400078e004a */
[----:B----4-:R-:W-:Y:S01]  /*15450*/  FADD.FTZ R27, R33, R36 ;  /* 0x00000024211b7221 */ /* 0x010fe20000010000 */
[----:B------:R-:W-:Y:S01]  /*15460*/  F2FP.F16.F32.PACK_AB R192, R29, R192 ;  /* 0x000000c01dc0723e */ /* 0x000fe200000000ff */
[----:B------:R-:W2:Y:S01]  /*15470*/  MUFU.EX2 R8, R8 ;  /* 0x0000000800087308 */ /* 0x000ea20000000800 */
[----:B-1----:R-:W-:Y:S01]  /*15480*/  FADD.FTZ R34, R197, R0 ;  /* 0x00000000c5227221 */ /* 0x002fe20000010000 */
[----:B------:R-:W-:Y:S01]  /*15490*/  FADD.FTZ R36, R188, R27 ;  /* 0x0000001bbc247221 */ /* 0x000fe20000010000 */
[----:B------:R-:W-:Y:S02]  /*154a0*/  F2FP.F16.F32.PACK_AB R197, R0, R197 ;  /* 0x000000c500c5723e */ /* 0x000fe400000000ff */
[----:B------:R-:W-:Y:S01]  /*154b0*/  F2FP.F16.F32.PACK_AB R194, R33, R194 ;  /* 0x000000c221c2723e */ /* 0x000fe200000000ff */
[----:B------:R-:W-:Y:S01]  /*154c0*/  FADD.FTZ R27, R37, R36 ;  /* 0x00000024251b7221 */ /* 0x000fe20000010000 */
[----:B0-----:R-:W-:Y:S01]  /*154d0*/  @P4 IMAD.HI.U32 R35, R74, R35, RZ ;  /* 0x000000234a234227 */ /* 0x001fe200078e00ff */
[----:B------:R-:W0:Y:S03]  /*154e0*/  MUFU.EX2 R193, R193 ;  /* 0x000000c100c17308 */ /* 0x000e260000000800 */
[----:B---3--:R-:W-:Y:S01]  /*154f0*/  FADD.FTZ R3, R199, R34 ;  /* 0x00000022c7037221 */ /* 0x008fe20000010000 */
[----:B------:R-:W-:Y:S01]  /*15500*/  FADD.FTZ R36, R190, R27 ;  /* 0x0000001bbe247221 */ /* 0x000fe20000010000 */
[----:B------:R-:W-:-:S02]  /*15510*/  F2FP.F16.F32.PACK_AB R188, R37, R188 ;  /* 0x000000bc25bc723e */ /* 0x000fc400000000ff */
[----:B------:R-:W-:Y:S01]  /*15520*/  @P4 SHF.R.U32.HI R31, RZ, R38, R35 ;  /* 0x00000026ff1f4219 */ /* 0x000fe20000011623 */
[----:B------:R-:W-:Y:S01]  /*15530*/  FADD.FTZ R27, R41, R36 ;  /* 0x00000024291b7221 */ /* 0x000fe20000010000 */
[----:B------:R-:W-:Y:S01]  /*15540*/  ISETP.GE.AND P4, PT, R57, 0x1, PT ;  /* 0x000000013900780c */ /* 0x000fe20003f86270 */
[----:B------:R-:W1:Y:S01]  /*15550*/  MUFU.EX2 R24, R24 ;  /* 0x0000001800187308 */ /* 0x000e620000000800 */
[C---:B--2---:R-:W-:Y:S01]  /*15560*/  FADD.FTZ R34, R8.reuse, R3 ;  /* 0x0000000308227221 */ /* 0x044fe20000010000 */
[----:B------:R-:W-:Y:S02]  /*15570*/  F2FP.F16.F32.PACK_AB R199, R8, R199 ;  /* 0x000000c708c7723e */ /* 0x000fe400000000ff */
[----:B------:R-:W-:Y:S02]  /*15580*/  F2FP.F16.F32.PACK_AB R190, R41, R190 ;  /* 0x000000be29be723e */ /* 0x000fe400000000ff */
[----:B------:R-:W-:Y:S02]  /*15590*/  IADD3 R8, R93, -0x2, RZ ;  /* 0xfffffffe5d087810 */ /* 0x000fe40007ffe0ff */
[----:B------:R-:W2:Y:S01]  /*155a0*/  MUFU.EX2 R195, R195 ;  /* 0x000000c300c37308 */ /* 0x000ea20000000800 */
[----:B0-----:R-:W-:-:S07]  /*155b0*/  FADD.FTZ R3, R193, R34 ;  /* 0x00000022c1037221 */ /* 0x001fce0000010000 */
[----:B------:R-:W0:Y:S01]  /*155c0*/  MUFU.EX2 R26, R26 ;  /* 0x0000001a001a7308 */ /* 0x000e220000000800 */
[C---:B-1----:R-:W-:Y:S01]  /*155d0*/  FADD.FTZ R34, R24.reuse, R3 ;  /* 0x0000000318227221 */ /* 0x042fe20000010000 */
[----:B------:R-:W-:-:S06]  /*155e0*/  F2FP.F16.F32.PACK_AB R193, R24, R193 ;  /* 0x000000c118c1723e */ /* 0x000fcc00000000ff */
[----:B------:R-:W1:Y:S01]  /*155f0*/  MUFU.EX2 R189, R189 ;  /* 0x000000bd00bd7308 */ /* 0x000e620000000800 */
[----:B--2---:R-:W-:-:S07]  /*15600*/  FADD.FTZ R3, R195, R34 ;  /* 0x00000022c3037221 */ /* 0x004fce0000010000 */
[----:B------:R-:W2:Y:S01]  /*15610*/  MUFU.EX2 R30, R30 ;  /* 0x0000001e001e7308 */ /* 0x000ea20000000800 */
[----:B0-----:R-:W-:Y:S01]  /*15620*/  FADD.FTZ R34, R26, R3 ;  /* 0x000000031a227221 */ /* 0x001fe20000010000 */
[----:B------:R-:W-:Y:S01]  /*15630*/  IMAD.IADD R3, R156, 0x1, R31 ;  /* 0x000000019c037824 */ /* 0x000fe200078e021f */
[----:B------:R-:W-:-:S03]  /*15640*/  F2FP.F16.F32.PACK_AB R195, R26, R195 ;  /* 0x000000c31ac3723e */ /* 0x000fc600000000ff */
[----:B------:R-:W-:Y:S02]  /*15650*/  IMAD.IADD R56, R3, 0x1, R56 ;  /* 0x0000000103387824 */ /* 0x000fe400078e0238 */
[----:B------:R-:W0:Y:S01]  /*15660*/  MUFU.EX2 R184, R184 ;  /* 0x000000b800b87308 */ /* 0x000e220000000800 */
[----:B-1----:R-:W-:-:S07]  /*15670*/  FADD.FTZ R25, R189, R34 ;  /* 0x00000022bd197221 */ /* 0x002fce0000010000 */
[----:B------:R-:W1:Y:S01]  /*15680*/  MUFU.EX2 R191, R191 ;  /* 0x000000bf00bf7308 */ /* 0x000e620000000800 */
[C---:B--2---:R-:W-:Y:S01]  /*15690*/  FADD.FTZ R34, R30.reuse, R25 ;  /* 0x000000191e227221 */ /* 0x044fe20000010000 */
[----:B------:R-:W-:-:S06]  /*156a0*/  F2FP.F16.F32.PACK_AB R189, R30, R189 ;  /* 0x000000bd1ebd723e */ /* 0x000fcc00000000ff */
[----:B------:R-:W2:Y:S01]  /*156b0*/  MUFU.EX2 R45, R45 ;  /* 0x0000002d002d7308 */ /* 0x000ea20000000800 */
[----:B0-----:R-:W-:-:S07]  /*156c0*/  FADD.FTZ R36, R184, R27 ;  /* 0x0000001bb8247221 */ /* 0x001fce0000010000 */
        /* <DEDUP_REMOVED lines=16> */
[----:B-1----:R-:W-:Y:S01]  /*157d0*/  FADD.FTZ R9, R81, R0 ;  /* 0x0000000051097221 */ /* 0x002fe20000010000 */
[C---:B--2---:R-:W-:Y:S01]  /*157e0*/  FADD.FTZ R221, R49.reuse, R38 ;  /* 0x0000002631dd7221 */ /* 0x044fe20000010000 */
[----:B------:R-:W-:Y:S02]  /*157f0*/  F2FP.F16.F32.PACK_AB R186, R49, R186 ;  /* 0x000000ba31ba723e */ /* 0x000fe400000000ff */
[C---:B0-----:R-:W-:Y:S01]  /*15800*/  FADD.FTZ R9, R34.reuse, R9 ;  /* 0x0000000922097221 */ /* 0x041fe20000010000 */
[----:B------:R-:W-:Y:S01]  /*15810*/  F2FP.F16.F32.PACK_AB R187, R34, R81 ;  /* 0x0000005122bb723e */ /* 0x000fe200000000ff */
[----:B------:R-:W-:Y:S06]  /*15820*/  @!P4 BRA `(.L_x_1748) ;  /* 0x000000000048c947 */ /* 0x000fec0003800000 */
        /* <DEDUP_REMOVED lines=11> */
.L_x_1750:
[----:B------:R-:W-:-:S13]  /*158e0*/  ISETP.NE.AND P1, PT, R57, 0x1, PT ;  /* 0x000000013900780c */ /* 0x000fda0003f25270 */
[----:B------:R-:W0:Y:S02]  /*158f0*/  @P1 LDC.64 R24, c[0x0][0x9e8] ;  /* 0x00027a00ff181b82 */ /* 0x000e240000000a00 */
[----:B0-----:R-:W-:-:S05]  /*15900*/  @P1 IMAD.HI.U32 R24, R0, R24, RZ ;  /* 0x0000001800181227 */ /* 0x001fca00078e00ff */
[----:B------:R-:W-:-:S07]  /*15910*/  @P1 SHF.R.U32.HI R0, RZ, R25, R24 ;  /* 0x00000019ff001219 */ /* 0x000fce0000011618 */
.L_x_1751:
[----:B------:R-:W-:Y:S05]  /*15920*/  BSYNC B0 ;  /* 0x0000000000007941 */ /* 0x000fea0003800000 */
.L_x_1749:
[----:B------:R-:W-:-:S05]  /*15930*/  IMAD R57, R0, R57, R57 ;  /* 0x0000003900397224 */ /* 0x000fca00078e0239 */
[----:B------:R-:W-:-:S07]  /*15940*/  VIMNMX R56, R56, R57, PT ;  /* 0x0000003938387248 */ /* 0x000fce0003fe0100 */
.L_x_1748:
[----:B------:R-:W2:Y:S01]  /*15950*/  LDL R25, [R1+0x78] ;  /* 0x0000780001197983 */ /* 0x000ea20000100800 */
[----:B------:R-:W-:Y:S01]  /*15960*/  SHF.R.S32.HI R3, RZ, 0x1f, R56 ;  /* 0x0000001fff037819 */ /* 0x000fe20000011438 */
[----:B------:R-:W-:Y:S01]  /*15970*/  BSSY B1, `(.L_x_1752) ;  /* 0x0000329000017945 */ /* 0x000fe20003800000 */
[----:B------:R-:W-:Y:S01]  /*15980*/  IMAD.MOV.U32 R0, RZ, RZ, 0x3f800000 ;  /* 0x3f800000ff007424 */ /* 0x000fe200078e00ff */
[----:B------:R-:W-:Y:S02]  /*15990*/  CS2R R150, SRZ ;  /* 0x0000000000967805 */ /* 0x000fe4000001ff00 */
[----:B------:R-:W-:Y:S01]  /*159a0*/  LEA.HI R24, R3, R56, RZ, 0x6 ;  /* 0x0000003803187211 */ /* 0x000fe200078f30ff */
[----:B------:R-:W-:Y:S01]  /*159b0*/  IMAD.MOV.U32 R3, RZ, RZ, 0x3f800000 ;  /* 0x3f800000ff037424 */ /* 0x000fe200078e00ff */
[----:B------:R-:W-:Y:S02]  /*159c0*/  CS2R R148, SRZ ;  /* 0x0000000000947805 */ /* 0x000fe4000001ff00 */
[----:B------:R-:W-:-:S02]  /*159d0*/  CS2R R146, SRZ ;  /* 0x0000000000927805 */ /* 0x000fc4000001ff00 */
[----:B------:R-:W-:Y:S02]  /*159e0*/  SHF.R.S32.HI R24, RZ, 0x6, R24 ;  /* 0x00000006ff187819 */ /* 0x000fe40000011418 */
        /* <DEDUP_REMOVED lines=60> */
[----:B--2---:R-:W-:-:S04]  /*15db0*/  VIMNMX R25, R25, R24, !PT ;  /* 0x0000001819197248 */ /* 0x004fc80007fe0100 */
[----:B------:R-:W-:Y:S01]  /*15dc0*/  ISETP.GE.AND P1, PT, R8, R25, PT ;  /* 0x000000190800720c */ /* 0x000fe20003f26270 */
[----:B------:R0:W-:Y:S02]  /*15dd0*/  STL [R1+0x10], R25 ;  /* 0x0000101901007387 */ /* 0x0001e40000100800 */
[----:B0-----:R-:W-:-:S10]  /*15de0*/  CS2R R24, SRZ ;  /* 0x0000000000187805 */ /* 0x001fd4000001ff00 */
[----:B------:R-:W-:Y:S05]  /*15df0*/  @!P1 BRA `(.L_x_1753) ;  /* 0x0000002c00809947 */ /* 0x000fea0003800000 */
[----:B------:R-:W-:Y:S01]  /*15e00*/  BSSY B0, `(.L_x_1754) ;  /* 0x00002db000007945 */ /* 0x000fe20003800000 */
[----:B------:R-:W-:Y:S01]  /*15e10*/  MOV R0, 0x3f800000 ;  /* 0x3f80000000007802 */ /* 0x000fe20000000f00 */
[----:B------:R-:W-:-:S07]  /*15e20*/  IMAD.MOV.U32 R151, RZ, RZ, RZ ;  /* 0x000000ffff977224 */ /* 0x000fce00078e00ff */
.L_x_1775:
[----:B------:R-:W-:-:S05]  /*15e30*/  VIADD R222, R202, 0x1 ;  /* 0x00000001cade7836 */ /* 0x000fca0000000000 */
[----:B------:R-:W-:-:S04]  /*15e40*/  ISETP.NE.AND P1, PT, R222, 0x2, PT ;  /* 0x00000002de00780c */ /* 0x000fc80003f25270 */
[----:B------:R-:W-:Y:S02]  /*15e50*/  SEL R227, RZ, 0x1, P1 ;  /* 0x00000001ffe37807 */ /* 0x000fe40000800000 */
[----:B------:R-:W-:Y:S02]  /*15e60*/  SEL R222, R222, RZ, P1 ;  /* 0x000000ffdede7207 */ /* 0x000fe40000800000 */
[----:B------:R-:W-:Y:S01]  /*15e70*/  LOP3.LUT R227, R218, R227, RZ, 0x3c, !PT ;  /* 0x000000e3dae37212 */ /* 0x000fe200078e3cff */
[----:B------:R-:W-:Y:S06]  /*15e80*/  @!P0 BRA `(.L_x_1755) ;  /* 0x0000000000048947 */ /* 0x000fec0003800000 */
[----:B------:R-:W-:Y:S01]  /*15e90*/  BPT.TRAP 0x1 ;  /* 0x000000040000795c */ /* 0x000fe20000300000 */
.L_x_1755:
[----:B------:R-:W-:Y:S01]  /*15ea0*/  IMAD R223, R222, 0x8, R17 ;  /* 0x00000008dedf7824 */ /* 0x000fe200078e0211 */
[----:B------:R-:W-:-:S04]  /*15eb0*/  SHF.L.U32 R152, R227, 0x1f, RZ ;  /* 0x0000001fe3987819 */ /* 0x000fc800000006ff */
[----:B------:R0:W1:Y:S01]  /*15ec0*/  SYNCS.PHASECHK.TRANS64.TRYWAIT P1, [R223+URZ+0x30830], R152 ;  /* 0x03083098df0075a7 */ /* 0x000062000802017f */
[----:B------:R-:W-:Y:S05]  /*15ed0*/  @!P0 BRA `(.L_x_1756) ;  /* 0x0000000000048947 */ /* 0x000fea0003800000 */
[----:B------:R-:W-:Y:S01]  /*15ee0*/  BPT.TRAP 0x1 ;  /* 0x000000040000795c */ /* 0x000fe20000300000 */
.L_x_1756:
[----:B------:R-:W2:Y:S01]  /*15ef0*/  LDL R2, [R1+0x50] ;  /* 0x0000500001027983 */ /* 0x000ea20000100800 */
[----:B------:R-:W-:Y:S01]  /*15f00*/  BSSY B2, `(.L_x_1757) ;  /* 0x0000007000027945 */ /* 0x000fe20003800000 */
[----:B--2---:R-:W-:-:S04]  /*15f10*/  IMAD R2, R222, 0x800, R2 ;  /* 0x00000800de027824 */ /* 0x004fc800078e0202 */
[C---:B------:R-:W-:Y:S01]  /*15f20*/  VIADD R156, R2.reuse, 0x2 ;  /* 0x00000002029c7836 */ /* 0x040fe20000000000 */
[----:B------:R-:W-:Y:S01]  /*15f30*/  IADD3 R155, R2, 0x4, RZ ;  /* 0x00000004029b7810 */ /* 0x000fe20007ffe0ff */
[----:B-1----:R-:W-:Y:S06]  /*15f40*/  @P1 BRA `(.L_x_1758) ;  /* 0x0000000000081947 */ /* 0x002fec0003800000 */
[----:B------:R-:W1:Y:S02]  /*15f50*/  SYNCS.PHASECHK.TRANS64.TRYWAIT P1, [R223+URZ+0x30830], R152 ;  /* 0x03083098df0075a7 */ /* 0x000e64000802017f */
[----:B-1----:R-:W-:Y:S05]  /*15f60*/  @!P1 BRA `(.L_x_1759) ;  /* 0x0000017800ac9947 */ /* 0x002fea0003800000 */
.L_x_1758:
[----:B------:R-:W-:Y:S05]  /*15f70*/  BSYNC B2 ;  /* 0x0000000000027941 */ /* 0x000fea0003800000 */
.L_x_1757:
[----:B------:R2:W-:Y:S04]  /*15f80*/  STL.64 [R1+0xf8], R18 ;  /* 0x0000f81201007387 */ /* 0x0005e80000100a00 */
[----:B--2---:R-:W2:Y:S04]  /*15f90*/  LDL.64 R18, [R1+0x40] ;  /* 0x0000400001127983 */ /* 0x004ea80000100a00 */
[----:B------:R3:W-:Y:S04]  /*15fa0*/  STL.64 [R1+0xf0], R16 ;  /* 0x0000f01001007387 */ /* 0x0007e80000100a00 */
[----:B---3--:R-:W3:Y:S04]  /*15fb0*/  LDL.64 R16, [R1+0x38] ;  /* 0x0000380001107983 */ /* 0x008ee80000100a00 */
[----:B------:R4:W-:Y:S01]  /*15fc0*/  STL.64 [R1+0xe8], R8 ;  /* 0x0000e80801007387 */ /* 0x0009e20000100a00 */
[----:B01----:R-:W-:-:S03]  /*15fd0*/  IMAD.MOV.U32 R152, RZ, RZ, R2 ;  /* 0x000000ffff987224 */ /* 0x003fc600078e0002 */
[----:B----4-:R-:W4:Y:S02]  /*15fe0*/  LDL.64 R8, [R1+0x28] ;  /* 0x0000280001087983 */ /* 0x010f240000100a00 */
[----:B------:R-:W-:Y:S01]  /*15ff0*/  R2UR UR6, R152 ;  /* 0x00000000980672ca */ /* 0x000fe200000e0000 */
[----:B------:R-:W-:Y:S02]  /*16000*/  IMAD.MOV.U32 R152, RZ, RZ, R156 ;  /* 0x000000ffff987224 */ /* 0x000fe400078e009c */
[----:B------:R-:W-:Y:S01]  /*16010*/  VIADD R154, R2, 0x6 ;  /* 0x00000006029a7836 */ /* 0x000fe20000000000 */
[----:B------:R0:W-:Y:S02]  /*16020*/  STL.64 [R1+0xe0], R4 ;  /* 0x0000e00401007387 */ /* 0x0001e40000100a00 */
[----:B------:R-:W-:Y:S01]  /*16030*/  R2UR UR4, R152 ;  /* 0x00000000980472ca */ /* 0x000fe200000e0000 */
[----:B------:R-:W-:Y:S02]  /*16040*/  IMAD.MOV.U32 R152, RZ, RZ, R155 ;  /* 0x000000ffff987224 */ /* 0x000fe400078e009b */
[----:B------:R-:W-:-:S03]  /*16050*/  IMAD.MOV.U32 R155, RZ, RZ, 0x40000040 ;  /* 0x40000040ff9b7424 */ /* 0x000fc600078e00ff */
[----:B------:R-:W-:Y:S02]  /*16060*/  R2UR UR8, R152 ;  /* 0x00000000980872ca */ /* 0x000fe400000e0000 */
[----:B------:R-:W-:Y:S01]  /*16070*/  IADD3 R152, R2, 0x200, RZ ;  /* 0x0000020002987810 */ /* 0x000fe20007ffe0ff */
[----:B------:R-:W-:Y:S01]  /*16080*/  IMAD.MOV.U32 R153, RZ, RZ, 0x40000040 ;  /* 0x40000040ff997424 */ /* 0x000fe200078e00ff */
[----:B------:R-:W-:Y:S01]  /*16090*/  R2UR UR10, R154 ;  /* 0x000000009a0a72ca */ /* 0x000fe200000e0000 */
[----:B------:R-:W-:Y:S01]  /*160a0*/  VIADD R156, R2, 0x204 ;  /* 0x00000204029c7836 */ /* 0x000fe20000000000 */
[----:B------:R-:W-:Y:S01]  /*160b0*/  R2UR UR14, R152 ;  /* 0x00000000980e72ca */ /* 0x000fe200000e0000 */
[C---:B------:R-:W-:Y:S01]  /*160c0*/  VIADD R152, R2.reuse, 0x206 ;  /* 0x0000020602987836 */ /* 0x040fe20000000000 */
[----:B------:R-:W-:Y:S01]  /*160d0*/  R2UR UR11, R155 ;  /* 0x000000009b0b72ca */ /* 0x000fe200000e0000 */
[----:B------:R-:W-:Y:S01]  /*160e0*/  IMAD.MOV.U32 R157, RZ, RZ, 0x40000040 ;  /* 0x40000040ff9d7424 */ /* 0x000fe200078e00ff */
[C---:B------:R-:W-:Y:S01]  /*160f0*/  R2UR UR5, R153.reuse ;  /* 0x00000000990572ca */ /* 0x040fe200000e0000 */
[----:B------:R-:W-:Y:S01]  /*16100*/  VIADD R154, R2, 0x202 ;  /* 0x00000202029a7836 */ /* 0x000fe20000000000 */
[----:B------:R-:W-:Y:S01]  /*16110*/  R2UR UR26, R152 ;  /* 0x00000000981a72ca */ /* 0x000fe200000e0000 */
[----:B------:R-:W-:Y:S01]  /*16120*/  VIADD R152, R2, 0x404 ;  /* 0x0000040402987836 */ /* 0x000fe20000000000 */
[----:B------:R-:W-:Y:S01]  /*16130*/  R2UR UR22, R156 ;  /* 0x000000009c1672ca */ /* 0x000fe200000e0000 */
[----:B0-----:R-:W4:Y:S01]  /*16140*/  LDL.64 R4, [R1+0x20] ;  /* 0x0000200001047983 */ /* 0x001f220000100a00 */
[----:B------:R-:W-:Y:S01]  /*16150*/  IADD3 R156, R2, 0x400, RZ ;  /* 0x00000400029c7810 */ /* 0x000fe20007ffe0ff */
[-C--:B------:R-:W-:Y:S01]  /*16160*/  FMUL.FTZ R24, R24, R3.reuse ;  /* 0x0000000318187220 */ /* 0x080fe20000410000 */
[----:B------:R-:W-:Y:S01]  /*16170*/  R2UR UR18, R154 ;  /* 0x000000009a1272ca */ /* 0x000fe200000e0000 */
[----:B------:R-:W-:Y:S01]  /*16180*/  VIADD R154, R2, 0x402 ;  /* 0x00000402029a7836 */ /* 0x000fe20000000000 */
[----:B------:R-:W-:Y:S01]  /*16190*/  R2UR UR30, R156 ;  /* 0x000000009c1e72ca */ /* 0x000fe200000e0000 */
[----:B------:R-:W-:Y:S01]  /*161a0*/  VIADD R156, R2, 0x406 ;  /* 0x00000406029c7836 */ /* 0x000fe20000000000 */
[----:B------:R-:W-:Y:S01]  /*161b0*/  R2UR UR38, R152 ;  /* 0x00000000982672ca */ /* 0x000fe200000e0000 */
[----:B------:R-:W-:Y:S01]  /*161c0*/  VIADD R152, R2, 0x600 ;  /* 0x0000060002987836 */ /* 0x000fe20000000000 */
[----:B------:R-:W-:Y:S01]  /*161d0*/  MOV R229, UR11 ;  /* 0x0000000b00e57c02 */ /* 0x000fe20008000f00 */
[----:B------:R-:W-:Y:S01]  /*161e0*/  UMOV UR11, UR5 ;  /* 0x00000005000b7c82 */ /* 0x000fe20008000000 */
[----:B------:R-:W-:Y:S01]  /*161f0*/  MOV R228, UR10 ;  /* 0x0000000a00e47c02 */ /* 0x000fe20008000f00 */
[----:B------:R-:W-:Y:S01]  /*16200*/  UMOV UR10, UR4 ;  /* 0x00000004000a7c82 */ /* 0x000fe20008000000 */
[----:B------:R-:W-:Y:S01]  /*16210*/  R2UR UR7, R153 ;  /* 0x00000000990772ca */ /* 0x000fe200000e0000 */
[-C--:B------:R-:W-:Y:S01]  /*16220*/  FMUL.FTZ R25, R25, R3.reuse ;  /* 0x0000000319197220 */ /* 0x080fe20000410000 */
[----:B------:R-:W-:Y:S01]  /*16230*/  R2UR UR34, R154 ;  /* 0x000000009a2272ca */ /* 0x000fe200000e0000 */
[-C--:B------:R-:W-:Y:S01]  /*16240*/  FMUL.FTZ R28, R28, R3.reuse ;  /* 0x000000031c1c7220 */ /* 0x080fe20000410000 */
[----:B------:R-:W-:Y:S01]  /*16250*/  R2UR UR42, R156 ;  /* 0x000000009c2a72ca */ /* 0x000fe200000e0000 */
[----:B------:R-:W-:Y:S01]  /*16260*/  VIADD R156, R2, 0x602 ;  /* 0x00000602029c7836 */ /* 0x000fe20000000000 */
[----:B------:R-:W-:Y:S01]  /*16270*/  R2UR UR46, R152 ;  /* 0x00000000982e72ca */ /* 0x000fe200000e0000 */
[----:B------:R-:W-:Y:S01]  /*16280*/  VIADD R152, R2, 0x606 ;  /* 0x0000060602987836 */ /* 0x000fe20000000000 */
[----:B------:R-:W-:Y:S01]  /*16290*/  R2UR UR4, R6 ;  /* 0x00000000060472ca */ /* 0x000fe200000e0000 */
[-C--:B------:R-:W-:Y:S01]  /*162a0*/  FMUL.FTZ R29, R29, R3.reuse ;  /* 0x000000031d1d7220 */ /* 0x080fe20000410000 */
[----:B------:R-:W-:Y:S01]  /*162b0*/  R2UR UR5, R7 ;  /* 0x00000000070572ca */ /* 0x000fe200000e0000 */
[-C--:B------:R-:W-:Y:S01]  /*162c0*/  FMUL.FTZ R32, R32, R3.reuse ;  /* 0x0000000320207220 */ /* 0x080fe20000410000 */
[----:B------:R-:W-:Y:S01]  /*162d0*/  IADD3 R154, R2, 0x604, RZ ;  /* 0x00000604029a7810 */ /* 0x000fe20007ffe0ff */
[-C--:B------:R-:W-:Y:S01]  /*162e0*/  FMUL.FTZ R33, R33, R3.reuse ;  /* 0x0000000321217220 */ /* 0x080fe20000410000 */
[C---:B------:R-:W-:Y:S01]  /*162f0*/  R2UR UR9, R153.reuse ;  /* 0x00000000990972ca */ /* 0x040fe200000e0000 */
[-C--:B------:R-:W-:Y:S01]  /*16300*/  FMUL.FTZ R36, R36, R3.reuse ;  /* 0x0000000324247220 */ /* 0x080fe20000410000 */
[----:B------:R-:W-:Y:S01]  /*16310*/  R2UR UR15, R153 ;  /* 0x00000000990f72ca */ /* 0x000fe200000e0000 */
        /* <DEDUP_REMOVED lines=29> */
[----:B------:R-:W-:Y:S01]  /*164f0*/  WARPGROUP.ARRIVE ;  /* 0x00000000000079c5 */ /* 0x000fe20000000000 */
[-C--:B------:R-:W-:Y:S01]  /*16500*/  FMUL.FTZ R68, R68, R3.reuse ;  /* 0x0000000344447220 */ /* 0x080fe20000410000 */
[-C--:B------:R-:W-:Y:S01]  /*16510*/  FMUL.FTZ R69, R69, R3.reuse ;  /* 0x0000000345457220 */ /* 0x080fe20000410000 */
[-C--:B------:R-:W-:Y:S01]  /*16520*/  FMUL.FTZ R72, R72, R3.reuse ;  /* 0x0000000348487220 */ /* 0x080fe20000410000 */
[-C--:B------:R-:W-:Y:S01]  /*16530*/  FMUL.FTZ R73, R73, R3.reuse ;  /* 0x0000000349497220 */ /* 0x080fe20000410000 */
[-C--:B------:R-:W-:Y:S01]  /*16540*/  FMUL.FTZ R76, R76, R3.reuse ;  /* 0x000000034c4c7220 */ /* 0x080fe20000410000 */
[----:B------:R-:W-:Y:S01]  /*16550*/  HGMMA.64x64x16.F32 R152, gdesc[UR4], RZ, !UPT, gsb0 ;  /* 0x00e00000049879f0 */ /* 0x000fe2000c0008ff */
[----:B------:R-:W-:Y:S01]  /*16560*/  UMOV UR6, UR8 ;  /* 0x0000000800067c82 */ /* 0x000fe20008000000 */
[----:B------:R-:W-:Y:S01]  /*16570*/  UMOV UR7, UR9 ;  /* 0x0000000900077c82 */ /* 0x000fe20008000000 */
        /* <DEDUP_REMOVED lines=36> */
[----:B------:R-:W-:-:S02]  /*167c0*/  FMUL.FTZ R149, R149, R3 ;  /* 0x0000000395957220 */ /* 0x000fc40000410000 */
[----:B------:R-:W4:Y:S01]  /*167d0*/  LDL.64 R2, [R1+0x18] ;  /* 0x0000180001027983 */ /* 0x000f220000100a00 */
        /* <DEDUP_REMOVED lines=66> */
[----:B--2---:R-:W-:-:S02]  /*16c00*/  R2UR UR8, R18 ;  /* 0x00000000120872ca */ /* 0x004fc400000e0000 */
[----:B------:R-:W-:Y:S02]  /*16c10*/  R2UR UR9, R19 ;  /* 0x00000000130972ca */ /* 0x000fe400000e0000 */
[----:B------:R-:W-:Y:S01]  /*16c20*/  R2UR UR20, R216 ;  /* 0x00000000d81472ca */ /* 0x000fe200000e0000 */
[----:B------:R0:W5:Y:S10]  /*16c30*/  LDL.LU.64 R18, [R1+0xf8] ;  /* 0x0000f80001127983 */ /* 0x0001740000300a00 */
[----:B------:R-:W-:Y:S01]  /*16c40*/  HGMMA.64x64x16.F32 R152, gdesc[UR8], R152, gsb0 ;  /* 0x00e00000089879f0 */ /* 0x000fe20008000898 */
[----:B---3--:R-:W-:-:S02]  /*16c50*/  R2UR UR4, R16 ;  /* 0x00000000100472ca */ /* 0x008fc400000e0000 */
[----:B------:R-:W-:Y:S02]  /*16c60*/  R2UR UR5, R17 ;  /* 0x00000000110572ca */ /* 0x000fe400000e0000 */
[----:B------:R-:W-:Y:S01]  /*16c70*/  R2UR UR11, R229 ;  /* 0x00000000e50b72ca */ /* 0x000fe200000e0000 */
[----:B------:R0:W5:Y:S01]  /*16c80*/  LDL.LU.64 R16, [R1+0xf0] ;  /* 0x0000f00001107983 */ /* 0x0001620000300a00 */
[----:B------:R-:W-:Y:S01]  /*16c90*/  R2UR UR10, R228 ;  /* 0x00000000e40a72ca */ /* 0x000fe200000e0000 */
[----:B------:R-:W-:Y:S02]  /*16ca0*/  WARPGROUP.DEPBAR.LE gsb0, 0x0 ;  /* 0x00008000000079c5 */ /* 0x000fe40000010000 */
[----:B------:R-:W-:-:S06]  /*16cb0*/  WARPGROUP.ARRIVE ;  /* 0x00000000000079c5 */ /* 0x000fcc0000000000 */
[----:B------:R-:W-:Y:S01]  /*16cc0*/  HGMMA.64x64x16.F32 R152, gdesc[UR4], R152, gsb0 ;  /* 0x00e00000049879f0 */ /* 0x000fe20008000898 */
[----:B----4-:R-:W-:Y:S02]  /*16cd0*/  R2UR UR8, R8 ;  /* 0x00000000080872ca */ /* 0x010fe400000e0000 */
[----:B------:R-:W-:Y:S02]  /*16ce0*/  R2UR UR9, R9 ;  /* 0x00000000090972ca */ /* 0x000fe400000e0000 */
[----:B------:R-:W-:Y:S01]  /*16cf0*/  R2UR UR12, R4 ;  /* 0x00000000040c72ca */ /* 0x000fe200000e0000 */
[----:B------:R0:W5:Y:S01]  /*16d00*/  LDL.LU.64 R8, [R1+0xe8] ;  /* 0x0000e80001087983 */ /* 0x0001620000300a00 */
[----:B------:R-:W-:Y:S02]  /*16d10*/  WARPGROUP.DEPBAR.LE gsb0, 0x0 ;  /* 0x00008000000079c5 */ /* 0x000fe40000010000 */
[----:B------:R-:W-:-:S07]  /*16d20*/  WARPGROUP.ARRIVE ;  /* 0x00000000000079c5 */ /* 0x000fce0000000000 */
[----:B------:R-:W-:Y:S01]  /*16d30*/  HGMMA.64x64x16.F32 R152, gdesc[UR8], R152, gsb0 ;  /* 0x00e00000089879f0 */ /* 0x000fe20008000898 */
[----:B------:R-:W-:Y:S02]  /*16d40*/  R2UR UR13, R5 ;  /* 0x00000000050d72ca */ /* 0x000fe400000e0000 */
[----:B------:R-:W-:Y:S01]  /*16d50*/  R2UR UR16, R2 ;  /* 0x00000000021072ca */ /* 0x000fe200000e0000 */
[----:B------:R0:W5:Y:S01]  /*16d60*/  LDL.LU.64 R4, [R1+0xe0] ;  /* 0x0000e00001047983 */ /* 0x0001620000300a00 */
[----:B------:R-:W-:Y:S02]  /*16d70*/  WARPGROUP.DEPBAR.LE gsb0, 0x0 ;  /* 0x00008000000079c5 */ /* 0x000fe40000010000 */
[----:B------:R-:W-:-:S07]  /*16d80*/  WARPGROUP.ARRIVE ;  /* 0x00000000000079c5 */ /* 0x000fce0000000000 */
[----:B------:R-:W-:Y:S01]  /*16d90*/  HGMMA.64x64x16.F32 R152, gdesc[UR12], R152, gsb0 ;  /* 0x00e000000c9879f0 */ /* 0x000fe20008000898 */
[----:B------:R-:W-:Y:S02]  /*16da0*/  R2UR UR17, R3 ;  /* 0x00000000031172ca */ /* 0x000fe400000e0000 */
[----:B------:R-:W-:Y:S02]  /*16db0*/  WARPGROUP.DEPBAR.LE gsb0, 0x0 ;  /* 0x00008000000079c5 */ /* 0x000fe40000010000 */
[----:B------:R-:W-:-:S09]  /*16dc0*/  WARPGROUP.ARRIVE ;  /* 0x00000000000079c5 */ /* 0x000fd20000000000 */
[----:B------:R-:W-:Y:S01]  /*16dd0*/  HGMMA.64x64x16.F32 R152, gdesc[UR16], R152, gsb0 ;  /* 0x00e00000109879f0 */ /* 0x000fe20008000898 */
[----:B------:R-:W-:Y:S02]  /*16de0*/  R2UR UR21, R217 ;  /* 0x00000000d91572ca */ /* 0x000fe400000e0000 */
[----:B------:R-:W-:Y:S02]  /*16df0*/  WARPGROUP.DEPBAR.LE gsb0, 0x0 ;  /* 0x00008000000079c5 */ /* 0x000fe40000010000 */
[----:B------:R-:W-:-:S09]  /*16e00*/  WARPGROUP.ARRIVE ;  /* 0x00000000000079c5 */ /* 0x000fd20000000000 */
[----:B------:R-:W-:Y:S01]  /*16e10*/  HGMMA.64x64x16.F32 R152, gdesc[UR20], R152, gsb0 ;  /* 0x00e00000149879f0 */ /* 0x000fe20008000898 */
[----:B------:R-:W-:Y:S02]  /*16e20*/  R2UR UR24, R214 ;  /* 0x00000000d61872ca */ /* 0x000fe400000e0000 */
[----:B------:R-:W-:Y:S01]  /*16e30*/  R2UR UR25, R215 ;  /* 0x00000000d71972ca */ /* 0x000fe200000e0000 */
[----:B------:R-:W-:Y:S02]  /*16e40*/  WARPGROUP.DEPBAR.LE gsb0, 0x0 ;  /* 0x00008000000079c5 */ /* 0x000fe40000010000 */
[----:B------:R-:W-:-:S10]  /*16e50*/  WARPGROUP.ARRIVE ;  /* 0x00000000000079c5 */ /* 0x000fd40000000000 */
        /* <DEDUP_REMOVED lines=44> */
.L_x_1760:
[----:B------:R-:W-:Y:S01]  /*17120*/  SHF.L.U32 R0, R218, 0x1f, RZ ;  /* 0x0000001fda007819 */ /* 0x000fe200000006ff */
[----:B-----5:R-:W-:-:S04]  /*17130*/  IMAD R218, R202, 0x8, R17 ;  /* 0x00000008cada7824 */ /* 0x020fc800078e0211 */
[----:B------:R0:W1:Y:S01]  /*17140*/  SYNCS.PHASECHK.TRANS64.TRYWAIT P1, [R218+URZ+0x30850], R0 ;  /* 0x03085000da0075a7 */ /* 0x000062000802017f */
[----:B------:R-:W-:Y:S05]  /*17150*/  @!P0 BRA `(.L_x_1761) ;  /* 0x0000000000048947 */ /* 0x000fea0003800000 */
[----:B------:R-:W-:Y:S01]  /*17160*/  BPT.TRAP 0x1 ;  /* 0x000000040000795c */ /* 0x000fe20000300000 */
.L_x_1761:
[----:B------:R-:W-:Y:S04]  /*17170*/  BSSY B2, `(.L_x_1762) ;  /* 0x0000004000027945 */ /* 0x000fe80003800000 */
[----:B-1----:R-:W-:Y:S05]  /*17180*/  @P1 BRA `(.L_x_1763) ;  /* 0x0000000000081947 */ /* 0x002fea0003800000 */
[----:B------:R-:W1:Y:S02]  /*17190*/  SYNCS.PHASECHK.TRANS64.TRYWAIT P1, [R218+URZ+0x30850], R0 ;  /* 0x03085000da0075a7 */ /* 0x000e64000802017f */
[----:B-1----:R-:W-:Y:S05]  /*171a0*/  @!P1 BRA `(.L_x_1764) ;  /* 0x0000016800309947 */ /* 0x002fea0003800000 */
.L_x_1763:
[----:B------:R-:W-:Y:S05]  /*171b0*/  BSYNC B2 ;  /* 0x0000000000027941 */ /* 0x000fea0003800000 */
.L_x_1762:
[----:B01----:R-:W-:Y:S01]  /*171c0*/  VIADD R0, R17, 0x400 ;  /* 0x0000040011007836 */ /* 0x003fe20000000000 */
[----:B------:R-:W-:Y:S01]  /*171d0*/  WARPGROUP.ARRIVE ;  /* 0x00000000000079c5 */ /* 0x000fe20000000000 */
[----:B------:R-:W-:-:S03]  /*171e0*/  IMAD.MOV.U32 R3, RZ, RZ, 0x40000040 ;  /* 0x40000040ff037424 */ /* 0x000fc600078e00ff */
[----:B------:R-:W-:Y:S02]  /*171f0*/  SHF.R.U32.HI R0, RZ, 0x4, R0 ;  /* 0x00000004ff007819 */ /* 0x000fe40000011600 */
[----:B------:R-:W-:Y:S01]  /*17200*/  R2UR UR7, R3 ;  /* 0x00000000030772ca */ /* 0x000fe200000e0000 */
[----:B------:R-:W-:Y:S01]  /*17210*/  IMAD.MOV.U32 R3, RZ, RZ, 0x40000040 ;  /* 0x40000040ff037424 */ /* 0x000fe200078e00ff */
[----:B------:R-:W-:-:S04]  /*17220*/  LOP3.LUT R0, R0, 0x3fff, RZ, 0xc0, !PT ;  /* 0x00003fff00007812 */ /* 0x000fc800078ec0ff */
[----:B------:R-:W-:-:S05]  /*17230*/  LOP3.LUT R0, R0, 0x2000000, RZ, 0xfc, !PT ;  /* 0x0200000000007812 */ /* 0x000fca00078efcff */
[----:B------:R-:W-:-:S05]  /*17240*/  IMAD R2, R202, 0x800, R0 ;  /* 0x00000800ca027824 */ /* 0x000fca00078e0200 */
[----:B------:R-:W-:-:S13]  /*17250*/  R2UR UR6, R2 ;  /* 0x00000000020672ca */ /* 0x000fda00000e0000 */
[----:B------:R-:W-:Y:S03]  /*17260*/  HGMMA.64x256x16.F32 R24, R196, gdesc[UR4].tnspB, R24, gsb0 ;  /* 0x43e00004c4187df0 */ /* 0x000fe60008000818 */
[----:B------:R-:W-:Y:S02]  /*17270*/  WARPGROUP.DEPBAR.LE gsb0, 0x0 ;  /* 0x00008000000079c5 */ /* 0x000fe40000010000 */
[----:B------:R-:W-:Y:S01]  /*17280*/  IMAD.MOV.U32 R197, RZ, RZ, 0x40000040 ;  /* 0x40000040ffc57424 */ /* 0x000fe200078e00ff */
[----:B------:R-:W-:Y:S01]  /*17290*/  IADD3 R196, R2, 0x80, RZ ;  /* 0x0000008002c47810 */ /* 0x000fe20007ffe0ff */
[----:B------:R-:W-:-:S03]  /*172a0*/  WARPGROUP.ARRIVE ;  /* 0x00000000000079c5 */ /* 0x000fc60000000000 */
[----:B------:R-:W-:Y:S02]  /*172b0*/  R2UR UR6, R196 ;  /* 0x00000000c40672ca */ /* 0x000fe400000e0000 */
[----:B------:R-:W-:-:S15]  /*172c0*/  R2UR UR7, R197 ;  /* 0x00000000c50772ca */ /* 0x000fde00000e0000 */
[----:B------:R-:W-:-:S01]  /*172d0*/  NOP ;  /* 0x0000000000007918 */ /* 0x000fc20000000000 */
[----:B------:R-:W-:Y:S03]  /*172e0*/  HGMMA.64x256x16.F32 R24, R192, gdesc[UR4].tnspB, R24, gsb0 ;  /* 0x43e00004c0187df0 */ /* 0x000fe60008000818 */
[----:B------:R-:W-:Y:S02]  /*172f0*/  WARPGROUP.DEPBAR.LE gsb0, 0x0 ;  /* 0x00008000000079c5 */ /* 0x000fe40000010000 */
[C---:B------:R-:W-:Y:S01]  /*17300*/  VIADD R192, R2.reuse, 0x100 ;  /* 0x0000010002c07836 */ /* 0x040fe20000000000 */
[----:B------:R-:W-:Y:S01]  /*17310*/  WARPGROUP.ARRIVE ;  /* 0x00000000000079c5 */ /* 0x000fe20000000000 */
[----:B------:R-:W-:Y:S02]  /*17320*/  IMAD.MOV.U32 R193, RZ, RZ, 0x40000040 ;  /* 0x40000040ffc17424 */ /* 0x000fe400078e00ff */
[----:B------:R-:W-:Y:S01]  /*17330*/  VIADD R2, R2, 0x180 ;  /* 0x0000018002027836 */ /* 0x000fe20000000000 */
[----:B------:R-:W-:-:S02]  /*17340*/  R2UR UR6, R192 ;  /* 0x00000000c00672ca */ /* 0x000fc400000e0000 */
[----:B------:R-:W-:-:S15]  /*17350*/  R2UR UR7, R193 ;  /* 0x00000000c10772ca */ /* 0x000fde00000e0000 */
[----:B------:R-:W-:-:S01]  /*17360*/  NOP ;  /* 0x0000000000007918 */ /* 0x000fc20000000000 */
        /* <DEDUP_REMOVED lines=10> */
.L_x_1765:
[----:B------:R-:W2:Y:S01]  /*17410*/  LDL R184, [R1+0x58] ;  /* 0x0000580001b87983 */ /* 0x000ea20000100800 */
[----:B------:R-:W0:Y:S01]  /*17420*/  LDC R0, c[0x0][0x448] ;  /* 0x00011200ff007b82 */ /* 0x000e220000000800 */
[----:B------:R-:W-:Y:S02]  /*17430*/  ULDC UR4, c[0x0][0x9dc] ;  /* 0x0002770000047ab9 */ /* 0x000fe40000000800 */
[----:B------:R-:W2:Y:S04]  /*17440*/  LDL R3, [R1+0x74] ;  /* 0x0000740001037983 */ /* 0x000ea80000100800 */
[----:B------:R-:W3:Y:S01]  /*17450*/  LDL R191, [R1+0x8] ;  /* 0x0000080001bf7983 */ /* 0x000ee20000100800 */
[----:B0-----:R-:W-:-:S13]  /*17460*/  ISETP.NE.AND P1, PT, R0, 0x1, PT ;  /* 0x000000010000780c */ /* 0x001fda0003f25270 */
[----:B------:R-:W0:Y:S08]  /*17470*/  @P1 LDC R2, c[0x0][0x44c] ;  /* 0x00011300ff021b82 */ /* 0x000e300000000800 */
[----:B------:R-:W1:Y:S01]  /*17480*/  @P1 LDC R0, c[0x0][0x450] ;  /* 0x00011400ff001b82 */ /* 0x000e620000000800 */
[----:B------:R-:W-:Y:S02]  /*17490*/  LOP3.LUT P5, RZ, R16, 0x20, RZ, 0xc0, !PT ;  /* 0x0000002010ff7812 */ /* 0x000fe400078ac0ff */
[----:B--2---:R-:W-:-:S05]  /*174a0*/  IADD3 R188, R3, R184, RZ ;  /* 0x000000b803bc7210 */ /* 0x004fca0007ffe0ff */
[----:B0-----:R-:W-:-:S05]  /*174b0*/  @P1 IMAD.HI.U32 R2, R188, R2, RZ ;  /* 0x00000002bc021227 */ /* 0x001fca00078e00ff */
[----:B-1----:R-:W-:Y:S01]  /*174c0*/  @P1 SHF.R.U32.HI R188, RZ, R0, R2 ;  /* 0x00000000ffbc1219 */ /* 0x002fe20000011602 */
[----:B------:R-:W-:-:S04]  /*174d0*/  VIADD R0, R223, 0x30840 ;  /* 0x00030840df007836 */ /* 0x000fc80000000000 */
[----:B------:R-:W0:Y:S01]  /*174e0*/  SHFL.IDX PT, R189, R188, RZ, 0x1c1f ;  /* 0x001c1fffbcbd7589 */ /* 0x000e2200000e0000 */
[----:B---3--:R-:W-:-:S04]  /*174f0*/  PRMT R0, R191, 0x654, R0 ;  /* 0x00000654bf007816 */ /* 0x008fc80000000000 */
[----:B------:R1:W-:Y:S01]  /*17500*/  SYNCS.ARRIVE.TRANS64.RED.A1T0 RZ, [R0+URZ], RZ ;  /* 0x000000ff00ff79a7 */ /* 0x0003e2000810043f */
[----:B------:R-:W-:Y:S01]  /*17510*/  IMAD.U32 R223, RZ, RZ, UR4 ;  /* 0x00000004ffdf7e24 */ /* 0x000fe2000f8e00ff */
[----:B------:R-:W-:Y:S01]  /*17520*/  ULDC UR4, c[0x0][0x9e0] ;  /* 0x0002780000047ab9 */ /* 0x000fe20000000800 */
[----:B-1----:R-:W-:-:S03]  /*17530*/  IMAD.SHL.U32 R0, R8, 0x40, RZ ;  /* 0x0000004008007824 */ /* 0x002fc600078e00ff */
[----:B------:R-:W-:Y:S02]  /*17540*/  LOP3.LUT R187, RZ, R223, RZ, 0x33, !PT ;  /* 0x000000dfffbb7212 */ /* 0x000fe400078e33ff */
[----:B------:R-:W-:-:S04]  /*17550*/  IADD3 R186, -R225, 0x1, -R0 ;  /* 0x00000001e1ba7810 */ /* 0x000fc80007ffe900 */
[----:B------:R-:W-:-:S05]  /*17560*/  IADD3 R186, -R219, R186, R220 ;  /* 0x000000badbba7210 */ /* 0x000fca0007ffe1dc */
[----:B------:R-:W-:Y:S02]  /*17570*/  IMAD.IADD R187, R187, 0x1, R186 ;  /* 0x00000001bbbb7824 */ /* 0x000fe400078e02ba */
[----:B------:R-:W-:Y:S02]  /*17580*/  VIADD R186, R186, UR4 ;  /* 0x00000004baba7c36 */ /* 0x000fe40008000000 */
[----:B0-----:R-:W-:-:S03]  /*17590*/  IMAD.IADD R184, R187, 0x1, R189 ;  /* 0x00000001bbb87824 */ /* 0x001fc600078e02bd */
[----:B------:R-:W-:Y:S01]  /*175a0*/  IADD3 R185, R186, R189, RZ ;  /* 0x000000bdbab97210 */ /* 0x000fe20007ffe0ff */
[----:B------:R-:W-:Y:S06]  /*175b0*/  @!P5 BRA `(.L_x_1766) ;  /* 0x000000000060d947 */ /* 0x000fec0003800000 */
[----:B------:R-:W-:Y:S01]  /*175c0*/  IADD3 R189, -R219, R220, R189 ;  /* 0x000000dcdbbd7210 */ /* 0x000fe20007ffe1bd */
[----:B------:R-:W-:Y:S03]  /*175d0*/  BSSY B2, `(.L_x_1767) ;  /* 0x0000012000027945 */ /* 0x000fe60003800000 */
        /* <DEDUP_REMOVED lines=11> */
.L_x_1768:
[----:B------:R-:W-:Y:S02]  /*17690*/  ULDC UR4, c[0x0][0x9e4] ;  /* 0x0002790000047ab9 */ /* 0x000fe40000000800 */
[----:B------:R-:W-:-:S05]  /*176a0*/  IMAD.U32 R190, RZ, RZ, UR4 ;  /* 0x00000004ffbe7e24 */ /* 0x000fca000f8e00ff */
[----:B------:R-:W-:-:S13]  /*176b0*/  ISETP.NE.AND P1, PT, R190, 0x1, PT ;  /* 0x00000001be00780c */ /* 0x000fda0003f25270 */
[----:B------:R-:W0:Y:S02]  /*176c0*/  @P1 LDC.64 R2, c[0x0][0x9e8] ;  /* 0x00027a00ff021b82 */ /* 0x000e240000000a00 */
[----:B0-----:R-:W-:-:S05]  /*176d0*/  @P1 IMAD.HI.U32 R2, R189, R2, RZ ;  /* 0x00000002bd021227 */ /* 0x001fca00078e00ff */
[----:B------:R-:W-:-:S07]  /*176e0*/  @P1 SHF.R.U32.HI R189, RZ, R3, R2 ;  /* 0x00000003ffbd1219 */ /* 0x000fce0000011602 */
.L_x_1769:
[----:B------:R-:W-:Y:S05]  /*176f0*/  BSYNC B2 ;  /* 0x0000000000027941 */ /* 0x000fea0003800000 */
.L_x_1767:
[----:B------:R-:W-:-:S04]  /*17700*/  IMAD R189, R189, R190, -R0 ;  /* 0x000000bebdbd7224 */ /* 0x000fc800078e0a00 */
[----:B------:R-:W-:-:S05]  /*17710*/  IMAD.IADD R189, R189, 0x1, -R225 ;  /* 0x00000001bdbd7824 */ /* 0x000fca00078e0ae1 */
[----:B------:R-:W-:Y:S02]  /*17720*/  VIMNMX R184, R184, R189, !PT ;  /* 0x000000bdb8b87248 */ /* 0x000fe40007fe0100 */
[----:B------:R-:W-:-:S07]  /*17730*/  VIADDMNMX R185, R189, R190, R185, PT ;  /* 0x000000bebdb97246 */ /* 0x000fce00038001b9 */
.L_x_1766:
[----:B------:R-:W-:Y:S01]  /*17740*/  ISETP.GT.AND P1, PT, R8, -0x1, PT ;  /* 0xffffffff0800780c */ /* 0x000fe20003f24270 */
[----:B------:R-:W0:Y:S03]  /*17750*/  SHFL.IDX PT, R188, R188, 0x1, 0x1c1f ;  /* 0x003c1f00bcbc7f89 */ /* 0x000e2600000e0000 */
[C---:B------:R-:W-:Y:S02]  /*17760*/  ISETP.GT.AND P2, PT, R184.reuse, RZ, P1 ;  /* 0x000000ffb800720c */ /* 0x040fe40000f44270 */
[C---:B------:R-:W-:Y:S02]  /*17770*/  ISETP.GT.AND P4, PT, R184.reuse, 0x1, P1 ;  /* 0x00000001b800780c */ /* 0x040fe40000f84270 */
[----:B------:R-:W-:Y:S02]  /*17780*/  ISETP.LT.OR P3, PT, R185, 0x1, P2 ;  /* 0x00000001b900780c */ /* 0x000fe40001761670 */
[----:B------:R-:W-:-:S02]  /*17790*/  ISETP.GT.AND P2, PT, R184, 0x8, P1 ;  /* 0x00000008b800780c */ /* 0x000fc40000f44270 */
[----:B------:R-:W-:Y:S02]  /*177a0*/  FSEL R152, R152, -INF , !P3 ;  /* 0xff80000098987808 */ /* 0x000fe40005800000 */
[----:B------:R-:W-:Y:S02]  /*177b0*/  ISETP.GT.AND P3, PT, R184, 0x9, P1 ;  /* 0x00000009b800780c */ /* 0x000fe40000f64270 */
[C---:B------:R-:W-:Y:S02]  /*177c0*/  ISETP.LT.OR P4, PT, R185.reuse, 0x2, P4 ;  /* 0x00000002b900780c */ /* 0x040fe40002781670 */
[C---:B------:R-:W-:Y:S02]  /*177d0*/  ISETP.LT.OR P2, PT, R185.reuse, 0x9, P2 ;  /* 0x00000009b900780c */ /* 0x040fe40001741670 */
[----:B------:R-:W-:Y:S02]  /*177e0*/  ISETP.LT.OR P3, PT, R185, 0xa, P3 ;  /* 0x0000000ab900780c */ /* 0x000fe40001f61670 */
[----:B------:R-:W-:-:S02]  /*177f0*/  FSEL R153, R153, -INF , !P4 ;  /* 0xff80000099997808 */ /* 0x000fc40006000000 */
[----:B------:R-:W-:Y:S01]  /*17800*/  FSEL R156, R156, -INF , !P2 ;  /* 0xff8000009c9c7808 */ /* 0x000fe20005000000 */
[----:B0-----:R-:W-:Y:S01]  /*17810*/  IMAD.IADD R186, R186, 0x1, R188 ;  /* 0x00000001baba7824 */ /* 0x001fe200078e02bc */
[----:B------:R-:W-:Y:S02]  /*17820*/  FSEL R157, R157, -INF , !P3 ;  /* 0xff8000009d9d7808 */ /* 0x000fe40005800000 */
[C---:B------:R-:W-:Y:S02]  /*17830*/  ISETP.GT.AND P4, PT, R184.reuse, 0x10, P1 ;  /* 0x00000010b800780c */ /* 0x040fe40000f84270 */
[C---:B------:R-:W-:Y:S02]  /*17840*/  ISETP.GT.AND P2, PT, R184.reuse, 0x11, P1 ;  /* 0x00000011b800780c */ /* 0x040fe40000f44270 */
[----:B------:R-:W-:Y:S02]  /*17850*/  ISETP.GT.AND P3, PT, R184, 0x18, P1 ;  /* 0x00000018b800780c */ /* 0x000fe40000f64270 */
[----:B------:R-:W-:-:S02]  /*17860*/  ISETP.LT.OR P4, PT, R185, 0x11, P4 ;  /* 0x00000011b900780c */ /* 0x000fc40002781670 */
[C---:B------:R-:W-:Y:S02]  /*17870*/  ISETP.LT.OR P2, PT, R185.reuse, 0x12, P2 ;  /* 0x00000012b900780c */ /* 0x040fe40001741670 */
[----:B------:R-:W-:Y:S02]  /*17880*/  ISETP.LT.OR P3, PT, R185, 0x19, P3 ;  /* 0x00000019b900780c */ /* 0x000fe40001f61670 */
[----:B------:R-:W-:Y:S02]  /*17890*/  FSEL R160, R160, -INF , !P4 ;  /* 0xff800000a0a07808 */ /* 0x000fe40006000000 */
[----:B------:R-:W-:Y:S02]  /*178a0*/  FSEL R161, R161, -INF , !P2 ;  /* 0xff800000a1a17808 */ /* 0x000fe40005000000 */
[----:B------:R-:W-:Y:S02]  /*178b0*/  FSEL R164, R164, -INF , !P3 ;  /* 0xff800000a4a47808 */ /* 0x000fe40005800000 */
[----:B------:R-:W-:-:S02]  /*178c0*/  ISETP.GT.AND P4, PT, R184, 0x19, P1 ;  /* 0x00000019b800780c */ /* 0x000fc40000f84270 */
[C---:B------:R-:W-:Y:S02]  /*178d0*/  ISETP.GT.AND P2, PT, R184.reuse, 0x20, P1 ;  /* 0x00000020b800780c */ /* 0x040fe40000f44270 */
[----:B------:R-:W-:Y:S02]  /*178e0*/  ISETP.GT.AND P3, PT, R184, 0x21, P1 ;  /* 0x00000021b800780c */ /* 0x000fe40000f64270 */
[C---:B------:R-:W-:Y:S02]  /*178f0*/  ISETP.LT.OR P4, PT, R185.reuse, 0x1a, P4 ;  /* 0x0000001ab900780c */ /* 0x040fe40002781670 */
[C---:B------:R-:W-:Y:S02]  /*17900*/  ISETP.LT.OR P2, PT, R185.reuse, 0x21, P2 ;  /* 0x00000021b900780c */ /* 0x040fe40001741670 */
[----:B------:R-:W-:Y:S02]  /*17910*/  ISETP.LT.OR P3, PT, R185, 0x22, P3 ;  /* 0x00000022b900780c */ /* 0x000fe40001f61670 */
[----:B------:R-:W-:-:S02]  /*17920*/  FSEL R165, R165, -INF , !P4 ;  /* 0xff800000a5a57808 */ /* 0x000fc40006000000 */
[----:B------:R-:W-:Y:S02]  /*17930*/  FSEL R168, R168, -INF , !P2 ;  /* 0xff800000a8a87808 */ /* 0x000fe40005000000 */
        /* <DEDUP_REMOVED lines=16> */
[----:B------:R-:W-:-:S02]  /*17a40*/  IADD3 R187, R187, R188, RZ ;  /* 0x000000bcbbbb7210 */ /* 0x000fc40007ffe0ff */
[----:B------:R-:W-:Y:S02]  /*17a50*/  FSEL R177, R177, -INF , !P4 ;  /* 0xff800000b1b17808 */ /* 0x000fe40006000000 */
[----:B------:R-:W-:Y:S02]  /*17a60*/  FSEL R180, R180, -INF , !P2 ;  /* 0xff800000b4b47808 */ /* 0x000fe40005000000 */
[----:B------:R-:W-:Y:S01]  /*17a70*/  FSEL R181, R181, -INF , !P3 ;  /* 0xff800000b5b57808 */ /* 0x000fe20005800000 */
        /* <DEDUP_REMOVED lines=14> */
.L_x_1772:
[----:B------:R-:W-:Y:S02]  /*17b60*/  ULDC UR4, c[0x0][0x9e4] ;  /* 0x0002790000047ab9 */ /* 0x000fe40000000800 */
[----:B------:R-:W-:-:S05]  /*17b70*/  IMAD.U32 R184, RZ, RZ, UR4 ;  /* 0x00000004ffb87e24 */ /* 0x000fca000f8e00ff */
[----:B------:R-:W-:-:S13]  /*17b80*/  ISETP.NE.AND P2, PT, R184, 0x1, PT ;  /* 0x00000001b800780c */ /* 0x000fda0003f45270 */
[----:B------:R-:W0:Y:S02]  /*17b90*/  @P2 LDC.64 R2, c[0x0][0x9e8] ;  /* 0x00027a00ff022b82 */ /* 0x000e240000000a00 */
[----:B0-----:R-:W-:-:S05]  /*17ba0*/  @P2 IMAD.HI.U32 R2, R188, R2, RZ ;  /* 0x00000002bc022227 */ /* 0x001fca00078e00ff */
[----:B------:R-:W-:-:S07]  /*17bb0*/  @P2 SHF.R.U32.HI R188, RZ, R3, R2 ;  /* 0x00000003ffbc2219 */ /* 0x000fce0000011602 */
.L_x_1773:
[----:B------:R-:W-:Y:S05]  /*17bc0*/  BSYNC B2 ;  /* 0x0000000000027941 */ /* 0x000fea0003800000 */
.L_x_1771:
[----:B------:R-:W-:-:S04]  /*17bd0*/  IMAD R0, R188, R184, -R0 ;  /* 0x000000b8bc007224 */ /* 0x000fc800078e0a00 */
[----:B------:R-:W-:-:S05]  /*17be0*/  IMAD.IADD R0, R0, 0x1, -R225 ;  /* 0x0000000100007824 */ /* 0x000fca00078e0ae1 */
[----:B------:R-:W-:Y:S02]  /*17bf0*/  VIMNMX R187, R187, R0, !PT ;  /* 0x00000000bbbb7248 */ /* 0x000fe40007fe0100 */
[----:B------:R-:W-:-:S07]  /*17c00*/  VIADDMNMX R186, R0, R184, R186, PT ;  /* 0x000000b800ba7246 */ /* 0x000fce00038001ba */
.L_x_1770:
[----:B------:R-:W-:Y:S01]  /*17c10*/  FMNMX.FTZ R2, R152, R5, !PT ;  /* 0x0000000598027209 */ /* 0x000fe20007810000 */
[----:B------:R-:W-:Y:S01]  /*17c20*/  ULDC UR4, c[0x0][0x988] ;  /* 0x0002620000047ab9 */ /* 0x000fe20000000800 */
[----:B------:R-:W-:Y:S02]  /*17c30*/  LOP3.LUT R16, R16, 0xffffdfff, RZ, 0xc0, !PT ;  /* 0xffffdfff10107812 */ /* 0x000fe400078ec0ff */
[----:B------:R-:W-:Y:S02]  /*17c40*/  FMNMX.FTZ R2, R153, R2, !PT ;  /* 0x0000000299027209 */ /* 0x000fe40007810000 */
[C---:B------:R-:W-:Y:S02]  /*17c50*/  ISETP.GT.AND P2, PT, R187.reuse, 0x1, P1 ;  /* 0x00000001bb00780c */ /* 0x040fe40000f44270 */
[----:B------:R-:W-:Y:S02]  /*17c60*/  FMNMX.FTZ R2, R156, R2, !PT ;  /* 0x000000029c027209 */ /* 0x000fe40007810000 */
[----:B------:R-:W-:-:S02]  /*17c70*/  ISETP.GT.AND P3, PT, R187, 0x8, P1 ;  /* 0x00000008bb00780c */ /* 0x000fc40000f64270 */
[----:B------:R-:W-:Y:S02]  /*17c80*/  FMNMX.FTZ R2, R157, R2, !PT ;  /* 0x000000029d027209 */ /* 0x000fe40007810000 */
[----:B------:R-:W-:Y:S02]  /*17c90*/  @P0 LOP3.LUT R16, R16, 0x2000, RZ, 0xfc, !PT ;  /* 0x0000200010100812 */ /* 0x000fe400078efcff */
[----:B------:R-:W-:Y:S02]  /*17ca0*/  FMNMX.FTZ R2, R160, R2, !PT ;  /* 0x00000002a0027209 */ /* 0x000fe40007810000 */
[----:B------:R-:W-:Y:S02]  /*17cb0*/  ISETP.GT.AND P0, PT, R187, 0x21, P1 ;  /* 0x00000021bb00780c */ /* 0x000fe40000f04270 */
[----:B------:R-:W-:Y:S02]  /*17cc0*/  FMNMX.FTZ R2, R161, R2, !PT ;  /* 0x00000002a1027209 */ /* 0x000fe40007810000 */
[----:B------:R-:W-:-:S02]  /*17cd0*/  ISETP.LT.OR P2, PT, R186, 0x2, P2 ;  /* 0x00000002ba00780c */ /* 0x000fc40001741670 */
[----:B------:R-:W-:Y:S02]  /*17ce0*/  FMNMX.FTZ R2, R164, R2, !PT ;  /* 0x00000002a4027209 */ /* 0x000fe40007810000 */
[----:B------:R-:W-:Y:S02]  /*17cf0*/  ISETP.LT.OR P3, PT, R186, 0x9, P3 ;  /* 0x00000009ba00780c */ /* 0x000fe40001f61670 */
[----:B------:R-:W-:Y:S02]  /*17d00*/  FMNMX.FTZ R2, R165, R2, !PT ;  /* 0x00000002a5027209 */ /* 0x000fe40007810000 */
[----:B------:R-:W-:Y:S02]  /*17d10*/  FSEL R0, R155, -INF , !P2 ;  /* 0xff8000009b007808 */ /* 0x000fe40005000000 */
[----:B------:R-:W-:Y:S02]  /*17d20*/  FMNMX.FTZ R2, R168, R2, !PT ;  /* 0x00000002a8027209 */ /* 0x000fe40007810000 */
[----:B------:R-:W-:-:S02]  /*17d30*/  FSEL R158, R158, -INF , !P3 ;  /* 0xff8000009e9e7808 */ /* 0x000fc40005800000 */
[----:B------:R-:W-:Y:S02]  /*17d40*/  FMNMX.FTZ R2, R169, R2, !PT ;  /* 0x00000002a9027209 */ /* 0x000fe40007810000 */
[C---:B------:R-:W-:Y:S02]  /*17d50*/  ISETP.GT.AND P4, PT, R187.reuse, 0x9, P1 ;  /* 0x00000009bb00780c */ /* 0x040fe40000f84270 */
[----:B------:R-:W-:Y:S02]  /*17d60*/  FMNMX.FTZ R2, R172, R2, !PT ;  /* 0x00000002ac027209 */ /* 0x000fe40007810000 */
[----:B------:R-:W-:Y:S02]  /*17d70*/  ISETP.GT.AND P2, PT, R187, 0x10, P1 ;  /* 0x00000010bb00780c */ /* 0x000fe40000f44270 */
[----:B------:R-:W-:Y:S02]  /*17d80*/  FMNMX.FTZ R2, R173, R2, !PT ;  /* 0x00000002ad027209 */ /* 0x000fe40007810000 */
[----:B------:R-:W-:-:S02]  /*17d90*/  ISETP.GT.AND P3, PT, R187, 0x11, P1 ;  /* 0x00000011bb00780c */ /* 0x000fc40000f64270 */
[----:B------:R-:W-:Y:S02]  /*17da0*/  FMNMX.FTZ R2, R176, R2, !PT ;  /* 0x00000002b0027209 */ /* 0x000fe40007810000 */
[----:B------:R-:W-:Y:S02]  /*17db0*/  LOP3.LUT R16, R16, 0xffff7fff, RZ, 0xc0, !PT ;  /* 0xffff7fff10107812 */ /* 0x000fe400078ec0ff */
[----:B------:R-:W-:Y:S02]  /*17dc0*/  FMNMX.FTZ R2, R177, R2, !PT ;  /* 0x00000002b1027209 */ /* 0x000fe40007810000 */
[----:B------:R-:W-:Y:S02]  /*17dd0*/  ISETP.LT.OR P4, PT, R186, 0xa, P4 ;  /* 0x0000000aba00780c */ /* 0x000fe40002781670 */
[----:B------:R-:W-:Y:S02]  /*17de0*/  FMNMX.FTZ R2, R180, R2, !PT ;  /* 0x00000002b4027209 */ /* 0x000fe40007810000 */
[----:B------:R-:W-:-:S02]  /*17df0*/  ISETP.LT.OR P2, PT, R186, 0x11, P2 ;  /* 0x00000011ba00780c */ /* 0x000fc40001741670 */
[----:B------:R-:W-:Y:S02]  /*17e00*/  FMNMX.FTZ R2, R181, R2, !PT ;  /* 0x00000002b5027209 */ /* 0x000fe40007810000 */
[----:B------:R-:W-:Y:S02]  /*17e10*/  ISETP.LT.OR P3, PT, R186, 0x12, P3 ;  /* 0x00000012ba00780c */ /* 0x000fe40001f61670 */
[----:B------:R-:W-:Y:S01]  /*17e20*/  @P0 LOP3.LUT R16, R16, 0x8000, RZ, 0xfc, !PT ;  /* 0x0000800010100812 */ /* 0x000fe200078efcff */
[----:B------:R-:W0:Y:S01]  /*17e30*/  SHFL.BFLY PT, R3, R2, 0x2, 0x1f ;  /* 0x0c401f0002037f89 */ /* 0x000e2200000e0000 */
[----:B------:R-:W-:Y:S02]  /*17e40*/  ISETP.GT.AND P0, PT, R187, RZ, P1 ;  /* 0x000000ffbb00720c */ /* 0x000fe40000f04270 */
[----:B------:R-:W-:Y:S02]  /*17e50*/  FSEL R159, R159, -INF , !P4 ;  /* 0xff8000009f9f7808 */ /* 0x000fe40006000000 */
[----:B------:R-:W-:-:S02]  /*17e60*/  FSEL R162, R162, -INF , !P2 ;  /* 0xff800000a2a27808 */ /* 0x000fc40005000000 */
[----:B------:R-:W-:Y:S02]  /*17e70*/  FSEL R163, R163, -INF , !P3 ;  /* 0xff800000a3a37808 */ /* 0x000fe40005800000 */
[C---:B------:R-:W-:Y:S02]  /*17e80*/  ISETP.GT.AND P4, PT, R187.reuse, 0x18, P1 ;  /* 0x00000018bb00780c */ /* 0x040fe40000f84270 */
[C---:B------:R-:W-:Y:S02]  /*17e90*/  ISETP.GT.AND P2, PT, R187.reuse, 0x19, P1 ;  /* 0x00000019bb00780c */ /* 0x040fe40000f44270 */
[----:B------:R-:W-:Y:S02]  /*17ea0*/  ISETP.GT.AND P3, PT, R187, 0x20, P1 ;  /* 0x00000020bb00780c */ /* 0x000fe40000f64270 */
[C---:B------:R-:W-:Y:S02]  /*17eb0*/  ISETP.LT.OR P4, PT, R186.reuse, 0x19, P4 ;  /* 0x00000019ba00780c */ /* 0x040fe40002781670 */
[----:B------:R-:W-:-:S02]  /*17ec0*/  ISETP.LT.OR P2, PT, R186, 0x1a, P2 ;  /* 0x0000001aba00780c */ /* 0x000fc40001741670 */
[----:B------:R-:W-:Y:S02]  /*17ed0*/  ISETP.LT.OR P3, PT, R186, 0x21, P3 ;  /* 0x00000021ba00780c */ /* 0x000fe40001f61670 */
[----:B------:R-:W-:Y:S02]  /*17ee0*/  LOP3.LUT R16, R16, 0xfffffff7, RZ, 0xc0, !PT ;  /* 0xfffffff710107812 */ /* 0x000fe400078ec0ff */
[----:B------:R-:W-:Y:S02]  /*17ef0*/  FSEL R166, R166, -INF , !P4 ;  /* 0xff800000a6a67808 */ /* 0x000fe40006000000 */
[----:B------:R-:W-:Y:S02]  /*17f00*/  FSEL R167, R167, -INF , !P2 ;  /* 0xff800000a7a77808 */ /* 0x000fe40005000000 */
[----:B------:R-:W-:Y:S02]  /*17f10*/  FSEL R170, R170, -INF , !P3 ;  /* 0xff800000aaaa7808 */ /* 0x000fe40005800000 */
[----:B------:R-:W-:-:S02]  /*17f20*/  ISETP.GT.AND P2, PT, R187, 0x28, P1 ;  /* 0x00000028bb00780c */ /* 0x000fc40000f44270 */
[C---:B------:R-:W-:Y:S02]  /*17f30*/  ISETP.GT.AND P3, PT, R187.reuse, 0x29, P1 ;  /* 0x00000029bb00780c */ /* 0x040fe40000f64270 */
[C---:B------:R-:W-:Y:S02]  /*17f40*/  ISETP.GT.AND P4, PT, R187.reuse, 0x30, P1 ;  /* 0x00000030bb00780c */ /* 0x040fe40000f84270 */
[C---:B------:R-:W-:Y:S02]  /*17f50*/  ISETP.GT.AND P5, PT, R187.reuse, 0x31, P1 ;  /* 0x00000031bb00780c */ /* 0x040fe40000fa4270 */
[C---:B------:R-:W-:Y:S02]  /*17f60*/  ISETP.GT.AND P6, PT, R187.reuse, 0x38, P1 ;  /* 0x00000038bb00780c */ /* 0x040fe40000fc4270 */
[----:B------:R-:W-:Y:S02]  /*17f70*/  ISETP.GT.AND P1, PT, R187, 0x39, P1 ;  /* 0x00000039bb00780c */ /* 0x000fe40000f24270 */
[----:B------:R-:W-:-:S02]  /*17f80*/  @P0 LOP3.LUT R16, R16, 0x8, RZ, 0xfc, !PT ;  /* 0x0000000810100812 */ /* 0x000fc400078efcff */
[----:B0-----:R-:W-:Y:S01]  /*17f90*/  FMNMX.FTZ R3, R2, R3, !PT ;  /* 0x0000000302037209 */ /* 0x001fe20007810000 */
[----:B------:R-:W-:Y:S01]  /*17fa0*/  IMAD.U32 R2, RZ, RZ, UR4 ;  /* 0x00000004ff027e24 */ /* 0x000fe2000f8e00ff */
[C---:B------:R-:W-:Y:S02]  /*17fb0*/  LOP3.LUT P0, RZ, R16.reuse, 0x8000, RZ, 0xc0, !PT ;  /* 0x0000800010ff7812 */ /* 0x040fe4000780c0ff */
[----:B------:R-:W-:Y:S01]  /*17fc0*/  LOP3.LUT R16, R16, 0xfffffffd, RZ, 0xc0, !PT ;  /* 0xfffffffd10107812 */ /* 0x000fe200078ec0ff */
[----:B------:R-:W0:Y:S01]  /*17fd0*/  SHFL.BFLY PT, R155, R3, 0x1, 0x1f ;  /* 0x0c201f00039b7f89 */ /* 0x000e2200000e0000 */
[C---:B------:R-:W-:Y:S02]  /*17fe0*/  ISETP.LT.OR P0, PT, R186.reuse, 0x22, P0 ;  /* 0x00000022ba00780c */ /* 0x040fe40000701670 */
[----:B------:R-:W-:Y:S02]  /*17ff0*/  ISETP.LT.OR P4, PT, R186, 0x31, P4 ;  /* 0x00000031ba00780c */ /* 0x000fe40002781670 */
[----:B------:R-:W-:-:S02]  /*18000*/  @P1 LOP3.LUT R16, R16, 0x2, RZ, 0xfc, !PT ;  /* 0x0000000210101812 */ /* 0x000fc400078efcff */
[----:B------:R-:W-:Y:S02]  /*18010*/  ISETP.LT.OR P5, PT, R186, 0x32, P5 ;  /* 0x00000032ba00780c */ /* 0x000fe40002fa1670 */
[C---:B------:R-:W-:Y:S02]  /*18020*/  LOP3.LUT P1, RZ, R16.reuse, 0x8, RZ, 0xc0, !PT ;  /* 0x0000000810ff7812 */ /* 0x040fe4000782c0ff */
[----:B------:R-:W-:Y:S02]  /*18030*/  LOP3.LUT R16, R16, 0xffffffef, RZ, 0xc0, !PT ;  /* 0xffffffef10107812 */ /* 0x000fe400078ec0ff */
[----:B------:R-:W-:Y:S02]  /*18040*/  ISETP.LT.OR P1, PT, R186, 0x1, P1 ;  /* 0x00000001ba00780c */ /* 0x000fe40000f21670 */
[----:B------:R-:W-:Y:S02]  /*18050*/  @P0 LOP3.LUT R16, R16, 0x10, RZ, 0xfc, !PT ;  /* 0x0000001010100812 */ /* 0x000fe400078efcff */
[----:B------:R-:W-:-:S02]  /*18060*/  ISETP.LT.OR P0, PT, R186, 0x29, P2 ;  /* 0x00000029ba00780c */ /* 0x000fc40001701670 */
[C---:B------:R-:W-:Y:S02]  /*18070*/  LOP3.LUT P2, RZ, R16.reuse, 0x2, RZ, 0xc0, !PT ;  /* 0x0000000210ff7812 */ /* 0x040fe4000784c0ff */
[----:B------:R-:W-:Y:S02]  /*18080*/  LOP3.LUT R16, R16, 0xfffffffb, RZ, 0xc0, !PT ;  /* 0xfffffffb10107812 */ /* 0x000fe400078ec0ff */
[----:B------:R-:W-:Y:S02]  /*18090*/  FSEL R154, R154, -INF , !P1 ;  /* 0xff8000009a9a7808 */ /* 0x000fe40004800000 */
[----:B0-----:R-:W-:Y:S02]  /*180a0*/  FMNMX.FTZ R155, R3, R155, !PT ;  /* 0x0000009b039b7209 */ /* 0x001fe40007810000 */
[----:B------:R-:W-:Y:S02]  /*180b0*/  FSEL R178, R178, -INF , !P4 ;  /* 0xff800000b2b27808 */ /* 0x000fe40006000000 */
[----:B------:R-:W-:-:S02]  /*180c0*/  ISETP.LT.OR P6, PT, R186, 0x39, P6 ;  /* 0x00000039ba00780c */ /* 0x000fc400037c1670 */
[----:B------:R-:W-:Y:S02]  /*180d0*/  @P0 LOP3.LUT R16, R16, 0x4, RZ, 0xfc, !PT ;  /* 0x0000000410100812 */ /* 0x000fe400078efcff */
[----:B------:R-:W-:Y:S02]  /*180e0*/  ISETP.LT.OR P0, PT, R186, 0x2a, P3 ;  /* 0x0000002aba00780c */ /* 0x000fe40001f01670 */
[C---:B------:R-:W-:Y:S02]  /*180f0*/  FSETP.NEU.FTZ.AND P3, PT, R155.reuse, -INF , PT ;  /* 0xff8000009b00780b */ /* 0x040fe40003f7d000 */
[----:B------:R-:W-:Y:S02]  /*18100*/  LOP3.LUT R16, R16, 0xffffbfff, RZ, 0xc0, !PT ;  /* 0xffffbfff10107812 */ /* 0x000fe400078ec0ff */
[----:B------:R-:W-:Y:S02]  /*18110*/  FSEL R3, R155, RZ, P3 ;  /* 0x000000ff9b037208 */ /* 0x000fe40001800000 */
[----:B------:R-:W-:-:S02]  /*18120*/  FSEL R179, R179, -INF , !P5 ;  /* 0xff800000b3b37808 */ /* 0x000fc40006800000 */
[----:B------:R-:W-:Y:S01]  /*18130*/  ISETP.LT.OR P2, PT, R186, 0x3a, P2 ;  /* 0x0000003aba00780c */ /* 0x000fe20001741670 */
[----:B------:R-:W-:Y:S01]  /*18140*/  FADD.FTZ R3, -R3, R5 ;  /* 0x0000000503037221 */ /* 0x000fe20000010100 */
[-C--:B------:R-:W-:Y:S01]  /*18150*/  FMUL.FTZ R5, R155, R2.reuse ;  /* 0x000000029b057220 */ /* 0x080fe20000410000 */
[----:B------:R-:W-:Y:S02]  /*18160*/  @P0 LOP3.LUT R16, R16, 0x4000, RZ, 0xfc, !PT ;  /* 0x0000400010100812 */ /* 0x000fe400078efcff */
[----:B------:R-:W-:Y:S01]  /*18170*/  FSEL R182, R182, -INF , !P6 ;  /* 0xff800000b6b67808 */ /* 0x000fe20007000000 */
[-C--:B------:R-:W-:Y:S01]  /*18180*/  FMUL.FTZ R3, R3, R2.reuse ;  /* 0x0000000203037220 */ /* 0x080fe20000410000 */
[----:B------:R-:W-:Y:S02]  /*18190*/  FSEL R5, R5, RZ, P3 ;  /* 0x000000ff05057208 */ /* 0x000fe40001800000 */
[C---:B------:R-:W-:Y:S02]  /*181a0*/  LOP3.LUT P0, RZ, R16.reuse, 0x10, RZ, 0xc0, !PT ;  /* 0x0000001010ff7812 */ /* 0x040fe4000780c0ff */
[----:B------:R-:W-:Y:S01]  /*181b0*/  LOP3.LUT P3, RZ, R16, 0x4, RZ, 0xc0, !PT ;  /* 0x0000000410ff7812 */ /* 0x000fe2000786c0ff */
[-CC-:B------:R-:W-:Y:S01]  /*181c0*/  FFMA.FTZ R152, R152, R2.reuse, -R5.reuse ;  /* 0x0000000298987223 */ /* 0x180fe20000010805 */
        /* <DEDUP_REMOVED lines=14> */
[----:B------:R-:W-:Y:S01]  /*182b0*/  FFMA.FTZ R5, R181, R2, -R5 ;  /* 0x00000002b5057223 */ /* 0x000fe20000010805 */
[----:B------:R-:W-:Y:S01]  /*182c0*/  FMNMX.FTZ R181, R154, R4, !PT ;  /* 0x000000049ab57209 */ /* 0x000fe20007810000 */
[----:B------:R-:W-:Y:S01]  /*182d0*/  MUFU.EX2 R196, R152 ;  /* 0x0000009800c47308 */ /* 0x000fe20000000800 */
[----:B------:R-:W-:-:S02]  /*182e0*/  FSEL R171, R171, -INF , !P0 ;  /* 0xff800000abab7808 */ /* 0x000fc40004000000 */
[----:B------:R-:W-:Y:S02]  /*182f0*/  FMNMX.FTZ R181, R0, R181, !PT ;  /* 0x000000b500b57209 */ /* 0x000fe40007810000 */
[----:B------:R-:W-:Y:S02]  /*18300*/  LOP3.LUT P0, RZ, R16, 0x4000, RZ, 0xc0, !PT ;  /* 0x0000400010ff7812 */ /* 0x000fe4000780c0ff */
[----:B------:R-:W-:Y:S01]  /*18310*/  FMNMX.FTZ R181, R158, R181, !PT ;  /* 0x000000b59eb57209 */ /* 0x000fe20007810000 */
[----:B------:R-:W0:Y:S01]  /*18320*/  MUFU.EX2 R3, R3 ;  /* 0x0000000300037308 */ /* 0x000e220000000800 */
[----:B------:R-:W-:Y:S02]  /*18330*/  FSEL R174, R174, -INF , !P3 ;  /* 0xff800000aeae7808 */ /* 0x000fe40005800000 */
[----:B------:R-:W-:Y:S02]  /*18340*/  FMNMX.FTZ R181, R159, R181, !PT ;  /* 0x000000b59fb57209 */ /* 0x000fe40007810000 */
[----:B------:R-:W-:-:S02]  /*18350*/  FSEL R175, R175, -INF , !P0 ;  /* 0xff800000afaf7808 */ /* 0x000fc40004000000 */
[----:B------:R-:W-:Y:S01]  /*18360*/  FMNMX.FTZ R181, R162, R181, !PT ;  /* 0x000000b5a2b57209 */ /* 0x000fe20007810000 */
[----:B------:R-:W1:Y:S01]  /*18370*/  MUFU.EX2 R153, R153 ;  /* 0x0000009900997308 */ /* 0x000e620000000800 */
[----:B------:R-:W-:Y:S02]  /*18380*/  FSEL R183, R183, -INF , !P2 ;  /* 0xff800000b7b77808 */ /* 0x000fe40005000000 */
[----:B------:R-:W-:Y:S02]  /*18390*/  FMNMX.FTZ R181, R163, R181, !PT ;  /* 0x000000b5a3b57209 */ /* 0x000fe40007810000 */
[----:B------:R-:W-:Y:S02]  /*183a0*/  LOP3.LUT P0, RZ, R16, 0x2000, RZ, 0xc0, !PT ;  /* 0x0000200010ff7812 */ /* 0x000fe4000780c0ff */
[----:B------:R-:W-:Y:S01]  /*183b0*/  FMNMX.FTZ R181, R166, R181, !PT ;  /* 0x000000b5a6b57209 */ /* 0x000fe20007810000 */
[----:B------:R-:W2:Y:S01]  /*183c0*/  MUFU.EX2 R156, R156 ;  /* 0x0000009c009c7308 */ /* 0x000ea20000000800 */
[----:B0-----:R-:W-:-:S02]  /*183d0*/  FFMA.FTZ R221, R3, R221, R196 ;  /* 0x000000dd03dd7223 */ /* 0x001fc400000100c4 */
[----:B------:R-:W-:-:S04]  /*183e0*/  FMNMX.FTZ R181, R167, R181, !PT ;  /* 0x000000b5a7b57209 */ /* 0x000fc80007810000 */
[----:B------:R-:W-:Y:S01]  /*183f0*/  FMNMX.FTZ R181, R170, R181, !PT ;  /* 0x000000b5aab57209 */ /* 0x000fe20007810000 */
[----:B------:R-:W-:Y:S03]  /*18400*/  MUFU.EX2 R157, R157 ;  /* 0x0000009d009d7308 */ /* 0x000fe60000000800 */
        /* <DEDUP_REMOVED lines=20> */
[----:B0-----:R-:W-:-:S04]  /*18550*/  FMNMX.FTZ R152, R181, R184, !PT ;  /* 0x000000b8b5987209 */ /* 0x001fc80007810000 */
[----:B------:R-:W-:-:S03]  /*18560*/  FSETP.NEU.FTZ.AND P1, PT, R152, -INF , PT ;  /* 0xff8000009800780b */ /* 0x000fc60003f3d000 */
[----:B------:R-:W-:Y:S01]  /*18570*/  MUFU.EX2 R180, R180 ;  /* 0x000000b400b47308 */ /* 0x000fe20000000800 */
[----:B------:R-:W-:-:S05]  /*18580*/  FSEL R181, R152, RZ, P1 ;  /* 0x000000ff98b57208 */ /* 0x000fca0000800000 */
[----:B------:R-:W-:Y:S01]  /*18590*/  FADD.FTZ R4, -R181, R4 ;  /* 0x00000004b5047221 */ /* 0x000fe20000010100 */
[-C--:B------:R-:W-:Y:S01]  /*185a0*/  FMUL.FTZ R181, R152, R2.reuse ;  /* 0x0000000298b57220 */ /* 0x080fe20000410000 */
[----:B------:R-:W-:Y:S02]  /*185b0*/  MUFU.EX2 R5, R5 ;  /* 0x0000000500057308 */ /* 0x000fe40000000800 */
[----:B------:R-:W-:Y:S02]  /*185c0*/  FMUL.FTZ R4, R4, R2 ;  /* 0x0000000204047220 */ /* 0x000fe40000410000 */
[----:B------:R-:W-:-:S05]  /*185d0*/  FSEL R181, R181, RZ, P1 ;  /* 0x000000ffb5b57208 */ /* 0x000fca0000800000 */
        /* <DEDUP_REMOVED lines=17> */
[----:B------:R-:W-:-:S04]  /*186f0*/  FFMA.FTZ R181, R183, R2, -R181 ;  /* 0x00000002b7b57223 */ /* 0x000fc800000108b5 */
[----:B------:R1:W0:Y:S08]  /*18700*/  MUFU.EX2 R0, R4 ;  /* 0x0000000400007308 */ /* 0x0002300000000800 */
[----:B------:R-:W3:Y:S01]  /*18710*/  MUFU.EX2 R158, R158 ;  /* 0x0000009e009e7308 */ /* 0x000ee20000000800 */
[----:B-1----:R-:W-:-:S04]  /*18720*/  FADD.FTZ R4, R153, R221 ;  /* 0x000000dd99047221 */ /* 0x002fc80000010000 */
[----:B--2---:R-:W-:-:S03]  /*18730*/  FADD.FTZ R4, R156, R4 ;  /* 0x000000049c047221 */ /* 0x004fc60000010000 */
[----:B------:R-:W1:Y:S01]  /*18740*/  MUFU.EX2 R159, R159 ;  /* 0x0000009f009f7308 */ /* 0x000e620000000800 */
[----:B0-----:R-:W-:Y:S01]  /*18750*/  FFMA.FTZ R9, R0, R9, R154 ;  /* 0x0000000900097223 */ /* 0x001fe2000001009a */
[----:B------:R-:W-:-:S03]  /*18760*/  FADD.FTZ R4, R157, R4 ;  /* 0x000000049d047221 */ /* 0x000fc60000010000 */
[----:B------:R-:W-:Y:S01]  /*18770*/  FADD.FTZ R9, R197, R9 ;  /* 0x00000009c5097221 */ /* 0x000fe20000010000 */
[----:B------:R-:W-:Y:S02]  /*18780*/  FADD.FTZ R4, R160, R4 ;  /* 0x00000004a0047221 */ /* 0x000fe40000010000 */
[----:B------:R-:W0:Y:S01]  /*18790*/  MUFU.EX2 R162, R162 ;  /* 0x000000a200a27308 */ /* 0x000e220000000800 */
[----:B---3--:R-:W-:Y:S01]  /*187a0*/  FADD.FTZ R9, R158, R9 ;  /* 0x000000099e097221 */ /* 0x008fe20000010000 */
[----:B------:R-:W-:-:S04]  /*187b0*/  FADD.FTZ R4, R161, R4 ;  /* 0x00000004a1047221 */ /* 0x000fc80000010000 */
[----:B------:R-:W-:Y:S02]  /*187c0*/  FADD.FTZ R4, R164, R4 ;  /* 0x00000004a4047221 */ /* 0x000fe40000010000 */
[----:B------:R-:W2:Y:S01]  /*187d0*/  MUFU.EX2 R163, R163 ;  /* 0x000000a300a37308 */ /* 0x000ea20000000800 */
[----:B-1----:R-:W-:Y:S01]  /*187e0*/  FADD.FTZ R9, R159, R9 ;  /* 0x000000099f097221 */ /* 0x002fe20000010000 */
[----:B------:R-:W-:-:S04]  /*187f0*/  FADD.FTZ R4, R165, R4 ;  /* 0x00000004a5047221 */ /* 0x000fc80000010000 */
[----:B------:R-:W-:Y:S02]  /*18800*/  FADD.FTZ R4, R168, R4 ;  /* 0x00000004a8047221 */ /* 0x000fe40000010000 */
[----:B------:R-:W1:Y:S01]  /*18810*/  MUFU.EX2 R166, R166 ;  /* 0x000000a600a67308 */ /* 0x000e620000000800 */
[----:B0-----:R-:W-:Y:S01]  /*18820*/  FADD.FTZ R9, R162, R9 ;  /* 0x00000009a2097221 */ /* 0x001fe20000010000 */
[----:B------:R-:W-:-:S04]  /*18830*/  FADD.FTZ R4, R169, R4 ;  /* 0x00000004a9047221 */ /* 0x000fc80000010000 */
[----:B------:R-:W-:Y:S02]  /*18840*/  FADD.FTZ R4, R172, R4 ;  /* 0x00000004ac047221 */ /* 0x000fe40000010000 */
[----:B------:R-:W0:Y:S01]  /*18850*/  MUFU.EX2 R167, R167 ;  /* 0x000000a700a77308 */ /* 0x000e220000000800 */
[----:B--2---:R-:W-:Y:S01]  /*18860*/  FADD.FTZ R9, R163, R9 ;  /* 0x00000009a3097221 */ /* 0x004fe20000010000 */
        /* <DEDUP_REMOVED lines=8> */
[----:B------:R-:W-:-:S06]  /*188f0*/  FADD.FTZ R221, R5, R4 ;  /* 0x0000000405dd7221 */ /* 0x000fcc0000010000 */
        /* <DEDUP_REMOVED lines=11> */
[----:B0-----:R-:W-:-:S04]  /*189b0*/  FADD.FTZ R9, R179, R9 ;  /* 0x00000009b3097221 */ /* 0x001fc80000010000 */
[----:B--2---:R-:W-:-:S04]  /*189c0*/  FADD.FTZ R9, R182, R9 ;  /* 0x00000009b6097221 */ /* 0x004fc80000010000 */
[----:B-1----:R-:W-:Y:S01]  /*189d0*/  FADD.FTZ R9, R181, R9 ;  /* 0x00000009b5097221 */ /* 0x002fe20000010000 */
[----:B------:R-:W-:Y:S06]  /*189e0*/  @!P0 BRA `(.L_x_1774) ;  /* 0x0000000000048947 */ /* 0x000fec0003800000 */
[----:B------:R-:W-:Y:S01]  /*189f0*/  BPT.TRAP 0x1 ;  /* 0x000000040000795c */ /* 0x000fe20000300000 */
.L_x_1774:
        /* <DEDUP_REMOVED lines=12> */
[----:B------:R-:W-:Y:S01]  /*18ac0*/  F2FP.F16.F32.PACK_AB R193, R163, R162 ;  /* 0x000000a2a3c1723e */ /* 0x000fe200000000ff */
[----:B0-----:R-:W-:Y:S01]  /*18ad0*/  IMAD.MOV.U32 R218, RZ, RZ, R227 ;  /* 0x000000ffffda7224 */ /* 0x001fe200078e00e3 */
        /* <DEDUP_REMOVED lines=9> */
[C---:B--2---:R-:W-:Y:S01]  /*18b70*/  ISETP.GT.AND P1, PT, R8.reuse, R4, PT ;  /* 0x000000040800720c */ /* 0x044fe20003f24270 */
[----:B------:R-:W-:Y:S01]  /*18b80*/  IMAD.MOV.U32 R4, RZ, RZ, R152 ;  /* 0x000000ffff047224 */ /* 0x000fe200078e0098 */
[----:B------:R-:W-:-:S11]  /*18b90*/  IADD3 R8, R8, -0x1, RZ ;  /* 0xffffffff08087810 */ /* 0x000fd60007ffe0ff */
[----:B------:R-:W-:Y:S05]  /*18ba0*/  @P1 BRA `(.L_x_1775) ;  /* 0xffffffd000a01947 */ /* 0x000fea000383ffff */
[----:B------:R-:W-:Y:S05]  /*18bb0*/  BSYNC B0 ;  /* 0x0000000000007941 */ /* 0x000fea0003800000 */
.L_x_1754:
[----:B------:R-:W-:Y:S01]  /*18bc0*/  IMAD.MOV.U32 R4, RZ, RZ, R152 ;  /* 0x000000ffff047224 */ /* 0x000fe200078e0098 */
[----:B------:R-:W-:Y:S01]  /*18bd0*/  MOV R5, R155 ;  /* 0x0000009b00057202 */ /* 0x000fe20000000f00 */
[----:B------:R-:W-:Y:S02]  /*18be0*/  IMAD.MOV.U32 R202, RZ, RZ, R222 ;  /* 0x000000ffffca7224 */ /* 0x000fe400078e00de */
[----:B------:R-:W-:-:S07]  /*18bf0*/  IMAD.MOV.U32 R218, RZ, RZ, R227 ;  /* 0x000000ffffda7224 */ /* 0x000fce00078e00e3 */
.L_x_1753:
[----:B------:R-:W-:Y:S05]  /*18c00*/  BSYNC B1 ;  /* 0x0000000000017941 */ /* 0x000fea0003800000 */
.L_x_1752:
[----:B------:R-:W2:Y:S01]  /*18c10*/  LDL R153, [R1+0x58] ;  /* 0x0000580001997983 */ /* 0x000ea20000100800 */
[----:B------:R-:W0:Y:S01]  /*18c20*/  LDC R152, c[0x0][0x448] ;  /* 0x00011200ff987b82 */ /* 0x000e220000000800 */
[----:B------:R-:W-:-:S07]  /*18c30*/  LOP3.LUT R16, R16, 0xffffffdf, RZ, 0xc0, !PT ;  /* 0xffffffdf10107812 */ /* 0x000fce00078ec0ff */
[----:B------:R-:W1:Y:S01]  /*18c40*/  LDC R155, c[0x0][0x9e4] ;  /* 0x00027900ff9b7b82 */ /* 0x000e620000000800 */
[----:B0-----:R-:W-:-:S13]  /*18c50*/  ISETP.NE.AND P1, PT, R152, 0x1, PT ;  /* 0x000000019800780c */ /* 0x001fda0003f25270 */
[----:B------:R-:W0:Y:S01]  /*18c60*/  @P1 LDC R154, c[0x0][0x44c] ;  /* 0x00011300ff9a1b82 */ /* 0x000e220000000800 */
[----:B------:R-:W-:-:S04]  /*18c70*/  @P1 LOP3.LUT R16, R16, 0x20, RZ, 0xfc, !PT ;  /* 0x0000002010101812 */ /* 0x000fc800078efcff */
[----:B------:R-:W-:-:S03]  /*18c80*/  LOP3.LUT R16, R16, 0xffffffbf, RZ, 0xc0, !PT ;  /* 0xffffffbf10107812 */ /* 0x000fc600078ec0ff */
[----:B------:R-:W3:Y:S01]  /*18c90*/  @P1 LDC R152, c[0x0][0x450] ;  /* 0x00011400ff981b82 */ /* 0x000ee20000000800 */
[----:B--2---:R-:W-:-:S04]  /*18ca0*/  VIADD R153, R153, 0x7f ;  /* 0x0000007f99997836 */ /* 0x004fc80000000000 */
[----:B0-----:R-:W-:-:S05]  /*18cb0*/  @P1 IMAD.HI.U32 R154, R153, R154, RZ ;  /* 0x0000009a999a1227 */ /* 0x001fca00078e00ff */
[----:B---3--:R-:W-:Y:S02]  /*18cc0*/  @P1 SHF.R.U32.HI R153, RZ, R152, R154 ;  /* 0x00000098ff991219 */ /* 0x008fe4000001169a */
[----:B-1----:R-:W-:Y:S02]  /*18cd0*/  ISETP.GE.AND P1, PT, R155, 0x1, PT ;  /* 0x000000019b00780c */ /* 0x002fe40003f26270 */
[----:B------:R-:W-:-:S05]  /*18ce0*/  IADD3 R152, R220, 0x1, -R219 ;  /* 0x00000001dc987810 */ /* 0x000fca0007ffe8db */
[----:B------:R-:W-:-:S04]  /*18cf0*/  IMAD.IADD R153, R152, 0x1, R153 ;  /* 0x0000000198997824 */ /* 0x000fc800078e0299 */
[----:B------:R-:W-:Y:S02]  /*18d00*/  IMAD.IADD R223, R153, 0x1, -R223 ;  /* 0x0000000199df7824 */ /* 0x000fe400078e0adf */
[----:B------:R-:W-:Y:S01]  /*18d10*/  @P1 LOP3.LUT R16, R16, 0x40, RZ, 0xfc, !PT ;  /* 0x0000004010101812 */ /* 0x000fe200078efcff */
[----:B------:R-:W-:Y:S06]  /*18d20*/  @!P1 BRA `(.L_x_1776) ;  /* 0x0000000000489947 */ /* 0x000fec0003800000 */
[----:B------:R-:W-:Y:S01]  /*18d30*/  MOV R154, R153 ;  /* 0x00000099009a7202 */ /* 0x000fe20000000f00 */
        /* <DEDUP_REMOVED lines=10> */
.L_x_1778:
[----:B------:R-:W-:-:S13]  /*18de0*/  ISETP.NE.AND P1, PT, R155, 0x1, PT ;  /* 0x000000019b00780c */ /* 0x000fda0003f25270 */
[----:B------:R-:W0:Y:S02]  /*18df0*/  @P1 LDC.64 R152, c[0x0][0x9e8] ;  /* 0x00027a00ff981b82 */ /* 0x000e240000000a00 */
[----:B0-----:R-:W-:-:S05]  /*18e00*/  @P1 IMAD.HI.U32 R152, R154, R152, RZ ;  /* 0x000000989a981227 */ /* 0x001fca00078e00ff */
[----:B------:R-:W-:-:S07]  /*18e10*/  @P1 SHF.R.U32.HI R154, RZ, R153, R152 ;  /* 0x00000099ff9a1219 */ /* 0x000fce0000011698 */
.L_x_1779:
[----:B------:R-:W-:Y:S05]  /*18e20*/  BSYNC B0 ;  /* 0x0000000000007941 */ /* 0x000fea0003800000 */
.L_x_1777:
[----:B------:R-:W-:-:S05]  /*18e30*/  IMAD R154, R154, R155, RZ ;  /* 0x0000009b9a9a7224 */ /* 0x000fca00078e02ff */
[----:B------:R-:W-:-:S07]  /*18e40*/  VIMNMX R223, R223, R154, !PT ;  /* 0x0000009adfdf7248 */ /* 0x000fce0007fe0100 */
.L_x_1776:
[----:B------:R-:W2:Y:S01]  /*18e50*/  LDL R153, [R1+0x78] ;  /* 0x0000780001997983 */ /* 0x000ea20000100800 */
[----:B------:R-:W-:Y:S01]  /*18e60*/  VIADD R223, R223, 0x3f ;  /* 0x0000003fdfdf7836 */ /* 0x000fe20000000000 */
[----:B------:R-:W-:Y:S04]  /*18e70*/  BSSY B0, `(.L_x_1780) ;  /* 0x0000224000007945 */ /* 0x000fe80003800000 */
[----:B------:R-:W-:-:S04]  /*18e80*/  SHF.R.S32.HI R152, RZ, 0x1f, R223 ;  /* 0x0000001fff987819 */ /* 0x000fc800000114df */
[----:B------:R-:W-:-:S04]  /*18e90*/  LEA.HI R152, R152, R223, RZ, 0x6 ;  /* 0x000000df98987211 */ /* 0x000fc800078f30ff */
[----:B------:R-:W-:-:S04]  /*18ea0*/  SHF.R.S32.HI R152, RZ, 0x6, R152 ;  /* 0x00000006ff987819 */ /* 0x000fc80000011498 */
[----:B--2---:R-:W-:-:S04]  /*18eb0*/  VIMNMX R153, R153, R152, !PT ;  /* 0x0000009899997248 */ /* 0x004fc80007fe0100 */
[----:B------:R-:W-:Y:S01]  /*18ec0*/  ISETP.GE.AND P1, PT, R8, R153, PT ;  /* 0x000000990800720c */ /* 0x000fe20003f26270 */
[----:B------:R0:W-:-:S12]  /*18ed0*/  STL [R1+0x54], R153 ;  /* 0x0000549901007387 */ /* 0x0001d80000100800 */
[----:B0-----:R-:W-:Y:S05]  /*18ee0*/  @!P1 BRA `(.L_x_1781) ;  /* 0x0000002000709947 */ /* 0x001fea0003800000 */
[----:B------:R-:W-:Y:S01]  /*18ef0*/  BSSY B1, `(.L_x_1782) ;  /* 0x000021a000017945 */ /* 0x000fe20003800000 */
[----:B------:R-:W-:Y:S01]  /*18f00*/  IMAD.MOV.U32 R228, RZ, RZ, R8 ;  /* 0x000000ffffe47224 */ /* 0x000fe200078e0008 */
[----:B------:R-:W-:Y:S01]  /*18f10*/  MOV R229, R202 ;  /* 0x000000ca00e57202 */ /* 0x000fe20000000f00 */
[----:B------:R-:W-:Y:S02]  /*18f20*/  IMAD.MOV.U32 R227, RZ, RZ, R4 ;  /* 0x000000ffffe37224 */ /* 0x000fe400078e0004 */
[----:B------:R-:W-:Y:S02]  /*18f30*/  IMAD.MOV.U32 R223, RZ, RZ, R5 ;  /* 0x000000ffffdf7224 */ /* 0x000fe400078e0005 */
[----:B------:R-:W-:-:S07]  /*18f40*/  IMAD.MOV.U32 R8, RZ, RZ, R218 ;  /* 0x000000ffff087224 */ /* 0x000fce00078e00da */
.L_x_1795:
[----:B------:R-:W-:-:S04]  /*18f50*/  ISETP.NE.AND P1, PT, R229, 0x1, PT ;  /* 0x00000001e500780c */ /* 0x000fc80003f25270 */
[----:B------:R-:W-:-:S04]  /*18f60*/  SEL R218, RZ, 0x1, P1 ;  /* 0x00000001ffda7807 */ /* 0x000fc80000800000 */
[----:B------:R-:W-:Y:S01]  /*18f70*/  LOP3.LUT R218, R8, R218, RZ, 0x3c, !PT ;  /* 0x000000da08da7212 */ /* 0x000fe200078e3cff */
[----:B------:R-:W-:Y:S06]  /*18f80*/  @!P0 BRA `(.L_x_1783) ;  /* 0x0000000000048947 */ /* 0x000fec0003800000 */
[----:B------:R-:W-:Y:S01]  /*18f90*/  BPT.TRAP 0x1 ;  /* 0x000000040000795c */ /* 0x000fe20000300000 */
.L_x_1783:
[----:B------:R-:W-:Y:S01]  /*18fa0*/  VIADD R202, R229, 0x1 ;  /* 0x00000001e5ca7836 */ /* 0x000fe20000000000 */
[----:B------:R-:W-:-:S04]  /*18fb0*/  SHF.L.U32 R4, R218, 0x1f, RZ ;  /* 0x0000001fda047819 */ /* 0x000fc800000006ff */
[----:B------:R-:W-:-:S04]  /*18fc0*/  ISETP.NE.AND P1, PT, R202, 0x2, PT ;  /* 0x00000002ca00780c */ /* 0x000fc80003f25270 */
[----:B------:R-:W-:-:S05]  /*18fd0*/  SEL R202, R202, RZ, P1 ;  /* 0x000000ffcaca7207 */ /* 0x000fca0000800000 */
[----:B------:R-:W-:-:S04]  /*18fe0*/  IMAD R222, R202, 0x8, R17 ;  /* 0x00000008cade7824 */ /* 0x000fc800078e0211 */
[----:B------:R0:W1:Y:S01]  /*18ff0*/  SYNCS.PHASECHK.TRANS64.TRYWAIT P1, [R222+URZ+0x30830], R4 ;  /* 0x03083004de0075a7 */ /* 0x000062000802017f */
[----:B------:R-:W-:Y:S05]  /*19000*/  @!P0 BRA `(.L_x_1784) ;  /* 0x0000000000048947 */ /* 0x000fea0003800000 */
[----:B------:R-:W-:Y:S01]  /*19010*/  BPT.TRAP 0x1 ;  /* 0x000000040000795c */ /* 0x000fe20000300000 */
.L_x_1784:
[----:B------:R-:W2:Y:S01]  /*19020*/  LDL R2, [R1+0x50] ;  /* 0x0000500001027983 */ /* 0x000ea20000100800 */
[----:B------:R-:W-:Y:S01]  /*19030*/  BSSY B2, `(.L_x_1785) ;  /* 0x0000007000027945 */ /* 0x000fe20003800000 */
[----:B--2---:R-:W-:-:S04]  /*19040*/  IMAD R2, R202, 0x800, R2 ;  /* 0x00000800ca027824 */ /* 0x004fc800078e0202 */
[C---:B------:R-:W-:Y:S02]  /*19050*/  VIADD R154, R2.reuse, 0x2 ;  /* 0x00000002029a7836 */ /* 0x040fe40000000000 */
[----:B------:R-:W-:Y:S01]  /*19060*/  VIADD R153, R2, 0x4 ;  /* 0x0000000402997836 */ /* 0x000fe20000000000 */
[----:B-1----:R-:W-:Y:S06]  /*19070*/  @P1 BRA `(.L_x_1786) ;  /* 0x0000000000081947 */ /* 0x002fec0003800000 */
[----:B------:R-:W1:Y:S02]  /*19080*/  SYNCS.PHASECHK.TRANS64.TRYWAIT P1, [R222+URZ+0x30830], R4 ;  /* 0x03083004de0075a7 */ /* 0x000e64000802017f */
[----:B-1----:R-:W-:Y:S05]  /*19090*/  @!P1 BRA `(.L_x_1787) ;  /* 0x0000014800889947 */ /* 0x002fea0003800000 */
.L_x_1786:
[----:B------:R-:W-:Y:S05]  /*190a0*/  BSYNC B2 ;  /* 0x0000000000027941 */ /* 0x000fea0003800000 */
.L_x_1785:
[----:B------:R-:W-:Y:S04]  /*190b0*/  STL.64 [R1+0xf8], R22 ;  /* 0x0000f81601007387 */ /* 0x000fe80000100a00 */
[----:B------:R-:W-:Y:S04]  /*190c0*/  STL [R1+0xf0], R18 ;  /* 0x0000f01201007387 */ /* 0x000fe80000100800 */
[----:B------:R2:W-:Y:S04]  /*190d0*/  STL.64 [R1+0xe8], R16 ;  /* 0x0000e81001007387 */ /* 0x0005e80000100a00 */
[----:B--2---:R-:W2:Y:S04]  /*190e0*/  LDL.64 R16, [R1+0x38] ;  /* 0x0000380001107983 */ /* 0x004ea80000100a00 */
[----:B------:R3:W-:Y:S04]  /*190f0*/  STL.64 [R1+0xe0], R8 ;  /* 0x0000e00801007387 */ /* 0x0007e80000100a00 */
[----:B------:R-:W4:Y:S01]  /*19100*/  LDL.64 R22, [R1+0x40] ;  /* 0x0000400001167983 */ /* 0x000f220000100a00 */
[----:B01----:R-:W-:-:S04]  /*19110*/  MOV R4, R2 ;  /* 0x0000000200047202 */ /* 0x003fc80000000f00 */
[----:B------:R-:W-:Y:S01]  /*19120*/  R2UR UR6, R4 ;  /* 0x00000000040672ca */ /* 0x000fe200000e0000 */
[----:B------:R-:W-:Y:S02]  /*19130*/  IMAD.MOV.U32 R4, RZ, RZ, R154 ;  /* 0x000000ffff047224 */ /* 0x000fe400078e009a */
[----:B------:R-:W-:Y:S01]  /*19140*/  VIADD R152, R2, 0x6 ;  /* 0x0000000602987836 */ /* 0x000fe20000000000 */
[----:B---3--:R-:W3:Y:S01]  /*19150*/  LDL.64 R8, [R1+0x28] ;  /* 0x0000280001087983 */ /* 0x008ee20000100a00 */
[----:B------:R-:W-:Y:S01]  /*19160*/  IMAD.MOV.U32 R5, RZ, RZ, 0x40000040 ;  /* 0x40000040ff057424 */ /* 0x000fe200078e00ff */
[----:B------:R-:W-:Y:S01]  /*19170*/  R2UR UR4, R4 ;  /* 0x00000000040472ca */ /* 0x000fe200000e0000 */
[----:B------:R-:W-:Y:S01]  /*19180*/  IMAD.MOV.U32 R4, RZ, RZ, R153 ;  /* 0x000000ffff047224 */ /* 0x000fe200078e0099 */
[----:B------:R-:W-:Y:S01]  /*19190*/  MOV R153, 0x40000040 ;  /* 0x4000004000997802 */ /* 0x000fe20000000f00 */
[----:B------:R-:W-:Y:S01]  /*191a0*/  VIADD R154, R2, 0x204 ;  /* 0x00000204029a7836 */ /* 0x000fe20000000000 */
[----:B------:R-:W-:-:S02]  /*191b0*/  R2UR UR10, R152 ;  /* 0x00000000980a72ca */ /* 0x000fc400000e0000 */
[----:B------:R-:W-:Y:S01]  /*191c0*/  R2UR UR8, R4 ;  /* 0x00000000040872ca */ /* 0x000fe200000e0000 */
[----:B------:R-:W-:Y:S01]  /*191d0*/  VIADD R4, R2, 0x200 ;  /* 0x0000020002047836 */ /* 0x000fe20000000000 */
[----:B------:R-:W-:Y:S01]  /*191e0*/  R2UR UR11, R153 ;  /* 0x00000000990b72ca */ /* 0x000fe200000e0000 */
[-C--:B------:R-:W-:Y:S01]  /*191f0*/  FMUL.FTZ R24, R24, R3.reuse ;  /* 0x0000000318187220 */ /* 0x080fe20000410000 */
[C---:B------:R-:W-:Y:S02]  /*19200*/  R2UR UR7, R5.reuse ;  /* 0x00000000050772ca */ /* 0x040fe400000e0000 */
[----:B------:R-:W-:Y:S01]  /*19210*/  R2UR UR14, R4 ;  /* 0x00000000040e72ca */ /* 0x000fe200000e0000 */
[----:B------:R-:W-:Y:S01]  /*19220*/  VIADD R4, R2, 0x206 ;  /* 0x0000020602047836 */ /* 0x000fe20000000000 */
[----:B------:R-:W-:Y:S01]  /*19230*/  R2UR UR5, R5 ;  /* 0x00000000050572ca */ /* 0x000fe200000e0000 */
[----:B------:R-:W-:Y:S01]  /*19240*/  FMUL.FTZ R25, R25, R3 ;  /* 0x0000000319197220 */ /* 0x000fe20000410000 */
[----:B------:R-:W-:-:S02]  /*19250*/  R2UR UR9, R5 ;  /* 0x00000000050972ca */ /* 0x000fc400000e0000 */
[----:B------:R-:W-:Y:S01]  /*19260*/  R2UR UR26, R4 ;  /* 0x00000000041a72ca */ /* 0x000fe200000e0000 */
[----:B------:R-:W-:Y:S02]  /*19270*/  VIADD R4, R2, 0x404 ;  /* 0x0000040402047836 */ /* 0x000fe40000000000 */
[----:B------:R-:W-:Y:S02]  /*19280*/  MOV R152, UR11 ;  /* 0x0000000b00987c02 */ /* 0x000fe40008000f00 */
[----:B------:R-:W-:Y:S01]  /*19290*/  R2UR UR22, R154 ;  /* 0x000000009a1672ca */ /* 0x000fe200000e0000 */
[----:B------:R-:W-:Y:S01]  /*192a0*/  VIADD R154, R2, 0x400 ;  /* 0x00000400029a7836 */ /* 0x000fe20000000000 */
[----:B------:R-:W-:Y:S01]  /*192b0*/  R2UR UR38, R4 ;  /* 0x00000000042672ca */ /* 0x000fe200000e0000 */
[----:B------:R0:W-:Y:S01]  /*192c0*/  STL [R1+0x14], R152 ;  /* 0x0000149801007387 */ /* 0x0001e20000100800 */
[----:B------:R-:W-:Y:S02]  /*192d0*/  VIADD R4, R2, 0x600 ;  /* 0x0000060002047836 */ /* 0x000fe40000000000 */
[----:B------:R-:W-:Y:S01]  /*192e0*/  R2UR UR30, R154 ;  /* 0x000000009a1e72ca */ /* 0x000fe200000e0000 */
[----:B------:R-:W-:-:S02]  /*192f0*/  VIADD R154, R2, 0x406 ;  /* 0x00000406029a7836 */ /* 0x000fc40000000000 */
[----:B0-----:R-:W-:Y:S01]  /*19300*/  VIADD R152, R2, 0x202 ;  /* 0x0000020202987836 */ /* 0x001fe20000000000 */
[----:B------:R-:W-:Y:S02]  /*19310*/  R2UR UR46, R4 ;  /* 0x00000000042e72ca */ /* 0x000fe400000e0000 */
[----:B------:R-:W-:Y:S02]  /*19320*/  IADD3 R4, R2, 0x606, RZ ;  /* 0x0000060602047810 */ /* 0x000fe40007ffe0ff */
[----:B------:R-:W-:Y:S02]  /*19330*/  R2UR UR18, R152 ;  /* 0x00000000981272ca */ /* 0x000fe400000e0000 */
[----:B------:R-:W-:Y:S01]  /*19340*/  IADD3 R152, R2, 0x402, RZ ;  /* 0x0000040202987810 */ /* 0x000fe20007ffe0ff */
[-C--:B------:R-:W-:Y:S01]  /*19350*/  FMUL.FTZ R28, R28, R3.reuse ;  /* 0x000000031c1c7220 */ /* 0x080fe20000410000 */
[----:B------:R-:W-:Y:S01]  /*19360*/  R2UR UR42, R154 ;  /* 0x000000009a2a72ca */ /* 0x000fe200000e0000 */
[----:B------:R-:W-:Y:S01]  /*19370*/  VIADD R154, R2, 0x602 ;  /* 0x00000602029a7836 */ /* 0x000fe20000000000 */
[----:B------:R-:W-:Y:S01]  /*19380*/  R2UR UR34, R152 ;  /* 0x00000000982272ca */ /* 0x000fe200000e0000 */
[----:B------:R-:W-:Y:S01]  /*19390*/  VIADD R152, R2, 0x604 ;  /* 0x0000060402987836 */ /* 0x000fe20000000000 */
[----:B------:R-:W-:Y:S01]  /*193a0*/  R2UR UR15, R5 ;  /* 0x00000000050f72ca */ /* 0x000fe200000e0000 */
        /* <DEDUP_REMOVED lines=66> */
[----:B------:R-:W3:Y:S01]  /*197d0*/  LDL.64 R4, [R1+0x18] ;  /* 0x0000180001047983 */ /* 0x000ee20000100a00 */
[-C--:B------:R-:W-:Y:S01]  /*197e0*/  FMUL.FTZ R26, R26, R0.reuse ;  /* 0x000000001a1a7220 */ /* 0x080fe20000410000 */
[-C--:B------:R-:W-:Y:S01]  /*197f0*/  FMUL.FTZ R27, R27, R0.reuse ;  /* 0x000000001b1b7220 */ /* 0x080fe20000410000 */
[-C--:B------:R-:W-:Y:S01]  /*19800*/  FMUL.FTZ R30, R30, R0.reuse ;  /* 0x000000001e1e7220 */ /* 0x080fe20000410000 */
[----:B------:R-:W3:Y:S01]  /*19810*/  LDL.64 R2, [R1+0x20] ;  /* 0x0000200001027983 */ /* 0x000ee20000100a00 */
        /* <DEDUP_REMOVED lines=61> */
[----:B------:R-:W3:Y:S01]  /*19bf0*/  LDL.LU R0, [R1+0x14] ;  /* 0x0000140001007983 */ /* 0x000ee20000300800 */
[----:B------:R-:W-:Y:S01]  /*19c00*/  MOV R18, UR10 ;  /* 0x0000000a00127c02 */ /* 0x000fe20008000f00 */
[----:B------:R-:W-:Y:S01]  /*19c10*/  UMOV UR10, UR4 ;  /* 0x00000004000a7c82 */ /* 0x000fe20008000000 */
[----:B------:R-:W-:Y:S01]  /*19c20*/  UMOV UR11, UR5 ;  /* 0x00000005000b7c82 */ /* 0x000fe20008000000 */
[----:B------:R-:W-:Y:S01]  /*19c30*/  R2UR UR4, R6 ;  /* 0x00000000060472ca */ /* 0x000fe200000e0000 */
[----:B------:R-:W-:Y:S01]  /*19c40*/  IMAD.MOV.U32 R155, RZ, RZ, 0x40000040 ;  /* 0x40000040ff9b7424 */ /* 0x000fe200078e00ff */
[----:B------:R-:W-:Y:S02]  /*19c50*/  R2UR UR5, R7 ;  /* 0x00000000070572ca */ /* 0x000fe400000e0000 */
[----:B------:R-:W-:Y:S02]  /*19c60*/  R2UR UR19, R153 ;  /* 0x00000000991372ca */ /* 0x000fe400000e0000 */
[----:B------:R-:W-:-:S02]  /*19c70*/  R2UR UR23, R155 ;  /* 0x000000009b1772ca */ /* 0x000fc400000e0000 */
[----:B------:R-:W-:Y:S02]  /*19c80*/  R2UR UR31, R155 ;  /* 0x000000009b1f72ca */ /* 0x000fe400000e0000 */
[----:B------:R-:W-:Y:S02]  /*19c90*/  R2UR UR35, R153 ;  /* 0x00000000992372ca */ /* 0x000fe400000e0000 */
[C---:B------:R-:W-:Y:S02]  /*19ca0*/  R2UR UR43, R155.reuse ;  /* 0x000000009b2b72ca */ /* 0x040fe400000e0000 */
[----:B------:R-:W-:Y:S02]  /*19cb0*/  R2UR UR50, R154 ;  /* 0x000000009a3272ca */ /* 0x000fe400000e0000 */
[----:B------:R-:W-:Y:S02]  /*19cc0*/  R2UR UR51, R155 ;  /* 0x000000009b3372ca */ /* 0x000fe400000e0000 */
[----:B------:R-:W-:-:S02]  /*19cd0*/  R2UR UR54, R152 ;  /* 0x00000000983672ca */ /* 0x000fc400000e0000 */
[----:B------:R-:W-:Y:S02]  /*19ce0*/  R2UR UR55, R153 ;  /* 0x00000000993772ca */ /* 0x000fe400000e0000 */
[----:B------:R-:W-:-:S06]  /*19cf0*/  WARPGROUP.ARRIVE ;  /* 0x00000000000079c5 */ /* 0x000fcc0000000000 */
[----:B------:R-:W-:Y:S01]  /*19d00*/  HGMMA.64x64x16.F32 R152, gdesc[UR4], RZ, !UPT, gsb0 ;  /* 0x00e00000049879f0 */ /* 0x000fe2000c0008ff */
[----:B------:R-:W-:Y:S01]  /*19d10*/  UMOV UR6, UR8 ;  /* 0x0000000800067c82 */ /* 0x000fe20008000000 */
[----:B------:R-:W-:Y:S01]  /*19d20*/  UMOV UR7, UR9 ;  /* 0x0000000900077c82 */ /* 0x000fe20008000000 */
[----:B----4-:R-:W-:Y:S02]  /*19d30*/  R2UR UR8, R22 ;  /* 0x00000000160872ca */ /* 0x010fe400000e0000 */
[----:B------:R-:W-:Y:S01]  /*19d40*/  R2UR UR9, R23 ;  /* 0x00000000170972ca */ /* 0x000fe200000e0000 */
[----:B------:R-:W-:Y:S02]  /*19d50*/  WARPGROUP.DEPBAR.LE gsb0, 0x0 ;  /* 0x00008000000079c5 */ /* 0x000fe40000010000 */
[----:B------:R-:W-:Y:S01]  /*19d60*/  WARPGROUP.ARRIVE ;  /* 0x00000000000079c5 */ /* 0x000fe20000000000 */
[----:B--2---:R-:W-:Y:S01]  /*19d70*/  R2UR UR4, R16 ;  /* 0x00000000100472ca */ /* 0x004fe200000e0000 */
[----:B------:R0:W5:Y:S08]  /*19d80*/  LDL.LU.64 R22, [R1+0xf8] ;  /* 0x0000f80001167983 */ /* 0x0001700000300a00 */
[----:B------:R-:W-:Y:S01]  /*19d90*/  HGMMA.64x64x16.F32 R152, gdesc[UR8], R152, gsb0 ;  /* 0x00e00000089879f0 */ /* 0x000fe20008000898 */
[----:B------:R-:W-:-:S02]  /*19da0*/  R2UR UR5, R17 ;  /* 0x00000000110572ca */ /* 0x000fc400000e0000 */
[----:B------:R-:W-:Y:S02]  /*19db0*/  WARPGROUP.DEPBAR.LE gsb0, 0x0 ;  /* 0x00008000000079c5 */ /* 0x000fe40000010000 */
[----:B------:R-:W-:-:S09]  /*19dc0*/  WARPGROUP.ARRIVE ;  /* 0x00000000000079c5 */ /* 0x000fd20000000000 */
[----:B------:R-:W-:Y:S01]  /*19dd0*/  HGMMA.64x64x16.F32 R152, gdesc[UR4], R152, gsb0 ;  /* 0x00e00000049879f0 */ /* 0x000fe20008000898 */
[----:B------:R-:W-:Y:S02]  /*19de0*/  R2UR UR10, R18 ;  /* 0x00000000120a72ca */ /* 0x000fe400000e0000 */
[----:B---3--:R-:W-:Y:S01]  /*19df0*/  R2UR UR8, R8 ;  /* 0x00000000080872ca */ /* 0x008fe200000e0000 */
[----:B------:R0:W5:Y:S01]  /*19e00*/  LDL.LU R18, [R1+0xf0] ;  /* 0x0000f00001127983 */ /* 0x0001620000300800 */
[----:B------:R-:W-:Y:S02]  /*19e10*/  R2UR UR9, R9 ;  /* 0x00000000090972ca */ /* 0x000fe400000e0000 */
[----:B------:R-:W-:Y:S01]  /*19e20*/  R2UR UR20, R216 ;  /* 0x00000000d81472ca */ /* 0x000fe200000e0000 */
[----:B------:R0:W5:Y:S01]  /*19e30*/  LDL.LU.64 R16, [R1+0xe8] ;  /* 0x0000e80001107983 */ /* 0x0001620000300a00 */
[----:B------:R-:W-:Y:S02]  /*19e40*/  R2UR UR21, R217 ;  /* 0x00000000d91572ca */ /* 0x000fe400000e0000 */
[----:B------:R-:W-:Y:S01]  /*19e50*/  R2UR UR24, R214 ;  /* 0x00000000d61872ca */ /* 0x000fe200000e0000 */
[----:B------:R0:W5:Y:S01]  /*19e60*/  LDL.LU.64 R8, [R1+0xe0] ;  /* 0x0000e00001087983 */ /* 0x0001620000300a00 */
[----:B------:R-:W-:-:S02]  /*19e70*/  WARPGROUP.DEPBAR.LE gsb0, 0x0 ;  /* 0x00008000000079c5 */ /* 0x000fc40000010000 */
[----:B------:R-:W-:Y:S01]  /*19e80*/  WARPGROUP.ARRIVE ;  /* 0x00000000000079c5 */ /* 0x000fe20000000000 */
[----:B------:R-:W-:-:S13]  /*19e90*/  R2UR UR11, R0 ;  /* 0x00000000000b72ca */ /* 0x000fda00000e0000 */
        /* <DEDUP_REMOVED lines=12> */
[----:B------:R-:W-:-:S06]  /*19f60*/  WARPGROUP.ARRIVE ;  /* 0x00000000000079c5 */ /* 0x000fcc0000000000 */
        /* <DEDUP_REMOVED lines=48> */
.L_x_1788:
[----:B-----5:R-:W-:Y:S01]  /*1a270*/  SHF.L.U32 R0, R8, 0x1f, RZ ;  /* 0x0000001f08007819 */ /* 0x020fe200000006ff */
[----:B------:R-:W-:-:S04]  /*1a280*/  IMAD R8, R229, 0x8, R17 ;  /* 0x00000008e5087824 */ /* 0x000fc800078e0211 */
[----:B------:R0:W1:Y:S01]  /*1a290*/  SYNCS.PHASECHK.TRANS64.TRYWAIT P1, [R8+URZ+0x30850], R0 ;  /* 0x03085000080075a7 */ /* 0x000062000802017f */
[----:B------:R-:W-:Y:S05]  /*1a2a0*/  @!P0 BRA `(.L_x_1789) ;  /* 0x0000000000048947 */ /* 0x000fea0003800000 */
[----:B------:R-:W-:Y:S01]  /*1a2b0*/  BPT.TRAP 0x1 ;  /* 0x000000040000795c */ /* 0x000fe20000300000 */
.L_x_1789:
[----:B------:R-:W-:Y:S04]  /*1a2c0*/  BSSY B2, `(.L_x_1790) ;  /* 0x0000004000027945 */ /* 0x000fe80003800000 */
[----:B-1----:R-:W-:Y:S05]  /*1a2d0*/  @P1 BRA `(.L_x_1791) ;  /* 0x0000000000081947 */ /* 0x002fea0003800000 */
[----:B------:R-:W1:Y:S02]  /*1a2e0*/  SYNCS.PHASECHK.TRANS64.TRYWAIT P1, [R8+URZ+0x30850], R0 ;  /* 0x03085000080075a7 */ /* 0x000e64000802017f */
[----:B-1----:R-:W-:Y:S05]  /*1a2f0*/  @!P1 BRA `(.L_x_1792) ;  /* 0x0000013800049947 */ /* 0x002fea0003800000 */
.L_x_1791:
[----:B------:R-:W-:Y:S05]  /*1a300*/  BSYNC B2 ;  /* 0x0000000000027941 */ /* 0x000fea0003800000 */
.L_x_1790:
[----:B01----:R-:W-:Y:S01]  /*1a310*/  VIADD R0, R17, 0x400 ;  /* 0x0000040011007836 */ /* 0x003fe20000000000 */
[----:B------:R-:W-:Y:S01]  /*1a320*/  WARPGROUP.ARRIVE ;  /* 0x00000000000079c5 */ /* 0x000fe20000000000 */
[----:B------:R-:W-:Y:S01]  /*1a330*/  IMAD.MOV.U32 R3, RZ, RZ, 0x40000040 ;  /* 0x40000040ff037424 */ /* 0x000fe200078e00ff */
[----:B------:R-:W-:Y:S02]  /*1a340*/  MOV R5, 0x40000040 ;  /* 0x4000004000057802 */ /* 0x000fe40000000f00 */
[----:B------:R-:W-:Y:S02]  /*1a350*/  SHF.R.U32.HI R0, RZ, 0x4, R0 ;  /* 0x00000004ff007819 */ /* 0x000fe40000011600 */
[----:B------:R-:W-:Y:S01]  /*1a360*/  R2UR UR7, R3 ;  /* 0x00000000030772ca */ /* 0x000fe200000e0000 */
[----:B------:R-:W-:Y:S01]  /*1a370*/  IMAD.MOV.U32 R3, RZ, RZ, 0x40000040 ;  /* 0x40000040ff037424 */ /* 0x000fe200078e00ff */
[----:B------:R-:W-:-:S04]  /*1a380*/  LOP3.LUT R0, R0, 0x3fff, RZ, 0xc0, !PT ;  /* 0x00003fff00007812 */ /* 0x000fc800078ec0ff */
[----:B------:R-:W-:-:S05]  /*1a390*/  LOP3.LUT R0, R0, 0x2000000, RZ, 0xfc, !PT ;  /* 0x0200000000007812 */ /* 0x000fca00078efcff */
[----:B------:R-:W-:-:S04]  /*1a3a0*/  IMAD R2, R229, 0x800, R0 ;  /* 0x00000800e5027824 */ /* 0x000fc800078e0200 */
[C---:B------:R-:W-:Y:S01]  /*1a3b0*/  VIADD R4, R2.reuse, 0x80 ;  /* 0x0000008002047836 */ /* 0x040fe20000000000 */
[----:B------:R-:W-:-:S13]  /*1a3c0*/  R2UR UR6, R2 ;  /* 0x00000000020672ca */ /* 0x000fda00000e0000 */
        /* <DEDUP_REMOVED lines=25> */
.L_x_1793:
[----:B------:R-:W2:Y:S01]  /*1a560*/  LDL R185, [R1+0x8] ;  /* 0x0000080001b97983 */ /* 0x000ea20000100800 */
[----:B------:R-:W-:Y:S01]  /*1a570*/  FMNMX.FTZ R0, R152, R223, !PT ;  /* 0x000000df98007209 */ /* 0x000fe20007810000 */
[----:B------:R-:W-:Y:S01]  /*1a580*/  ULDC UR4, c[0x0][0x988] ;  /* 0x0002620000047ab9 */ /* 0x000fe20000000800 */
[----:B------:R-:W-:Y:S02]  /*1a590*/  VIADD R222, R222, 0x30840 ;  /* 0x00030840dede7836 */ /* 0x000fe40000000000 */
        /* <DEDUP_REMOVED lines=27> */
[----:B------:R-:W-:Y:S01]  /*1a750*/  FADD.FTZ R3, -R5, R223 ;  /* 0x000000df05037221 */ /* 0x000fe20000010100 */
        /* <DEDUP_REMOVED lines=9> */
[----:B0-----:R-:W-:-:S05]  /*1a7f0*/  FMNMX.FTZ R2, R0, R2, !PT ;  /* 0x0000000200027209 */ /* 0x001fca0007810000 */
[----:B------:R-:W0:Y:S02]  /*1a800*/  SHFL.BFLY PT, R4, R2, 0x1, 0x1f ;  /* 0x0c201f0002047f89 */ /* 0x000e2400000e0000 */
[----:B0-----:R-:W-:Y:S02]  /*1a810*/  FMNMX.FTZ R4, R2, R4, !PT ;  /* 0x0000000402047209 */ /* 0x001fe40007810000 */
[----:B------:R-:W-:-:S03]  /*1a820*/  MOV R2, UR4 ;  /* 0x0000000400027c02 */ /* 0x000fc60008000f00 */
[----:B------:R-:W-:Y:S02]  /*1a830*/  FADD.FTZ R0, -R4, R227 ;  /* 0x000000e304007221 */ /* 0x000fe40000010100 */
[-C--:B------:R-:W-:Y:S01]  /*1a840*/  FMUL.FTZ R184, R5, R2.reuse ;  /* 0x0000000205b87220 */ /* 0x080fe20000410000 */
[-C--:B------:R-:W-:Y:S01]  /*1a850*/  FMUL.FTZ R3, R3, R2.reuse ;  /* 0x0000000203037220 */ /* 0x080fe20000410000 */
[-C--:B------:R-:W-:Y:S02]  /*1a860*/  FMUL.FTZ R0, R0, R2.reuse ;  /* 0x0000000200007220 */ /* 0x080fe40000410000 */
        /* <DEDUP_REMOVED lines=15> */
[-C--:B------:R-:W-:Y:S01]  /*1a960*/  FFMA.FTZ R181, R181, R2.reuse, -R184 ;  /* 0x00000002b5b57223 */ /* 0x080fe200000108b8 */
[-C--:B------:R-:W-:Y:S01]  /*1a970*/  FMUL.FTZ R184, R4, R2.reuse ;  /* 0x0000000204b87220 */ /* 0x080fe20000410000 */
[----:B------:R-:W-:Y:S03]  /*1a980*/  MUFU.EX2 R3, R3 ;  /* 0x0000000300037308 */ /* 0x000fe60000000800 */
[-CC-:B------:R-:W-:Y:S01]  /*1a990*/  FFMA.FTZ R154, R154, R2.reuse, -R184.reuse ;  /* 0x000000029a9a7223 */ /* 0x180fe200000108b8 */
[-CC-:B------:R-:W-:Y:S01]  /*1a9a0*/  FFMA.FTZ R155, R155, R2.reuse, -R184.reuse ;  /* 0x000000029b9b7223 */ /* 0x180fe200000108b8 */
[-CC-:B------:R-:W-:Y:S01]  /*1a9b0*/  FFMA.FTZ R158, R158, R2.reuse, -R184.reuse ;  /* 0x000000029e9e7223 */ /* 0x180fe200000108b8 */
[-CC-:B------:R-:W-:Y:S01]  /*1a9c0*/  FFMA.FTZ R159, R159, R2.reuse, -R184.reuse ;  /* 0x000000029f9f7223 */ /* 0x180fe200000108b8 */
[-CC-:B------:R-:W-:Y:S01]  /*1a9d0*/  FFMA.FTZ R162, R162, R2.reuse, -R184.reuse ;  /* 0x00000002a2a27223 */ /* 0x180fe200000108b8 */
[----:B------:R-:W0:Y:S01]  /*1a9e0*/  MUFU.EX2 R152, R152 ;  /* 0x0000009800987308 */ /* 0x000e220000000800 */
        /* <DEDUP_REMOVED lines=12> */
[----:B------:R-:W1:Y:S01]  /*1aab0*/  MUFU.EX2 R197, R154 ;  /* 0x0000009a00c57308 */ /* 0x000e620000000800 */
[----:B0-----:R-:W-:-:S07]  /*1aac0*/  FFMA.FTZ R221, R3, R221, R152 ;  /* 0x000000dd03dd7223 */ /* 0x001fce0000010098 */
[----:B------:R-:W0:Y:S08]  /*1aad0*/  MUFU.EX2 R153, R153 ;  /* 0x0000009900997308 */ /* 0x000e300000000800 */
[----:B------:R-:W3:Y:S01]  /*1aae0*/  MUFU.EX2 R155, R155 ;  /* 0x0000009b009b7308 */ /* 0x000ee20000000800 */
[----:B-1----:R-:W-:-:S07]  /*1aaf0*/  FFMA.FTZ R9, R0, R9, R197 ;  /* 0x0000000900097223 */ /* 0x002fce00000100c5 */
[----:B------:R-:W1:Y:S01]  /*1ab00*/  MUFU.EX2 R156, R156 ;  /* 0x0000009c009c7308 */ /* 0x000e620000000800 */
[----:B0-----:R-:W-:-:S07]  /*1ab10*/  FADD.FTZ R221, R153, R221 ;  /* 0x000000dd99dd7221 */ /* 0x001fce0000010000 */
[----:B------:R-:W0:Y:S01]  /*1ab20*/  MUFU.EX2 R158, R158 ;  /* 0x0000009e009e7308 */ /* 0x000e220000000800 */
[----:B---3--:R-:W-:Y:S01]  /*1ab30*/  FADD.FTZ R154, R155, R9 ;  /* 0x000000099b9a7221 */ /* 0x008fe20000010000 */
[----:B--2---:R-:W-:-:S06]  /*1ab40*/  PRMT R222, R185, 0x654, R222 ;  /* 0x00000654b9de7816 */ /* 0x004fcc00000000de */
[----:B------:R-:W2:Y:S01]  /*1ab50*/  MUFU.EX2 R157, R157 ;  /* 0x0000009d009d7308 */ /* 0x000ea20000000800 */
[----:B-1----:R-:W-:Y:S01]  /*1ab60*/  FADD.FTZ R9, R156, R221 ;  /* 0x000000dd9c097221 */ /* 0x002fe20000010000 */
[----:B------:R1:W-:Y:S06]  /*1ab70*/  SYNCS.ARRIVE.TRANS64.RED.A1T0 RZ, [R222+URZ], RZ ;  /* 0x000000ffdeff79a7 */ /* 0x0003ec000810043f */
[----:B------:R-:W3:Y:S01]  /*1ab80*/  MUFU.EX2 R159, R159 ;  /* 0x0000009f009f7308 */ /* 0x000ee20000000800 */
[----:B0-----:R-:W-:-:S07]  /*1ab90*/  FADD.FTZ R154, R158, R154 ;  /* 0x0000009a9e9a7221 */ /* 0x001fce0000010000 */
[----:B------:R-:W0:Y:S01]  /*1aba0*/  MUFU.EX2 R160, R160 ;  /* 0x000000a000a07308 */ /* 0x000e220000000800 */
[----:B--2---:R-:W-:-:S07]  /*1abb0*/  FADD.FTZ R9, R157, R9 ;  /* 0x000000099d097221 */ /* 0x004fce0000010000 */
[----:B------:R-:W2:Y:S01]  /*1abc0*/  MUFU.EX2 R162, R162 ;  /* 0x000000a200a27308 */ /* 0x000ea20000000800 */
[----:B---3--:R-:W-:-:S07]  /*1abd0*/  FADD.FTZ R154, R159, R154 ;  /* 0x0000009a9f9a7221 */ /* 0x008fce0000010000 */
        /* <DEDUP_REMOVED lines=43> */
[----:B0-----:R-:W-:Y:S01]  /*1ae90*/  FADD.FTZ R182, R187, R182 ;  /* 0x000000b6bbb67221 */ /* 0x001fe20000010000 */
[----:B--2---:R-:W-:-:S03]  /*1aea0*/  FADD.FTZ R221, R181, R9 ;  /* 0x00000009b5dd7221 */ /* 0x004fc60000010000 */
[----:B---3--:R-:W-:Y:S01]  /*1aeb0*/  FADD.FTZ R9, R154, R182 ;  /* 0x000000b69a097221 */ /* 0x008fe20000010000 */
[----:B-1----:R-:W-:Y:S06]  /*1aec0*/  @!P0 BRA `(.L_x_1794) ;  /* 0x0000000000048947 */ /* 0x002fec0003800000 */
[----:B------:R-:W-:Y:S01]  /*1aed0*/  BPT.TRAP 0x1 ;  /* 0x000000040000795c */ /* 0x000fe20000300000 */
.L_x_1794:
        /* <DEDUP_REMOVED lines=23> */
[----:B------:R-:W-:Y:S02]  /*1b050*/  MOV R229, R202 ;  /* 0x000000ca00e57202 */ /* 0x000fe40000000f00 */
[C---:B--2---:R-:W-:Y:S01]  /*1b060*/  ISETP.GT.AND P1, PT, R228.reuse, R182, PT ;  /* 0x000000b6e400720c */ /* 0x044fe20003f24270 */
[----:B------:R-:W-:-:S12]  /*1b070*/  VIADD R228, R228, 0xffffffff ;  /* 0xffffffffe4e47836 */ /* 0x000fd80000000000 */
[----:B------:R-:W-:Y:S05]  /*1b080*/  @P1 BRA `(.L_x_1795) ;  /* 0xffffffdc00b01947 */ /* 0x000fea000383ffff */
[----:B------:R-:W-:Y:S05]  /*1b090*/  BSYNC B1 ;  /* 0x0000000000017941 */ /* 0x000fea0003800000 */
.L_x_1782:
[----:B------:R-:W-:-:S07]  /*1b0a0*/  IMAD.MOV.U32 R8, RZ, RZ, R228 ;  /* 0x000000ffff087224 */ /* 0x000fce00078e00e4 */
.L_x_1781:
[----:B------:R-:W-:Y:S05]  /*1b0b0*/  BSYNC B0 ;  /* 0x0000000000007941 */ /* 0x000fea0003800000 */
.L_x_1780:
[----:B------:R-:W2:Y:S01]  /*1b0c0*/  LDL R152, [R1+0x78] ;  /* 0x0000780001987983 */ /* 0x000ea20000100800 */
[----:B------:R-:W-:Y:S01]  /*1b0d0*/  BSSY B0, `(.L_x_1796) ;  /* 0x00002e2000007945 */ /* 0x000fe20003800000 */
[----:B--2---:R-:W-:-:S13]  /*1b0e0*/  ISETP.GE.AND P1, PT, R8, R152, PT ;  /* 0x000000980800720c */ /* 0x004fda0003f26270 */
[----:B------:R-:W-:Y:S05]  /*1b0f0*/  @!P1 BRA `(.L_x_1797) ;  /* 0x0000002c007c9947 */ /* 0x000fea0003800000 */
[----:B------:R-:W-:Y:S02]  /*1b100*/  IMAD.MOV.U32 R228, RZ, RZ, R4 ;  /* 0x000000ffffe47224 */ /* 0x000fe400078e0004 */
[----:B------:R-:W-:Y:S02]  /*1b110*/  IMAD.MOV.U32 R227, RZ, RZ, R5 ;  /* 0x000000ffffe37224 */ /* 0x000fe400078e0005 */
[----:B------:R-:W-:Y:S02]  /*1b120*/  IMAD.MOV.U32 R222, RZ, RZ, R218 ;  /* 0x000000ffffde7224 */ /* 0x000fe400078e00da */
[----:B------:R-:W-:-:S07]  /*1b130*/  IMAD.MOV.U32 R229, RZ, RZ, R202 ;  /* 0x000000ffffe57224 */ /* 0x000fce00078e00ca */
.L_x_1818:
[----:B------:R-:W-:-:S04]  /*1b140*/  ISETP.NE.AND P1, PT, R229, 0x1, PT ;  /* 0x00000001e500780c */ /* 0x000fc80003f25270 */
[----:B------:R-:W-:-:S04]  /*1b150*/  SEL R218, RZ, 0x1, P1 ;  /* 0x00000001ffda7807 */ /* 0x000fc80000800000 */
[----:B------:R-:W-:Y:S01]  /*1b160*/  LOP3.LUT R218, R222, R218, RZ, 0x3c, !PT ;  /* 0x000000dadeda7212 */ /* 0x000fe200078e3cff */
[----:B-1----:R-:W-:Y:S06]  /*1b170*/  @!P0 BRA `(.L_x_1798) ;  /* 0x0000000000048947 */ /* 0x002fec0003800000 */
[----:B------:R-:W-:Y:S01]  /*1b180*/  BPT.TRAP 0x1 ;  /* 0x000000040000795c */ /* 0x000fe20000300000 */
.L_x_1798:
[----:B------:R-:W-:Y:S02]  /*1b190*/  IADD3 R202, R229, 0x1, RZ ;  /* 0x00000001e5ca7810 */ /* 0x000fe40007ffe0ff */
[----:B------:R-:W-:Y:S02]  /*1b1a0*/  SHF.L.U32 R4, R218, 0x1f, RZ ;  /* 0x0000001fda047819 */ /* 0x000fe400000006ff */
[----:B------:R-:W-:-:S04]  /*1b1b0*/  ISETP.NE.AND P1, PT, R202, 0x2, PT ;  /* 0x00000002ca00780c */ /* 0x000fc80003f25270 */
[----:B------:R-:W-:-:S05]  /*1b1c0*/  SEL R202, R202, RZ, P1 ;  /* 0x000000ffcaca7207 */ /* 0x000fca0000800000 */
[----:B------:R-:W-:-:S04]  /*1b1d0*/  IMAD R223, R202, 0x8, R17 ;  /* 0x00000008cadf7824 */ /* 0x000fc800078e0211 */
[----:B------:R0:W1:Y:S01]  /*1b1e0*/  SYNCS.PHASECHK.TRANS64.TRYWAIT P1, [R223+URZ+0x30830], R4 ;  /* 0x03083004df0075a7 */ /* 0x000062000802017f */
[----:B------:R-:W-:Y:S05]  /*1b1f0*/  @!P0 BRA `(.L_x_1799) ;  /* 0x0000000000048947 */ /* 0x000fea0003800000 */
[----:B------:R-:W-:Y:S01]  /*1b200*/  BPT.TRAP 0x1 ;  /* 0x000000040000795c */ /* 0x000fe20000300000 */
.L_x_1799:
        /* <DEDUP_REMOVED lines=8> */
.L_x_1801:
[----:B------:R-:W-:Y:S05]  /*1b290*/  BSYNC B1 ;  /* 0x0000000000017941 */ /* 0x000fea0003800000 */
.L_x_1800:
[----:B------:R-:W-:Y:S04]  /*1b2a0*/  STL.64 [R1+0xf8], R22 ;  /* 0x0000f81601007387 */ /* 0x000fe80000100a00 */
[----:B------:R-:W-:Y:S04]  /*1b2b0*/  STL [R1+0xf0], R18 ;  /* 0x0000f01201007387 */ /* 0x000fe80000100800 */
[----:B------:R2:W-:Y:S04]  /*1b2c0*/  STL.64 [R1+0xe8], R16 ;  /* 0x0000e81001007387 */ /* 0x0005e80000100a00 */
[----:B--2---:R-:W2:Y:S04]  /*1b2d0*/  LDL.64 R16, [R1+0x38] ;  /* 0x0000380001107983 */ /* 0x004ea80000100a00 */
[----:B------:R3:W-:Y:S04]  /*1b2e0*/  STL.64 [R1+0xe0], R8 ;  /* 0x0000e00801007387 */ /* 0x0007e80000100a00 */
[----:B------:R-:W4:Y:S01]  /*1b2f0*/  LDL.64 R22, [R1+0x40] ;  /* 0x0000400001167983 */ /* 0x000f220000100a00 */
[----:B01----:R-:W-:-:S05]  /*1b300*/  IMAD.MOV.U32 R4, RZ, RZ, R2 ;  /* 0x000000ffff047224 */ /* 0x003fca00078e0002 */
[----:B------:R-:W-:Y:S01]  /*1b310*/  R2UR UR6, R4 ;  /* 0x00000000040672ca */ /* 0x000fe200000e0000 */
[----:B------:R-:W-:Y:S01]  /*1b320*/  IMAD.MOV.U32 R4, RZ, RZ, R154 ;  /* 0x000000ffff047224 */ /* 0x000fe200078e009a */
[----:B---3--:R-:W3:Y:S01]  /*1b330*/  LDL.64 R8, [R1+0x28] ;  /* 0x0000280001087983 */ /* 0x008ee20000100a00 */
[----:B------:R-:W-:Y:S01]  /*1b340*/  VIADD R152, R2, 0x6 ;  /* 0x0000000602987836 */ /* 0x000fe20000000000 */
[----:B------:R-:W-:Y:S02]  /*1b350*/  MOV R5, 0x40000040 ;  /* 0x4000004000057802 */ /* 0x000fe40000000f00 */
[----:B------:R-:W-:Y:S01]  /*1b360*/  R2UR UR4, R4 ;  /* 0x00000000040472ca */ /* 0x000fe200000e0000 */
[----:B------:R-:W-:Y:S01]  /*1b370*/  IMAD.MOV.U32 R4, RZ, RZ, R153 ;  /* 0x000000ffff047224 */ /* 0x000fe200078e0099 */
[----:B------:R-:W-:Y:S01]  /*1b380*/  R2UR UR10, R152 ;  /* 0x00000000980a72ca */ /* 0x000fe200000e0000 */
[----:B------:R-:W-:Y:S01]  /*1b390*/  IMAD.MOV.U32 R153, RZ, RZ, 0x40000040 ;  /* 0x40000040ff997424 */ /* 0x000fe200078e00ff */
[----:B------:R-:W-:-:S02]  /*1b3a0*/  R2UR UR7, R5 ;  /* 0x00000000050772ca */ /* 0x000fc400000e0000 */
[----:B------:R-:W-:Y:S01]  /*1b3b0*/  R2UR UR8, R4 ;  /* 0x00000000040872ca */ /* 0x000fe200000e0000 */
[C---:B------:R-:W-:Y:S01]  /*1b3c0*/  VIADD R4, R2.reuse, 0x200 ;  /* 0x0000020002047836 */ /* 0x040fe20000000000 */
[----:B------:R-:W-:Y:S01]  /*1b3d0*/  R2UR UR11, R153 ;  /* 0x00000000990b72ca */ /* 0x000fe200000e0000 */
[----:B------:R-:W-:Y:S01]  /*1b3e0*/  VIADD R154, R2, 0x204 ;  /* 0x00000204029a7836 */ /* 0x000fe20000000000 */
[C---:B------:R-:W-:Y:S02]  /*1b3f0*/  R2UR UR5, R5.reuse ;  /* 0x00000000050572ca */ /* 0x040fe400000e0000 */
[----:B------:R-:W-:Y:S01]  /*1b400*/  R2UR UR14, R4 ;  /* 0x00000000040e72ca */ /* 0x000fe200000e0000 */
[----:B------:R-:W-:Y:S01]  /*1b410*/  VIADD R4, R2, 0x206 ;  /* 0x0000020602047836 */ /* 0x000fe20000000000 */
[----:B------:R-:W-:Y:S01]  /*1b420*/  R2UR UR22, R154 ;  /* 0x000000009a1672ca */ /* 0x000fe200000e0000 */
[----:B------:R-:W-:Y:S01]  /*1b430*/  FMUL.FTZ R24, R24, R3 ;  /* 0x0000000318187220 */ /* 0x000fe20000410000 */
[----:B------:R-:W-:-:S02]  /*1b440*/  R2UR UR9, R5 ;  /* 0x00000000050972ca */ /* 0x000fc400000e0000 */
[----:B------:R-:W-:Y:S02]  /*1b450*/  R2UR UR26, R4 ;  /* 0x00000000041a72ca */ /* 0x000fe400000e0000 */
[C---:B------:R-:W-:Y:S02]  /*1b460*/  IADD3 R4, R2.reuse, 0x404, RZ ;  /* 0x0000040402047810 */ /* 0x040fe40007ffe0ff */
[----:B------:R-:W-:Y:S01]  /*1b470*/  MOV R152, UR11 ;  /* 0x0000000b00987c02 */ /* 0x000fe20008000f00 */
[----:B------:R-:W-:Y:S01]  /*1b480*/  VIADD R154, R2, 0x400 ;  /* 0x00000400029a7836 */ /* 0x000fe20000000000 */
[----:B------:R-:W-:Y:S01]  /*1b490*/  R2UR UR38, R4 ;  /* 0x00000000042672ca */ /* 0x000fe200000e0000 */
[----:B------:R-:W-:Y:S02]  /*1b4a0*/  VIADD R4, R2, 0x600 ;  /* 0x0000060002047836 */ /* 0x000fe40000000000 */
[----:B------:R0:W-:Y:S01]  /*1b4b0*/  STL [R1+0x14], R152 ;  /* 0x0000149801007387 */ /* 0x0001e20000100800 */
[----:B------:R-:W-:Y:S01]  /*1b4c0*/  R2UR UR30, R154 ;  /* 0x000000009a1e72ca */ /* 0x000fe200000e0000 */
[----:B------:R-:W-:Y:S01]  /*1b4d0*/  VIADD R154, R2, 0x406 ;  /* 0x00000406029a7836 */ /* 0x000fe20000000000 */
[----:B------:R-:W-:Y:S01]  /*1b4e0*/  R2UR UR46, R4 ;  /* 0x00000000042e72ca */ /* 0x000fe200000e0000 */
[C---:B------:R-:W-:Y:S01]  /*1b4f0*/  VIADD R4, R2.reuse, 0x606 ;  /* 0x0000060602047836 */ /* 0x040fe20000000000 */
[----:B0-----:R-:W-:-:S04]  /*1b500*/  IADD3 R152, R2, 0x202, RZ ;  /* 0x0000020202987810 */ /* 0x001fc80007ffe0ff */
[----:B------:R-:W-:Y:S01]  /*1b510*/  R2UR UR18, R152 ;  /* 0x00000000981272ca */ /* 0x000fe200000e0000 */
[----:B------:R-:W-:Y:S01]  /*1b520*/  VIADD R152, R2, 0x402 ;  /* 0x0000040202987836 */ /* 0x000fe20000000000 */
[----:B------:R-:W-:Y:S01]  /*1b530*/  R2UR UR42, R154 ;  /* 0x000000009a2a72ca */ /* 0x000fe200000e0000 */
[----:B------:R-:W-:Y:S01]  /*1b540*/  VIADD R154, R2, 0x602 ;  /* 0x00000602029a7836 */ /* 0x000fe20000000000 */
[----:B------:R-:W-:Y:S01]  /*1b550*/  R2UR UR15, R5 ;  /* 0x00000000050f72ca */ /* 0x000fe200000e0000 */
[-C--:B------:R-:W-:Y:S01]  /*1b560*/  FMUL.FTZ R25, R25, R3.reuse ;  /* 0x0000000319197220 */ /* 0x080fe20000410000 */
[----:B------:R-:W-:Y:S01]  /*1b570*/  R2UR UR34, R152 ;  /* 0x00000000982272ca */ /* 0x000fe200000e0000 */
[----:B------:R-:W-:Y:S01]  /*1b580*/  VIADD R152, R2, 0x604 ;  /* 0x0000060402987836 */ /* 0x000fe20000000000 */
        /* <DEDUP_REMOVED lines=237> */
.L_x_1803:
[----:B------:R-:W-:Y:S02]  /*1c460*/  SHF.L.U32 R0, R222, 0x1f, RZ ;  /* 0x0000001fde007819 */ /* 0x000fe400000006ff */
[----:B-----5:R-:W-:-:S04]  /*1c470*/  LEA R222, R229, R17, 0x3 ;  /* 0x00000011e5de7211 */ /* 0x020fc800078e18ff */
[----:B------:R0:W1:Y:S01]  /*1c480*/  SYNCS.PHASECHK.TRANS64.TRYWAIT P1, [R222+URZ+0x30850], R0 ;  /* 0x03085000de0075a7 */ /* 0x000062000802017f */
[----:B------:R-:W-:Y:S05]  /*1c490*/  @!P0 BRA `(.L_x_1804) ;  /* 0x0000000000048947 */ /* 0x000fea0003800000 */
[----:B------:R-:W-:Y:S01]  /*1c4a0*/  BPT.TRAP 0x1 ;  /* 0x000000040000795c */ /* 0x000fe20000300000 */
.L_x_1804:
[----:B------:R-:W-:Y:S04]  /*1c4b0*/  BSSY B1, `(.L_x_1805) ;  /* 0x0000004000017945 */ /* 0x000fe80003800000 */
[----:B-1----:R-:W-:Y:S05]  /*1c4c0*/  @P1 BRA `(.L_x_1806) ;  /* 0x0000000000081947 */ /* 0x002fea0003800000 */
[----:B------:R-:W1:Y:S02]  /*1c4d0*/  SYNCS.PHASECHK.TRANS64.TRYWAIT P1, [R222+URZ+0x30850], R0 ;  /* 0x03085000de0075a7 */ /* 0x000e64000802017f */
[----:B-1----:R-:W-:Y:S05]  /*1c4e0*/  @!P1 BRA `(.L_x_1807) ;  /* 0x0000011400b09947 */ /* 0x002fea0003800000 */
.L_x_1806:
[----:B------:R-:W-:Y:S05]  /*1c4f0*/  BSYNC B1 ;  /* 0x0000000000017941 */ /* 0x000fea0003800000 */
.L_x_1805:
[----:B01----:R-:W-:Y:S01]  /*1c500*/  VIADD R0, R17, 0x400 ;  /* 0x0000040011007836 */ /* 0x003fe20000000000 */
[----:B------:R-:W-:Y:S01]  /*1c510*/  WARPGROUP.ARRIVE ;  /* 0x00000000000079c5 */ /* 0x000fe20000000000 */
[----:B------:R-:W-:Y:S02]  /*1c520*/  IMAD.MOV.U32 R3, RZ, RZ, 0x40000040 ;  /* 0x40000040ff037424 */ /* 0x000fe400078e00ff */
[----:B------:R-:W-:Y:S01]  /*1c530*/  IMAD.MOV.U32 R5, RZ, RZ, 0x40000040 ;  /* 0x40000040ff057424 */ /* 0x000fe200078e00ff */
        /* <DEDUP_REMOVED lines=9> */
[----:B------:R-:W-:Y:S02]  /*1c5d0*/  R2UR UR6, R4 ;  /* 0x00000000040672ca */ /* 0x000fe400000e0000 */
[----:B------:R-:W-:Y:S01]  /*1c5e0*/  R2UR UR7, R5 ;  /* 0x00000000050772ca */ /* 0x000fe200000e0000 */
[----:B------:R-:W-:Y:S01]  /*1c5f0*/  IMAD.MOV.U32 R5, RZ, RZ, 0x40000040 ;  /* 0x40000040ff057424 */ /* 0x000fe200078e00ff */
[C---:B------:R-:W-:Y:S01]  /*1c600*/  IADD3 R4, R2.reuse, 0x100, RZ ;  /* 0x0000010002047810 */ /* 0x040fe20007ffe0ff */
        /* <DEDUP_REMOVED lines=20> */
.L_x_1808:
[----:B------:R-:W2:Y:S01]  /*1c750*/  LDL R4, [R1+0x58] ;  /* 0x0000580001047983 */ /* 0x000ea20000100800 */
[----:B------:R-:W0:Y:S03]  /*1c760*/  LDC R0, c[0x0][0x448] ;  /* 0x00011200ff007b82 */ /* 0x000e260000000800 */
[----:B------:R-:W2:Y:S04]  /*1c770*/  LDL R3, [R1+0x74] ;  /* 0x0000740001037983 */ /* 0x000ea80000100800 */
[----:B------:R-:W3:Y:S01]  /*1c780*/  LDL R189, [R1+0x8] ;  /* 0x0000080001bd7983 */ /* 0x000ee20000100800 */
[----:B------:R-:W-:Y:S01]  /*1c790*/  VIADD R223, R223, 0x30840 ;  /* 0x00030840dfdf7836 */ /* 0x000fe20000000000 */
[----:B------:R-:W-:Y:S01]  /*1c7a0*/  ULDC UR4, c[0x0][0x9dc] ;  /* 0x0002770000047ab9 */ /* 0x000fe20000000800 */
[----:B------:R-:W-:Y:S01]  /*1c7b0*/  ULDC UR5, c[0x0][0x9e0] ;  /* 0x0002780000057ab9 */ /* 0x000fe20000000800 */
[----:B0-----:R-:W-:-:S13]  /*1c7c0*/  ISETP.NE.AND P1, PT, R0, 0x1, PT ;  /* 0x000000010000780c */ /* 0x001fda0003f25270 */
[----:B------:R-:W0:Y:S08]  /*1c7d0*/  @P1 LDC R2, c[0x0][0x44c] ;  /* 0x00011300ff021b82 */ /* 0x000e300000000800 */
[----:B------:R-:W1:Y:S01]  /*1c7e0*/  @P1 LDC R0, c[0x0][0x450] ;  /* 0x00011400ff001b82 */ /* 0x000e620000000800 */
[----:B------:R-:W-:Y:S01]  /*1c7f0*/  ULOP3.LUT UR4, URZ, UR4, URZ, 0x33, !UPT ;  /* 0x000000043f047292 */ /* 0x000fe2000f8e333f */
[----:B--2---:R-:W-:-:S06]  /*1c800*/  IMAD.IADD R186, R3, 0x1, R4 ;  /* 0x0000000103ba7824 */ /* 0x004fcc00078e0204 */
[----:B------:R-:W2:Y:S01]  /*1c810*/  LDC R3, c[0x0][0x9e4] ;  /* 0x00027900ff037b82 */ /* 0x000ea20000000800 */
[----:B0-----:R-:W-:-:S05]  /*1c820*/  @P1 IMAD.HI.U32 R2, R186, R2, RZ ;  /* 0x00000002ba021227 */ /* 0x001fca00078e00ff */
[----:B-1----:R-:W-:-:S05]  /*1c830*/  @P1 SHF.R.U32.HI R186, RZ, R0, R2 ;  /* 0x00000000ffba1219 */ /* 0x002fca0000011602 */
[----:B------:R-:W0:Y:S01]  /*1c840*/  SHFL.IDX PT, R187, R186, RZ, 0x1c1f ;  /* 0x001c1fffbabb7589 */ /* 0x000e2200000e0000 */
[----:B------:R-:W-:-:S04]  /*1c850*/  SHF.L.U32 R0, R8, 0x6, RZ ;  /* 0x0000000608007819 */ /* 0x000fc800000006ff */
[----:B------:R-:W-:Y:S02]  /*1c860*/  IADD3 R184, -R225, 0x1, -R0 ;  /* 0x00000001e1b87810 */ /* 0x000fe40007ffe900 */
[----:B--2---:R-:W-:Y:S02]  /*1c870*/  ISETP.GE.AND P5, PT, R3, 0x1, PT ;  /* 0x000000010300780c */ /* 0x004fe40003fa6270 */
[----:B------:R-:W-:Y:S02]  /*1c880*/  IADD3 R184, -R219, R184, R220 ;  /* 0x000000b8dbb87210 */ /* 0x000fe40007ffe1dc */
[----:B---3--:R-:W-:-:S03]  /*1c890*/  PRMT R223, R189, 0x654, R223 ;  /* 0x00000654bddf7816 */ /* 0x008fc600000000df */
[C---:B------:R-:W-:Y:S01]  /*1c8a0*/  VIADD R185, R184.reuse, UR5 ;  /* 0x00000005b8b97c36 */ /* 0x040fe20008000000 */
[----:B------:R1:W-:Y:S01]  /*1c8b0*/  SYNCS.ARRIVE.TRANS64.RED.A1T0 RZ, [R223+URZ], RZ ;  /* 0x000000ffdfff79a7 */ /* 0x0003e2000810043f */
[----:B------:R-:W-:Y:S02]  /*1c8c0*/  VIADD R184, R184, UR4 ;  /* 0x00000004b8b87c36 */ /* 0x000fe40008000000 */
[--C-:B0-----:R-:W-:Y:S02]  /*1c8d0*/  IMAD.IADD R5, R185, 0x1, R187.reuse ;  /* 0x00000001b9057824 */ /* 0x101fe400078e02bb */
[----:B------:R-:W-:Y:S01]  /*1c8e0*/  IMAD.IADD R4, R184, 0x1, R187 ;  /* 0x00000001b8047824 */ /* 0x000fe200078e02bb */
        /* <DEDUP_REMOVED lines=14> */
.L_x_1811:
[----:B------:R-:W-:Y:S02]  /*1c9d0*/  ULDC UR4, c[0x0][0x9e4] ;  /* 0x0002790000047ab9 */ /* 0x000fe40000000800 */
[----:B------:R-:W-:-:S04]  /*1c9e0*/  MOV R188, UR4 ;  /* 0x0000000400bc7c02 */ /* 0x000fc80008000f00 */
[----:B------:R-:W-:-:S13]  /*1c9f0*/  ISETP.NE.AND P1, PT, R188, 0x1, PT ;  /* 0x00000001bc00780c */ /* 0x000fda0003f25270 */
[----:B------:R-:W0:Y:S02]  /*1ca00*/  @P1 LDC.64 R2, c[0x0][0x9e8] ;  /* 0x00027a00ff021b82 */ /* 0x000e240000000a00 */
[----:B0-----:R-:W-:-:S05]  /*1ca10*/  @P1 IMAD.HI.U32 R2, R187, R2, RZ ;  /* 0x00000002bb021227 */ /* 0x001fca00078e00ff */
[----:B------:R-:W-:-:S07]  /*1ca20*/  @P1 SHF.R.U32.HI R187, RZ, R3, R2 ;  /* 0x00000003ffbb1219 */ /* 0x000fce0000011602 */
.L_x_1812:
[----:B------:R-:W-:Y:S05]  /*1ca30*/  BSYNC B1 ;  /* 0x0000000000017941 */ /* 0x000fea0003800000 */
.L_x_1810:
[----:B------:R-:W-:-:S04]  /*1ca40*/  IMAD R187, R187, R188, -R0 ;  /* 0x000000bcbbbb7224 */ /* 0x000fc800078e0a00 */
[----:B------:R-:W-:-:S05]  /*1ca50*/  IMAD.IADD R187, R187, 0x1, -R225 ;  /* 0x00000001bbbb7824 */ /* 0x000fca00078e0ae1 */
[----:B------:R-:W-:Y:S02]  /*1ca60*/  VIMNMX R4, R4, R187, !PT ;  /* 0x000000bb04047248 */ /* 0x000fe40007fe0100 */
[----:B------:R-:W-:-:S07]  /*1ca70*/  VIADDMNMX R5, R187, R188, R5, PT ;  /* 0x000000bcbb057246 */ /* 0x000fce0003800105 */
.L_x_1809:
        /* <DEDUP_REMOVED lines=13> */
[--C-:B0-----:R-:W-:Y:S01]  /*1cb50*/  IMAD.IADD R185, R185, 0x1, R186.reuse ;  /* 0x00000001b9b97824 */ /* 0x101fe200078e02ba */
[----:B------:R-:W-:Y:S01]  /*1cb60*/  FSEL R157, R157, -INF , !P3 ;  /* 0xff8000009d9d7808 */ /* 0x000fe20005800000 */
[----:B------:R-:W-:Y:S01]  /*1cb70*/  IMAD.IADD R184, R184, 0x1, R186 ;  /* 0x00000001b8b87824 */ /* 0x000fe200078e02ba */
        /* <DEDUP_REMOVED lines=50> */
.L_x_1815:
[----:B------:R-:W-:Y:S02]  /*1cea0*/  ULDC UR4, c[0x0][0x9e4] ;  /* 0x0002790000047ab9 */ /* 0x000fe40000000800 */
[----:B------:R-:W-:-:S05]  /*1ceb0*/  IMAD.U32 R4, RZ, RZ, UR4 ;  /* 0x00000004ff047e24 */ /* 0x000fca000f8e00ff */
[----:B------:R-:W-:-:S13]  /*1cec0*/  ISETP.NE.AND P2, PT, R4, 0x1, PT ;  /* 0x000000010400780c */ /* 0x000fda0003f45270 */
[----:B------:R-:W0:Y:S02]  /*1ced0*/  @P2 LDC.64 R2, c[0x0][0x9e8] ;  /* 0x00027a00ff022b82 */ /* 0x000e240000000a00 */
[----:B0-----:R-:W-:-:S05]  /*1cee0*/  @P2 IMAD.HI.U32 R2, R186, R2, RZ ;  /* 0x00000002ba022227 */ /* 0x001fca00078e00ff */
[----:B------:R-:W-:-:S07]  /*1cef0*/  @P2 SHF.R.U32.HI R186, RZ, R3, R2 ;  /* 0x00000003ffba2219 */ /* 0x000fce0000011602 */
.L_x_1816:
[----:B------:R-:W-:Y:S05]  /*1cf00*/  BSYNC B1 ;  /* 0x0000000000017941 */ /* 0x000fea0003800000 */
.L_x_1814:
[----:B------:R-:W-:-:S05]  /*1cf10*/  IMAD R0, R186, R4, -R0 ;  /* 0x00000004ba007224 */ /* 0x000fca00078e0a00 */
[----:B------:R-:W-:-:S04]  /*1cf20*/  IADD3 R0, -R225, R0, RZ ;  /* 0x00000000e1007210 */ /* 0x000fc80007ffe1ff */
[----:B------:R-:W-:Y:S02]  /*1cf30*/  VIMNMX R184, R184, R0, !PT ;  /* 0x00000000b8b87248 */ /* 0x000fe40007fe0100 */
[----:B------:R-:W-:-:S07]  /*1cf40*/  VIADDMNMX R185, R0, R4, R185, PT ;  /* 0x0000000400b97246 */ /* 0x000fce00038001b9 */
.L_x_1813:
[----:B------:R-:W-:Y:S01]  /*1cf50*/  FMNMX.FTZ R0, R152, R227, !PT ;  /* 0x000000e398007209 */ /* 0x000fe20007810000 */
[----:B------:R-:W-:Y:S01]  /*1cf60*/  ULDC UR4, c[0x0][0x988] ;  /* 0x0002620000047ab9 */ /* 0x000fe20000000800 */
[----:B------:R-:W-:Y:S02]  /*1cf70*/  LOP3.LUT R16, R16, 0xffffdfff, RZ, 0xc0, !PT ;  /* 0xffffdfff10107812 */ /* 0x000fe400078ec0ff */
[----:B------:R-:W-:Y:S02]  /*1cf80*/  FMNMX.FTZ R0, R153, R0, !PT ;  /* 0x0000000099007209 */ /* 0x000fe40007810000 */
[----:B------:R-:W-:Y:S02]  /*1cf90*/  ISETP.GT.AND P2, PT, R184, 0x1, P1 ;  /* 0x00000001b800780c */ /* 0x000fe40000f44270 */
[----:B------:R-:W-:Y:S02]  /*1cfa0*/  FMNMX.FTZ R0, R156, R0, !PT ;  /* 0x000000009c007209 */ /* 0x000fe40007810000 */
[----:B------:R-:W-:-:S02]  /*1cfb0*/  ISETP.GT.AND P3, PT, R184, 0x8, P1 ;  /* 0x00000008b800780c */ /* 0x000fc40000f64270 */
[----:B------:R-:W-:Y:S02]  /*1cfc0*/  FMNMX.FTZ R0, R157, R0, !PT ;  /* 0x000000009d007209 */ /* 0x000fe40007810000 */
[----:B------:R-:W-:Y:S02]  /*1cfd0*/  @P0 LOP3.LUT R16, R16, 0x2000, RZ, 0xfc, !PT ;  /* 0x0000200010100812 */ /* 0x000fe400078efcff */
[----:B------:R-:W-:Y:S02]  /*1cfe0*/  FMNMX.FTZ R0, R160, R0, !PT ;  /* 0x00000000a0007209 */ /* 0x000fe40007810000 */
[----:B------:R-:W-:Y:S02]  /*1cff0*/  ISETP.LT.OR P2, PT, R185, 0x2, P2 ;  /* 0x00000002b900780c */ /* 0x000fe40001741670 */
[----:B------:R-:W-:Y:S02]  /*1d000*/  FMNMX.FTZ R0, R161, R0, !PT ;  /* 0x00000000a1007209 */ /* 0x000fe40007810000 */
[----:B------:R-:W-:-:S02]  /*1d010*/  ISETP.LT.OR P3, PT, R185, 0x9, P3 ;  /* 0x00000009b900780c */ /* 0x000fc40001f61670 */
[----:B------:R-:W-:Y:S02]  /*1d020*/  FMNMX.FTZ R0, R164, R0, !PT ;  /* 0x00000000a4007209 */ /* 0x000fe40007810000 */
[----:B------:R-:W-:Y:S02]  /*1d030*/  ISETP.GT.AND P0, PT, R184, 0x21, P1 ;  /* 0x00000021b800780c */ /* 0x000fe40000f04270 */
[----:B------:R-:W-:Y:S02]  /*1d040*/  FMNMX.FTZ R0, R165, R0, !PT ;  /* 0x00000000a5007209 */ /* 0x000fe40007810000 */
[----:B------:R-:W-:Y:S02]  /*1d050*/  FSEL R155, R155, -INF , !P2 ;  /* 0xff8000009b9b7808 */ /* 0x000fe40005000000 */
[----:B------:R-:W-:Y:S02]  /*1d060*/  FMNMX.FTZ R0, R168, R0, !PT ;  /* 0x00000000a8007209 */ /* 0x000fe40007810000 */
[----:B------:R-:W-:-:S02]  /*1d070*/  FSEL R158, R158, -INF , !P3 ;  /* 0xff8000009e9e7808 */ /* 0x000fc40005800000 */
[----:B------:R-:W-:Y:S02]  /*1d080*/  FMNMX.FTZ R0, R169, R0, !PT ;  /* 0x00000000a9007209 */ /* 0x000fe40007810000 */
[----:B------:R-:W-:Y:S02]  /*1d090*/  ISETP.GT.AND P4, PT, R184, 0x9, P1 ;  /* 0x00000009b800780c */ /* 0x000fe40000f84270 */
[----:B------:R-:W-:Y:S02]  /*1d0a0*/  FMNMX.FTZ R0, R172, R0, !PT ;  /* 0x00000000ac007209 */ /* 0x000fe40007810000 */
[C---:B------:R-:W-:Y:S02]  /*1d0b0*/  ISETP.GT.AND P2, PT, R184.reuse, 0x10, P1 ;  /* 0x00000010b800780c */ /* 0x040fe40000f44270 */
[----:B------:R-:W-:Y:S02]  /*1d0c0*/  FMNMX.FTZ R0, R173, R0, !PT ;  /* 0x00000000ad007209 */ /* 0x000fe40007810000 */
[----:B------:R-:W-:-:S02]  /*1d0d0*/  ISETP.GT.AND P3, PT, R184, 0x11, P1 ;  /* 0x00000011b800780c */ /* 0x000fc40000f64270 */
[----:B------:R-:W-:Y:S02]  /*1d0e0*/  FMNMX.FTZ R0, R176, R0, !PT ;  /* 0x00000000b0007209 */ /* 0x000fe40007810000 */
[----:B------:R-:W-:Y:S02]  /*1d0f0*/  ISETP.LT.OR P4, PT, R185, 0xa, P4 ;  /* 0x0000000ab900780c */ /* 0x000fe40002781670 */
[----:B------:R-:W-:Y:S02]  /*1d100*/  FMNMX.FTZ R0, R177, R0, !PT ;  /* 0x00000000b1007209 */ /* 0x000fe40007810000 */
[C---:B------:R-:W-:Y:S02]  /*1d110*/  ISETP.LT.OR P2, PT, R185.reuse, 0x11, P2 ;  /* 0x00000011b900780c */ /* 0x040fe40001741670 */
[----:B------:R-:W-:Y:S02]  /*1d120*/  ISETP.LT.OR P3, PT, R185, 0x12, P3 ;  /* 0x00000012b900780c */ /* 0x000fe40001f61670 */
[----:B------:R-:W-:-:S02]  /*1d130*/  LOP3.LUT R16, R16, 0xffff7fff, RZ, 0xc0, !PT ;  /* 0xffff7fff10107812 */ /* 0x000fc400078ec0ff */
[----:B------:R-:W-:Y:S02]  /*1d140*/  FMNMX.FTZ R0, R180, R0, !PT ;  /* 0x00000000b4007209 */ /* 0x000fe40007810000 */
[----:B------:R-:W-:Y:S02]  /*1d150*/  FSEL R159, R159, -INF , !P4 ;  /* 0xff8000009f9f7808 */ /* 0x000fe40006000000 */
[----:B------:R-:W-:Y:S02]  /*1d160*/  FSEL R162, R162, -INF , !P2 ;  /* 0xff800000a2a27808 */ /* 0x000fe40005000000 */
[----:B------:R-:W-:Y:S02]  /*1d170*/  FSEL R163, R163, -INF , !P3 ;  /* 0xff800000a3a37808 */ /* 0x000fe40005800000 */
[C---:B------:R-:W-:Y:S02]  /*1d180*/  ISETP.GT.AND P4, PT, R184.reuse, 0x18, P1 ;  /* 0x00000018b800780c */ /* 0x040fe40000f84270 */
[----:B------:R-:W-:-:S02]  /*1d190*/  ISETP.GT.AND P2, PT, R184, 0x19, P1 ;  /* 0x00000019b800780c */ /* 0x000fc40000f44270 */
[----:B------:R-:W-:Y:S02]  /*1d1a0*/  ISETP.GT.AND P3, PT, R184, 0x20, P1 ;  /* 0x00000020b800780c */ /* 0x000fe40000f64270 */
[----:B------:R-:W-:Y:S02]  /*1d1b0*/  @P0 LOP3.LUT R16, R16, 0x8000, RZ, 0xfc, !PT ;  /* 0x0000800010100812 */ /* 0x000fe400078efcff */
[----:B------:R-:W-:Y:S02]  /*1d1c0*/  ISETP.GT.AND P0, PT, R184, RZ, P1 ;  /* 0x000000ffb800720c */ /* 0x000fe40000f04270 */
[----:B------:R-:W-:Y:S02]  /*1d1d0*/  FMNMX.FTZ R0, R181, R0, !PT ;  /* 0x00000000b5007209 */ /* 0x000fe40007810000 */
[C---:B------:R-:W-:Y:S02]  /*1d1e0*/  ISETP.LT.OR P4, PT, R185.reuse, 0x19, P4 ;  /* 0x00000019b900780c */ /* 0x040fe40002781670 */
[C---:B------:R-:W-:Y:S01]  /*1d1f0*/  ISETP.LT.OR P2, PT, R185.reuse, 0x1a, P2 ;  /* 0x0000001ab900780c */ /* 0x040fe20001741670 */
[----:B------:R-:W0:Y:S01]  /*1d200*/  SHFL.BFLY PT, R2, R0, 0x2, 0x1f ;  /* 0x0c401f0000027f89 */ /* 0x000e2200000e0000 */
[----:B------:R-:W-:-:S02]  /*1d210*/  ISETP.LT.OR P3, PT, R185, 0x21, P3 ;  /* 0x00000021b900780c */ /* 0x000fc40001f61670 */
[----:B------:R-:W-:Y:S02]  /*1d220*/  FSEL R166, R166, -INF , !P4 ;  /* 0xff800000a6a67808 */ /* 0x000fe40006000000 */
[----:B------:R-:W-:Y:S02]  /*1d230*/  FSEL R167, R167, -INF , !P2 ;  /* 0xff800000a7a77808 */ /* 0x000fe40005000000 */
[----:B------:R-:W-:Y:S02]  /*1d240*/  FSEL R170, R170, -INF , !P3 ;  /* 0xff800000aaaa7808 */ /* 0x000fe40005800000 */
[C---:B------:R-:W-:Y:S02]  /*1d250*/  ISETP.GT.AND P2, PT, R184.reuse, 0x28, P1 ;  /* 0x00000028b800780c */ /* 0x040fe40000f44270 */
[C---:B------:R-:W-:Y:S02]  /*1d260*/  ISETP.GT.AND P3, PT, R184.reuse, 0x29, P1 ;  /* 0x00000029b800780c */ /* 0x040fe40000f64270 */
[----:B------:R-:W-:-:S02]  /*1d270*/  ISETP.GT.AND P4, PT, R184, 0x30, P1 ;  /* 0x00000030b800780c */ /* 0x000fc40000f84270 */
[C---:B------:R-:W-:Y:S02]  /*1d280*/  ISETP.GT.AND P5, PT, R184.reuse, 0x31, P1 ;  /* 0x00000031b800780c */ /* 0x040fe40000fa4270 */
[----:B------:R-:W-:Y:S02]  /*1d290*/  ISETP.GT.AND P6, PT, R184, 0x38, P1 ;  /* 0x00000038b800780c */ /* 0x000fe40000fc4270 */
[----:B------:R-:W-:Y:S02]  /*1d2a0*/  LOP3.LUT R16, R16, 0xfffffff7, RZ, 0xc0, !PT ;  /* 0xfffffff710107812 */ /* 0x000fe400078ec0ff */
[----:B------:R-:W-:Y:S02]  /*1d2b0*/  ISETP.GT.AND P1, PT, R184, 0x39, P1 ;  /* 0x00000039b800780c */ /* 0x000fe40000f24270 */
[----:B------:R-:W-:Y:S02]  /*1d2c0*/  @P0 LOP3.LUT R16, R16, 0x8, RZ, 0xfc, !PT ;  /* 0x0000000810100812 */ /* 0x000fe400078efcff */
[----:B0-----:R-:W-:-:S02]  /*1d2d0*/  FMNMX.FTZ R2, R0, R2, !PT ;  /* 0x0000000200027209 */ /* 0x001fc40007810000 */
[C---:B------:R-:W-:Y:S02]  /*1d2e0*/  LOP3.LUT P0, RZ, R16.reuse, 0x8000, RZ, 0xc0, !PT ;  /* 0x0000800010ff7812 */ /* 0x040fe4000780c0ff */
[----:B------:R-:W-:Y:S01]  /*1d2f0*/  LOP3.LUT R16, R16, 0xfffffffd, RZ, 0xc0, !PT ;  /* 0xfffffffd10107812 */ /* 0x000fe200078ec0ff */
[----:B------:R-:W0:Y:S01]  /*1d300*/  SHFL.BFLY PT, R5, R2, 0x1, 0x1f ;  /* 0x0c201f0002057f89 */ /* 0x000e2200000e0000 */
[C---:B------:R-:W-:Y:S02]  /*1d310*/  ISETP.LT.OR P0, PT, R185.reuse, 0x22, P0 ;  /* 0x00000022b900780c */ /* 0x040fe40000701670 */
[C---:B------:R-:W-:Y:S02]  /*1d320*/  ISETP.LT.OR P4, PT, R185.reuse, 0x31, P4 ;  /* 0x00000031b900780c */ /* 0x040fe40002781670 */
[----:B------:R-:W-:Y:S02]  /*1d330*/  @P1 LOP3.LUT R16, R16, 0x2, RZ, 0xfc, !PT ;  /* 0x0000000210101812 */ /* 0x000fe400078efcff */
[----:B------:R-:W-:-:S02]  /*1d340*/  ISETP.LT.OR P5, PT, R185, 0x32, P5 ;  /* 0x00000032b900780c */ /* 0x000fc40002fa1670 */
[C---:B------:R-:W-:Y:S02]  /*1d350*/  LOP3.LUT P1, RZ, R16.reuse, 0x8, RZ, 0xc0, !PT ;  /* 0x0000000810ff7812 */ /* 0x040fe4000782c0ff */
[----:B------:R-:W-:Y:S02]  /*1d360*/  LOP3.LUT R16, R16, 0xffffffef, RZ, 0xc0, !PT ;  /* 0xffffffef10107812 */ /* 0x000fe400078ec0ff */
[C---:B------:R-:W-:Y:S02]  /*1d370*/  ISETP.LT.OR P1, PT, R185.reuse, 0x1, P1 ;  /* 0x00000001b900780c */ /* 0x040fe40000f21670 */
[----:B------:R-:W-:Y:S02]  /*1d380*/  @P0 LOP3.LUT R16, R16, 0x10, RZ, 0xfc, !PT ;  /* 0x0000001010100812 */ /* 0x000fe400078efcff */
[----:B------:R-:W-:Y:S02]  /*1d390*/  FSEL R154, R154, -INF , !P1 ;  /* 0xff8000009a9a7808 */ /* 0x000fe40004800000 */
[----:B------:R-:W-:-:S02]  /*1d3a0*/  ISETP.LT.OR P0, PT, R185, 0x29, P2 ;  /* 0x00000029b900780c */ /* 0x000fc40001701670 */
[----:B------:R-:W-:Y:S02]  /*1d3b0*/  FMNMX.FTZ R4, R154, R228, !PT ;  /* 0x000000e49a047209 */ /* 0x000fe40007810000 */
[C---:B------:R-:W-:Y:S02]  /*1d3c0*/  LOP3.LUT P2, RZ, R16.reuse, 0x2, RZ, 0xc0, !PT ;  /* 0x0000000210ff7812 */ /* 0x040fe4000784c0ff */
[----:B------:R-:W-:Y:S02]  /*1d3d0*/  FMNMX.FTZ R4, R155, R4, !PT ;  /* 0x000000049b047209 */ /* 0x000fe40007810000 */
[----:B------:R-:W-:Y:S02]  /*1d3e0*/  LOP3.LUT R16, R16, 0xfffffffb, RZ, 0xc0, !PT ;  /* 0xfffffffb10107812 */ /* 0x000fe400078ec0ff */
[----:B------:R-:W-:Y:S02]  /*1d3f0*/  FMNMX.FTZ R4, R158, R4, !PT ;  /* 0x000000049e047209 */ /* 0x000fe40007810000 */
[----:B0-----:R-:W-:Y:S01]  /*1d400*/  FMNMX.FTZ R5, R2, R5, !PT ;  /* 0x0000000502057209 */ /* 0x001fe20007810000 */
[----:B------:R-:W-:Y:S01]  /*1d410*/  IMAD.U32 R2, RZ, RZ, UR4 ;  /* 0x00000004ff027e24 */ /* 0x000fe2000f8e00ff */
[----:B------:R-:W-:-:S02]  /*1d420*/  @P0 LOP3.LUT R16, R16, 0x4, RZ, 0xfc, !PT ;  /* 0x0000000410100812 */ /* 0x000fc400078efcff */
[----:B------:R-:W-:Y:S01]  /*1d430*/  ISETP.LT.OR P0, PT, R185, 0x2a, P3 ;  /* 0x0000002ab900780c */ /* 0x000fe20001f01670 */
[----:B------:R-:W-:Y:S01]  /*1d440*/  FMUL.FTZ R3, R5, R2 ;  /* 0x0000000205037220 */ /* 0x000fe20000410000 */
[----:B------:R-:W-:Y:S02]  /*1d450*/  FMNMX.FTZ R4, R159, R4, !PT ;  /* 0x000000049f047209 */ /* 0x000fe40007810000 */
[----:B------:R-:W-:Y:S02]  /*1d460*/  LOP3.LUT R16, R16, 0xffffbfff, RZ, 0xc0, !PT ;  /* 0xffffbfff10107812 */ /* 0x000fe400078ec0ff */
[----:B------:R-:W-:Y:S02]  /*1d470*/  FMNMX.FTZ R4, R162, R4, !PT ;  /* 0x00000004a2047209 */ /* 0x000fe40007810000 */
[----:B------:R-:W-:Y:S02]  /*1d480*/  FSETP.NEU.FTZ.AND P3, PT, R5, -INF , PT ;  /* 0xff8000000500780b */ /* 0x000fe40003f7d000 */
[----:B------:R-:W-:-:S02]  /*1d490*/  FMNMX.FTZ R4, R163, R4, !PT ;  /* 0x00000004a3047209 */ /* 0x000fc40007810000 */
[----:B------:R-:W-:Y:S02]  /*1d4a0*/  FSEL R0, R5, RZ, P3 ;  /* 0x000000ff05007208 */ /* 0x000fe40001800000 */
[----:B------:R-:W-:Y:S02]  /*1d4b0*/  @P0 LOP3.LUT R16, R16, 0x4000, RZ, 0xfc, !PT ;  /* 0x0000400010100812 */ /* 0x000fe400078efcff */
[----:B------:R-:W-:Y:S01]  /*1d4c0*/  FMNMX.FTZ R4, R166, R4, !PT ;  /* 0x00000004a6047209 */ /* 0x000fe20007810000 */
[----:B------:R-:W-:Y:S01]  /*1d4d0*/  FADD.FTZ R0, -R0, R227 ;  /* 0x000000e300007221 */ /* 0x000fe20000010100 */
[----:B------:R-:W-:Y:S02]  /*1d4e0*/  LOP3.LUT P0, RZ, R16, 0x10, RZ, 0xc0, !PT ;  /* 0x0000001010ff7812 */ /* 0x000fe4000780c0ff */
[----:B------:R-:W-:Y:S01]  /*1d4f0*/  FMNMX.FTZ R4, R167, R4, !PT ;  /* 0x00000004a7047209 */ /* 0x000fe20007810000 */
[----:B------:R-:W-:Y:S01]  /*1d500*/  FMUL.FTZ R184, R0, R2 ;  /* 0x0000000200b87220 */ /* 0x000fe20000410000 */
[----:B------:R-:W-:-:S02]  /*1d510*/  FSEL R3, R3, RZ, P3 ;  /* 0x000000ff03037208 */ /* 0x000fc40001800000 */
[----:B------:R-:W-:Y:S02]  /*1d520*/  LOP3.LUT P3, RZ, R16, 0x4, RZ, 0xc0, !PT ;  /* 0x0000000410ff7812 */ /* 0x000fe4000786c0ff */
[----:B------:R-:W-:Y:S01]  /*1d530*/  FSEL R171, R171, -INF , !P0 ;  /* 0xff800000abab7808 */ /* 0x000fe20004000000 */
[--C-:B------:R-:W-:Y:S01]  /*1d540*/  FFMA.FTZ R152, R152, R2, -R3.reuse ;  /* 0x0000000298987223 */ /* 0x100fe20000010803 */
[----:B------:R-:W-:Y:S01]  /*1d550*/  FMNMX.FTZ R4, R170, R4, !PT ;  /* 0x00000004aa047209 */ /* 0x000fe20007810000 */
[-CC-:B------:R-:W-:Y:S01]  /*1d560*/  FFMA.FTZ R153, R153, R2.reuse, -R3.reuse ;  /* 0x0000000299997223 */ /* 0x180fe20000010803 */
[----:B------:R-:W-:Y:S01]  /*1d570*/  LOP3.LUT P0, RZ, R16, 0x4000, RZ, 0xc0, !PT ;  /* 0x0000400010ff7812 */ /* 0x000fe2000780c0ff */
        /* <DEDUP_REMOVED lines=26> */
[----:B------:R-:W-:Y:S01]  /*1d720*/  FFMA.FTZ R3, R181, R2, -R3 ;  /* 0x00000002b5037223 */ /* 0x000fe20000010803 */
[----:B------:R-:W-:Y:S01]  /*1d730*/  FMNMX.FTZ R4, R182, R4, !PT ;  /* 0x00000004b6047209 */ /* 0x000fe20007810000 */
[----:B------:R-:W-:Y:S01]  /*1d740*/  MUFU.EX2 R152, R152 ;  /* 0x0000009800987308 */ /* 0x000fe20000000800 */
[----:B------:R-:W-:-:S02]  /*1d750*/  LOP3.LUT P0, RZ, R16, 0x2000, RZ, 0xc0, !PT ;  /* 0x0000200010ff7812 */ /* 0x000fc4000780c0ff */
[----:B------:R-:W-:-:S05]  /*1d760*/  FMNMX.FTZ R4, R183, R4, !PT ;  /* 0x00000004b7047209 */ /* 0x000fca0007810000 */
[----:B------:R-:W0:Y:S01]  /*1d770*/  SHFL.BFLY PT, R181, R4, 0x2, 0x1f ;  /* 0x0c401f0004b57f89 */ /* 0x000e2200000e0000 */
[----:B------:R2:W-:Y:S08]  /*1d780*/  MUFU.EX2 R186, R3 ;  /* 0x0000000300ba7308 */ /* 0x0005f00000000800 */
        /* <DEDUP_REMOVED lines=9> */
[C---:B------:R-:W-:Y:S01]  /*1d820*/  FSETP.NEU.FTZ.AND P1, PT, R4.reuse, -INF , PT ;  /* 0xff8000000400780b */ /* 0x040fe20003f3d000 */
[C---:B--2---:R-:W-:Y:S02]  /*1d830*/  FMUL.FTZ R3, R4.reuse, R2 ;  /* 0x0000000204037220 */ /* 0x044fe40000410000 */
[----:B------:R-:W-:Y:S01]  /*1d840*/  MUFU.EX2 R165, R165 ;  /* 0x000000a500a57308 */ /* 0x000fe20000000800 */
[----:B------:R-:W-:Y:S02]  /*1d850*/  FSEL R181, R4, RZ, P1 ;  /* 0x000000ff04b57208 */ /* 0x000fe40000800000 */
[----:B------:R-:W-:-:S03]  /*1d860*/  FSEL R0, R3, RZ, P1 ;  /* 0x000000ff03007208 */ /* 0x000fc60000800000 */
[----:B------:R-:W-:Y:S02]  /*1d870*/  FADD.FTZ R181, -R181, R228 ;  /* 0x000000e4b5b57221 */ /* 0x000fe40000010100 */
[----:B------:R-:W0:Y:S01]  /*1d880*/  MUFU.EX2 R3, R184 ;  /* 0x000000b800037308 */ /* 0x000e220000000800 */
[-CC-:B------:R-:W-:Y:S01]  /*1d890*/  FFMA.FTZ R154, R154, R2.reuse, -R0.reuse ;  /* 0x000000029a9a7223 */ /* 0x180fe20000010800 */
[-CC-:B------:R-:W-:Y:S01]  /*1d8a0*/  FFMA.FTZ R155, R155, R2.reuse, -R0.reuse ;  /* 0x000000029b9b7223 */ /* 0x180fe20000010800 */
[-C--:B------:R-:W-:Y:S01]  /*1d8b0*/  FMUL.FTZ R181, R181, R2.reuse ;  /* 0x00000002b5b57220 */ /* 0x080fe20000410000 */
        /* <DEDUP_REMOVED lines=14> */
[----:B------:R-:W-:Y:S01]  /*1d9a0*/  MUFU.EX2 R154, R154 ;  /* 0x0000009a009a7308 */ /* 0x000fe20000000800 */
[----:B0-----:R-:W-:-:S04]  /*1d9b0*/  FFMA.FTZ R221, R3, R221, R152 ;  /* 0x000000dd03dd7223 */ /* 0x001fc80000010098 */
[----:B------:R-:W-:-:S03]  /*1d9c0*/  FADD.FTZ R221, R153, R221 ;  /* 0x000000dd99dd7221 */ /* 0x000fc60000010000 */
[----:B------:R-:W0:Y:S08]  /*1d9d0*/  MUFU.EX2 R0, R181 ;  /* 0x000000b500007308 */ /* 0x000e300000000800 */
[----:B------:R-:W2:Y:S08]  /*1d9e0*/  MUFU.EX2 R155, R155 ;  /* 0x0000009b009b7308 */ /* 0x000eb00000000800 */
[----:B------:R-:W3:Y:S01]  /*1d9f0*/  MUFU.EX2 R158, R158 ;  /* 0x0000009e009e7308 */ /* 0x000ee20000000800 */
[----:B0-----:R-:W-:-:S07]  /*1da00*/  FFMA.FTZ R9, R0, R9, R154 ;  /* 0x0000000900097223 */ /* 0x001fce000001009a */
[----:B------:R-:W0:Y:S01]  /*1da10*/  MUFU.EX2 R159, R159 ;  /* 0x0000009f009f7308 */ /* 0x000e220000000800 */
[----:B--2---:R-:W-:Y:S01]  /*1da20*/  FADD.FTZ R181, R155, R9 ;  /* 0x000000099bb57221 */ /* 0x004fe20000010000 */
[----:B------:R-:W-:-:S04]  /*1da30*/  FADD.FTZ R9, R156, R221 ;  /* 0x000000dd9c097221 */ /* 0x000fc80000010000 */
[----:B------:R-:W-:Y:S02]  /*1da40*/  FADD.FTZ R9, R157, R9 ;  /* 0x000000099d097221 */ /* 0x000fe40000010000 */
[----:B------:R-:W2:Y:S01]  /*1da50*/  MUFU.EX2 R162, R162 ;  /* 0x000000a200a27308 */ /* 0x000ea20000000800 */
[----:B---3--:R-:W-:Y:S01]  /*1da60*/  FADD.FTZ R181, R158, R181 ;  /* 0x000000b59eb57221 */ /* 0x008fe20000010000 */
[----:B------:R-:W-:-:S04]  /*1da70*/  FADD.FTZ R9, R160, R9 ;  /* 0x00000009a0097221 */ /* 0x000fc80000010000 */
[----:B------:R-:W-:Y:S02]  /*1da80*/  FADD.FTZ R9, R161, R9 ;  /* 0x00000009a1097221 */ /* 0x000fe40000010000 */
[----:B------:R-:W3:Y:S01]  /*1da90*/  MUFU.EX2 R163, R163 ;  /* 0x000000a300a37308 */ /* 0x000ee20000000800 */
[----:B0-----:R-:W-:Y:S01]  /*1daa0*/  FADD.FTZ R181, R159, R181 ;  /* 0x000000b59fb57221 */ /* 0x001fe20000010000 */
[----:B------:R-:W-:-:S04]  /*1dab0*/  FADD.FTZ R9, R164, R9 ;  /* 0x00000009a4097221 */ /* 0x000fc80000010000 */
[----:B------:R-:W-:Y:S02]  /*1dac0*/  FADD.FTZ R9, R165, R9 ;  /* 0x00000009a5097221 */ /* 0x000fe40000010000 */
        /* <DEDUP_REMOVED lines=33> */
[----:B---3--:R-:W-:-:S04]  /*1dce0*/  FADD.FTZ R9, R180, R9 ;  /* 0x00000009b4097221 */ /* 0x008fc80000010000 */
[----:B------:R-:W-:Y:S01]  /*1dcf0*/  FADD.FTZ R221, R186, R9 ;  /* 0x00000009badd7221 */ /* 0x000fe20000010000 */
[----:B0-----:R-:W-:-:S04]  /*1dd00*/  FADD.FTZ R181, R182, R181 ;  /* 0x000000b5b6b57221 */ /* 0x001fc80000010000 */
[----:B--2---:R-:W-:Y:S01]  /*1dd10*/  FADD.FTZ R9, R183, R181 ;  /* 0x000000b5b7097221 */ /* 0x004fe20000010000 */
[----:B------:R-:W-:Y:S06]  /*1dd20*/  @!P0 BRA `(.L_x_1817) ;  /* 0x0000000000048947 */ /* 0x000fec0003800000 */
[----:B------:R-:W-:Y:S01]  /*1dd30*/  BPT.TRAP 0x1 ;  /* 0x000000040000795c */ /* 0x000fe20000300000 */
.L_x_1817:
[----:B------:R-:W2:Y:S01]  /*1dd40*/  LDL R181, [R1+0x78] ;  /* 0x0000780001b57983 */ /* 0x000ea20000100800 */
[----:B------:R-:W-:Y:S01]  /*1dd50*/  VIADD R222, R222, 0x30860 ;  /* 0x00030860dede7836 */ /* 0x000fe20000000000 */
[----:B------:R-:W-:Y:S01]  /*1dd60*/  F2FP.F16.F32.PACK_AB R196, R153, R152 ;  /* 0x0000009899c4723e */ /* 0x000fe200000000ff */
[----:B------:R-:W-:Y:S01]  /*1dd70*/  IMAD.MOV.U32 R228, RZ, RZ, R4 ;  /* 0x000000ffffe47224 */ /* 0x000fe200078e0004 */
        /* <DEDUP_REMOVED lines=19> */
[----:B0-----:R-:W-:Y:S02]  /*1deb0*/  MOV R222, R218 ;  /* 0x000000da00de7202 */ /* 0x001fe40000000f00 */
[C---:B--2---:R-:W-:Y:S01]  /*1dec0*/  ISETP.GT.AND P1, PT, R8.reuse, R181, PT ;  /* 0x000000b50800720c */ /* 0x044fe20003f24270 */
[----:B------:R-:W-:-:S12]  /*1ded0*/  VIADD R8, R8, 0xffffffff ;  /* 0xffffffff08087836 */ /* 0x000fd80000000000 */
[----:B------:R-:W-:Y:S05]  /*1dee0*/  @P1 BRA `(.L_x_1818) ;  /* 0xffffffd000941947 */ /* 0x000fea000383ffff */
.L_x_1797:
[----:B------:R-:W-:Y:S05]  /*1def0*/  BSYNC B0 ;  /* 0x0000000000007941 */ /* 0x000fea0003800000 */
.L_x_1796:
        /* <DEDUP_REMOVED lines=131> */
.L_x_1819:
[----:B------:R-:W-:Y:S01]  /*1e730*/  IMAD R3, R202, 0x8, R17 ;  /* 0x00000008ca037824 */ /* 0x000fe200078e0211 */
[----:B------:R-:W-:-:S04]  /*1e740*/  SHF.L.U32 R0, R218, 0x1f, RZ ;  /* 0x0000001fda007819 */ /* 0x000fc800000006ff */
[----:B------:R0:W2:Y:S01]  /*1e750*/  SYNCS.PHASECHK.TRANS64.TRYWAIT P1, [R3+URZ+0x30850], R0 ;  /* 0x03085000030075a7 */ /* 0x0000a2000802017f */
[----:B------:R-:W-:Y:S05]  /*1e760*/  @!P0 BRA `(.L_x_1820) ;  /* 0x0000000000048947 */ /* 0x000fea0003800000 */
[----:B------:R-:W-:Y:S01]  /*1e770*/  BPT.TRAP 0x1 ;  /* 0x000000040000795c */ /* 0x000fe20000300000 */
.L_x_1820:
[----:B------:R-:W-:Y:S04]  /*1e780*/  BSSY B0, `(.L_x_1821) ;  /* 0x0000004000007945 */ /* 0x000fe80003800000 */
[----:B--2---:R-:W-:Y:S05]  /*1e790*/  @P1 BRA `(.L_x_1822) ;  /* 0x0000000000081947 */ /* 0x004fea0003800000 */
[----:B------:R-:W2:Y:S02]  /*1e7a0*/  SYNCS.PHASECHK.TRANS64.TRYWAIT P1, [R3+URZ+0x30850], R0 ;  /* 0x03085000030075a7 */ /* 0x000ea4000802017f */
[----:B--2---:R-:W-:Y:S05]  /*1e7b0*/  @!P1 BRA `(.L_x_1823) ;  /* 0x000000f400109947 */ /* 0x004fea0003800000 */
.L_x_1822:
[----:B------:R-:W-:Y:S05]  /*1e7c0*/  BSYNC B0 ;  /* 0x0000000000007941 */ /* 0x000fea0003800000 */
.L_x_1821:
[----:B------:R-:W-:Y:S01]  /*1e7d0*/  VIADD R17, R17, 0x400 ;  /* 0x0000040011117836 */ /* 0x000fe20000000000 */
[----:B------:R-:W-:Y:S01]  /*1e7e0*/  WARPGROUP.ARRIVE ;  /* 0x00000000000079c5 */ /* 0x000fe20000000000 */
[----:B------:R-:W-:Y:S01]  /*1e7f0*/  IMAD.MOV.U32 R7, RZ, RZ, 0x40000040 ;  /* 0x40000040ff077424 */ /* 0x000fe200078e00ff */
[----:B0-2---:R-:W0:Y:S01]  /*1e800*/  SHFL.BFLY PT, R0, R221, 0x2, 0x1f ;  /* 0x0c401f00dd007f89 */ /* 0x005e2200000e0000 */
[----:B------:R-:W-:Y:S01]  /*1e810*/  IMAD.MOV.U32 R11, RZ, RZ, 0x40000040 ;  /* 0x40000040ff0b7424 */ /* 0x000fe200078e00ff */
[----:B------:R-:W-:Y:S01]  /*1e820*/  SHF.R.U32.HI R17, RZ, 0x4, R17 ;  /* 0x00000004ff117819 */ /* 0x000fe20000011611 */
[----:B------:R-:W-:Y:S01]  /*1e830*/  IMAD.MOV.U32 R154, RZ, RZ, -0x800000 ;  /* 0xff800000ff9a7424 */ /* 0x000fe200078e00ff */
[----:B------:R-:W-:Y:S01]  /*1e840*/  R2UR UR7, R7 ;  /* 0x00000000070772ca */ /* 0x000fe200000e0000 */
[----:B------:R-:W-:Y:S01]  /*1e850*/  IMAD.MOV.U32 R7, RZ, RZ, 0x40000040 ;  /* 0x40000040ff077424 */ /* 0x000fe200078e00ff */
[----:B------:R-:W-:Y:S02]  /*1e860*/  LOP3.LUT R17, R17, 0x3fff, RZ, 0xc0, !PT ;  /* 0x00003fff11117812 */ /* 0x000fe400078ec0ff */
[----:B------:R-:W-:-:S02]  /*1e870*/  MOV R155, 0xff800000 ;  /* 0xff800000009b7802 */ /* 0x000fc40000000f00 */
[----:B------:R-:W-:-:S05]  /*1e880*/  LOP3.LUT R17, R17, 0x2000000, RZ, 0xfc, !PT ;  /* 0x0200000011117812 */ /* 0x000fca00078efcff */
[----:B------:R-:W-:-:S05]  /*1e890*/  IMAD R6, R202, 0x800, R17 ;  /* 0x00000800ca067824 */ /* 0x000fca00078e0211 */
[C---:B------:R-:W-:Y:S02]  /*1e8a0*/  R2UR UR6, R6.reuse ;  /* 0x00000000060672ca */ /* 0x040fe400000e0000 */
[----:B------:R-:W-:Y:S01]  /*1e8b0*/  IADD3 R10, R6, 0x80, RZ ;  /* 0x00000080060a7810 */ /* 0x000fe20007ffe0ff */
[----:B0-----:R-:W-:-:S10]  /*1e8c0*/  FADD.FTZ R0, R0, R221 ;  /* 0x000000dd00007221 */ /* 0x001fd40000010000 */
        /* <DEDUP_REMOVED lines=19> */
[----:B------:R-:W2:Y:S01]  /*1ea00*/  SHFL.BFLY PT, R7, R0, 0x1, 0x1f ;  /* 0x0c201f0000077f89 */ /* 0x000ea200000e0000 */
[----:B0-----:R-:W-:Y:S01]  /*1ea10*/  FADD.FTZ R6, R6, R9 ;  /* 0x0000000906067221 */ /* 0x001fe20000010000 */
[----:B--2---:R-:W-:-:S04]  /*1ea20*/  FADD.FTZ R0, R0, R7 ;  /* 0x0000000700007221 */ /* 0x004fc80000010000 */
[----:B------:R-:W0:Y:S01]  /*1ea30*/  SHFL.BFLY PT, R8, R6, 0x1, 0x1f ;  /* 0x0c201f0006087f89 */ /* 0x000e2200000e0000 */
[----:B------:R-:W-:-:S13]  /*1ea40*/  FSETP.NE.FTZ.AND P1, PT, R0, RZ, PT ;  /* 0x000000ff0000720b */ /* 0x000fda0003f35000 */
[----:B------:R-:W2:Y:S01]  /*1ea50*/  @P1 MUFU.LG2 R7, R0 ;  /* 0x0000000000071308 */ /* 0x000ea20000000c00 */
[----:B0-----:R-:W-:Y:S01]  /*1ea60*/  FADD.FTZ R6, R6, R8 ;  /* 0x0000000806067221 */ /* 0x001fe20000010000 */
[----:B------:R-:W-:-:S04]  /*1ea70*/  @P1 FMUL.FTZ R8, R2, 0.69314718246459960938 ;  /* 0x3f31721802081820 */ /* 0x000fc80000410000 */
[----:B------:R-:W-:Y:S01]  /*1ea80*/  FSETP.NE.FTZ.AND P2, PT, R6, RZ, PT ;  /* 0x000000ff0600720b */ /* 0x000fe20003f55000 */
[----:B--2---:R-:W-:-:S04]  /*1ea90*/  @P1 FMUL.FTZ R7, R7, 0.69314718246459960938 ;  /* 0x3f31721807071820 */ /* 0x004fc80000410000 */
[----:B------:R-:W-:Y:S01]  /*1eaa0*/  @P1 FFMA.FTZ R155, R8, R5, R7 ;  /* 0x00000005089b1223 */ /* 0x000fe20000010007 */
[----:B------:R-:W-:-:S07]  /*1eab0*/  IMAD.MOV.U32 R5, RZ, RZ, RZ ;  /* 0x000000ffff057224 */ /* 0x000fce00078e00ff */
[----:B------:R-:W0:Y:S01]  /*1eac0*/  @P2 MUFU.LG2 R7, R6 ;  /* 0x0000000600072308 */ /* 0x000e220000000c00 */
[----:B------:R-:W-:-:S07]  /*1ead0*/  @P2 FMUL.FTZ R2, R2, 0.69314718246459960938 ;  /* 0x3f31721802022820 */ /* 0x000fce0000410000 */
[----:B------:R2:W3:Y:S02]  /*1eae0*/  @P1 MUFU.RCP R5, R0 ;  /* 0x0000000000051308 */ /* 0x0004e40000001000 */
[----:B--2---:R-:W-:Y:S02]  /*1eaf0*/  IMAD.MOV.U32 R0, RZ, RZ, RZ ;  /* 0x000000ffff007224 */ /* 0x004fe400078e00ff */
[----:B0-----:R-:W-:-:S04]  /*1eb00*/  @P2 FMUL.FTZ R7, R7, 0.69314718246459960938 ;  /* 0x3f31721807072820 */ /* 0x001fc80000410000 */
[----:B------:R-:W-:Y:S01]  /*1eb10*/  @P2 FFMA.FTZ R154, R2, R4, R7 ;  /* 0x00000004029a2223 */ /* 0x000fe20000010007 */
[----:B------:R0:W2:Y:S01]  /*1eb20*/  @P2 MUFU.RCP R0, R6 ;  /* 0x0000000600002308 */ /* 0x0000a20000001000 */
[----:B------:R-:W-:Y:S02]  /*1eb30*/  WARPGROUP.DEPBAR.LE gsb0, 0x0 ;  /* 0x00008000000079c5 */ /* 0x000fe40000010000 */
[----:B------:R-:W-:-:S06]  /*1eb40*/  WARPGROUP.ARRIVE ;  /* 0x00000000000079c5 */ /* 0x000fcc0000000000 */
[----:B------:R-:W-:Y:S03]  /*1eb50*/  HGMMA.64x256x16.F32 R24, R184, gdesc[UR4].tnspB, R24, gsb0 ;  /* 0x43e00004b8187df0 */ /* 0x000fe60008000818 */
[----:B------:R-:W-:Y:S02]  /*1eb60*/  WARPGROUP.DEPBAR.LE gsb0, 0x0 ;  /* 0x00008000000079c5 */ /* 0x000fe40000010000 */
[----:B---3--:R-:W-:Y:S05]  /*1eb70*/  @!P0 BRA `(.L_x_1824) ;  /* 0x0000000000048947 */ /* 0x008fea0003800000 */
[----:B------:R-:W-:Y:S01]  /*1eb80*/  BPT.TRAP 0x1 ;  /* 0x000000040000795c */ /* 0x000fe20000300000 */
.L_x_1824:
[----:B------:R-:W3:Y:S01]  /*1eb90*/  LDL.LU R2, [R1+0x8] ;  /* 0x0000080001027983 */ /* 0x000ee20000300800 */
[----:B------:R-:W-:-:S03]  /*1eba0*/  VIADD R3, R3, 0x30860 ;  /* 0x0003086003037836 */ /* 0x000fc60000000000 */
[----:B0-----:R-:W4:Y:S01]  /*1ebb0*/  LDL.LU R6, [R1+0x8c] ;  /* 0x00008c0001067983 */ /* 0x001f220000300800 */
[----:B------:R-:W-:Y:S02]  /*1ebc0*/  VIADD R202, R202, 0x1 ;  /* 0x00000001caca7836 */ /* 0x000fe40000000000 */
        /* <DEDUP_REMOVED lines=63> */
[-C--:B--2---:R-:W-:Y:S01]  /*1efc0*/  FMUL.FTZ R4, R26, R0.reuse ;  /* 0x000000001a047220 */ /* 0x084fe20000410000 */
        /* <DEDUP_REMOVED lines=64> */
[----:B---3--:R-:W-:Y:S02]  /*1f3d0*/  PRMT R3, R2, 0x654, R3 ;  /* 0x0000065402037816 */ /* 0x008fe40000000003 */
[----:B----4-:R-:W-:Y:S02]  /*1f3e0*/  IADD3 R6, R6, 0x1, RZ ;  /* 0x0000000106067810 */ /* 0x010fe40007ffe0ff */
[----:B------:R0:W-:Y:S03]  /*1f3f0*/  SYNCS.ARRIVE.TRANS64.RED.A1T0 RZ, [R3+URZ], RZ ;  /* 0x000000ff03ff79a7 */ /* 0x0001e6000810043f */
[----:B------:R2:W-:Y:S01]  /*1f400*/  STL [R1+0x8c], R6 ;  /* 0x00008c0601007387 */ /* 0x0005e20000100800 */
[-C--:B------:R-:W-:Y:S01]  /*1f410*/  FMUL.FTZ R2, R92, R5.reuse ;  /* 0x000000055c027220 */ /* 0x080fe20000410000 */
[----:B0-----:R-:W-:Y:S01]  /*1f420*/  FMUL.FTZ R3, R93, R5 ;  /* 0x000000055d037220 */ /* 0x001fe20000410000 */
[----:B------:R-:W-:Y:S01]  /*1f430*/  FMUL.FTZ R5, R27, R0 ;  /* 0x000000001b057220 */ /* 0x000fe20000410000 */
[----:B------:R-:W-:-:S04]  /*1f440*/  SEL R0, RZ, 0x1, P1 ;  /* 0x00000001ff007807 */ /* 0x000fc80000800000 */
[----:B--2---:R-:W-:-:S07]  /*1f450*/  LOP3.LUT R218, R218, R0, RZ, 0x3c, !PT ;  /* 0x00000000dada7212 */ /* 0x004fce00078e3cff */
.L_x_1650:
[----:B------:R-:W0:Y:S08]  /*1f460*/  S2UR UR4, SR_CgaCtaId ;  /* 0x00000000000479c3 */ /* 0x000e300000008800 */
[----:B------:R-:W-:Y:S01]  /*1f470*/  BAR.SYNC.DEFER_BLOCKING 0x5, 0x180 ;  /* 0x0146000000007b1d */ /* 0x000fe20000010000 */
[----:B------:R-:W-:-:S05]  /*1f480*/  MOV R17, 0x400 ;  /* 0x0000040000117802 */ /* 0x000fca0000000f00 */
[----:B------:R-:W-:Y:S01]  /*1f490*/  BSSY B0, `(.L_x_1825) ;  /* 0x0000486000007945 */ /* 0x000fe20003800000 */
[----:B0-----:R-:W-:-:S05]  /*1f4a0*/  IMAD.U32 R0, RZ, RZ, UR4 ;  /* 0x00000004ff007e24 */ /* 0x001fca000f8e00ff */
[----:B------:R0:W-:Y:S01]  /*1f4b0*/  STL [R1+0x8], R0 ;  /* 0x0000080001007387 */ /* 0x0001e20000100800 */
[----:B------:R-:W-:-:S05]  /*1f4c0*/  LEA R17, R0, R17, 0x18 ;  /* 0x0000001100117211 */ /* 0x000fca00078ec0ff */
[----:B------:R0:W2:Y:S01]  /*1f4d0*/  LDS.128 R24, [R17+0x308d0] ;  /* 0x0308d00011187984 */ /* 0x0000a20000000c00 */
[----:B------:R-:W-:Y:S06]  /*1f4e0*/  BAR.ARV 0x4, 0x180 ;  /* 0x0106000000007b1d */ /* 0x000fec0000002000 */
[----:B------:R-:W-:Y:S05]  /*1f4f0*/  @P0 BRA `(.L_x_1826) ;  /* 0x0000003800740947 */ /* 0x000fea0003800000 */
[----:B------:R-:W3:Y:S01]  /*1f500*/  LDL R8, [R1+0xd4] ;  /* 0x0000d40001087983 */ /* 0x000ee20000100800 */
[----:B0-----:R-:W0:Y:S01]  /*1f510*/  S2R R0, SR_SWINHI ;  /* 0x0000000000007919 */ /* 0x001e220000002f00 */
[----:B------:R-:W-:Y:S01]  /*1f520*/  F2FP.F16.F32.PACK_AB R10, R29, R28 ;  /* 0x0000001c1d0a723e */ /* 0x000fe200000000ff */
[----:B------:R-:W-:Y:S01]  /*1f530*/  ULDC.64 UR6, c[0x0][0xc00] ;  /* 0x0003000000067ab9 */ /* 0x000fe20000000a00 */
[----:B------:R-:W-:Y:S01]  /*1f540*/  F2FP.F16.F32.PACK_AB R11, R31, R30 ;  /* 0x0000001e1f0b723e */ /* 0x000fe200000000ff */
[----:B------:R-:W4:Y:S01]  /*1f550*/  LDL.LU R93, [R1+0x84] ;  /* 0x00008400015d7983 */ /* 0x000f220000300800 */
[----:B------:R-:W-:Y:S01]  /*1f560*/  F2FP.F16.F32.PACK_AB R12, R33, R32 ;  /* 0x00000020210c723e */ /* 0x000fe200000000ff */
[----:B------:R-:W-:Y:S01]  /*1f570*/  ULDC.64 UR4, c[0x0][0xc08] ;  /* 0x0003020000047ab9 */ /* 0x000fe20000000a00 */
[----:B------:R-:W-:Y:S01]  /*1f580*/  F2FP.F16.F32.PACK_AB R13, R35, R34 ;  /* 0x00000022230d723e */ /* 0x000fe200000000ff */
[----:B------:R-:W2:Y:S01]  /*1f590*/  LDL R92, [R1+0x88] ;  /* 0x00008800015c7983 */ /* 0x000ea20000100800 */
[----:B------:R-:W-:-:S02]  /*1f5a0*/  MOV R6, R17 ;  /* 0x0000001100067202 */ /* 0x000fc40000000f00 */
[----:B0-----:R-:W-:Y:S02]  /*1f5b0*/  MOV R7, R0 ;  /* 0x0000000000077202 */ /* 0x001fe40000000f00 */
[----:B------:R-:W-:Y:S02]  /*1f5c0*/  F2FP.F16.F32.PACK_AB R14, R37, R36 ;  /* 0x00000024250e723e */ /* 0x000fe400000000ff */
[----:B------:R-:W-:Y:S01]  /*1f5d0*/  F2FP.F16.F32.PACK_AB R15, R39, R38 ;  /* 0x00000026270f723e */ /* 0x000fe200000000ff */
[----:B------:R-:W-:Y:S01]  /*1f5e0*/  BAR.SYNC.DEFER_BLOCKING 0x1, 0x100 ;  /* 0x0044000000007b1d */ /* 0x000fe20000010000 */
[----:B---3--:R-:W-:-:S03]  /*1f5f0*/  IMAD.WIDE R20, R8, 0x2, R6 ;  /* 0x0000000208147825 */ /* 0x008fc600078e0206 */
        /* <DEDUP_REMOVED lines=9> */
[----:B------:R-:W-:Y:S01]  /*1f690*/  LOP3.LUT R0, R8, 0x380, RZ, 0xc0, !PT ;  /* 0x0000038008007812 */ /* 0x000fe200078ec0ff */
[----:B------:R-:W-:-:S03]  /*1f6a0*/  IMAD.X R9, RZ, RZ, R21, P0 ;  /* 0x000000ffff097224 */ /* 0x000fc600000e0615 */
[----:B------:R-:W-:-:S04]  /*1f6b0*/  SHF.R.U64 R0, R0, 0x3, RZ ;  /* 0x0000000300007819 */ /* 0x000fc800000012ff */
        /* <DEDUP_REMOVED lines=146> */
[----:B0-----:R-:W-:Y:S01]  /*1ffe0*/  IADD3 R0, P0, R20, 0xc060, RZ ;  /* 0x0000c06014007810 */ /* 0x001fe20007f1e0ff */
[----:B------:R-:W2:Y:S03]  /*1fff0*/  LDC.64 R10, c[0x0][0xc00] ;  /* 0x00030000ff0a7b82 */ /* 0x000ea60000000a00 */
        /* <DEDUP_REMOVED lines=11> */
[----:B------:R-:W-:-:S04]  /*200b0*/  ISETP.NE.U32.AND P1, PT, RZ, UR6, PT ;  /* 0x00000006ff007c0c */ /* 0x000fc8000bf25070 */
[----:B------:R-:W-:Y:S01]  /*200c0*/  ISETP.NE.AND.EX P1, PT, RZ, UR7, PT, P1 ;  /* 0x00000007ff007c0c */ /* 0x000fe2000bf25310 */
[----:B--2---:R-:W-:Y:S01]  /*200d0*/  IMAD.WIDE R10, R92, 0x4, R10 ;  /* 0x000000045c0a7825 */ /* 0x004fe200078e020a */
[----:B------:R-:W-:-:S11]  /*200e0*/  MOV R0, RZ ;  /* 0x000000ff00007202 */ /* 0x000fd60000000f00 */
[----:B------:R-:W5:Y:S01]  /*200f0*/  @P1 LDG.E R0, desc[UR60][R10.64] ;  /* 0x0000003c0a001981 */ /* 0x000f62000c1e1900 */
[----:B------:R-:W-:-:S04]  /*20100*/  ISETP.NE.U32.AND P0, PT, RZ, UR4, PT ;  /* 0x00000004ff007c0c */ /* 0x000fc8000bf05070 */
[----:B------:R-:W-:-:S13]  /*20110*/  ISETP.NE.AND.EX P0, PT, RZ, UR5, PT, P0 ;  /* 0x00000005ff007c0c */ /* 0x000fda000bf05300 */
[----:B------:R-:W2:Y:S01]  /*20120*/  @P0 LDC.64 R8, c[0x0][0xc08] ;  /* 0x00030200ff080b82 */ /* 0x000ea20000000a00 */
[----:B------:R-:W-:Y:S02]  /*20130*/  ULDC UR4, c[0x0][0xa88] ;  /* 0x0002a20000047ab9 */ /* 0x000fe40000000800 */
[----:B------:R-:W-:Y:S01]  /*20140*/  IMAD.U32 R24, RZ, RZ, UR4 ;  /* 0x00000004ff187e24 */ /* 0x000fe2000f8e00ff */
[----:B----4-:R-:W-:Y:S01]  /*20150*/  ISETP.NE.AND P2, PT, R93, RZ, PT ;  /* 0x000000ff5d00720c */ /* 0x010fe20003f45270 */
[----:B------:R-:W-:Y:S01]  /*20160*/  ULDC UR4, c[0x0][0xad4] ;  /* 0x0002b50000047ab9 */ /* 0x000fe20000000800 */
[----:B0-----:R-:W-:Y:S02]  /*20170*/  IMAD.MOV.U32 R20, RZ, RZ, 0x9b8 ;  /* 0x000009b8ff147424 */ /* 0x001fe400078e00ff */
[----:B--2---:R-:W-:-:S05]  /*20180*/  @P0 IMAD.WIDE R8, R92, 0x4, R8 ;  /* 0x000000045c080825 */ /* 0x004fca00078e0208 */
[----:B------:R0:W5:Y:S02]  /*20190*/  @P0 LDG.E R24, desc[UR60][R8.64] ;  /* 0x0000003c08180981 */ /* 0x000164000c1e1900 */
[----:B0-----:R-:W-:-:S04]  /*201a0*/  SEL R8, R93, UR4, P2 ;  /* 0x000000045d087c07 */ /* 0x001fc80009000000 */
[----:B------:R-:W-:-:S04]  /*201b0*/  ISETP.GT.AND P2, PT, R8, 0x1, PT ;  /* 0x000000010800780c */ /* 0x000fc80003f44270 */
[----:B------:R-:W-:-:S04]  /*201c0*/  SEL R20, R20, 0x978, P2 ;  /* 0x0000097814147807 */ /* 0x000fc80001000000 */
[----:B------:R0:W2:Y:S08]  /*201d0*/  LDC.64 R12, c[0x0][R20+0x220] ;  /* 0x00008800140c7b82 */ /* 0x0000b00000000a00 */
[----:B------:R0:W3:Y:S01]  /*201e0*/  LDC.64 R8, c[0x0][R20+0x218] ;  /* 0x0000860014087b82 */ /* 0x0000e20000000a00 */
[----:B------:R-:W-:Y:S05]  /*201f0*/  @P0 BRA `(.L_x_1827) ;  /* 0x0000000000100947 */ /* 0x000fea0003800000 */
[----:B------:R-:W-:Y:S05]  /*20200*/  @!P1 BRA `(.L_x_1827) ;  /* 0x00000000000c9947 */ /* 0x000fea0003800000 */
[----:B-----5:R-:W4:Y:S04]  /*20210*/  LDG.E R24, desc[UR60][R10.64] ;  /* 0x0000003c0a187981 */ /* 0x020f28000c1e1900 */
[----:B------:R-:W4:Y:S02]  /*20220*/  LDG.E R10, desc[UR60][R10.64+0x4] ;  /* 0x0000043c0a0a7981 */ /* 0x000f24000c1e1900 */
[----:B----4-:R-:W-:-:S07]  /*20230*/  IMAD.IADD R24, R10, 0x1, -R24 ;  /* 0x000000010a187824 */ /* 0x010fce00078e0a18 */
.L_x_1827:
[----:B------:R-:W4:Y:S01]  /*20240*/  LDL R157, [R1+0x90] ;  /* 0x00009000019d7983 */ /* 0x000f220000100800 */
[----:B------:R-:W1:Y:S03]  /*20250*/  LDC R156, c[0x0][0xbe8] ;  /* 0x0002fa00ff9c7b82 */ /* 0x000e660000000800 */
[----:B------:R-:W4:Y:S04]  /*20260*/  LDL R93, [R1+0x74] ;  /* 0x00007400015d7983 */ /* 0x000f280000100800 */
[----:B------:R-:W4:Y:S04]  /*20270*/  LDL R159, [R1+0x58] ;  /* 0x00005800019f7983 */ /* 0x000f280000100800 */
[----:B------:R-:W4:Y:S04]  /*20280*/  LDL R160, [R1+0xd0] ;  /* 0x0000d00001a07983 */ /* 0x000f280000100800 */
[----:B------:R-:W4:Y:S01]  /*20290*/  LDL R158, [R1+0xa4] ;  /* 0x0000a400019e7983 */ /* 0x000f220000100800 */
[----:B------:R-:W0:Y:S01]  /*202a0*/  LDC.64 R14, c[0x0][R20+0x228] ;  /* 0x00008a00140e7b82 */ /* 0x000e220000000a00 */
[----:B------:R-:W-:-:S04]  /*202b0*/  ISETP.NE.U32.AND P0, PT, RZ, UR6, PT ;  /* 0x00000006ff007c0c */ /* 0x000fc8000bf05070 */
[----:B------:R-:W-:Y:S02]  /*202c0*/  ISETP.NE.AND.EX P0, PT, RZ, UR7, PT, P0 ;  /* 0x00000007ff007c0c */ /* 0x000fe4000bf05300 */
[----:B------:R-:W-:Y:S02]  /*202d0*/  SHF.R.S32.HI R11, RZ, 0x1f, R92 ;  /* 0x0000001fff0b7819 */ /* 0x000fe4000001145c */
[----:B------:R-:W-:Y:S02]  /*202e0*/  SEL R10, R92, RZ, !P0 ;  /* 0x000000ff5c0a7207 */ /* 0x000fe40004000000 */
[----:B-1----:R-:W-:Y:S02]  /*202f0*/  ISETP.NE.AND P1, PT, R156, 0x1, PT ;  /* 0x000000019c00780c */ /* 0x002fe40003f25270 */
[----:B------:R-:W-:Y:S01]  /*20300*/  SEL R11, R11, RZ, !P0 ;  /* 0x000000ff0b0b7207 */ /* 0x000fe20004000000 */
[----:B--2---:R-:W-:-:S04]  /*20310*/  IMAD R13, R13, R10, RZ ;  /* 0x0000000a0d0d7224 */ /* 0x004fc800078e02ff */
[C---:B------:R-:W-:Y:S02]  /*20320*/  IMAD R11, R12.reuse, R11, R13 ;  /* 0x0000000b0c0b7224 */ /* 0x040fe400078e020d */
[----:B------:R-:W-:-:S04]  /*20330*/  IMAD.WIDE.U32 R12, R12, R10, RZ ;  /* 0x0000000a0c0c7225 */ /* 0x000fc800078e00ff */
[-C--:B---3--:R-:W-:Y:S02]  /*20340*/  IMAD R21, R9, R226.reuse, RZ ;  /* 0x000000e209157224 */ /* 0x088fe400078e02ff */
[----:B------:R-:W-:-:S04]  /*20350*/  IMAD.WIDE.U32 R8, R8, R226, RZ ;  /* 0x000000e208087225 */ /* 0x000fc800078e00ff */
[----:B------:R-:W-:Y:S02]  /*20360*/  IMAD.IADD R11, R13, 0x1, R11 ;  /* 0x000000010d0b7824 */ /* 0x000fe400078e020b */
[----:B------:R-:W1:Y:S01]  /*20370*/  @P1 LDC R13, c[0x0][0xbec] ;  /* 0x0002fb00ff0d1b82 */ /* 0x000e620000000800 */
[----:B-----5:R-:W-:Y:S01]  /*20380*/  IADD3 R8, P0, P3, R12, R8, R0 ;  /* 0x000000080c087210 */ /* 0x020fe20007b1e000 */
[----:B------:R-:W-:-:S06]  /*20390*/  IMAD.IADD R92, R9, 0x1, R21 ;  /* 0x00000001095c7824 */ /* 0x000fcc00078e0215 */
[----:B------:R-:W2:Y:S01]  /*203a0*/  @P1 LDC R12, c[0x0][0xbf0] ;  /* 0x0002fc00ff0c1b82 */ /* 0x000ea20000000800 */
[----:B----4-:R-:W-:-:S05]  /*203b0*/  SEL R9, R157, RZ, P2 ;  /* 0x000000ff9d097207 */ /* 0x010fca0001000000 */
[-C--:B0-----:R-:W-:Y:S02]  /*203c0*/  IMAD R21, R15, R9.reuse, RZ ;  /* 0x000000090f157224 */ /* 0x081fe400078e02ff */
[----:B------:R-:W-:Y:S01]  /*203d0*/  IMAD.WIDE.U32 R14, R14, R9, RZ ;  /* 0x000000090e0e7225 */ /* 0x000fe200078e00ff */
[----:B------:R-:W-:-:S04]  /*203e0*/  SHF.R.S32.HI R9, RZ, 0x1f, R0 ;  /* 0x0000001fff097819 */ /* 0x000fc80000011400 */
[----:B------:R-:W-:Y:S02]  /*203f0*/  IADD3.X R11, R11, R92, R9, P0, P3 ;  /* 0x0000005c0b0b7210 */ /* 0x000fe400007e6409 */
[----:B------:R-:W-:-:S05]  /*20400*/  IADD3 R92, R93, R159, RZ ;  /* 0x0000009f5d5c7210 */ /* 0x000fca0007ffe0ff */
[----:B-1----:R-:W-:-:S04]  /*20410*/  @P1 IMAD.HI.U32 R13, R92, R13, RZ ;  /* 0x0000000d5c0d1227 */ /* 0x002fc800078e00ff */
[----:B------:R-:W-:Y:S01]  /*20420*/  IMAD.MOV.U32 R93, RZ, RZ, R92 ;  /* 0x000000ffff5d7224 */ /* 0x000fe200078e005c */
[----:B--2---:R-:W-:Y:S02]  /*20430*/  @P1 SHF.R.U32.HI R93, RZ, R12, R13 ;  /* 0x0000000cff5d1219 */ /* 0x004fe4000001160d */
[----:B------:R0:W1:Y:S01]  /*20440*/  LDC.64 R12, c[0x0][R20+0x210] ;  /* 0x00008400140c7b82 */ /* 0x0000620000000a00 */
[----:B------:R-:W-:Y:S01]  /*20450*/  IMAD.IADD R21, R15, 0x1, R21 ;  /* 0x000000010f157824 */ /* 0x000fe200078e0215 */
[----:B------:R-:W-:Y:S02]  /*20460*/  IADD3 R14, P0, P3, R93, R8, R14 ;  /* 0x000000085d0e7210 */ /* 0x000fe40007b1e00e */
[----:B------:R-:W-:-:S04]  /*20470*/  SHF.R.S32.HI R8, RZ, 0x1f, R93 ;  /* 0x0000001fff087819 */ /* 0x000fc8000001145d */
[----:B------:R-:W-:Y:S02]  /*20480*/  IADD3.X R15, R8, R11, R21, P0, P3 ;  /* 0x0000000b080f7210 */ /* 0x000fe400007e6415 */
[----:B0-----:R-:W0:Y:S01]  /*20490*/  LDC.64 R20, c[0x0][0xba8] ;  /* 0x0002ea00ff147b82 */ /* 0x001e220000000a00 */
[----:B------:R-:W-:-:S04]  /*204a0*/  IMAD.MOV R11, RZ, RZ, -R93 ;  /* 0x000000ffff0b7224 */ /* 0x000fc800078e0a5d */
[----:B------:R-:W-:-:S05]  /*204b0*/  IMAD R11, R156, R11, R92 ;  /* 0x0000000b9c0b7224 */ /* 0x000fca00078e025c */
[----:B------:R-:W-:Y:S01]  /*204c0*/  SHF.R.S32.HI R8, RZ, 0x1f, R11 ;  /* 0x0000001fff087819 */ /* 0x000fe2000001140b */
[----:B0-----:R-:W0:Y:S08]  /*204d0*/  @!P2 LDC R20, c[0x0][0xb50] ;  /* 0x0002d400ff14ab82 */ /* 0x001e300000000800 */
[----:B------:R-:W2:Y:S01]  /*204e0*/  @!P2 LDC R21, c[0x0][0xb54] ;  /* 0x0002d500ff15ab82 */ /* 0x000ea20000000800 */
[----:B-1----:R-:W-:-:S02]  /*204f0*/  IMAD R13, R13, R11, RZ ;  /* 0x0000000b0d0d7224 */ /* 0x002fc400078e02ff */
[----:B------:R-:W-:-:S04]  /*20500*/  IMAD.WIDE.U32 R14, R12, R11, R14 ;  /* 0x0000000b0c0e7225 */ /* 0x000fc800078e000e */
[----:B------:R-:W-:-:S04]  /*20510*/  IMAD R8, R12, R8, R13 ;  /* 0x000000080c087224 */ /* 0x000fc800078e020d */
[----:B------:R-:W-:Y:S01]  /*20520*/  IMAD.IADD R8, R15, 0x1, R8 ;  /* 0x000000010f087824 */ /* 0x000fe200078e0208 */
[----:B0-----:R-:W-:-:S04]  /*20530*/  LEA R20, P0, R14, R20, 0x2 ;  /* 0x000000140e147211 */ /* 0x001fc800078010ff */
[----:B--2---:R-:W-:Y:S01]  /*20540*/  LEA.HI.X R8, R14, R21, R8, 0x2, P0 ;  /* 0x000000150e087211 */ /* 0x004fe200000f1408 */
[----:B------:R-:W-:Y:S04]  /*20550*/  SHFL.IDX PT, R12, R20, RZ, 0x1c1f ;  /* 0x001c1fff140c7589 */ /* 0x000fe800000e0000 */
[----:B------:R-:W0:Y:S04]  /*20560*/  SHFL.IDX PT, R13, R8, RZ, 0x1c1f ;  /* 0x001c1fff080d7589 */ /* 0x000e2800000e0000 */
[----:B------:R1:W-:Y:S04]  /*20570*/  SHFL.IDX PT, R14, R20, 0x1, 0x1c1f ;  /* 0x003c1f00140e7f89 */ /* 0x0003e800000e0000 */
[----:B------:R2:W3:Y:S01]  /*20580*/  SHFL.IDX PT, R15, R8, 0x1, 0x1c1f ;  /* 0x003c1f00080f7f89 */ /* 0x0004e200000e0000 */
[----:B-1----:R-:W-:Y:S01]  /*20590*/  IMAD.IADD R20, R160, 0x1, R159 ;  /* 0x00000001a0147824 */ /* 0x002fe200078e029f */
[----:B------:R-:W-:Y:S01]  /*205a0*/  LOP3.LUT P0, RZ, R158, 0x3, RZ, 0xc0, !PT ;  /* 0x000000039eff7812 */ /* 0x000fe2000780c0ff */
[----:B--2---:R-:W-:-:S03]  /*205b0*/  IMAD R8, R24, R156, RZ ;  /* 0x0000009c18087224 */ /* 0x004fc600078e02ff */
[C---:B------:R-:W-:Y:S02]  /*205c0*/  IADD3 R11, R20.reuse, 0x8, RZ ;  /* 0x00000008140b7810 */ /* 0x040fe40007ffe0ff */
[-C--:B------:R-:W-:Y:S02]  /*205d0*/  ISETP.GE.OR P3, PT, R20, R8.reuse, P0 ;  /* 0x000000081400720c */ /* 0x080fe40000766670 */
[----:B------:R-:W-:-:S11]  /*205e0*/  ISETP.GE.OR P0, PT, R11, R8, P0 ;  /* 0x000000080b00720c */ /* 0x000fd60000706670 */
[----:B0-----:R0:W-:Y:S04]  /*205f0*/  @!P3 ST.E desc[UR60][R12.64], R155 ;  /* 0x0000009b0c00b985 */ /* 0x0011e8000c10193c */
[----:B---3--:R0:W-:Y:S01]  /*20600*/  @!P0 ST.E desc[UR60][R14.64], R154 ;  /* 0x0000009a0e008985 */ /* 0x0081e2000c10193c */
[----:B------:R-:W-:Y:S05]  /*20610*/  @P2 BRA `(.L_x_1828) ;  /* 0x0000000c00d42947 */ /* 0x000fea0003800000 */
[----:B------:R-:W2:Y:S01]  /*20620*/  LDL R160, [R1+0x80] ;  /* 0x0000800001a07983 */ /* 0x000ea20000100800 */
[----:B------:R-:W1:Y:S01]  /*20630*/  @P1 LDC R21, c[0x0][0xbec] ;  /* 0x0002fb00ff151b82 */ /* 0x000e620000000800 */
[----:B------:R-:W-:Y:S02]  /*20640*/  ULDC.64 UR4, c[0x0][0xaa0] ;  /* 0x0002a80000047ab9 */ /* 0x000fe40000000a00 */
[----:B------:R-:W2:Y:S04]  /*20650*/  LDL R158, [R1+0xc] ;  /* 0x00000c00019e7983 */ /* 0x000ea80000100800 */
[----:B------:R3:W5:Y:S01]  /*20660*/  LDL R88, [R1+0x4] ;  /* 0x0000040001587983 */ /* 0x0007620000100800 */
[----:B------:R-:W4:Y:S03]  /*20670*/  @P1 LDC R85, c[0x0][0xbf0] ;  /* 0x0002fc00ff551b82 */ /* 0x000f260000000800 */
[----:B------:R3:W5:Y:S01]  /*20680*/  LDL R87, [R1] ;  /* 0x0000000001577983 */ /* 0x0007620000100800 */
[----:B------:R-:W-:-:S04]  /*20690*/  IMAD R9, R9, UR4, RZ ;  /* 0x0000000409097c24 */ /* 0x000fc8000f8e02ff */
[----:B------:R-:W-:Y:S01]  /*206a0*/  IMAD R9, R0, UR5, R9 ;  /* 0x0000000500097c24 */ /* 0x000fe2000f8e0209 */
[----:B------:R-:W-:Y:S01]  /*206b0*/  SHF.R.S32.HI R11, RZ, 0x1f, R10 ;  /* 0x0000001fff0b7819 */ /* 0x000fe2000001140a */
[----:B------:R-:W-:Y:S01]  /*206c0*/  BSSY B1, `(.L_x_1829) ;  /* 0x00000a6000017945 */ /* 0x000fe20003800000 */
[----:B--2---:R-:W-:-:S04]  /*206d0*/  IMAD R3, R158, 0x8, R160 ;  /* 0x000000089e037824 */ /* 0x004fc800078e02a0 */
[----:B------:R-:W-:-:S04]  /*206e0*/  IMAD.SHL.U32 R3, R3, 0x8, RZ ;  /* 0x0000000803037824 */ /* 0x000fc800078e00ff */
[----:B------:R-:W-:-:S03]  /*206f0*/  IMAD.WIDE R6, R3, 0x2, R6 ;  /* 0x0000000203067825 */ /* 0x000fc600078e0206 */
[C---:B------:R-:W-:Y:S02]  /*20700*/  IADD3 R33, P2, R6.reuse, 0x3000, RZ ;  /* 0x0000300006217810 */ /* 0x040fe40007f5e0ff */
[C---:B0-----:R-:W-:Y:S02]  /*20710*/  IADD3 R13, P4, R6.reuse, 0x1000, RZ ;  /* 0x00001000060d7810 */ /* 0x041fe40007f9e0ff */
[----:B------:R-:W-:Y:S02]  /*20720*/  LOP3.LUT R32, R33, 0x380, RZ, 0xc0, !PT ;  /* 0x0000038021207812 */ /* 0x000fe400078ec0ff */
[----:B------:R-:W-:Y:S02]  /*20730*/  IADD3 R29, P3, R6, 0x2000, RZ ;  /* 0x00002000061d7810 */ /* 0x000fe40007f7e0ff */
[----:B------:R-:W-:Y:S02]  /*20740*/  SHF.R.U64 R32, R32, 0x3, RZ ;  /* 0x0000000320207819 */ /* 0x000fe400000012ff */
[----:B------:R-:W-:-:S02]  /*20750*/  LOP3.LUT R12, R13, 0x380, RZ, 0xc0, !PT ;  /* 0x000003800d0c7812 */ /* 0x000fc400078ec0ff */
[----:B------:R-:W-:Y:S01]  /*20760*/  LOP3.LUT R32, R32, R33, RZ, 0x3c, !PT ;  /* 0x0000002120207212 */ /* 0x000fe200078e3cff */
[----:B------:R-:W-:Y:S01]  /*20770*/  IMAD.X R33, RZ, RZ, R7, P2 ;  /* 0x000000ffff217224 */ /* 0x000fe200010e0607 */
[----:B------:R-:W-:Y:S02]  /*20780*/  IADD3 R57, P2, R6, 0x9000, RZ ;  /* 0x0000900006397810 */ /* 0x000fe40007f5e0ff */
[----:B------:R-:W-:Y:S02]  /*20790*/  LOP3.LUT R28, R29, 0x380, RZ, 0xc0, !PT ;  /* 0x000003801d1c7812 */ /* 0x000fe400078ec0ff */
[----:B------:R-:W-:Y:S01]  /*207a0*/  LOP3.LUT R56, R57, 0x380, RZ, 0xc0, !PT ;  /* 0x0000038039387812 */ /* 0x000fe200078ec0ff */
[----:B------:R-:W-:Y:S01]  /*207b0*/  IMAD R20, R160, 0x20, R158 ;  /* 0x00000020a0147824 */ /* 0x000fe200078e029e */
[----:B------:R-:W-:Y:S01]  /*207c0*/  SHF.R.U64 R12, R12, 0x3, RZ ;  /* 0x000000030c0c7819 */ /* 0x000fe200000012ff */
[----:B------:R-:W5:Y:S01]  /*207d0*/  LD.E.128 R32, desc[UR60][R32.64] ;  /* 0x0000003c20207980 */ /* 0x000f62000c101d00 */
[----:B------:R-:W-:-:S02]  /*207e0*/  SHF.R.U64 R56, R56, 0x3, RZ ;  /* 0x0000000338387819 */ /* 0x000fc400000012ff */
[----:B------:R-:W-:Y:S02]  /*207f0*/  SHF.R.U64 R28, R28, 0x3, RZ ;  /* 0x000000031c1c7819 */ /* 0x000fe400000012ff */
[----:B------:R-:W-:Y:S01]  /*20800*/  LOP3.LUT R56, R56, R57, RZ, 0x3c, !PT ;  /* 0x0000003938387212 */ /* 0x000fe200078e3cff */
[--C-:B------:R-:W-:Y:S01]  /*20810*/  IMAD.X R57, RZ, RZ, R7.reuse, P2 ;  /* 0x000000ffff397224 */ /* 0x100fe200010e0607 */
[----:B------:R-:W-:Y:S02]  /*20820*/  IADD3 R3, P2, R6, 0xf000, RZ ;  /* 0x0000f00006037810 */ /* 0x000fe40007f5e0ff */
[----:B------:R-:W-:Y:S01]  /*20830*/  LOP3.LUT R12, R12, R13, RZ, 0x3c, !PT ;  /* 0x0000000d0c0c7212 */ /* 0x000fe200078e3cff */
[----:B------:R-:W-:Y:S01]  /*20840*/  IMAD.X R13, RZ, RZ, R7, P4 ;  /* 0x000000ffff0d7224 */ /* 0x000fe200020e0607 */
[----:B------:R-:W-:Y:S02]  /*20850*/  LOP3.LUT R2, R3, 0x380, RZ, 0xc0, !PT ;  /* 0x0000038003027812 */ /* 0x000fe400078ec0ff */
[----:B------:R-:W-:-:S02]  /*20860*/  IADD3 R37, P0, R6, 0x4000, RZ ;  /* 0x0000400006257810 */ /* 0x000fc40007f1e0ff */
[C---:B------:R-:W-:Y:S02]  /*20870*/  IADD3 R41, P6, R6.reuse, 0x5000, RZ ;  /* 0x0000500006297810 */ /* 0x040fe40007fde0ff */
[----:B------:R-:W-:Y:S01]  /*20880*/  IADD3 R45, P5, R6, 0x6000, RZ ;  /* 0x00006000062d7810 */ /* 0x000fe20007fbe0ff */
[----:B------:R-:W-:Y:S01]  /*20890*/  IMAD.IADD R20, R159, 0x1, R20 ;  /* 0x000000019f147824 */ /* 0x000fe200078e0214 */
[----:B------:R-:W-:Y:S01]  /*208a0*/  LOP3.LUT R28, R28, R29, RZ, 0x3c, !PT ;  /* 0x0000001d1c1c7212 */ /* 0x000fe200078e3cff */
[--C-:B------:R-:W-:Y:S01]  /*208b0*/  IMAD.X R29, RZ, RZ, R7.reuse, P3 ;  /* 0x000000ffff1d7224 */ /* 0x100fe200018e0607 */
[C---:B------:R-:W-:Y:S01]  /*208c0*/  IADD3 R49, P4, R6.reuse, 0x7000, RZ ;  /* 0x0000700006317810 */ /* 0x040fe20007f9e0ff */
[----:B------:R-:W-:Y:S01]  /*208d0*/  IMAD.X R81, RZ, RZ, R7, P2 ;  /* 0x000000ffff517224 */ /* 0x000fe200010e0607 */
[----:B------:R-:W-:Y:S01]  /*208e0*/  IADD3 R53, P3, R6, 0x8000, RZ ;  /* 0x0000800006357810 */ /* 0x000fe20007f7e0ff */
[----:B------:R-:W5:Y:S01]  /*208f0*/  LD.E.128 R12, desc[UR60][R12.64] ;  /* 0x0000003c0c0c7980 */ /* 0x000f62000c101d00 */
[----:B------:R-:W-:-:S02]  /*20900*/  SHF.R.U64 R2, R2, 0x3, RZ ;  /* 0x0000000302027819 */ /* 0x000fc400000012ff */
[----:B------:R-:W-:Y:S01]  /*20910*/  LOP3.LUT R36, R37, 0x380, RZ, 0xc0, !PT ;  /* 0x0000038025247812 */ /* 0x000fe200078ec0ff */
[----:B------:R-:W5:Y:S01]  /*20920*/  LD.E.128 R28, desc[UR60][R28.64] ;  /* 0x0000003c1c1c7980 */ /* 0x000f62000c101d00 */
[----:B------:R-:W-:Y:S02]  /*20930*/  LOP3.LUT R40, R41, 0x380, RZ, 0xc0, !PT ;  /* 0x0000038029287812 */ /* 0x000fe400078ec0ff */
[----:B------:R-:W-:Y:S01]  /*20940*/  LOP3.LUT R44, R45, 0x380, RZ, 0xc0, !PT ;  /* 0x000003802d2c7812 */ /* 0x000fe200078ec0ff */
[----:B------:R-:W5:Y:S01]  /*20950*/  LD.E.128 R56, desc[UR60][R56.64] ;  /* 0x0000003c38387980 */ /* 0x000f62000c101d00 */
[----:B------:R-:W-:Y:S02]  /*20960*/  LOP3.LUT R48, R49, 0x380, RZ, 0xc0, !PT ;  /* 0x0000038031307812 */ /* 0x000fe400078ec0ff */
[----:B------:R-:W-:Y:S02]  /*20970*/  LOP3.LUT R52, R53, 0x380, RZ, 0xc0, !PT ;  /* 0x0000038035347812 */ /* 0x000fe400078ec0ff */
[----:B------:R-:W-:Y:S01]  /*20980*/  LOP3.LUT R80, R2, R3, RZ, 0x3c, !PT ;  /* 0x0000000302507212 */ /* 0x000fe200078e3cff */
[----:B------:R-:W-:Y:S01]  /*20990*/  IMAD.WIDE.U32 R2, R0, UR4, RZ ;  /* 0x0000000400027c25 */ /* 0x000fe2000f8e00ff */
[----:B------:R-:W-:Y:S01]  /*209a0*/  SHF.R.U64 R36, R36, 0x3, RZ ;  /* 0x0000000324247819 */ /* 0x000fe200000012ff */
[----:B------:R-:W-:Y:S01]  /*209b0*/  ULDC.64 UR4, c[0x0][0xae8] ;  /* 0x0002ba0000047ab9 */ /* 0x000fe20000000a00 */
[----:B------:R-:W-:Y:S01]  /*209c0*/  SHF.R.U64 R40, R40, 0x3, RZ ;  /* 0x0000000328287819 */ /* 0x000fe200000012ff */
[----:B------:R-:W-:Y:S01]  /*209d0*/  IMAD.IADD R3, R3, 0x1, R9 ;  /* 0x0000000103037824 */ /* 0x000fe200078e0209 */
[----:B------:R-:W-:Y:S01]  /*209e0*/  SHF.R.U64 R44, R44, 0x3, RZ ;  /* 0x000000032c2c7819 */ /* 0x000fe200000012ff */
[----:B------:R-:W5:Y:S01]  /*209f0*/  LD.E.128 R80, desc[UR60][R80.64] ;  /* 0x0000003c50507980 */ /* 0x000f62000c101d00 */
[----:B------:R-:W-:-:S02]  /*20a00*/  SHF.R.U64 R48, R48, 0x3, RZ ;  /* 0x0000000330307819 */ /* 0x000fc400000012ff */
[----:B------:R-:W-:Y:S01]  /*20a10*/  SHF.R.U64 R52, R52, 0x3, RZ ;  /* 0x0000000334347819 */ /* 0x000fe200000012ff */
[----:B------:R-:W-:Y:S01]  /*20a20*/  IMAD.WIDE.U32 R2, R226, UR4, R2 ;  /* 0x00000004e2027c25 */ /* 0x000fe2000f8e0002 */
[----:B------:R-:W-:Y:S02]  /*20a30*/  LOP3.LUT R36, R36, R37, RZ, 0x3c, !PT ;  /* 0x0000002524247212 */ /* 0x000fe400078e3cff */
        /* <DEDUP_REMOVED lines=8> */
[----:B------:R-:W-:Y:S01]  /*20ac0*/  IADD3.X R37, RZ, R7, RZ, P0, !PT ;  /* 0x00000007ff257210 */ /* 0x000fe200007fe4ff */
[----:B-1----:R-:W-:Y:S01]  /*20ad0*/  @P1 IMAD.HI.U32 R0, R20, R21, RZ ;  /* 0x0000001514001227 */ /* 0x002fe200078e00ff */
[C---:B------:R-:W-:Y:S01]  /*20ae0*/  IADD3 R61, P0, R6.reuse, 0xa000, RZ ;  /* 0x0000a000063d7810 */ /* 0x040fe20007f1e0ff */
[----:B------:R-:W5:Y:S01]  /*20af0*/  LD.E.128 R40, desc[UR60][R40.64] ;  /* 0x0000003c28287980 */ /* 0x000f62000c101d00 */
[----:B------:R-:W-:-:S02]  /*20b00*/  IADD3 R65, P6, R6, 0xb000, RZ ;  /* 0x0000b00006417810 */ /* 0x000fc40007fde0ff */
[----:B------:R-:W-:Y:S01]  /*20b10*/  IADD3 R69, P5, R6, 0xc000, RZ ;  /* 0x0000c00006457810 */ /* 0x000fe20007fbe0ff */
[----:B------:R-:W-:Y:S01]  /*20b20*/  IMAD R3, R226, UR5, R3 ;  /* 0x00000005e2037c24 */ /* 0x000fe2000f8e0203 */
[C---:B------:R-:W-:Y:S01]  /*20b30*/  IADD3 R73, P4, R6.reuse, 0xd000, RZ ;  /* 0x0000d00006497810 */ /* 0x040fe20007f9e0ff */
[----:B------:R-:W-:Y:S01]  /*20b40*/  ULDC.64 UR4, c[0x0][0xaf0] ;  /* 0x0002bc0000047ab9 */ /* 0x000fe20000000a00 */
[C---:B------:R-:W-:Y:S02]  /*20b50*/  IADD3 R77, P3, R6.reuse, 0xe000, RZ ;  /* 0x0000e000064d7810 */ /* 0x040fe40007f7e0ff */
[----:B------:R-:W-:Y:S01]  /*20b60*/  LOP3.LUT R5, R6, 0x380, RZ, 0xc0, !PT ;  /* 0x0000038006057812 */ /* 0x000fe200078ec0ff */
[----:B------:R-:W-:Y:S01]  /*20b70*/  IMAD.MOV.U32 R9, RZ, RZ, R20 ;  /* 0x000000ffff097224 */ /* 0x000fe200078e0014 */
[----:B------:R-:W-:Y:S01]  /*20b80*/  LOP3.LUT R60, R61, 0x380, RZ, 0xc0, !PT ;  /* 0x000003803d3c7812 */ /* 0x000fe200078ec0ff */
[----:B------:R-:W5:Y:S01]  /*20b90*/  LD.E.128 R36, desc[UR60][R36.64] ;  /* 0x0000003c24247980 */ /* 0x000f62000c101d00 */
[----:B------:R-:W-:-:S02]  /*20ba0*/  LOP3.LUT R64, R65, 0x380, RZ, 0xc0, !PT ;  /* 0x0000038041407812 */ /* 0x000fc400078ec0ff */
[----:B------:R-:W-:Y:S01]  /*20bb0*/  LOP3.LUT R68, R69, 0x380, RZ, 0xc0, !PT ;  /* 0x0000038045447812 */ /* 0x000fe200078ec0ff */
[----:B------:R-:W5:Y:S01]  /*20bc0*/  LD.E.128 R44, desc[UR60][R44.64] ;  /* 0x0000003c2c2c7980 */ /* 0x000f62000c101d00 */
[----:B------:R-:W-:Y:S02]  /*20bd0*/  LOP3.LUT R72, R73, 0x380, RZ, 0xc0, !PT ;  /* 0x0000038049487812 */ /* 0x000fe400078ec0ff */
[----:B------:R-:W-:Y:S01]  /*20be0*/  LOP3.LUT R76, R77, 0x380, RZ, 0xc0, !PT ;  /* 0x000003804d4c7812 */ /* 0x000fe200078ec0ff */
[----:B------:R-:W-:Y:S01]  /*20bf0*/  IMAD R11, R11, UR4, RZ ;  /* 0x000000040b0b7c24 */ /* 0x000fe2000f8e02ff */
[----:B----4-:R-:W-:Y:S01]  /*20c00*/  @P1 SHF.R.U32.HI R9, RZ, R85, R0 ;  /* 0x00000055ff091219 */ /* 0x010fe20000011600 */
[----:B------:R-:W5:Y:S01]  /*20c10*/  LD.E.128 R48, desc[UR60][R48.64] ;  /* 0x0000003c30307980 */ /* 0x000f62000c101d00 */
[----:B------:R-:W-:Y:S02]  /*20c20*/  SHF.R.U64 R60, R60, 0x3, RZ ;  /* 0x000000033c3c7819 */ /* 0x000fe400000012ff */
[----:B------:R-:W-:Y:S01]  /*20c30*/  SHF.R.U64 R64, R64, 0x3, RZ ;  /* 0x0000000340407819 */ /* 0x000fe200000012ff */
[----:B------:R-:W5:Y:S01]  /*20c40*/  LD.E.128 R52, desc[UR60][R52.64] ;  /* 0x0000003c34347980 */ /* 0x000f62000c101d00 */
[----:B------:R-:W-:-:S02]  /*20c50*/  SHF.R.U64 R68, R68, 0x3, RZ ;  /* 0x0000000344447819 */ /* 0x000fc400000012ff */
[----:B------:R-:W-:Y:S02]  /*20c60*/  SHF.R.U64 R72, R72, 0x3, RZ ;  /* 0x0000000348487819 */ /* 0x000fe400000012ff */
[----:B------:R-:W-:Y:S02]  /*20c70*/  SHF.R.U64 R76, R76, 0x3, RZ ;  /* 0x000000034c4c7819 */ /* 0x000fe400000012ff */
[----:B------:R-:W-:Y:S01]  /*20c80*/  SHF.R.U64 R5, R5, 0x3, RZ ;  /* 0x0000000305057819 */ /* 0x000fe200000012ff */
[C---:B------:R-:W-:Y:S01]  /*20c90*/  IMAD R11, R10.reuse, UR5, R11 ;  /* 0x000000050a0b7c24 */ /* 0x040fe2000f8e020b */
[----:B------:R-:W-:Y:S01]  /*20ca0*/  SHF.R.S32.HI R0, RZ, 0x1f, R9 ;  /* 0x0000001fff007819 */ /* 0x000fe20000011409 */
[----:B------:R-:W-:Y:S01]  /*20cb0*/  IMAD.WIDE.U32 R2, R10, UR4, R2 ;  /* 0x000000040a027c25 */ /* 0x000fe2000f8e0002 */
[----:B------:R-:W-:Y:S01]  /*20cc0*/  LOP3.LUT R60, R60, R61, RZ, 0x3c, !PT ;  /* 0x0000003d3c3c7212 */ /* 0x000fe200078e3cff */
[----:B------:R-:W-:Y:S01]  /*20cd0*/  ULDC.64 UR4, c[0x0][0xae0] ;  /* 0x0002b80000047ab9 */ /* 0x000fe20000000a00 */
[----:B------:R-:W-:Y:S01]  /*20ce0*/  LOP3.LUT R64, R64, R65, RZ, 0x3c, !PT ;  /* 0x0000004140407212 */ /* 0x000fe200078e3cff */
[----:B------:R-:W-:Y:S01]  /*20cf0*/  IMAD.MOV R21, RZ, RZ, -R9 ;  /* 0x000000ffff157224 */ /* 0x000fe200078e0a09 */
        /* <DEDUP_REMOVED lines=8> */
[-C--:B------:R-:W-:Y:S01]  /*20d80*/  IADD3.X R61, RZ, R7.reuse, RZ, P0, !PT ;  /* 0x00000007ff3d7210 */ /* 0x080fe200007fe4ff */
[----:B------:R-:W-:Y:S01]  /*20d90*/  IMAD R0, R0, UR4, RZ ;  /* 0x0000000400007c24 */ /* 0x000fe2000f8e02ff */
[----:B------:R-:W-:Y:S01]  /*20da0*/  MOV R5, R7 ;  /* 0x0000000700057202 */ /* 0x000fe20000000f00 */
[----:B------:R-:W5:Y:S01]  /*20db0*/  LD.E.128 R64, desc[UR60][R64.64] ;  /* 0x0000003c40407980 */ /* 0x000f62000c101d00 */
[----:B------:R-:W-:Y:S01]  /*20dc0*/  IADD3 R3, R3, R11, RZ ;  /* 0x0000000b03037210 */ /* 0x000fe20007ffe0ff */
[----:B------:R-:W-:-:S02]  /*20dd0*/  IMAD R11, R156, R21, R20 ;  /* 0x000000159c0b7224 */ /* 0x000fc400078e0214 */
[----:B------:R-:W5:Y:S01]  /*20de0*/  LD.E.128 R60, desc[UR60][R60.64] ;  /* 0x0000003c3c3c7980 */ /* 0x000f62000c101d00 */
[----:B------:R-:W-:-:S03]  /*20df0*/  IMAD R21, R9, UR5, R0 ;  /* 0x0000000509157c24 */ /* 0x000fc6000f8e0200 */
[----:B------:R-:W5:Y:S01]  /*20e00*/  LD.E.128 R4, desc[UR60][R4.64] ;  /* 0x0000003c04047980 */ /* 0x000f62000c101d00 */
[----:B------:R-:W-:-:S03]  /*20e10*/  SHF.R.S32.HI R0, RZ, 0x1f, R11 ;  /* 0x0000001fff007819 */ /* 0x000fc6000001140b */
[----:B------:R-:W5:Y:S01]  /*20e20*/  LD.E.128 R68, desc[UR60][R68.64] ;  /* 0x0000003c44447980 */ /* 0x000f62000c101d00 */
[----:B------:R-:W-:Y:S01]  /*20e30*/  IMAD.WIDE.U32 R2, R9, UR4, R2 ;  /* 0x0000000409027c25 */ /* 0x000fe2000f8e0002 */
[----:B------:R-:W-:Y:S02]  /*20e40*/  ULDC.64 UR4, c[0x0][0xad8] ;  /* 0x0002b60000047ab9 */ /* 0x000fe40000000a00 */
[----:B------:R-:W5:Y:S04]  /*20e50*/  LD.E.128 R72, desc[UR60][R72.64] ;  /* 0x0000003c48487980 */ /* 0x000f68000c101d00 */
[----:B------:R-:W5:Y:S01]  /*20e60*/  LD.E.128 R76, desc[UR60][R76.64] ;  /* 0x0000003c4c4c7980 */ /* 0x000f62000c101d00 */
[----:B------:R-:W-:Y:S01]  /*20e70*/  @!PT LDS RZ, [RZ] ;  /* 0x00000000fffff984 */ /* 0x000fe20000000800 */
[----:B------:R-:W-:Y:S01]  /*20e80*/  @!PT LDS RZ, [RZ] ;  /* 0x00000000fffff984 */ /* 0x000fe20000000800 */
[----:B------:R-:W-:Y:S01]  /*20e90*/  @!PT LDS RZ, [RZ] ;  /* 0x00000000fffff984 */ /* 0x000fe20000000800 */
[----:B------:R-:W-:Y:S01]  /*20ea0*/  @!PT LDS RZ, [RZ] ;  /* 0x00000000fffff984 */ /* 0x000fe20000000800 */
[----:B------:R0:W-:Y:S06]  /*20eb0*/  MEMBAR.ALL.CTA ;  /* 0x0000000000007992 */ /* 0x0001ec0000008000 */
[----:B0-----:R-:W0:Y:S01]  /*20ec0*/  FENCE.VIEW.ASYNC.S ;  /* 0x00000000000073c6 */ /* 0x001e220000000000 */
[----:B------:R-:W-:-:S02]  /*20ed0*/  IMAD.IADD R3, R3, 0x1, R21 ;  /* 0x0000000103037824 */ /* 0x000fc400078e0215 */
[----:B------:R-:W-:Y:S02]  /*20ee0*/  IMAD R0, R0, UR4, RZ ;  /* 0x0000000400007c24 */ /* 0x000fe4000f8e02ff */
[----:B------:R-:W-:Y:S02]  /*20ef0*/  IMAD.IADD R9, R158, 0x1, R159 ;  /* 0x000000019e097824 */ /* 0x000fe400078e029f */
[C---:B------:R-:W-:Y:S02]  /*20f00*/  IMAD R85, R11.reuse, UR5, R0 ;  /* 0x000000050b557c24 */ /* 0x040fe4000f8e0200 */
[----:B------:R-:W-:Y:S01]  /*20f10*/  IMAD.WIDE.U32 R2, R11, UR4, R2 ;  /* 0x000000040b027c25 */ /* 0x000fe2000f8e0002 */
[----:B------:R-:W-:Y:S01]  /*20f20*/  ISETP.GE.AND P2, PT, R9, R8, PT ;  /* 0x000000080900720c */ /* 0x000fe20003f46270 */
[----:B------:R-:W-:Y:S02]  /*20f30*/  ULDC.64 UR4, c[0x0][0xa80] ;  /* 0x0002a00000047ab9 */ /* 0x000fe40000000a00 */
[----:B------:R-:W-:Y:S01]  /*20f40*/  VIADD R0, R17, 0x30820 ;  /* 0x0003082011007836 */ /* 0x000fe20000000000 */
[----:B------:R-:W-:-:S02]  /*20f50*/  IADD3 R3, R3, R85, RZ ;  /* 0x0000005503037210 */ /* 0x000fc40007ffe0ff */
[C---:B------:R-:W-:Y:S02]  /*20f60*/  LEA R24, P3, R2.reuse, UR4, 0x1 ;  /* 0x0000000402187c11 */ /* 0x040fe4000f8608ff */
[----:B------:R-:W-:Y:S02]  /*20f70*/  PRMT R0, RZ, 0x654, R0 ;  /* 0x00000654ff007816 */ /* 0x000fe40000000000 */
[----:B------:R-:W-:Y:S01]  /*20f80*/  LEA.HI.X R86, R2, UR5, R3, 0x1, P3 ;  /* 0x0000000502567c11 */ /* 0x000fe200098f0c03 */
[C---:B------:R-:W-:Y:S02]  /*20f90*/  VIADD R21, R9.reuse, 0x20 ;  /* 0x0000002009157836 */ /* 0x040fe40000000000 */
[----:B------:R-:W-:Y:S01]  /*20fa0*/  VIADD R11, R9, 0x40 ;  /* 0x00000040090b7836 */ /* 0x000fe20000000000 */
[----:B0-----:R3:W-:Y:S01]  /*20fb0*/  SYNCS.ARRIVE.TRANS64.RED.A1T0 RZ, [R0+URZ], RZ ;  /* 0x000000ff00ff79a7 */ /* 0x0017e2000810043f */
[----:B------:R3:W0:Y:S01]  /*20fc0*/  SHFL.IDX PT, R84, R24, RZ, 0x181f ;  /* 0x00181fff18547589 */ /* 0x00062200000e0000 */
[----:B------:R-:W-:-:S03]  /*20fd0*/  ISETP.GE.AND P1, PT, R21, R8, PT ;  /* 0x000000081500720c */ /* 0x000fc60003f26270 */
[----:B------:R3:W1:Y:S01]  /*20fe0*/  SHFL.IDX PT, R85, R86, RZ, 0x181f ;  /* 0x00181fff56557589 */ /* 0x00066200000e0000 */
[----:B------:R-:W-:Y:S01]  /*20ff0*/  ISETP.GE.AND P0, PT, R11, R8, PT ;  /* 0x000000080b00720c */ /* 0x000fe20003f06270 */
[----:B------:R-:W-:-:S12]  /*21000*/  @P2 BRA `(.L_x_1830) ;  /* 0x0000000000442947 */ /* 0x000fd80003800000 */
[----:B------:R-:W-:Y:S02]  /*21010*/  ULDC UR4, c[0x0][0xac8] ;  /* 0x0002b20000047ab9 */ /* 0x000fe40000000800 */
[----:B------:R-:W-:Y:S02]  /*21020*/  ISETP.GE.AND P5, PT, R18, UR4, PT ;  /* 0x0000000412007c0c */ /* 0x000fe4000bfa6270 */
[----:B------:R-:W-:Y:S02]  /*21030*/  ISETP.GE.AND P4, PT, R203, UR4, PT ;  /* 0x00000004cb007c0c */ /* 0x000fe4000bf86270 */
[----:B------:R-:W-:Y:S02]  /*21040*/  ISETP.GE.AND P3, PT, R22, UR4, PT ;  /* 0x0000000416007c0c */ /* 0x000fe4000bf66270 */
[----:B------:R-:W-:-:S07]  /*21050*/  ISETP.GE.AND P2, PT, R23, UR4, PT ;  /* 0x0000000417007c0c */ /* 0x000fce000bf46270 */
[----:B0-----:R-:W-:-:S04]  /*21060*/  @!P5 LEA R2, P6, R18, R84, 0x1 ;  /* 0x000000541202d211 */ /* 0x001fc800078c08ff */
[----:B-1----:R-:W-:Y:S02]  /*21070*/  @!P5 LEA.HI.X R3, R18, R85, R19, 0x1, P6 ;  /* 0x000000551203d211 */ /* 0x002fe400030f0c13 */
        /* <DEDUP_REMOVED lines=10> */
.L_x_1830:
[----:B------:R-:W-:Y:S05]  /*21120*/  BSYNC B1 ;  /* 0x0000000000017941 */ /* 0x000fea0003800000 */
.L_x_1829:
[----:B--2---:R2:W4:Y:S01]  /*21130*/  SHFL.IDX PT, R11, R86, 0x1, 0x181f ;  /* 0x00381f00560b7f89 */ /* 0x00452200000e0000 */
        /* <DEDUP_REMOVED lines=8> */
[CC--:B0-----:R-:W-:Y:S02]  /*211c0*/  @!P4 LEA R2, P6, R18.reuse, R10.reuse, 0x1 ;  /* 0x0000000a1202c211 */ /* 0x0c1fe400078c08ff */
[CC--:B-----5:R-:W-:Y:S02]  /*211d0*/  @!P3 LEA R4, P5, R201.reuse, R10.reuse, 0x1 ;  /* 0x0000000ac904b211 */ /* 0x0e0fe400078a08ff */
[-C--:B----4-:R-:W-:Y:S02]  /*211e0*/  @!P4 LEA.HI.X R3, R18, R11.reuse, R19, 0x1, P6 ;  /* 0x0000000b1203c211 */ /* 0x090fe400030f0c13 */
[-C--:B------:R-:W-:Y:S02]  /*211f0*/  @!P2 LEA R6, P6, R22, R10.reuse, 0x1 ;  /* 0x0000000a1606a211 */ /* 0x080fe400078c08ff */
        /* <DEDUP_REMOVED lines=8> */
.L_x_1832:
[----:B------:R-:W-:Y:S05]  /*21280*/  BSYNC B1 ;  /* 0x0000000000017941 */ /* 0x000fea0003800000 */
.L_x_1831:
[----:B0---4-:R0:W4:Y:S01]  /*21290*/  SHFL.IDX PT, R11, R86, 0x2, 0x181f ;  /* 0x00581f00560b7f89 */ /* 0x01112200000e0000 */
        /* <DEDUP_REMOVED lines=9> */
[-C--:B-----5:R-:W-:Y:S02]  /*21330*/  @!P2 LEA R4, P5, R201, R10.reuse, 0x1 ;  /* 0x0000000ac904a211 */ /* 0x0a0fe400078a08ff */
[-C--:B------:R-:W-:Y:S02]  /*21340*/  @!P1 LEA R6, P4, R22, R10.reuse, 0x1 ;  /* 0x0000000a16069211 */ /* 0x080fe400078808ff */
[-C--:B----4-:R-:W-:Y:S02]  /*21350*/  @!P3 LEA.HI.X R3, R18, R11.reuse, R19, 0x1, P6 ;  /* 0x0000000b1203b211 */ /* 0x090fe400030f0c13 */
        /* <DEDUP_REMOVED lines=8> */
.L_x_1834:
[----:B------:R-:W-:Y:S05]  /*213e0*/  BSYNC B1 ;  /* 0x0000000000017941 */ /* 0x000fea0003800000 */
.L_x_1833:
[----:B------:R-:W-:Y:S01]  /*213f0*/  VIADD R9, R9, 0x60 ;  /* 0x0000006009097836 */ /* 0x000fe20000000000 */
[----:B0---4-:R0:W4:Y:S04]  /*21400*/  SHFL.IDX PT, R11, R86, 0x3, 0x181f ;  /* 0x00781f00560b7f89 */ /* 0x01112800000e0000 */
[----:B------:R-:W-:Y:S01]  /*21410*/  ISETP.GE.AND P0, PT, R9, R8, PT ;  /* 0x000000080900720c */ /* 0x000fe20003f06270 */
[----:B--23--:R-:W2:-:S12]  /*21420*/  SHFL.IDX PT, R24, R24, 0x3, 0x181f ;  /* 0x00781f0018187f89 */ /* 0x00ce9800000e0000 */
[----:B0-----:R-:W-:Y:S05]  /*21430*/  @P0 BRA `(.L_x_1835) ;  /* 0x00000028002c0947 */ /* 0x001fea0003800000 */
[----:B------:R-:W-:Y:S02]  /*21440*/  ULDC UR4, c[0x0][0xac8] ;  /* 0x0002b20000047ab9 */ /* 0x000fe40000000800 */
[----:B------:R-:W-:Y:S02]  /*21450*/  ISETP.GE.AND P3, PT, R18, UR4, PT ;  /* 0x0000000412007c0c */ /* 0x000fe4000bf66270 */
[----:B------:R-:W-:Y:S02]  /*21460*/  ISETP.GE.AND P4, PT, R203, UR4, PT ;  /* 0x00000004cb007c0c */ /* 0x000fe4000bf86270 */
[----:B------:R-:W-:-:S09]  /*21470*/  ISETP.GE.AND P5, PT, R22, UR4, PT ;  /* 0x0000000416007c0c */ /* 0x000fd2000bfa6270 */
[-C--:B--2---:R-:W-:Y:S02]  /*21480*/  @!P3 LEA R2, P0, R18, R24.reuse, 0x1 ;  /* 0x000000181202b211 */ /* 0x084fe400078008ff */
[CC--:B-----5:R-:W-:Y:S02]  /*21490*/  @!P4 LEA R4, P1, R201.reuse, R24.reuse, 0x1 ;  /* 0x00000018c904c211 */ /* 0x0e0fe400078208ff */
[----:B------:R-:W-:Y:S02]  /*214a0*/  @!P5 LEA R6, P2, R22, R24, 0x1 ;  /* 0x000000181606d211 */ /* 0x000fe400078408ff */
[-C--:B----4-:R-:W-:Y:S02]  /*214b0*/  @!P3 LEA.HI.X R3, R18, R11.reuse, R19, 0x1, P0 ;  /* 0x0000000b1203b211 */ /* 0x090fe400000f0c13 */
        /* <DEDUP_REMOVED lines=11> */
.L_x_1828:
[----:B------:R-:W1:Y:S01]  /*21570*/  @P1 LDC R7, c[0x0][0xbec] ;  /* 0x0002fb00ff071b82 */ /* 0x000e620000000800 */
[----:B------:R-:W-:Y:S01]  /*21580*/  ULDC.64 UR4, c[0x0][0xb08] ;  /* 0x0002c20000047ab9 */ /* 0x000fe20000000a00 */
[----:B0-----:R-:W-:Y:S01]  /*21590*/  IMAD.MOV.U32 R12, RZ, RZ, R92 ;  /* 0x000000ffff0c7224 */ /* 0x001fe200078e005c */
[----:B------:R-:W-:Y:S01]  /*215a0*/  IADD3 R154, R225, 0xf0, RZ ;  /* 0x000000f0e19a7810 */ /* 0x000fe20007ffe0ff */
[----:B------:R-:W-:Y:S01]  /*215b0*/  IMAD R9, R9, UR4, RZ ;  /* 0x0000000409097c24 */ /* 0x000fe2000f8e02ff */
[C---:B------:R-:W-:Y:S01]  /*215c0*/  IADD3 R160, R225.reuse, 0xd8, RZ ;  /* 0x000000d8e1a07810 */ /* 0x040fe20007ffe0ff */
[C---:B------:R-:W-:Y:S01]  /*215d0*/  VIADD R158, R225.reuse, 0xe0 ;  /* 0x000000e0e19e7836 */ /* 0x040fe20000000000 */
[C---:B------:R-:W-:Y:S01]  /*215e0*/  IADD3 R166, R225.reuse, 0xc0, RZ ;  /* 0x000000c0e1a67810 */ /* 0x040fe20007ffe0ff */
[----:B------:R-:W0:Y:S01]  /*215f0*/  @P1 LDC R6, c[0x0][0xbf0] ;  /* 0x0002fc00ff061b82 */ /* 0x000e220000000800 */
[----:B------:R-:W-:Y:S01]  /*21600*/  IMAD R9, R0, UR5, R9 ;  /* 0x0000000500097c24 */ /* 0x000fe2000f8e0209 */
[C---:B------:R-:W-:Y:S01]  /*21610*/  IADD3 R172, R225.reuse, 0xa8, RZ ;  /* 0x000000a8e1ac7810 */ /* 0x040fe20007ffe0ff */
[C---:B------:R-:W-:Y:S01]  /*21620*/  VIADD R162, R225.reuse, 0xd0 ;  /* 0x000000d0e1a27836 */ /* 0x040fe20000000000 */
        /* <DEDUP_REMOVED lines=11> */
[----:B------:R-:W-:Y:S01]  /*216e0*/  VIADD R180, R225, 0x88 ;  /* 0x00000088e1b47836 */ /* 0x000fe20000000000 */
[----:B------:R-:W-:Y:S01]  /*216f0*/  BSSY B1, `(.L_x_1836) ;  /* 0x00000f6000017945 */ /* 0x000fe20003800000 */
[----:B-1----:R-:W-:Y:S01]  /*21700*/  @P1 IMAD.HI.U32 R7, R92, R7, RZ ;  /* 0x000000075c071227 */ /* 0x002fe200078e00ff */
[----:B------:R-:W-:-:S02]  /*21710*/  SHF.R.S32.HI R154, RZ, 0x1f, R154 ;  /* 0x0000001fff9a7819 */ /* 0x000fc4000001149a */
[----:B------:R-:W-:Y:S01]  /*21720*/  SHF.R.S32.HI R158, RZ, 0x1f, R158 ;  /* 0x0000001fff9e7819 */ /* 0x000fe2000001149e */
[C---:B------:R-:W-:Y:S01]  /*21730*/  VIADD R182, R225.reuse, 0x80 ;  /* 0x00000080e1b67836 */ /* 0x040fe20000000000 */
[----:B------:R-:W-:Y:S01]  /*21740*/  SHF.R.S32.HI R160, RZ, 0x1f, R160 ;  /* 0x0000001fffa07819 */ /* 0x000fe200000114a0 */
[----:B------:R-:W-:Y:S01]  /*21750*/  VIADD R186, R225, 0x70 ;  /* 0x00000070e1ba7836 */ /* 0x000fe20000000000 */
[----:B0-----:R-:W-:Y:S01]  /*21760*/  @P1 SHF.R.U32.HI R12, RZ, R6, R7 ;  /* 0x00000006ff0c1219 */ /* 0x001fe20000011607 */
[----:B------:R-:W-:Y:S01]  /*21770*/  IMAD.WIDE.U32 R6, R0, UR4, RZ ;  /* 0x0000000400067c25 */ /* 0x000fe2000f8e00ff */
[----:B------:R-:W-:Y:S01]  /*21780*/  ULDC.64 UR4, c[0x0][0xb38] ;  /* 0x0002ce0000047ab9 */ /* 0x000fe20000000a00 */
[----:B------:R-:W-:Y:S02]  /*21790*/  SHF.R.S32.HI R0, RZ, 0x1f, R10 ;  /* 0x0000001fff007819 */ /* 0x000fe4000001140a */
[----:B------:R-:W-:Y:S01]  /*217a0*/  IMAD.IADD R7, R7, 0x1, R9 ;  /* 0x0000000107077824 */ /* 0x000fe200078e0209 */
[----:B------:R-:W-:Y:S01]  /*217b0*/  SHF.R.S32.HI R9, RZ, 0x1f, R12 ;  /* 0x0000001fff097819 */ /* 0x000fe2000001140c */
[----:B------:R-:W-:Y:S01]  /*217c0*/  VIADD R188, R225, 0x68 ;  /* 0x00000068e1bc7836 */ /* 0x000fe20000000000 */
[----:B------:R-:W-:Y:S01]  /*217d0*/  SHF.R.S32.HI R162, RZ, 0x1f, R162 ;  /* 0x0000001fffa27819 */ /* 0x000fe200000114a2 */
[----:B------:R-:W-:Y:S01]  /*217e0*/  IMAD.WIDE.U32 R6, R226, UR4, R6 ;  /* 0x00000004e2067c25 */ /* 0x000fe2000f8e0006 */
[----:B------:R-:W-:-:S02]  /*217f0*/  SHF.R.S32.HI R164, RZ, 0x1f, R164 ;  /* 0x0000001fffa47819 */ /* 0x000fc400000114a4 */
[----:B------:R-:W-:Y:S01]  /*21800*/  SHF.R.S32.HI R166, RZ, 0x1f, R166 ;  /* 0x0000001fffa67819 */ /* 0x000fe200000114a6 */
[----:B------:R-:W-:Y:S01]  /*21810*/  IMAD R7, R226, UR5, R7 ;  /* 0x00000005e2077c24 */ /* 0x000fe2000f8e0207 */
[----:B------:R-:W-:Y:S01]  /*21820*/  ULDC.64 UR4, c[0x0][0xb40] ;  /* 0x0002d00000047ab9 */ /* 0x000fe20000000a00 */
[C---:B------:R-:W-:Y:S01]  /*21830*/  VIADD R192, R225.reuse, 0x58 ;  /* 0x00000058e1c07836 */ /* 0x040fe20000000000 */
[----:B------:R-:W-:Y:S01]  /*21840*/  SHF.R.S32.HI R168, RZ, 0x1f, R168 ;  /* 0x0000001fffa87819 */ /* 0x000fe200000114a8 */
[----:B------:R-:W-:Y:S01]  /*21850*/  IMAD R0, R0, UR4, RZ ;  /* 0x0000000400007c24 */ /* 0x000fe2000f8e02ff */
[----:B------:R-:W-:Y:S01]  /*21860*/  SHF.R.S32.HI R170, RZ, 0x1f, R170 ;  /* 0x0000001fffaa7819 */ /* 0x000fe200000114aa */
[C---:B------:R-:W-:Y:S01]  /*21870*/  IMAD.WIDE.U32 R6, R10.reuse, UR4, R6 ;  /* 0x000000040a067c25 */ /* 0x040fe2000f8e0006 */
[----:B------:R-:W-:Y:S02]  /*21880*/  SHF.R.S32.HI R172, RZ, 0x1f, R172 ;  /* 0x0000001fffac7819 */ /* 0x000fe400000114ac */
[----:B------:R-:W-:Y:S01]  /*21890*/  SHF.R.S32.HI R174, RZ, 0x1f, R174 ;  /* 0x0000001fffae7819 */ /* 0x000fe200000114ae */
[----:B------:R-:W-:Y:S01]  /*218a0*/  IMAD R0, R10, UR5, R0 ;  /* 0x000000050a007c24 */ /* 0x000fe2000f8e0200 */
[----:B------:R-:W-:Y:S01]  /*218b0*/  ULDC.64 UR4, c[0x0][0xb48] ;  /* 0x0002d20000047ab9 */ /* 0x000fe20000000a00 */
[----:B------:R-:W-:Y:S01]  /*218c0*/  VIADD R194, R225, 0x50 ;  /* 0x00000050e1c27836 */ /* 0x000fe20000000000 */
[----:B------:R-:W-:Y:S01]  /*218d0*/  SHF.R.S32.HI R176, RZ, 0x1f, R176 ;  /* 0x0000001fffb07819 */ /* 0x000fe200000114b0 */
[----:B------:R-:W-:Y:S01]  /*218e0*/  IMAD.IADD R7, R7, 0x1, R0 ;  /* 0x0000000107077824 */ /* 0x000fe200078e0200 */
[----:B------:R-:W-:Y:S01]  /*218f0*/  SHF.R.S32.HI R178, RZ, 0x1f, R178 ;  /* 0x0000001fffb27819 */ /* 0x000fe200000114b2 */
[----:B------:R-:W-:Y:S01]  /*21900*/  IMAD.MOV R0, RZ, RZ, -R12 ;  /* 0x000000ffff007224 */ /* 0x000fe200078e0a0c */
[----:B------:R-:W-:Y:S01]  /*21910*/  SHF.R.S32.HI R180, RZ, 0x1f, R180 ;  /* 0x0000001fffb47819 */ /* 0x000fe200000114b4 */
[----:B------:R-:W-:Y:S01]  /*21920*/  IMAD.WIDE.U32 R6, R157, UR4, R6 ;  /* 0x000000049d067c25 */ /* 0x000fe2000f8e0006 */
[----:B------:R-:W-:-:S02]  /*21930*/  SHF.R.S32.HI R182, RZ, 0x1f, R182 ;  /* 0x0000001fffb67819 */ /* 0x000fc400000114b6 */
[----:B------:R-:W-:Y:S01]  /*21940*/  SHF.R.S32.HI R184, RZ, 0x1f, R184 ;  /* 0x0000001fffb87819 */ /* 0x000fe200000114b8 */
[----:B------:R-:W-:Y:S01]  /*21950*/  IMAD R7, R157, UR5, R7 ;  /* 0x000000059d077c24 */ /* 0x000fe2000f8e0207 */
[----:B------:R-:W-:Y:S01]  /*21960*/  ULDC.64 UR4, c[0x0][0xb30] ;  /* 0x0002cc0000047ab9 */ /* 0x000fe20000000a00 */
[----:B------:R-:W-:Y:S01]  /*21970*/  IMAD R0, R156, R0, R92 ;  /* 0x000000009c007224 */ /* 0x000fe200078e025c */
        /* <DEDUP_REMOVED lines=10> */
[----:B------:R-:W-:Y:S01]  /*21a20*/  IMAD R10, R10, UR4, RZ ;  /* 0x000000040a0a7c24 */ /* 0x000fe2000f8e02ff */
[----:B------:R-:W-:Y:S01]  /*21a30*/  IADD3 R7, R7, R9, RZ ;  /* 0x0000000907077210 */ /* 0x000fe20007ffe0ff */
[----:B------:R-:W-:Y:S01]  /*21a40*/  VIADD R156, R225, 0xe8 ;  /* 0x000000e8e19c7836 */ /* 0x000fe20000000000 */
[----:B------:R-:W-:Y:S01]  /*21a50*/  SHF.R.S32.HI R92, RZ, 0x1f, R92 ;  /* 0x0000001fff5c7819 */ /* 0x000fe2000001145c */
[C---:B------:R-:W-:Y:S01]  /*21a60*/  IMAD R10, R0.reuse, UR5, R10 ;  /* 0x00000005000a7c24 */ /* 0x040fe2000f8e020a */
[----:B------:R-:W-:Y:S01]  /*21a70*/  SHF.R.S32.HI R194, RZ, 0x1f, R194 ;  /* 0x0000001fffc27819 */ /* 0x000fe200000114c2 */
[----:B------:R-:W-:Y:S01]  /*21a80*/  IMAD.WIDE.U32 R6, R0, UR4, R6 ;  /* 0x0000000400067c25 */ /* 0x000fe2000f8e0006 */
[----:B------:R-:W-:Y:S01]  /*21a90*/  ULDC.64 UR4, c[0x0][0xb00] ;  /* 0x0002c00000047ab9 */ /* 0x000fe20000000a00 */
[----:B------:R-:W-:-:S02]  /*21aa0*/  SHF.R.S32.HI R156, RZ, 0x1f, R156 ;  /* 0x0000001fff9c7819 */ /* 0x000fc4000001149c */
[----:B------:R-:W-:Y:S01]  /*21ab0*/  IMAD.IADD R9, R7, 0x1, R10 ;  /* 0x0000000107097824 */ /* 0x000fe200078e020a */
[C---:B------:R-:W-:Y:S01]  /*21ac0*/  LEA R0, P0, R6.reuse, UR4, 0x2 ;  /* 0x0000000406007c11 */ /* 0x040fe2000f8010ff */
[C---:B------:R-:W-:Y:S01]  /*21ad0*/  VIADD R198, R225.reuse, 0x40 ;  /* 0x00000040e1c67836 */ /* 0x040fe20000000000 */
[----:B------:R-:W-:Y:S01]  /*21ae0*/  SHF.R.S32.HI R196, RZ, 0x1f, R196 ;  /* 0x0000001fffc47819 */ /* 0x000fe200000114c4 */
[----:B------:R-:W-:Y:S01]  /*21af0*/  VIADD R206, R225, 0x38 ;  /* 0x00000038e1ce7836 */ /* 0x000fe20000000000 */
[----:B------:R-:W-:Y:S01]  /*21b00*/  LEA.HI.X R9, R6, UR5, R9, 0x2, P0 ;  /* 0x0000000506097c11 */ /* 0x000fe200080f1409 */
[----:B------:R-:W-:Y:S01]  /*21b10*/  VIADD R6, R17, 0x30820 ;  /* 0x0003082011067836 */ /* 0x000fe20000000000 */
[----:B------:R-:W-:Y:S01]  /*21b20*/  ISETP.GE.AND P0, PT, R20, R8, PT ;  /* 0x000000081400720c */ /* 0x000fe20003f06270 */
[C---:B------:R-:W-:Y:S01]  /*21b30*/  VIADD R210, R225.reuse, 0x28 ;  /* 0x00000028e1d27836 */ /* 0x040fe20000000000 */
[----:B------:R0:W1:Y:S01]  /*21b40*/  SHFL.IDX PT, R20, R0, RZ, 0x1c1f ;  /* 0x001c1fff00147589 */ /* 0x00006200000e0000 */
[C---:B------:R-:W-:Y:S01]  /*21b50*/  VIADD R212, R225.reuse, 0x20 ;  /* 0x00000020e1d47836 */ /* 0x040fe20000000000 */
[----:B------:R-:W-:Y:S01]  /*21b60*/  PRMT R6, RZ, 0x654, R6 ;  /* 0x00000654ff067816 */ /* 0x000fe20000000006 */
[C---:B------:R-:W-:Y:S01]  /*21b70*/  VIADD R216, R225.reuse, 0x10 ;  /* 0x00000010e1d87836 */ /* 0x040fe20000000000 */
[----:B------:R0:W2:Y:S01]  /*21b80*/  SHFL.IDX PT, R10, R9, RZ, 0x1c1f ;  /* 0x001c1fff090a7589 */ /* 0x0000a200000e0000 */
[C---:B------:R-:W-:Y:S01]  /*21b90*/  VIADD R219, R225.reuse, 0x8 ;  /* 0x00000008e1db7836 */ /* 0x040fe20000000000 */
[----:B------:R0:W-:Y:S01]  /*21ba0*/  SYNCS.ARRIVE.TRANS64.RED.A1T0 RZ, [R6+URZ], RZ ;  /* 0x000000ff06ff79a7 */ /* 0x0001e2000810043f */
        /* <DEDUP_REMOVED lines=18> */
[----:B------:R-:W-:-:S02]  /*21cd0*/  VIADD R169, R225, 0xb0 ;  /* 0x000000b0e1a97836 */ /* 0x000fc40000000000 */
[C---:B------:R-:W-:Y:S02]  /*21ce0*/  VIADD R171, R225.reuse, 0xa8 ;  /* 0x000000a8e1ab7836 */ /* 0x040fe40000000000 */
[C---:B------:R-:W-:Y:S02]  /*21cf0*/  VIADD R173, R225.reuse, 0xa0 ;  /* 0x000000a0e1ad7836 */ /* 0x040fe40000000000 */
[C---:B------:R-:W-:Y:S02]  /*21d00*/  VIADD R175, R225.reuse, 0x98 ;  /* 0x00000098e1af7836 */ /* 0x040fe40000000000 */
[C---:B------:R-:W-:Y:S02]  /*21d10*/  VIADD R177, R225.reuse, 0x90 ;  /* 0x00000090e1b17836 */ /* 0x040fe40000000000 */
[C---:B------:R-:W-:Y:S02]  /*21d20*/  VIADD R179, R225.reuse, 0x88 ;  /* 0x00000088e1b37836 */ /* 0x040fe40000000000 */
        /* <DEDUP_REMOVED lines=15> */
[----:B------:R-:W-:Y:S01]  /*21e20*/  VIADD R217, R225, 0x8 ;  /* 0x00000008e1d97836 */ /* 0x000fe20000000000 */
[----:B012---:R-:W-:Y:S06]  /*21e30*/  @P0 BRA `(.L_x_1837) ;  /* 0x0000000800040947 */ /* 0x007fec0003800000 */
[----:B------:R-:W-:Y:S02]  /*21e40*/  ULDC UR4, c[0x0][0xac8] ;  /* 0x0002b20000047ab9 */ /* 0x000fe40000000800 */
[----:B------:R-:W-:Y:S02]  /*21e50*/  ISETP.GE.AND P0, PT, R225, UR4, PT ;  /* 0x00000004e1007c0c */ /* 0x000fe4000bf06270 */
[----:B------:R-:W-:Y:S02]  /*21e60*/  ISETP.GE.AND P5, PT, R191, UR4, PT ;  /* 0x00000004bf007c0c */ /* 0x000fe4000bfa6270 */
[----:B------:R-:W-:Y:S02]  /*21e70*/  ISETP.GE.AND P4, PT, R189, UR4, PT ;  /* 0x00000004bd007c0c */ /* 0x000fe4000bf86270 */
[----:B------:R-:W-:-:S07]  /*21e80*/  ISETP.GE.AND P3, PT, R187, UR4, PT ;  /* 0x00000004bb007c0c */ /* 0x000fce000bf66270 */
[----:B------:R-:W-:-:S04]  /*21e90*/  @!P0 LEA R6, P1, R225, R20, 0x2 ;  /* 0x00000014e1068211 */ /* 0x000fc800078210ff */
[----:B------:R-:W-:-:S05]  /*21ea0*/  @!P0 LEA.HI.X R7, R225, R10, R220, 0x2, P1 ;  /* 0x0000000ae1078211 */ /* 0x000fca00008f14dc */
        /* <DEDUP_REMOVED lines=55> */
[----:B------:R-:W-:Y:S02]  /*22220*/  @!P0 LEA.HI.X R7, R185, R10, R186, 0x2, P4 ;  /* 0x0000000ab9078211 */ /* 0x000fe400020f14ba */
[----:B------:R-:W-:Y:S02]  /*22230*/  ISETP.GE.AND P4, PT, R177, UR4, PT ;  /* 0x00000004b1007c0c */ /* 0x000fe4000bf86270 */
[-C--:B-1----:R-:W-:Y:S01]  /*22240*/  @!P1 LEA R12, P5, R183, R20.reuse, 0x2 ;  /* 0x00000014b70c9211 */ /* 0x082fe200078a10ff */
[----:B------:R0:W-:Y:S01]  /*22250*/  @!P0 ST.E.64 desc[UR60][R6.64], R80 ;  /* 0x0000005006008985 */ /* 0x0001e2000c101b3c */
[----:B--2---:R-:W-:Y:S02]  /*22260*/  @!P2 LEA R14, P6, R181, R20, 0x2 ;  /* 0x00000014b50ea211 */ /* 0x004fe400078c10ff */
        /* <DEDUP_REMOVED lines=12> */
[----:B------:R-:W-:Y:S02]  /*22330*/  ISETP.GE.AND P0, PT, R169, UR4, PT ;  /* 0x00000004a9007c0c */ /* 0x000fe4000bf06270 */
[----:B--2---:R-:W-:Y:S01]  /*22340*/  @!P5 LEA R14, P6, R175, R20, 0x2 ;  /* 0x00000014af0ed211 */ /* 0x004fe200078c10ff */
[----:B------:R1:W-:Y:S01]  /*22350*/  @!P4 ST.E.64 desc[UR60][R12.64], R96 ;  /* 0x000000600c00c985 */ /* 0x0003e2000c101b3c */
[----:B------:R-:W-:Y:S02]  /*22360*/  ISETP.GE.AND P4, PT, R165, UR4, PT ;  /* 0x00000004a5007c0c */ /* 0x000fe4000bf86270 */
[----:B------:R-:W-:Y:S02]  /*22370*/  @!P5 LEA.HI.X R15, R175, R10, R176, 0x2, P6 ;  /* 0x0000000aaf0fd211 */ /* 0x000fe400030f14b0 */
[----:B0-----:R-:W-:-:S03]  /*22380*/  @!P2 LEA R2, P6, R173, R20, 0x2 ;  /* 0x00000014ad02a211 */ /* 0x001fc600078c10ff */
[----:B------:R-:W-:Y:S01]  /*22390*/  @!P5 ST.E.64 desc[UR60][R14.64], R100 ;  /* 0x000000640e00d985 */ /* 0x000fe2000c101b3c */
[----:B------:R-:W-:Y:S02]  /*223a0*/  @!P1 LEA R6, P3, R171, R20, 0x2 ;  /* 0x00000014ab069211 */ /* 0x000fe400078610ff */
[----:B------:R-:W-:Y:S02]  /*223b0*/  ISETP.GE.AND P5, PT, R167, UR4, PT ;  /* 0x00000004a7007c0c */ /* 0x000fe4000bfa6270 */
[----:B------:R-:W-:Y:S02]  /*223c0*/  @!P2 LEA.HI.X R3, R173, R10, R174, 0x2, P6 ;  /* 0x0000000aad03a211 */ /* 0x000fe400030f14ae */
[----:B-1----:R-:W-:Y:S02]  /*223d0*/  @!P0 LEA R12, P6, R169, R20, 0x2 ;  /* 0x00000014a90c8211 */ /* 0x002fe400078c10ff */
        /* <DEDUP_REMOVED lines=8> */
[----:B-1----:R-:W-:-:S02]  /*22460*/  @!P4 LEA R6, P2, R165, R20, 0x2 ;  /* 0x00000014a506c211 */ /* 0x002fc400078410ff */
[----:B------:R-:W-:Y:S02]  /*22470*/  @!P5 LEA.HI.X R3, R167, R10, R168, 0x2, P1 ;  /* 0x0000000aa703d211 */ /* 0x000fe400008f14a8 */
[----:B--2---:R-:W-:Y:S02]  /*22480*/  @!P3 LEA R12, P6, R163, R20, 0x2 ;  /* 0x00000014a30cb211 */ /* 0x004fe400078c10ff */
        /* <DEDUP_REMOVED lines=10> */
[----:B------:R-:W-:Y:S02]  /*22530*/  @!P0 LEA.HI.X R3, R161, R10, R162, 0x2, P5 ;  /* 0x0000000aa1038211 */ /* 0x000fe400028f14a2 */
[----:B------:R-:W-:Y:S02]  /*22540*/  ISETP.GE.AND P5, PT, R24, UR4, PT ;  /* 0x0000000418007c0c */ /* 0x000fe4000bfa6270 */
[C---:B-1----:R-:W-:Y:S01]  /*22550*/  @!P1 LEA R6, P6, R159.reuse, R20, 0x2 ;  /* 0x000000149f069211 */ /* 0x042fe200078c10ff */
[----:B------:R0:W-:Y:S03]  /*22560*/  @!P0 ST.E.64 desc[UR60][R2.64], R128 ;  /* 0x0000008002008985 */ /* 0x0001e6000c101b3c */
[----:B------:R-:W-:Y:S02]  /*22570*/  @!P1 LEA.HI.X R7, R159, R10, R160, 0x2, P6 ;  /* 0x0000000a9f079211 */ /* 0x000fe400030f14a0 */
[----:B--2---:R-:W-:-:S03]  /*22580*/  @!P3 LEA R12, P6, R155, R20, 0x2 ;  /* 0x000000149b0cb211 */ /* 0x004fc600078c10ff */
[----:B------:R1:W-:Y:S01]  /*22590*/  @!P1 ST.E.64 desc[UR60][R6.64], R132 ;  /* 0x0000008406009985 */ /* 0x0003e2000c101b3c */
[----:B------:R-:W-:Y:S02]  /*225a0*/  @!P3 LEA.HI.X R13, R155, R10, R156, 0x2, P6 ;  /* 0x0000000a9b0db211 */ /* 0x000fe400030f149c */
[----:B0-----:R-:W-:-:S04]  /*225b0*/  @!P4 LEA R2, P0, R157, R20, 0x2 ;  /* 0x000000149d02c211 */ /* 0x001fc800078010ff */
[----:B------:R-:W-:Y:S02]  /*225c0*/  @!P4 LEA.HI.X R3, R157, R10, R158, 0x2, P0 ;  /* 0x0000000a9d03c211 */ /* 0x000fe400000f149e */
[----:B-1----:R-:W-:-:S03]  /*225d0*/  @!P2 LEA R6, P1, R93, R20, 0x2 ;  /* 0x000000145d06a211 */ /* 0x002fc600078210ff */
[----:B------:R0:W-:Y:S01]  /*225e0*/  @!P4 ST.E.64 desc[UR60][R2.64], R136 ;  /* 0x000000880200c985 */ /* 0x0001e2000c101b3c */
[C---:B------:R-:W-:Y:S02]  /*225f0*/  @!P5 LEA R20, P0, R24.reuse, R20, 0x2 ;  /* 0x000000141814d211 */ /* 0x040fe400078010ff */
[-C--:B------:R-:W-:Y:S01]  /*22600*/  @!P2 LEA.HI.X R7, R93, R10.reuse, R154, 0x2, P1 ;  /* 0x0000000a5d07a211 */ /* 0x080fe200008f149a */
[----:B------:R0:W-:Y:S01]  /*22610*/  @!P3 ST.E.64 desc[UR60][R12.64], R140 ;  /* 0x0000008c0c00b985 */ /* 0x0001e2000c101b3c */
[----:B------:R-:W-:-:S03]  /*22620*/  @!P5 LEA.HI.X R21, R24, R10, R92, 0x2, P0 ;  /* 0x0000000a1815d211 */ /* 0x000fc600000f145c */
[----:B------:R0:W-:Y:S04]  /*22630*/  @!P2 ST.E.64 desc[UR60][R6.64], R144 ;  /* 0x000000900600a985 */ /* 0x0001e8000c101b3c */
[----:B------:R0:W-:Y:S02]  /*22640*/  @!P5 ST.E.64 desc[UR60][R20.64], R148 ;  /* 0x000000941400d985 */ /* 0x0001e4000c101b3c */
.L_x_1837:
[----:B------:R-:W-:Y:S05]  /*22650*/  BSYNC B1 ;  /* 0x0000000000017941 */ /* 0x000fea0003800000 */
.L_x_1836:
[----:B------:R-:W-:Y:S01]  /*22660*/  ISETP.GE.AND P0, PT, R11, R8, PT ;  /* 0x000000080b00720c */ /* 0x000fe20003f06270 */
[----:B------:R-:W1:Y:S04]  /*22670*/  SHFL.IDX PT, R9, R9, 0x1, 0x1c1f ;  /* 0x003c1f0009097f89 */ /* 0x000e6800000e0000 */
[----:B------:R-:W2:Y:S08]  /*22680*/  SHFL.IDX PT, R0, R0, 0x1, 0x1c1f ;  /* 0x003c1f0000007f89 */ /* 0x000eb000000e0000 */
[----:B------:R-:W-:Y:S05]  /*22690*/  @P0 BRA `(.L_x_1835) ;  /* 0x0000001400940947 */ /* 0x000fea0003800000 */
[----:B------:R-:W-:Y:S02]  /*226a0*/  ULDC UR4, c[0x0][0xac8] ;  /* 0x0002b20000047ab9 */ /* 0x000fe40000000800 */
[----:B------:R-:W-:Y:S02]  /*226b0*/  ISETP.GE.AND P4, PT, R225, UR4, PT ;  /* 0x00000004e1007c0c */ /* 0x000fe4000bf86270 */
[----:B------:R-:W-:Y:S02]  /*226c0*/  ISETP.GE.AND P2, PT, R217, UR4, PT ;  /* 0x00000004d9007c0c */ /* 0x000fe4000bf46270 */
[----:B------:R-:W-:Y:S02]  /*226d0*/  ISETP.GE.AND P1, PT, R215, UR4, PT ;  /* 0x00000004d7007c0c */ /* 0x000fe4000bf26270 */
[----:B------:R-:W-:-:S07]  /*226e0*/  ISETP.GE.AND P0, PT, R213, UR4, PT ;  /* 0x00000004d5007c0c */ /* 0x000fce000bf06270 */
[----:B0-2---:R-:W-:-:S04]  /*226f0*/  @!P4 LEA R2, P3, R225, R0, 0x2 ;  /* 0x00000000e102c211 */ /* 0x005fc800078610ff */
[----:B-1----:R-:W-:Y:S02]  /*22700*/  @!P4 LEA.HI.X R3, R225, R9, R220, 0x2, P3 ;  /* 0x00000009e103c211 */ /* 0x002fe400018f14dc */
[----:B------:R-:W-:-:S03]  /*22710*/  ISETP.GE.AND P3, PT, R211, UR4, PT ;  /* 0x00000004d3007c0c */ /* 0x000fc6000bf66270 */
[----:B------:R0:W-:Y:S01]  /*22720*/  @!P4 ST.E.64 desc[UR60][R2.64], R4 ;  /* 0x000000040200c985 */ /* 0x0001e2000c101b3c */
[----:B------:R-:W-:Y:S02]  /*22730*/  ISETP.GE.AND P4, PT, R209, UR4, PT ;  /* 0x00000004d1007c0c */ /* 0x000fe4000bf86270 */
[-C--:B0-----:R-:W-:Y:S02]  /*22740*/  @!P2 LEA R2, P6, R217, R0.reuse, 0x2 ;  /* 0x00000000d902a211 */ /* 0x081fe400078c10ff */
[-C--:B------:R-:W-:Y:S02]  /*22750*/  @!P1 LEA R4, P5, R215, R0.reuse, 0x2 ;  /* 0x00000000d7049211 */ /* 0x080fe400078a10ff */
[-C--:B------:R-:W-:Y:S02]  /*22760*/  @!P2 LEA.HI.X R3, R217, R9.reuse, R219, 0x2, P6 ;  /* 0x00000009d903a211 */ /* 0x080fe400030f14db */
[----:B------:R-:W-:Y:S02]  /*22770*/  @!P0 LEA R6, P6, R213, R0, 0x2 ;  /* 0x00000000d5068211 */ /* 0x000fe400078c10ff */
        /* <DEDUP_REMOVED lines=9> */
[-C--:B------:R-:W-:Y:S02]  /*22810*/  @!P3 LEA.HI.X R3, R211, R9.reuse, R212, 0x2, P1 ;  /* 0x00000009d303b211 */ /* 0x080fe400008f14d4 */
[----:B------:R-:W-:Y:S02]  /*22820*/  ISETP.GE.AND P1, PT, R197, UR4, PT ;  /* 0x00000004c5007c0c */ /* 0x000fe4000bf26270 */
[----:B------:R-:W-:Y:S01]  /*22830*/  @!P4 LEA.HI.X R5, R209, R9, R210, 0x2, P2 ;  /* 0x00000009d105c211 */ /* 0x000fe200010f14d2 */
[----:B------:R0:W-:Y:S01]  /*22840*/  @!P3 ST.E.64 desc[UR60][R2.64], R42 ;  /* 0x0000002a0200b985 */ /* 0x0001e2000c101b3c */
[----:B------:R-:W-:Y:S02]  /*22850*/  ISETP.GE.AND P2, PT, R195, UR4, PT ;  /* 0x00000004c3007c0c */ /* 0x000fe4000bf46270 */
[----:B--2---:R-:W-:Y:S01]  /*22860*/  @!P5 LEA R6, P6, R207, R0, 0x2 ;  /* 0x00000000cf06d211 */ /* 0x004fe200078c10ff */
[----:B------:R1:W-:Y:S01]  /*22870*/  @!P4 ST.E.64 desc[UR60][R4.64], R46 ;  /* 0x0000002e0400c985 */ /* 0x0003e2000c101b3c */
[----:B------:R-:W-:-:S02]  /*22880*/  ISETP.GE.AND P3, PT, R193, UR4, PT ;  /* 0x00000004c1007c0c */ /* 0x000fc4000bf66270 */
[----:B------:R-:W-:Y:S02]  /*22890*/  @!P5 LEA.HI.X R7, R207, R9, R208, 0x2, P6 ;  /* 0x00000009cf07d211 */ /* 0x000fe400030f14d0 */
[----:B------:R-:W-:-:S03]  /*228a0*/  ISETP.GE.AND P4, PT, R191, UR4, PT ;  /* 0x00000004bf007c0c */ /* 0x000fc6000bf86270 */
[----:B------:R2:W-:Y:S01]  /*228b0*/  @!P5 ST.E.64 desc[UR60][R6.64], R50 ;  /* 0x000000320600d985 */ /* 0x0005e2000c101b3c */
[-C--:B0-----:R-:W-:Y:S02]  /*228c0*/  @!P0 LEA R2, P6, R199, R0.reuse, 0x2 ;  /* 0x00000000c7028211 */ /* 0x081fe400078c10ff */
[-C--:B-1----:R-:W-:Y:S02]  /*228d0*/  @!P1 LEA R4, P5, R197, R0.reuse, 0x2 ;  /* 0x00000000c5049211 */ /* 0x082fe400078a10ff */
[-C--:B------:R-:W-:Y:S02]  /*228e0*/  @!P0 LEA.HI.X R3, R199, R9.reuse, R206, 0x2, P6 ;  /* 0x00000009c7038211 */ /* 0x080fe400030f14ce */
[----:B------:R-:W-:Y:S02]  /*228f0*/  @!P1 LEA.HI.X R5, R197, R9, R198, 0x2, P5 ;  /* 0x00000009c5059211 */ /* 0x000fe400028f14c6 */
[----:B------:R-:W-:Y:S01]  /*22900*/  ISETP.GE.AND P5, PT, R189, UR4, PT ;  /* 0x00000004bd007c0c */ /* 0x000fe2000bfa6270 */
[----:B------:R0:W-:Y:S01]  /*22910*/  @!P0 ST.E.64 desc[UR60][R2.64], R54 ;  /* 0x0000003602008985 */ /* 0x0001e2000c101b3c */
[----:B--2---:R-:W-:-:S02]  /*22920*/  @!P2 LEA R6, P6, R195, R0, 0x2 ;  /* 0x00000000c306a211 */ /* 0x004fc400078c10ff */
[----:B------:R-:W-:Y:S01]  /*22930*/  ISETP.GE.AND P0, PT, R187, UR4, PT ;  /* 0x00000004bb007c0c */ /* 0x000fe2000bf06270 */
[----:B------:R1:W-:Y:S01]  /*22940*/  @!P1 ST.E.64 desc[UR60][R4.64], R58 ;  /* 0x0000003a04009985 */ /* 0x0003e2000c101b3c */
        /* <DEDUP_REMOVED lines=9> */
[----:B--2---:R-:W-:-:S03]  /*229e0*/  @!P5 LEA R6, P6, R189, R0, 0x2 ;  /* 0x00000000bd06d211 */ /* 0x004fc600078c10ff */
[----:B------:R1:W-:Y:S01]  /*229f0*/  @!P4 ST.E.64 desc[UR60][R4.64], R70 ;  /* 0x000000460400c985 */ /* 0x0003e2000c101b3c */
[----:B------:R-:W-:-:S05]  /*22a00*/  @!P5 LEA.HI.X R7, R189, R9, R190, 0x2, P6 ;  /* 0x00000009bd07d211 */ /* 0x000fca00030f14be */
[----:B------:R2:W-:Y:S01]  /*22a10*/  @!P5 ST.E.64 desc[UR60][R6.64], R74 ;  /* 0x0000004a0600d985 */ /* 0x0005e2000c101b3c */
[----:B------:R-:W-:Y:S02]  /*22a20*/  ISETP.GE.AND P5, PT, R181, UR4, PT ;  /* 0x00000004b5007c0c */ /* 0x000fe4000bfa6270 */
[----:B0-----:R-:W-:-:S04]  /*22a30*/  @!P0 LEA R2, P4, R187, R0, 0x2 ;  /* 0x00000000bb028211 */ /* 0x001fc800078810ff */
[-C--:B------:R-:W-:Y:S02]  /*22a40*/  @!P0 LEA.HI.X R3, R187, R9.reuse, R188, 0x2, P4 ;  /* 0x00000009bb038211 */ /* 0x080fe400020f14bc */
        /* <DEDUP_REMOVED lines=16> */
[-C--:B------:R-:W-:Y:S02]  /*22b50*/  @!P4 LEA.HI.X R5, R179, R9.reuse, R180, 0x2, P0 ;  /* 0x00000009b305c211 */ /* 0x080fe400000f14b4 */
[----:B------:R-:W-:Y:S02]  /*22b60*/  ISETP.GE.AND P0, PT, R171, UR4, PT ;  /* 0x00000004ab007c0c */ /* 0x000fe4000bf06270 */
[----:B--2---:R-:W-:Y:S01]  /*22b70*/  @!P3 LEA R6, P6, R177, R0, 0x2 ;  /* 0x00000000b106b211 */ /* 0x004fe200078c10ff */
[----:B------:R1:W-:Y:S01]  /*22b80*/  @!P4 ST.E.64 desc[UR60][R4.64], R94 ;  /* 0x0000005e0400c985 */ /* 0x0003e2000c101b3c */
[----:B------:R-:W-:Y:S02]  /*22b90*/  ISETP.GE.AND P4, PT, R167, UR4, PT ;  /* 0x00000004a7007c0c */ /* 0x000fe4000bf86270 */
[----:B------:R-:W-:-:S02]  /*22ba0*/  @!P3 LEA.HI.X R7, R177, R9, R178, 0x2, P6 ;  /* 0x00000009b107b211 */ /* 0x000fc400030f14b2 */
[----:B0-----:R-:W-:-:S03]  /*22bb0*/  @!P2 LEA R2, P6, R175, R0, 0x2 ;  /* 0x00000000af02a211 */ /* 0x001fc600078c10ff */
[----:B------:R0:W-:Y:S01]  /*22bc0*/  @!P3 ST.E.64 desc[UR60][R6.64], R98 ;  /* 0x000000620600b985 */ /* 0x0001e2000c101b3c */
[----:B------:R-:W-:Y:S02]  /*22bd0*/  @!P2 LEA.HI.X R3, R175, R9, R176, 0x2, P6 ;  /* 0x00000009af03a211 */ /* 0x000fe400030f14b0 */
[----:B-1----:R-:W-:-:S03]  /*22be0*/  @!P1 LEA R4, P3, R173, R0, 0x2 ;  /* 0x00000000ad049211 */ /* 0x002fc600078610ff */
[----:B------:R1:W-:Y:S01]  /*22bf0*/  @!P2 ST.E.64 desc[UR60][R2.64], R102 ;  /* 0x000000660200a985 */ /* 0x0003e2000c101b3c */
[-C--:B------:R-:W-:Y:S02]  /*22c00*/  @!P1 LEA.HI.X R5, R173, R9.reuse, R174, 0x2, P3 ;  /* 0x00000009ad059211 */ /* 0x080fe400018f14ae */
[----:B------:R-:W-:Y:S02]  /*22c10*/  ISETP.GE.AND P3, PT, R165, UR4, PT ;  /* 0x00000004a5007c0c */ /* 0x000fe4000bf66270 */
[CC--:B0-----:R-:W-:Y:S01]  /*22c20*/  @!P0 LEA R6, P6, R171.reuse, R0.reuse, 0x2 ;  /* 0x00000000ab068211 */ /* 0x0c1fe200078c10ff */
[----:B------:R0:W-:Y:S03]  /*22c30*/  @!P1 ST.E.64 desc[UR60][R4.64], R106 ;  /* 0x0000006a04009985 */ /* 0x0001e6000c101b3c */
[----:B------:R-:W-:Y:S02]  /*22c40*/  @!P0 LEA.HI.X R7, R171, R9, R172, 0x2, P6 ;  /* 0x00000009ab078211 */ /* 0x000fe400030f14ac */
[----:B-1----:R-:W-:-:S03]  /*22c50*/  @!P5 LEA R2, P1, R169, R0, 0x2 ;  /* 0x00000000a902d211 */ /* 0x002fc600078210ff */
        /* <DEDUP_REMOVED lines=8> */
[-C--:B-1----:R-:W-:Y:S01]  /*22ce0*/  @!P3 LEA R6, P6, R165, R0.reuse, 0x2 ;  /* 0x00000000a506b211 */ /* 0x082fe200078c10ff */
[----:B------:R1:W-:Y:S01]  /*22cf0*/  @!P4 ST.E.64 desc[UR60][R4.64], R118 ;  /* 0x000000760400c985 */ /* 0x0003e2000c101b3c */
[----:B------:R-:W-:Y:S02]  /*22d00*/  ISETP.GE.AND P4, PT, R159, UR4, PT ;  /* 0x000000049f007c0c */ /* 0x000fe4000bf86270 */
[----:B------:R-:W-:Y:S02]  /*22d10*/  @!P3 LEA.HI.X R7, R165, R9, R166, 0x2, P6 ;  /* 0x00000009a507b211 */ /* 0x000fe400030f14a6 */
[----:B0-----:R-:W-:-:S03]  /*22d20*/  @!P1 LEA R2, P6, R161, R0, 0x2 ;  /* 0x00000000a1029211 */ /* 0x001fc600078c10ff */
[----:B------:R0:W-:Y:S01]  /*22d30*/  @!P3 ST.E.64 desc[UR60][R6.64], R122 ;  /* 0x0000007a0600b985 */ /* 0x0001e2000c101b3c */
[----:B------:R-:W-:Y:S02]  /*22d40*/  ISETP.GE.AND P3, PT, R157, UR4, PT ;  /* 0x000000049d007c0c */ /* 0x000fe4000bf66270 */
[----:B------:R-:W-:Y:S02]  /*22d50*/  @!P1 LEA.HI.X R3, R161, R9, R162, 0x2, P6 ;  /* 0x00000009a1039211 */ /* 0x000fe400030f14a2 */
[----:B-1----:R-:W-:-:S04]  /*22d60*/  @!P0 LEA R4, P5, R163, R0, 0x2 ;  /* 0x00000000a3048211 */ /* 0x002fc800078a10ff */
[----:B------:R-:W-:Y:S02]  /*22d70*/  @!P0 LEA.HI.X R5, R163, R9, R164, 0x2, P5 ;  /* 0x00000009a3058211 */ /* 0x000fe400028f14a4 */
[----:B------:R-:W-:-:S03]  /*22d80*/  ISETP.GE.AND P5, PT, R93, UR4, PT ;  /* 0x000000045d007c0c */ /* 0x000fc6000bfa6270 */
[----:B------:R1:W-:Y:S04]  /*22d90*/  @!P0 ST.E.64 desc[UR60][R4.64], R126 ;  /* 0x0000007e04008985 */ /* 0x0003e8000c101b3c */
[----:B------:R2:W-:Y:S01]  /*22da0*/  @!P1 ST.E.64 desc[UR60][R2.64], R130 ;  /* 0x0000008202009985 */ /* 0x0005e2000c101b3c */
[----:B0-----:R-:W-:-:S04]  /*22db0*/  @!P2 LEA R6, P1, R155, R0, 0x2 ;  /* 0x000000009b06a211 */ /* 0x001fc800078210ff */
[-C--:B------:R-:W-:Y:S02]  /*22dc0*/  @!P2 LEA.HI.X R7, R155, R9.reuse, R156, 0x2, P1 ;  /* 0x000000099b07a211 */ /* 0x080fe400008f149c */
[-C--:B-1----:R-:W-:Y:S02]  /*22dd0*/  @!P4 LEA R4, P0, R159, R0.reuse, 0x2 ;  /* 0x000000009f04c211 */ /* 0x082fe400078010ff */
[-C--:B--2---:R-:W-:Y:S02]  /*22de0*/  @!P3 LEA R2, P6, R157, R0.reuse, 0x2 ;  /* 0x000000009d02b211 */ /* 0x084fe400078c10ff */
[-C--:B------:R-:W-:Y:S02]  /*22df0*/  @!P4 LEA.HI.X R5, R159, R9.reuse, R160, 0x2, P0 ;  /* 0x000000099f05c211 */ /* 0x080fe400000f14a0 */
[----:B------:R-:W-:Y:S02]  /*22e00*/  @!P5 LEA R10, P0, R93, R0, 0x2 ;  /* 0x000000005d0ad211 */ /* 0x000fe400078010ff */
[-C--:B------:R-:W-:Y:S01]  /*22e10*/  @!P3 LEA.HI.X R3, R157, R9.reuse, R158, 0x2, P6 ;  /* 0x000000099d03b211 */ /* 0x080fe200030f149e */
[----:B------:R0:W-:Y:S01]  /*22e20*/  @!P4 ST.E.64 desc[UR60][R4.64], R134 ;  /* 0x000000860400c985 */ /* 0x0001e2000c101b3c */
[----:B------:R-:W-:-:S02]  /*22e30*/  @!P5 LEA.HI.X R11, R93, R9, R154, 0x2, P0 ;  /* 0x000000095d0bd211 */ /* 0x000fc400000f149a */
[----:B------:R-:W-:Y:S01]  /*22e40*/  ISETP.GE.AND P0, PT, R24, UR4, PT ;  /* 0x0000000418007c0c */ /* 0x000fe2000bf06270 */
[----:B------:R0:W-:Y:S04]  /*22e50*/  @!P3 ST.E.64 desc[UR60][R2.64], R138 ;  /* 0x0000008a0200b985 */ /* 0x0001e8000c101b3c */
[----:B------:R0:W-:Y:S04]  /*22e60*/  @!P2 ST.E.64 desc[UR60][R6.64], R142 ;  /* 0x0000008e0600a985 */ /* 0x0001e8000c101b3c */
[----:B------:R0:W-:Y:S04]  /*22e70*/  @!P5 ST.E.64 desc[UR60][R10.64], R146 ;  /* 0x000000920a00d985 */ /* 0x0001e8000c101b3c */
[----:B------:R-:W-:Y:S05]  /*22e80*/  @P0 BRA `(.L_x_1835) ;  /* 0x0000000c00980947 */ /* 0x000fea0003800000 */
[----:B0-----:R-:W-:-:S04]  /*22e90*/  LEA R2, P0, R24, R0, 0x2 ;  /* 0x0000000018027211 */ /* 0x001fc800078010ff */
[----:B------:R-:W-:-:S05]  /*22ea0*/  LEA.HI.X R3, R24, R9, R92, 0x2, P0 ;  /* 0x0000000918037211 */ /* 0x000fca00000f145c */
[----:B------:R0:W-:Y:S01]  /*22eb0*/  ST.E.64 desc[UR60][R2.64], R150 ;  /* 0x0000009602007985 */ /* 0x0001e2000c101b3c */
[----:B------:R-:W-:Y:S05]  /*22ec0*/  BRA `(.L_x_1835) ;  /* 0x0000000c00887947 */ /* 0x000fea0003800000 */
.L_x_1826:
[----:B------:R-:W3:Y:S01]  /*22ed0*/  LDL R8, [R1+0x88] ;  /* 0x0000880001087983 */ /* 0x000ee20000100800 */
[----:B------:R-:W-:Y:S01]  /*22ee0*/  ULDC.64 UR4, c[0x0][0xc08] ;  /* 0x0003020000047ab9 */ /* 0x000fe20000000a00 */
[----:B------:R-:W3:Y:S01]  /*22ef0*/  LDC.64 R2, c[0x0][0xc00] ;  /* 0x00030000ff027b82 */ /* 0x000ee20000000a00 */
[----:B------:R-:W-:Y:S01]  /*22f00*/  ISETP.NE.U32.AND P0, PT, RZ, UR4, PT ;  /* 0x00000004ff007c0c */ /* 0x000fe2000bf05070 */
[----:B------:R-:W4:Y:S01]  /*22f10*/  LDL R7, [R1+0x84] ;  /* 0x0000840001077983 */ /* 0x000f220000100800 */
[----:B------:R-:W-:Y:S02]  /*22f20*/  IMAD.MOV.U32 R15, RZ, RZ, RZ ;  /* 0x000000ffff0f7224 */ /* 0x000fe400078e00ff */
[----:B------:R-:W-:Y:S01]  /*22f30*/  ISETP.NE.AND.EX P1, PT, RZ, UR5, PT, P0 ;  /* 0x00000005ff007c0c */ /* 0x000fe2000bf25300 */
[----:B------:R-:W-:Y:S02]  /*22f40*/  ULDC.64 UR4, c[0x0][0xc00] ;  /* 0x0003000000047ab9 */ /* 0x000fe40000000a00 */
[----:B------:R-:W-:-:S04]  /*22f50*/  ISETP.NE.U32.AND P0, PT, RZ, UR4, PT ;  /* 0x00000004ff007c0c */ /* 0x000fc8000bf05070 */
[----:B------:R-:W-:-:S06]  /*22f60*/  ISETP.NE.AND.EX P0, PT, RZ, UR5, PT, P0 ;  /* 0x00000005ff007c0c */ /* 0x000fcc000bf05300 */
[----:B------:R-:W1:Y:S01]  /*22f70*/  @P1 LDC.64 R4, c[0x0][0xc08] ;  /* 0x00030200ff041b82 */ /* 0x000e620000000a00 */
[----:B------:R-:W-:Y:S02]  /*22f80*/  ULDC UR4, c[0x0][0xa88] ;  /* 0x0002a20000047ab9 */ /* 0x000fe40000000800 */
[----:B0-----:R-:W-:Y:S01]  /*22f90*/  MOV R0, UR4 ;  /* 0x0000000400007c02 */ /* 0x001fe20008000f00 */
[----:B------:R-:W0:Y:S01]  /*22fa0*/  S2R R35, SR_TID.X ;  /* 0x0000000000237919 */ /* 0x000e220000002100 */
[----:B---3--:R-:W-:-:S04]  /*22fb0*/  IMAD.WIDE R2, R8, 0x4, R2 ;  /* 0x0000000408027825 */ /* 0x008fc800078e0202 */
[----:B-1----:R-:W-:Y:S01]  /*22fc0*/  @P1 IMAD.WIDE R4, R8, 0x4, R4 ;  /* 0x0000000408041825 */ /* 0x002fe200078e0204 */
[----:B------:R1:W5:Y:S04]  /*22fd0*/  @P0 LDG.E R15, desc[UR60][R2.64] ;  /* 0x0000003c020f0981 */ /* 0x000368000c1e1900 */
[----:B------:R1:W5:Y:S01]  /*22fe0*/  @P1 LDG.E R0, desc[UR60][R4.64] ;  /* 0x0000003c04001981 */ /* 0x000362000c1e1900 */
[----:B----4-:R-:W-:Y:S01]  /*22ff0*/  ISETP.NE.AND P2, PT, R7, RZ, PT ;  /* 0x000000ff0700720c */ /* 0x010fe20003f45270 */
[----:B0-----:R-:W-:Y:S01]  /*23000*/  VIADD R6, R35, 0xffffff80 ;  /* 0xffffff8023067836 */ /* 0x001fe20000000000 */
[----:B------:R-:W-:-:S04]  /*23010*/  SHF.R.S32.HI R28, RZ, 0x1f, R8 ;  /* 0x0000001fff1c7819 */ /* 0x000fc80000011408 */
[----:B------:R-:W-:-:S07]  /*23020*/  ISETP.GT.AND P3, PT, R6, 0x7f, PT ;  /* 0x0000007f0600780c */ /* 0x000fce0003f64270 */
[----:B------:R-:W0:Y:S02]  /*23030*/  @!P2 LDC R7, c[0x0][0xad4] ;  /* 0x0002b500ff07ab82 */ /* 0x000e240000000800 */
[----:B0-----:R1:W-:Y:S01]  /*23040*/  @!P2 STL [R1+0x84], R7 ;  /* 0x000084070100a387 */ /* 0x0013e20000100800 */
[----:B------:R-:W-:Y:S01]  /*23050*/  ISETP.GT.AND P2, PT, R7, 0x1, PT ;  /* 0x000000010700780c */ /* 0x000fe20003f44270 */
[----:B------:R-:W-:-:S12]  /*23060*/  @P1 BRA `(.L_x_1838) ;  /* 0x0000000000101947 */ /* 0x000fd80003800000 */
[----:B------:R-:W-:Y:S05]  /*23070*/  @!P0 BRA `(.L_x_1838) ;  /* 0x00000000000c8947 */ /* 0x000fea0003800000 */
[----:B-1----:R-:W3:Y:S04]  /*23080*/  LDG.E R5, desc[UR60][R2.64] ;  /* 0x0000003c02057981 */ /* 0x002ee8000c1e1900 */
[----:B-----5:R-:W3:Y:S02]  /*23090*/  LDG.E R0, desc[UR60][R2.64+0x4] ;  /* 0x0000043c02007981 */ /* 0x020ee4000c1e1900 */
[----:B---3--:R-:W-:-:S07]  /*230a0*/  IMAD.IADD R0, R0, 0x1, -R5 ;  /* 0x0000000100007824 */ /* 0x008fce00078e0a05 */
.L_x_1838:
[----:B------:R-:W-:Y:S01]  /*230b0*/  BSSY B1, `(.L_x_1839) ;  /* 0x0000037000017945 */ /* 0x000fe20003800000 */
[----:B------:R-:W-:Y:S02]  /*230c0*/  SEL R33, R8, RZ, !P0 ;  /* 0x000000ff08217207 */ /* 0x000fe40004000000 */
[----:B------:R-:W-:Y:S02]  /*230d0*/  SEL R28, R28, RZ, !P0 ;  /* 0x000000ff1c1c7207 */ /* 0x000fe40004000000 */
[----:B--2--5:R-:W-:Y:S01]  /*230e0*/  SHF.R.S32.HI R24, RZ, 0x1f, R15 ;  /* 0x0000001fff187819 */ /* 0x024fe2000001140f */
[----:B------:R-:W-:Y:S06]  /*230f0*/  @P3 BRA `(.L_x_1840) ;  /* 0x0000000000c83947 */ /* 0x000fec0003800000 */
[----:B-1----:R-:W2:Y:S01]  /*23100*/  LDL R3, [R1+0x58] ;  /* 0x0000580001037983 */ /* 0x002ea20000100800 */
[----:B------:R-:W0:Y:S02]  /*23110*/  LDC R37, c[0x0][0xbe8] ;  /* 0x0002fa00ff257b82 */ /* 0x000e240000000800 */
[----:B0-----:R-:W-:Y:S01]  /*23120*/  IMAD R2, R0, R37, RZ ;  /* 0x0000002500027224 */ /* 0x001fe200078e02ff */
[----:B--2---:R-:W-:-:S04]  /*23130*/  IADD3 R35, R3, -0x80, R35 ;  /* 0xffffff8003237810 */ /* 0x004fc80007ffe023 */
[----:B------:R-:W-:-:S13]  /*23140*/  ISETP.GE.AND P0, PT, R35, R2, PT ;  /* 0x000000022300720c */ /* 0x000fda0003f06270 */
[----:B------:R-:W-:Y:S05]  /*23150*/  @P0 BRA `(.L_x_1840) ;  /* 0x0000000000b00947 */ /* 0x000fea0003800000 */
[----:B------:R-:W2:Y:S01]  /*23160*/  LDL.LU R30, [R1+0x90] ;  /* 0x00009000011e7983 */ /* 0x000ea20000300800 */
[----:B------:R-:W-:Y:S01]  /*23170*/  IMAD.MOV.U32 R20, RZ, RZ, 0x9b8 ;  /* 0x000009b8ff147424 */ /* 0x000fe200078e00ff */
[----:B------:R-:W-:Y:S01]  /*23180*/  ISETP.GT.AND P0, PT, R7, 0x1, PT ;  /* 0x000000010700780c */ /* 0x000fe20003f04270 */
[----:B------:R-:W0:Y:S01]  /*23190*/  LDC.64 R8, c[0x0][0xba8] ;  /* 0x0002ea00ff087b82 */ /* 0x000e220000000a00 */
[----:B------:R-:W-:Y:S01]  /*231a0*/  ISETP.NE.AND P1, PT, R37, 0x1, PT ;  /* 0x000000012500780c */ /* 0x000fe20003f25270 */
[----:B------:R-:W-:Y:S01]  /*231b0*/  IMAD.MOV.U32 R21, RZ, RZ, R35 ;  /* 0x000000ffff157224 */ /* 0x000fe200078e0023 */
[----:B------:R-:W-:-:S05]  /*231c0*/  SEL R20, R20, 0x978, P0 ;  /* 0x0000097814147807 */ /* 0x000fca0000000000 */
[----:B------:R-:W1:Y:S08]  /*231d0*/  LDC.64 R2, c[0x0][R20+0x220] ;  /* 0x0000880014027b82 */ /* 0x000e700000000a00 */
[----:B------:R-:W3:Y:S08]  /*231e0*/  LDC.64 R10, c[0x0][R20+0x218] ;  /* 0x00008600140a7b82 */ /* 0x000ef00000000a00 */
[----:B------:R-:W4:Y:S08]  /*231f0*/  LDC.64 R4, c[0x0][R20+0x228] ;  /* 0x00008a0014047b82 */ /* 0x000f300000000a00 */
[----:B------:R-:W5:Y:S08]  /*23200*/  @P1 LDC R14, c[0x0][0xbec] ;  /* 0x0002fb00ff0e1b82 */ /* 0x000f700000000800 */
[----:B------:R-:W4:Y:S08]  /*23210*/  LDC.64 R6, c[0x0][R20+0x210] ;  /* 0x0000840014067b82 */ /* 0x000f300000000a00 */
[----:B------:R-:W4:Y:S01]  /*23220*/  @P1 LDC R31, c[0x0][0xbf0] ;  /* 0x0002fc00ff1f1b82 */ /* 0x000f220000000800 */
[----:B-----5:R-:W-:-:S07]  /*23230*/  @P1 IMAD.HI.U32 R14, R35, R14, RZ ;  /* 0x0000000e230e1227 */ /* 0x020fce00078e00ff */
[----:B0-----:R-:W0:Y:S01]  /*23240*/  @!P0 LDC R8, c[0x0][0xb50] ;  /* 0x0002d400ff088b82 */ /* 0x001e220000000800 */
[-C--:B-1----:R-:W-:Y:S02]  /*23250*/  IMAD R3, R3, R33.reuse, RZ ;  /* 0x0000002103037224 */ /* 0x082fe400078e02ff */
[----:B------:R-:W-:-:S05]  /*23260*/  IMAD.WIDE.U32 R12, R2, R33, RZ ;  /* 0x00000021020c7225 */ /* 0x000fca00078e00ff */
[----:B------:R-:W1:Y:S01]  /*23270*/  @!P0 LDC R9, c[0x0][0xb54] ;  /* 0x0002d500ff098b82 */ /* 0x000e620000000800 */
[-C--:B---3--:R-:W-:Y:S02]  /*23280*/  IMAD R29, R11, R226.reuse, RZ ;  /* 0x000000e20b1d7224 */ /* 0x088fe400078e02ff */
[----:B------:R-:W-:Y:S01]  /*23290*/  IMAD.WIDE.U32 R10, R10, R226, RZ ;  /* 0x000000e20a0a7225 */ /* 0x000fe200078e00ff */
[----:B----4-:R-:W-:-:S03]  /*232a0*/  @P1 SHF.R.U32.HI R21, RZ, R31, R14 ;  /* 0x0000001fff151219 */ /* 0x010fc6000001160e */
        /* <DEDUP_REMOVED lines=19> */
[----:B------:R-:W-:Y:S02]  /*233e0*/  IMAD.MOV.U32 R3, RZ, RZ, -0x800000 ;  /* 0xff800000ff037424 */ /* 0x000fe400078e00ff */
[----:B------:R-:W-:-:S05]  /*233f0*/  IMAD.IADD R2, R5, 0x1, R11 ;  /* 0x0000000105027824 */ /* 0x000fca00078e020b */
[----:B-1----:R-:W-:-:S05]  /*23400*/  LEA.HI.X R9, R4, R9, R2, 0x2, P0 ;  /* 0x0000000904097211 */ /* 0x002fca00000f1402 */
[----:B------:R0:W-:Y:S02]  /*23410*/  STG.E desc[UR60][R8.64], R3 ;  /* 0x0000000308007986 */ /* 0x0001e4000c10193c */
.L_x_1840:
[----:B------:R-:W-:Y:S05]  /*23420*/  BSYNC B1 ;  /* 0x0000000000017941 */ /* 0x000fea0003800000 */
.L_x_1839:
[----:B------:R-:W-:Y:S05]  /*23430*/  @P2 BRA `(.L_x_1835) ;  /* 0x00000008002c2947 */ /* 0x000fea0003800000 */
[----:B-1----:R-:W2:Y:S01]  /*23440*/  LDL R4, [R1+0x80] ;  /* 0x0000800001047983 */ /* 0x002ea20000100800 */
[----:B------:R-:W1:Y:S01]  /*23450*/  LDC R11, c[0x0][0xbe8] ;  /* 0x0002fa00ff0b7b82 */ /* 0x000e620000000800 */
[----:B------:R-:W-:Y:S01]  /*23460*/  ULDC.64 UR4, c[0x0][0xaa0] ;  /* 0x0002a80000047ab9 */ /* 0x000fe20000000a00 */
[----:B------:R-:W-:Y:S01]  /*23470*/  ULDC.64 UR6, c[0x0][0xaf0] ;  /* 0x0002bc0000067ab9 */ /* 0x000fe20000000a00 */
[----:B------:R-:W3:Y:S04]  /*23480*/  LDL.LU R10, [R1+0x58] ;  /* 0x00005800010a7983 */ /* 0x000ee80000300800 */
[----:B0-----:R-:W2:Y:S01]  /*23490*/  LDL R8, [R1+0xc] ;  /* 0x00000c0001087983 */ /* 0x001ea20000100800 */
[----:B------:R-:W-:-:S03]  /*234a0*/  IMAD R2, R24, UR4, RZ ;  /* 0x0000000418027c24 */ /* 0x000fc6000f8e02ff */
[----:B------:R0:W5:Y:S01]  /*234b0*/  LDL R20, [R1+0x4] ;  /* 0x0000040001147983 */ /* 0x0001620000100800 */
[C---:B------:R-:W-:Y:S02]  /*234c0*/  IMAD R5, R15.reuse, UR5, R2 ;  /* 0x000000050f057c24 */ /* 0x040fe4000f8e0202 */
[----:B------:R-:W-:Y:S01]  /*234d0*/  IMAD.WIDE.U32 R2, R15, UR4, RZ ;  /* 0x000000040f027c25 */ /* 0x000fe2000f8e00ff */
[----:B------:R0:W5:Y:S01]  /*234e0*/  LDL R14, [R1] ;  /* 0x00000000010e7983 */ /* 0x0001620000100800 */
[----:B------:R-:W-:Y:S01]  /*234f0*/  ULDC.64 UR4, c[0x0][0xae8] ;  /* 0x0002ba0000047ab9 */ /* 0x000fe20000000a00 */
[----:B-1----:R-:W-:-:S13]  /*23500*/  ISETP.NE.AND P0, PT, R11, 0x1, PT ;  /* 0x000000010b00780c */ /* 0x002fda0003f05270 */
[----:B------:R-:W1:Y:S08]  /*23510*/  @P0 LDC R6, c[0x0][0xbec] ;  /* 0x0002fb00ff060b82 */ /* 0x000e700000000800 */
[----:B------:R-:W4:Y:S01]  /*23520*/  @P0 LDC R7, c[0x0][0xbf0] ;  /* 0x0002fc00ff070b82 */ /* 0x000f220000000800 */
[----:B------:R-:W-:-:S03]  /*23530*/  IADD3 R3, R3, R5, RZ ;  /* 0x0000000503037210 */ /* 0x000fc60007ffe0ff */
[----:B------:R-:W-:-:S04]  /*23540*/  IMAD.WIDE.U32 R2, R226, UR4, R2 ;  /* 0x00000004e2027c25 */ /* 0x000fc8000f8e0002 */
[----:B------:R-:W-:Y:S01]  /*23550*/  IMAD R3, R226, UR5, R3 ;  /* 0x00000005e2037c24 */ /* 0x000fe2000f8e0203 */
[----:B------:R-:W-:Y:S01]  /*23560*/  ULDC.64 UR4, c[0x0][0xae0] ;  /* 0x0002b80000047ab9 */ /* 0x000fe20000000a00 */
[----:B------:R-:W-:-:S04]  /*23570*/  IMAD.WIDE.U32 R2, R33, UR6, R2 ;  /* 0x0000000621027c25 */ /* 0x000fc8000f8e0002 */
[----:B------:R-:W-:Y:S01]  /*23580*/  IMAD R13, R0, R11, RZ ;  /* 0x0000000b000d7224 */ /* 0x000fe200078e02ff */
[----:B------:R-:W-:Y:S01]  /*23590*/  BSSY B1, `(.L_x_1841) ;  /* 0x0000033000017945 */ /* 0x000fe20003800000 */
[----:B--2---:R-:W-:-:S04]  /*235a0*/  IMAD R4, R4, 0x20, R8 ;  /* 0x0000002004047824 */ /* 0x004fc800078e0208 */
[----:B---3--:R-:W-:-:S04]  /*235b0*/  IMAD.IADD R9, R10, 0x1, R4 ;  /* 0x000000010a097824 */ /* 0x008fc800078e0204 */
[----:B-1----:R-:W-:-:S04]  /*235c0*/  @P0 IMAD.HI.U32 R4, R9, R6, RZ ;  /* 0x0000000609040227 */ /* 0x002fc800078e00ff */
[----:B------:R-:W-:Y:S01]  /*235d0*/  IMAD.MOV.U32 R5, RZ, RZ, R9 ;  /* 0x000000ffff057224 */ /* 0x000fe200078e0009 */
[----:B----4-:R-:W-:Y:S01]  /*235e0*/  @P0 SHF.R.U32.HI R5, RZ, R7, R4 ;  /* 0x00000007ff050219 */ /* 0x010fe20000011604 */
[----:B------:R-:W-:-:S03]  /*235f0*/  IMAD R6, R28, UR6, RZ ;  /* 0x000000061c067c24 */ /* 0x000fc6000f8e02ff */
[--C-:B------:R-:W-:Y:S01]  /*23600*/  SHF.R.S32.HI R4, RZ, 0x1f, R5.reuse ;  /* 0x0000001fff047819 */ /* 0x100fe20000011405 */
[----:B------:R-:W-:Y:S02]  /*23610*/  IMAD R7, R33, UR7, R6 ;  /* 0x0000000721077c24 */ /* 0x000fe4000f8e0206 */
[----:B------:R-:W-:Y:S02]  /*23620*/  IMAD.MOV R6, RZ, RZ, -R5 ;  /* 0x000000ffff067224 */ /* 0x000fe400078e0a05 */
[----:B------:R-:W-:Y:S02]  /*23630*/  IMAD.IADD R3, R3, 0x1, R7 ;  /* 0x0000000103037824 */ /* 0x000fe400078e0207 */
[----:B------:R-:W-:Y:S02]  /*23640*/  IMAD R4, R4, UR4, RZ ;  /* 0x0000000404047c24 */ /* 0x000fe4000f8e02ff */
[----:B------:R-:W-:Y:S02]  /*23650*/  IMAD R7, R11, R6, R9 ;  /* 0x000000060b077224 */ /* 0x000fe400078e0209 */
[----:B------:R-:W-:-:S02]  /*23660*/  IMAD R9, R5, UR5, R4 ;  /* 0x0000000505097c24 */ /* 0x000fc4000f8e0204 */
[----:B------:R-:W-:Y:S01]  /*23670*/  IMAD.WIDE.U32 R2, R5, UR4, R2 ;  /* 0x0000000405027c25 */ /* 0x000fe2000f8e0002 */
[----:B------:R-:W-:Y:S01]  /*23680*/  SHF.R.S32.HI R4, RZ, 0x1f, R7 ;  /* 0x0000001fff047819 */ /* 0x000fe20000011407 */
[----:B------:R-:W-:Y:S02]  /*23690*/  ULDC.64 UR4, c[0x0][0xad8] ;  /* 0x0002b60000047ab9 */ /* 0x000fe40000000a00 */
[----:B------:R-:W-:Y:S02]  /*236a0*/  IMAD.IADD R3, R3, 0x1, R9 ;  /* 0x0000000103037824 */ /* 0x000fe400078e0209 */
[----:B------:R-:W-:Y:S01]  /*236b0*/  IMAD R4, R4, UR4, RZ ;  /* 0x0000000404047c24 */ /* 0x000fe2000f8e02ff */
[----:B------:R-:W-:Y:S01]  /*236c0*/  IADD3 R12, R8, R10, RZ ;  /* 0x0000000a080c7210 */ /* 0x000fe20007ffe0ff */
[----:B------:R-:W-:-:S04]  /*236d0*/  IMAD.WIDE.U32 R2, R7, UR4, R2 ;  /* 0x0000000407027c25 */ /* 0x000fc8000f8e0002 */
[----:B------:R-:W-:Y:S01]  /*236e0*/  IMAD R5, R7, UR5, R4 ;  /* 0x0000000507057c24 */ /* 0x000fe2000f8e0204 */
[----:B------:R-:W-:Y:S01]  /*236f0*/  ISETP.GE.AND P2, PT, R12, R13, PT ;  /* 0x0000000d0c00720c */ /* 0x000fe20003f46270 */
[----:B------:R-:W-:Y:S02]  /*23700*/  ULDC.64 UR4, c[0x0][0xa80] ;  /* 0x0002a00000047ab9 */ /* 0x000fe40000000a00 */
[----:B------:R-:W-:Y:S01]  /*23710*/  IMAD.IADD R3, R3, 0x1, R5 ;  /* 0x0000000103037824 */ /* 0x000fe200078e0205 */
[----:B------:R-:W-:Y:S01]  /*23720*/  LEA R10, P3, R2, UR4, 0x1 ;  /* 0x00000004020a7c11 */ /* 0x000fe2000f8608ff */
[----:B------:R-:W-:-:S03]  /*23730*/  VIADD R0, R12, 0x20 ;  /* 0x000000200c007836 */ /* 0x000fc60000000000 */
[----:B------:R-:W-:Y:S02]  /*23740*/  LEA.HI.X R11, R2, UR5, R3, 0x1, P3 ;  /* 0x00000005020b7c11 */ /* 0x000fe400098f0c03 */
[-C--:B------:R-:W-:Y:S01]  /*23750*/  ISETP.GE.AND P1, PT, R0, R13.reuse, PT ;  /* 0x0000000d0000720c */ /* 0x080fe20003f26270 */
[----:B------:R-:W-:Y:S01]  /*23760*/  VIADD R0, R12, 0x40 ;  /* 0x000000400c007836 */ /* 0x000fe20000000000 */
[----:B------:R0:W1:Y:S04]  /*23770*/  SHFL.IDX PT, R8, R10, RZ, 0x181f ;  /* 0x00181fff0a087589 */ /* 0x00006800000e0000 */
[----:B------:R0:W2:Y:S01]  /*23780*/  SHFL.IDX PT, R9, R11, RZ, 0x181f ;  /* 0x00181fff0b097589 */ /* 0x0000a200000e0000 */
[----:B------:R-:W-:Y:S01]  /*23790*/  ISETP.GE.AND P0, PT, R0, R13, PT ;  /* 0x0000000d0000720c */ /* 0x000fe20003f06270 */
        /* <DEDUP_REMOVED lines=13> */
[----:B-----5:R-:W-:Y:S02]  /*23870*/  @!P3 LEA.HI.X R7, R22, R9, R20, 0x1, P6 ;  /* 0x000000091607b211 */ /* 0x020fe400030f0c14 */
[----:B------:R-:W-:-:S03]  /*23880*/  @!P2 LEA R8, P6, R23, R8, 0x1 ;  /* 0x000000081708a211 */ /* 0x000fc600078c08ff */
[----:B------:R3:W-:Y:S01]  /*23890*/  @!P3 ST.E.128 desc[UR60][R6.64], RZ ;  /* 0x000000ff0600b985 */ /* 0x0007e2000c101d3c */
[----:B------:R-:W-:-:S05]  /*238a0*/  @!P2 LEA.HI.X R9, R23, R9, R14, 0x1, P6 ;  /* 0x000000091709a211 */ /* 0x000fca00030f0c0e */
[----:B------:R3:W-:Y:S04]  /*238b0*/  @!P2 ST.E.128 desc[UR60][R8.64], RZ ;  /* 0x000000ff0800a985 */ /* 0x0007e8000c101d3c */
.L_x_1842:
[----:B------:R-:W-:Y:S05]  /*238c0*/  BSYNC B1 ;  /* 0x0000000000017941 */ /* 0x000fea0003800000 */
.L_x_1841:
[----:B--23--:R2:W3:Y:S01]  /*238d0*/  SHFL.IDX PT, R9, R11, 0x1, 0x181f ;  /* 0x00381f000b097f89 */ /* 0x00c4e200000e0000 */
[----:B------:R-:W-:Y:S03]  /*238e0*/  BSSY B1, `(.L_x_1843) ;  /* 0x0000014000017945 */ /* 0x000fe60003800000 */
[----:B-1----:R2:W1:Y:S01]  /*238f0*/  SHFL.IDX PT, R8, R10, 0x1, 0x181f ;  /* 0x00381f000a087f89 */ /* 0x00246200000e0000 */
[----:B------:R-:W-:Y:S05]  /*23900*/  @P1 BRA `(.L_x_1844) ;  /* 0x0000000000441947 */ /* 0x000fea0003800000 */
[----:B------:R-:W-:Y:S02]  /*23910*/  ULDC UR4, c[0x0][0xac8] ;  /* 0x0002b20000047ab9 */ /* 0x000fe40000000800 */
[----:B------:R-:W-:Y:S02]  /*23920*/  ISETP.GE.AND P4, PT, R18, UR4, PT ;  /* 0x0000000412007c0c */ /* 0x000fe4000bf86270 */
[----:B------:R-:W-:Y:S02]  /*23930*/  ISETP.GE.AND P3, PT, R203, UR4, PT ;  /* 0x00000004cb007c0c */ /* 0x000fe4000bf66270 */
[----:B------:R-:W-:Y:S02]  /*23940*/  ISETP.GE.AND P2, PT, R22, UR4, PT ;  /* 0x0000000416007c0c */ /* 0x000fe4000bf46270 */
[----:B------:R-:W-:-:S07]  /*23950*/  ISETP.GE.AND P1, PT, R23, UR4, PT ;  /* 0x0000000417007c0c */ /* 0x000fce000bf26270 */
[CC--:B-1----:R-:W-:Y:S02]  /*23960*/  @!P4 LEA R2, P6, R18.reuse, R8.reuse, 0x1 ;  /* 0x000000081202c211 */ /* 0x0c2fe400078c08ff */
[CC--:B------:R-:W-:Y:S02]  /*23970*/  @!P3 LEA R4, P5, R201.reuse, R8.reuse, 0x1 ;  /* 0x00000008c904b211 */ /* 0x0c0fe400078a08ff */
[-C--:B---3--:R-:W-:Y:S02]  /*23980*/  @!P4 LEA.HI.X R3, R18, R9.reuse, R19, 0x1, P6 ;  /* 0x000000091203c211 */ /* 0x088fe400030f0c13 */
[-C--:B------:R-:W-:Y:S02]  /*23990*/  @!P2 LEA R6, P6, R22, R8.reuse, 0x1 ;  /* 0x000000081606a211 */ /* 0x080fe400078c08ff */
[----:B------:R-:W-:Y:S01]  /*239a0*/  @!P3 LEA.HI.X R5, R201, R9, R224, 0x1, P5 ;  /* 0x00000009c905b211 */ /* 0x000fe200028f0ce0 */
[----:B------:R4:W-:Y:S01]  /*239b0*/  @!P4 ST.E.128 desc[UR60][R2.64], RZ ;  /* 0x000000ff0200c985 */ /* 0x0009e2000c101d3c */
[----:B------:R-:W-:-:S02]  /*239c0*/  @!P1 LEA R8, P5, R23, R8, 0x1 ;  /* 0x0000000817089211 */ /* 0x000fc400078a08ff */
[-C--:B-----5:R-:W-:Y:S01]  /*239d0*/  @!P2 LEA.HI.X R7, R22, R9.reuse, R20, 0x1, P6 ;  /* 0x000000091607a211 */ /* 0x0a0fe200030f0c14 */
[----:B------:R4:W-:Y:S01]  /*239e0*/  @!P3 ST.E.128 desc[UR60][R4.64], RZ ;  /* 0x000000ff0400b985 */ /* 0x0009e2000c101d3c */
[----:B------:R-:W-:-:S03]  /*239f0*/  @!P1 LEA.HI.X R9, R23, R9, R14, 0x1, P5 ;  /* 0x0000000917099211 */ /* 0x000fc600028f0c0e */
[----:B------:R4:W-:Y:S04]  /*23a00*/  @!P2 ST.E.128 desc[UR60][R6.64], RZ ;  /* 0x000000ff0600a985 */ /* 0x0009e8000c101d3c */
[----:B------:R4:W-:Y:S02]  /*23a10*/  @!P1 ST.E.128 desc[UR60][R8.64], RZ ;  /* 0x000000ff08009985 */ /* 0x0009e4000c101d3c */
.L_x_1844:
[----:B------:R-:W-:Y:S05]  /*23a20*/  BSYNC B1 ;  /* 0x0000000000017941 */ /* 0x000fea0003800000 */
.L_x_1843:
[----:B---34-:R3:W4:Y:S01]  /*23a30*/  SHFL.IDX PT, R9, R11, 0x2, 0x181f ;  /* 0x00581f000b097f89 */ /* 0x01872200000e0000 */
        /* <DEDUP_REMOVED lines=10> */
[-C--:B------:R-:W-:Y:S02]  /*23ae0*/  @!P1 LEA R6, P4, R22, R8.reuse, 0x1 ;  /* 0x0000000816069211 */ /* 0x080fe400078808ff */
[-C--:B----4-:R-:W-:Y:S02]  /*23af0*/  @!P3 LEA.HI.X R3, R18, R9.reuse, R19, 0x1, P6 ;  /* 0x000000091203b211 */ /* 0x090fe400030f0c13 */
[----:B------:R-:W-:Y:S02]  /*23b00*/  @!P0 LEA R8, P6, R23, R8, 0x1 ;  /* 0x0000000817088211 */ /* 0x000fe400078c08ff */
[-C--:B------:R-:W-:Y:S01]  /*23b10*/  @!P2 LEA.HI.X R5, R201, R9.reuse, R224, 0x1, P5 ;  /* 0x00000009c905a211 */ /* 0x080fe200028f0ce0 */
[----:B------:R1:W-:Y:S01]  /*23b20*/  @!P3 ST.E.128 desc[UR60][R2.64], RZ ;  /* 0x000000ff0200b985 */ /* 0x0003e2000c101d3c */
[----:B-----5:R-:W-:-:S02]  /*23b30*/  @!P1 LEA.HI.X R7, R22, R9, R20, 0x1, P4 ;  /* 0x0000000916079211 */ /* 0x020fc400020f0c14 */
[----:B------:R-:W-:Y:S01]  /*23b40*/  @!P0 LEA.HI.X R9, R23, R9, R14, 0x1, P6 ;  /* 0x0000000917098211 */ /* 0x000fe200030f0c0e */
[----:B------:R1:W-:Y:S04]  /*23b50*/  @!P2 ST.E.128 desc[UR60][R4.64], RZ ;  /* 0x000000ff0400a985 */ /* 0x0003e8000c101d3c */
[----:B------:R1:W-:Y:S04]  /*23b60*/  @!P1 ST.E.128 desc[UR60][R6.64], RZ ;  /* 0x000000ff06009985 */ /* 0x0003e8000c101d3c */
[----:B------:R1:W-:Y:S02]  /*23b70*/  @!P0 ST.E.128 desc[UR60][R8.64], RZ ;  /* 0x000000ff08008985 */ /* 0x0003e4000c101d3c */
.L_x_1846:
[----:B------:R-:W-:Y:S05]  /*23b80*/  BSYNC B1 ;  /* 0x0000000000017941 */ /* 0x000fea0003800000 */
.L_x_1845:
[----:B------:R-:W-:Y:S01]  /*23b90*/  VIADD R0, R12, 0x60 ;  /* 0x000000600c007836 */ /* 0x000fe20000000000 */
[----:B0-23--:R-:W0:Y:S04]  /*23ba0*/  SHFL.IDX PT, R11, R11, 0x3, 0x181f ;  /* 0x00781f000b0b7f89 */ /* 0x00de2800000e0000 */
[----:B------:R-:W-:Y:S01]  /*23bb0*/  ISETP.GE.AND P0, PT, R0, R13, PT ;  /* 0x0000000d0000720c */ /* 0x000fe20003f06270 */
[----:B-1----:R1:W2:-:S12]  /*23bc0*/  SHFL.IDX PT, R8, R10, 0x3, 0x181f ;  /* 0x00781f000a087f89 */ /* 0x00229800000e0000 */
[----:B-1----:R-:W-:Y:S05]  /*23bd0*/  @P0 BRA `(.L_x_1835) ;  /* 0x0000000000440947 */ /* 0x002fea0003800000 */
[----:B------:R-:W-:Y:S02]  /*23be0*/  ULDC UR4, c[0x0][0xac8] ;  /* 0x0002b20000047ab9 */ /* 0x000fe40000000800 */
[----:B------:R-:W-:Y:S02]  /*23bf0*/  ISETP.GE.AND P3, PT, R18, UR4, PT ;  /* 0x0000000412007c0c */ /* 0x000fe4000bf66270 */
[----:B------:R-:W-:Y:S02]  /*23c00*/  ISETP.GE.AND P2, PT, R203, UR4, PT ;  /* 0x00000004cb007c0c */ /* 0x000fe4000bf46270 */
[----:B------:R-:W-:Y:S02]  /*23c10*/  ISETP.GE.AND P1, PT, R22, UR4, PT ;  /* 0x0000000416007c0c */ /* 0x000fe4000bf26270 */
[----:B------:R-:W-:-:S07]  /*23c20*/  ISETP.GE.AND P0, PT, R23, UR4, PT ;  /* 0x0000000417007c0c */ /* 0x000fce000bf06270 */
[-C--:B--2---:R-:W-:Y:S02]  /*23c30*/  @!P3 LEA R2, P6, R18, R8.reuse, 0x1 ;  /* 0x000000081202b211 */ /* 0x084fe400078c08ff */
[-C--:B------:R-:W-:Y:S02]  /*23c40*/  @!P2 LEA R4, P5, R201, R8.reuse, 0x1 ;  /* 0x00000008c904a211 */ /* 0x080fe400078a08ff */
[-C--:B------:R-:W-:Y:S02]  /*23c50*/  @!P1 LEA R6, P4, R22, R8.reuse, 0x1 ;  /* 0x0000000816069211 */ /* 0x080fe400078808ff */
[-C--:B0-----:R-:W-:Y:S02]  /*23c60*/  @!P3 LEA.HI.X R3, R18, R11.reuse, R19, 0x1, P6 ;  /* 0x0000000b1203b211 */ /* 0x081fe400030f0c13 */
[----:B------:R-:W-:Y:S02]  /*23c70*/  @!P0 LEA R8, P6, R23, R8, 0x1 ;  /* 0x0000000817088211 */ /* 0x000fe400078c08ff */
[-C--:B------:R-:W-:Y:S01]  /*23c80*/  @!P2 LEA.HI.X R5, R201, R11.reuse, R224, 0x1, P5 ;  /* 0x0000000bc905a211 */ /* 0x080fe200028f0ce0 */
[----:B------:R0:W-:Y:S01]  /*23c90*/  @!P3 ST.E.128 desc[UR60][R2.64], RZ ;  /* 0x000000ff0200b985 */ /* 0x0001e2000c101d3c */
[----:B-----5:R-:W-:-:S02]  /*23ca0*/  @!P1 LEA.HI.X R7, R22, R11, R20, 0x1, P4 ;  /* 0x0000000b16079211 */ /* 0x020fc400020f0c14 */
[----:B----4-:R-:W-:Y:S01]  /*23cb0*/  @!P0 LEA.HI.X R9, R23, R11, R14, 0x1, P6 ;  /* 0x0000000b17098211 */ /* 0x010fe200030f0c0e */
[----:B------:R0:W-:Y:S04]  /*23cc0*/  @!P2 ST.E.128 desc[UR60][R4.64], RZ ;  /* 0x000000ff0400a985 */ /* 0x0001e8000c101d3c */
[----:B------:R0:W-:Y:S04]  /*23cd0*/  @!P1 ST.E.128 desc[UR60][R6.64], RZ ;  /* 0x000000ff06009985 */ /* 0x0001e8000c101d3c */
[----:B------:R0:W-:Y:S02]  /*23ce0*/  @!P0 ST.E.128 desc[UR60][R8.64], RZ ;  /* 0x000000ff08008985 */ /* 0x0001e4000c101d3c */
.L_x_1835:
[----:B------:R-:W-:Y:S05]  /*23cf0*/  BSYNC B0 ;  /* 0x0000000000007941 */ /* 0x000fea0003800000 */
.L_x_1825:
[----:B------:R-:W-:Y:S02]  /*23d00*/  ULDC UR4, c[0x0][0xc3c] ;  /* 0x00030f0000047ab9 */ /* 0x000fe40000000800 */
[----:B------:R-:W-:-:S13]  /*23d10*/  ISETP.GE.AND P0, PT, R27, UR4, PT ;  /* 0x000000041b007c0c */ /* 0x000fda000bf06270 */
[----:B------:R-:W-:Y:S05]  /*23d20*/  @!P0 BRA `(.L_x_1847) ;  /* 0xfffffdd800f88947 */ /* 0x000fea000383ffff */
[----:B------:R-:W-:Y:S05]  /*23d30*/  BRA `(.L_x_1537) ;  /* 0x0000008400487947 */ /* 0x000fea0003800000 */
.L_x_1535:
        /* <DEDUP_REMOVED lines=16> */
.L_x_1848:
[----:B------:R-:W-:Y:S01]  /*23e40*/  LOP3.LUT R6, R0, 0x1f, RZ, 0xc0, !PT ;  /* 0x0000001f00067812 */ /* 0x000fe200078ec0ff */
[----:B------:R-:W-:Y:S01]  /*23e50*/  ULDC UR4, c[0x0][0xc3c] ;  /* 0x00030f0000047ab9 */ /* 0x000fe20000000800 */
[----:B------:R-:W-:Y:S01]  /*23e60*/  MOV R8, RZ ;  /* 0x000000ff00087202 */ /* 0x000fe20000000f00 */
        /* <DEDUP_REMOVED lines=34> */
[----:B0-----:R-:W-:Y:S02]  /*24090*/  ISETP.GT.AND P6, PT, R9, UR6, PT ;  /* 0x0000000609007c0c */ /* 0x001fe4000bfc4270 */
[----:B------:R-:W-:-:S11]  /*240a0*/  MOV R4, R9 ;  /* 0x0000000900047202 */ /* 0x000fd60000000f00 */
[----:B------:R-:W-:Y:S05]  /*240b0*/  @P6 BRA `(.L_x_1850) ;  /* 0x0000000000a06947 */ /* 0x000fea0003800000 */
[----:B------:R-:W-:Y:S01]  /*240c0*/  IMAD.MOV.U32 R9, RZ, RZ, R4 ;  /* 0x000000ffff097224 */ /* 0x000fe200078e0004 */
[----:B------:R-:W-:Y:S01]  /*240d0*/  UMOV UR4, URZ ;  /* 0x0000003f00047c82 */ /* 0x000fe20008000000 */
[----:B------:R-:W-:-:S05]  /*240e0*/  ULDC UR5, c[0x0][0xc38] ;  /* 0x00030e0000057ab9 */ /* 0x000fca0000000800 */
.L_x_1852:
[----:B------:R-:W0:Y:S01]  /*240f0*/  LDC R2, c[0x0][0xc3c] ;  /* 0x00030f00ff027b82 */ /* 0x000e220000000800 */
[----:B------:R-:W-:Y:S01]  /*24100*/  UIADD3 UR4, UR4, 0x1f, URZ ;  /* 0x0000001f04047890 */ /* 0x000fe2000fffe03f */
[----:B------:R-:W-:Y:S02]  /*24110*/  ULDC UR7, c[0x0][0xc3c] ;  /* 0x00030f0000077ab9 */ /* 0x000fe40000000800 */
[----:B------:R-:W-:-:S03]  /*24120*/  IMAD.U32 R27, RZ, RZ, UR7 ;  /* 0x00000007ff1b7e24 */ /* 0x000fc6000f8e00ff */
[----:B0-----:R-:W-:-:S13]  /*24130*/  ISETP.LE.AND P6, PT, R2, UR4, PT ;  /* 0x0000000402007c0c */ /* 0x001fda000bfc3270 */
[----:B------:R-:W-:Y:S05]  /*24140*/  @P6 BRA `(.L_x_1851) ;  /* 0x0000000800a86947 */ /* 0x000fea0003800000 */
[----:B------:R-:W-:Y:S02]  /*24150*/  VIADD R11, R6, UR4 ;  /* 0x00000004060b7c36 */ /* 0x000fe40008000000 */
[----:B------:R-:W-:Y:S02]  /*24160*/  IMAD.MOV.U32 R7, RZ, RZ, RZ ;  /* 0x000000ffff077224 */ /* 0x000fe400078e00ff */
[----:B------:R-:W-:Y:S01]  /*24170*/  IMAD.MOV.U32 R8, RZ, RZ, RZ ;  /* 0x000000ffff087224 */ /* 0x000fe200078e00ff */
[----:B------:R-:W-:-:S13]  /*24180*/  ISETP.GE.OR P6, PT, R11, R2, !P0 ;  /* 0x000000020b00720c */ /* 0x000fda00047c6670 */
[----:B------:R-:W0:Y:S08]  /*24190*/  @!P6 LDC.64 R4, c[0x0][0xc80] ;  /* 0x00032000ff04eb82 */ /* 0x000e300000000a00 */
[----:B------:R-:W1:Y:S01]  /*241a0*/  @!P6 LDC.64 R2, c[0x0][0xc78] ;  /* 0x00031e00ff02eb82 */ /* 0x000e620000000a00 */
[----:B0-----:R-:W-:-:S05]  /*241b0*/  @!P6 IMAD.WIDE R4, R11, 0x4, R4 ;  /* 0x000000040b04e825 */ /* 0x001fca00078e0204 */
[----:B------:R-:W2:Y:S01]  /*241c0*/  @!P6 LDG.E R7, desc[UR60][R4.64] ;  /* 0x0000003c0407e981 */ /* 0x000ea2000c1e1900 */
[----:B-1----:R-:W-:-:S05]  /*241d0*/  @!P6 IMAD.WIDE R2, R11, 0x4, R2 ;  /* 0x000000040b02e825 */ /* 0x002fca00078e0202 */
[----:B------:R-:W2:Y:S02]  /*241e0*/  @!P6 LDG.E R8, desc[UR60][R2.64] ;  /* 0x0000003c0208e981 */ /* 0x000ea4000c1e1900 */
[----:B--2---:R-:W-:-:S05]  /*241f0*/  IMAD R13, R7, R8, RZ ;  /* 0x00000008070d7224 */ /* 0x004fca00078e02ff */
        /* <DEDUP_REMOVED lines=20> */
.L_x_1850:
[----:B------:R-:W-:Y:S01]  /*24340*/  IADD3 R5, -R4, R9, RZ ;  /* 0x0000000904057210 */ /* 0x000fe20007ffe1ff */
[----:B------:R-:W-:-:S04]  /*24350*/  IMAD.MOV.U32 R24, RZ, RZ, RZ ;  /* 0x000000ffff187224 */ /* 0x000fc800078e00ff */
        /* <DEDUP_REMOVED lines=9> */
[----:B------:R-:W-:-:S05]  /*243f0*/  VIADD R3, R27, 0xffffffff ;  /* 0xffffffff1b037836 */ /* 0x000fca0000000000 */
[----:B------:R0:W1:Y:S02]  /*24400*/  SHFL.IDX PT, R24, R2, R3, 0x1f ;  /* 0x00001f0302187589 */ /* 0x00006400000e0000 */
.L_x_1853:
[----:B-1----:R-:W-:Y:S02]  /*24410*/  IMAD R24, R24, UR5, R5 ;  /* 0x0000000518187c24 */ /* 0x002fe4000f8e0205 */
[----:B------:R-:W-:-:S03]  /*24420*/  VIADD R27, R27, UR4 ;  /* 0x000000041b1b7c36 */ /* 0x000fc60008000000 */
[----:B------:R-:W-:Y:S01]  /*24430*/  IADD3 R4, -R24, UR6, RZ ;  /* 0x0000000618047c10 */ /* 0x000fe2000fffe1ff */
[----:B------:R-:W-:Y:S06]  /*24440*/  @!P1 BRA `(.L_x_1854) ;  /* 0x0000000000e89947 */ /* 0x000fec0003800000 */
[-C--:B--2---:R-:W-:Y:S02]  /*24450*/  IABS R12, R7.reuse ;  /* 0x00000007000c7213 */ /* 0x084fe40000000000 */
[----:B------:R-:W-:Y:S02]  /*24460*/  IABS R5, R8 ;  /* 0x0000000800057213 */ /* 0x000fe40000000000 */
[----:B------:R-:W1:Y:S01]  /*24470*/  I2F.RP R9, R12 ;  /* 0x0000000c00097306 */ /* 0x000e620000209400 */
[----:B------:R-:W-:-:S07]  /*24480*/  IABS R13, R7 ;  /* 0x00000007000d7213 */ /* 0x000fce0000000000 */
[----:B------:R-:W2:Y:S08]  /*24490*/  I2F.RP R10, R5 ;  /* 0x00000005000a7306 */ /* 0x000eb00000209400 */
[----:B-1----:R-:W0:Y:S08]  /*244a0*/  MUFU.RCP R9, R9 ;  /* 0x0000000900097308 */ /* 0x002e300000001000 */
[----:B--2---:R-:W-:Y:S01]  /*244b0*/  MUFU.RCP R10, R10 ;  /* 0x0000000a000a7308 */ /* 0x004fe20000001000 */
[----:B0-----:R-:W-:Y:S01]  /*244c0*/  VIADD R2, R9, 0xffffffe ;  /* 0x0ffffffe09027836 */ /* 0x001fe20000000000 */
[----:B------:R-:W-:-:S06]  /*244d0*/  IABS R9, R4 ;  /* 0x0000000400097213 */ /* 0x000fcc0000000000 */
[----:B------:R0:W1:Y:S02]  /*244e0*/  F2I.FTZ.U32.TRUNC.NTZ R3, R2 ;  /* 0x0000000200037305 */ /* 0x000064000021f000 */
[----:B0-----:R-:W-:Y:S01]  /*244f0*/  MOV R2, RZ ;  /* 0x000000ff00027202 */ /* 0x001fe20000000f00 */
        /* <DEDUP_REMOVED lines=14> */
[----:B------:R-:W0:Y:S01]  /*245e0*/  F2I.FTZ.U32.TRUNC.NTZ R3, R11 ;  /* 0x0000000b00037305 */ /* 0x000e22000021f000 */
[----:B------:R-:W-:-:S05]  /*245f0*/  IABS R12, R8 ;  /* 0x00000008000c7213 */ /* 0x000fca0000000000 */
[----:B------:R-:W-:-:S05]  /*24600*/  IMAD.MOV R12, RZ, RZ, -R12 ;  /* 0x000000ffff0c7224 */ /* 0x000fca00078e0a0c */
[----:B------:R-:W-:-:S05]  /*24610*/  @P0 VIADD R2, R2, 0x1 ;  /* 0x0000000102020836 */ /* 0x000fca0000000000 */
[----:B------:R-:W-:Y:S01]  /*24620*/  MOV R13, R2 ;  /* 0x00000002000d7202 */ /* 0x000fe20000000f00 */
[----:B0-----:R-:W-:-:S04]  /*24630*/  IMAD.MOV R2, RZ, RZ, -R3 ;  /* 0x000000ffff027224 */ /* 0x001fc800078e0a03 */
[----:B------:R-:W-:Y:S01]  /*24640*/  @!P2 IMAD.MOV R13, RZ, RZ, -R13 ;  /* 0x000000ffff0da224 */ /* 0x000fe200078e0a0d */
[----:B------:R-:W-:Y:S01]  /*24650*/  @!P1 LOP3.LUT R13, RZ, R7, RZ, 0x33, !PT ;  /* 0x00000007ff0d9212 */ /* 0x000fe200078e33ff */
[----:B------:R-:W-:Y:S02]  /*24660*/  IMAD R9, R2, R5, RZ ;  /* 0x0000000502097224 */ /* 0x000fe400078e02ff */
[----:B------:R-:W-:Y:S01]  /*24670*/  IMAD.MOV.U32 R2, RZ, RZ, RZ ;  /* 0x000000ffff027224 */ /* 0x000fe200078e00ff */
[----:B------:R-:W-:-:S03]  /*24680*/  IABS R10, R13 ;  /* 0x0000000d000a7213 */ /* 0x000fc60000000000 */
[----:B------:R-:W-:-:S04]  /*24690*/  IMAD.HI.U32 R2, R3, R9, R2 ;  /* 0x0000000903027227 */ /* 0x000fc800078e0002 */
[----:B------:R-:W-:Y:S01]  /*246a0*/  IMAD.MOV.U32 R3, RZ, RZ, R10 ;  /* 0x000000ffff037224 */ /* 0x000fe200078e000a */
[----:B------:R-:W-:-:S03]  /*246b0*/  MOV R10, R12 ;  /* 0x0000000c000a7202 */ /* 0x000fc60000000f00 */
        /* <DEDUP_REMOVED lines=8> */
[----:B------:R-:W-:Y:S02]  /*24740*/  ISETP.GE.U32.AND P0, PT, R10, R5, PT ;  /* 0x000000050a00720c */ /* 0x000fe40003f06070 */
[----:B------:R-:W-:-:S11]  /*24750*/  IADD3 R5, -R13, RZ, RZ ;  /* 0x000000ff0d057210 */ /* 0x000fd60007ffe1ff */
[----:B------:R-:W-:-:S04]  /*24760*/  @P0 VIADD R2, R2, 0x1 ;  /* 0x0000000102020836 */ /* 0x000fc80000000000 */
        /* <DEDUP_REMOVED lines=8> */
.L_x_1854:
[----:B0-----:R-:W0:Y:S02]  /*247f0*/  LDC.64 R2, c[0x0][0xc90] ;  /* 0x00032400ff027b82 */ /* 0x001e240000000a00 */
        /* <DEDUP_REMOVED lines=13> */
[----:B------:R-:W-:Y:S01]  /*248d0*/  IMAD.HI.U32 R2, R3, R11, R2 ;  /* 0x0000000b03027227 */ /* 0x000fe200078e0002 */
[----:B------:R-:W-:-:S05]  /*248e0*/  IADD3 R3, RZ, -R12, RZ ;  /* 0x8000000cff037210 */ /* 0x000fca0007ffe0ff */
        /* <DEDUP_REMOVED lines=17> */
[----:B------:R-:W-:Y:S02]  /*24a00*/  VIADDMNMX R8, R8, UR5, R13, PT ;  /* 0x0000000508087c46 */ /* 0x000fe4000b80010d */
[----:B------:R-:W-:-:S02]  /*24a10*/  IADD3 R9, R9, 0x1000000, R4 ;  /* 0x0100000009097810 */ /* 0x000fc40007ffe004 */
[-C--:B------:R-:W-:Y:S01]  /*24a20*/  IABS R12, R8.reuse ;  /* 0x00000008000c7213 */ /* 0x080fe20000000000 */
[----:B------:R-:W-:Y:S01]  /*24a30*/  IMAD.MOV R26, RZ, RZ, -R8 ;  /* 0x000000ffff1a7224 */ /* 0x000fe200078e0a08 */
[----:B------:R-:W-:Y:S02]  /*24a40*/  IABS R13, R8 ;  /* 0x00000008000d7213 */ /* 0x000fe40000000000 */
[----:B------:R-:W0:Y:S08]  /*24a50*/  I2F.RP R10, R12 ;  /* 0x0000000c000a7306 */ /* 0x000e300000209400 */
[----:B0-----:R-:W0:Y:S02]  /*24a60*/  MUFU.RCP R10, R10 ;  /* 0x0000000a000a7308 */ /* 0x001e240000001000 */
[----:B0-----:R-:W-:-:S06]  /*24a70*/  IADD3 R3, R10, 0xffffffe, RZ ;  /* 0x0ffffffe0a037810 */ /* 0x001fcc0007ffe0ff */
        /* <DEDUP_REMOVED lines=19> */
[----:B------:R-:W-:-:S07]  /*24bb0*/  IMAD R26, R2, R26, R9 ;  /* 0x0000001a021a7224 */ /* 0x000fce00078e0209 */
.L_x_1855:
[----:B------:R-:W-:-:S05]  /*24bc0*/  LOP3.LUT R2, RZ, R2, RZ, 0x33, !PT ;  /* 0x00000002ff027212 */ /* 0x000fca00078e33ff */
[----:B------:R-:W-:Y:S01]  /*24bd0*/  IMAD.IADD R25, R7, 0x1, R2 ;  /* 0x0000000107197824 */ /* 0x000fe200078e0202 */
[----:B------:R-:W-:Y:S06]  /*24be0*/  BRA `(.L_x_1856) ;  /* 0x00000000000c7947 */ /* 0x000fec0003800000 */
.L_x_1851:
[----:B------:R-:W-:Y:S01]  /*24bf0*/  MOV R25, RZ ;  /* 0x000000ff00197202 */ /* 0x000fe20000000f00 */
[----:B------:R-:W-:Y:S02]  /*24c00*/  IMAD.U32 R24, RZ, RZ, UR6 ;  /* 0x00000006ff187e24 */ /* 0x000fe4000f8e00ff */
[----:B------:R-:W-:-:S07]  /*24c10*/  IMAD.MOV.U32 R26, RZ, RZ, RZ ;  /* 0x000000ffff1a7224 */ /* 0x000fce00078e00ff */
.L_x_1856:
[----:B------:R-:W-:-:S13]  /*24c20*/  ISETP.NE.AND P0, PT, R6, RZ, PT ;  /* 0x000000ff0600720c */ /* 0x000fda0003f05270 */
[----:B------:R-:W0:Y:S01]  /*24c30*/  @!P0 S2R R3, SR_CgaCtaId ;  /* 0x0000000000038919 */ /* 0x000e220000008800 */
[----:B------:R-:W-:-:S04]  /*24c40*/  @!P0 MOV R2, 0x400 ;  /* 0x0000040000028802 */ /* 0x000fc80000000f00 */
[----:B0-----:R-:W-:-:S05]  /*24c50*/  @!P0 LEA R2, R3, R2, 0x18 ;  /* 0x0000000203028211 */ /* 0x001fca00078ec0ff */
[----:B------:R1:W-:Y:S01]  /*24c60*/  @!P0 STS.128 [R2+0x308d0], R24 ;  /* 0x0308d01802008388 */ /* 0x0003e20000000c00 */
[----:B------:R-:W-:Y:S06]  /*24c70*/  BAR.ARV 0x5, 0x180 ;  /* 0x0146000000007b1d */ /* 0x000fec0000002000 */
.L_x_1849:
        /* <DEDUP_REMOVED lines=15> */
[----:B------:R-:W-:Y:S01]  /*24d70*/  SHF.L.U32 R33, R4, 0x3, RZ ;  /* 0x0000000304217819 */ /* 0x000fe200000006ff */
[----:B------:R-:W-:Y:S01]  /*24d80*/  IMAD.MOV.U32 R22, RZ, RZ, RZ ;  /* 0x000000ffff167224 */ /* 0x000fe200078e00ff */
[----:B------:R-:W-:Y:S01]  /*24d90*/  LOP3.LUT R36, R36, 0x38, RZ, 0xc0, !PT ;  /* 0x0000003824247812 */ /* 0x000fe200078ec0ff */
[----:B------:R-:W-:Y:S01]  /*24da0*/  IMAD.MOV.U32 R29, RZ, RZ, 0x1 ;  /* 0x00000001ff1d7424 */ /* 0x000fe200078e00ff */
[----:B------:R-:W-:Y:S01]  /*24db0*/  ULDC.64 UR36, c[0x0][0x198] ;  /* 0x0000660000247ab9 */ /* 0x000fe20000000a00 */
[----:B------:R-:W-:Y:S01]  /*24dc0*/  ULDC UR38, c[0x0][0xc] ;  /* 0x0000030000267ab9 */ /* 0x000fe20000000800 */
[----:B------:R-:W-:-:S02]  /*24dd0*/  LOP3.LUT R37, R36, 0xc0, RZ, 0xfc, !PT ;  /* 0x000000c024257812 */ /* 0x000fc400078efcff */
[----:B--2---:R-:W-:Y:S02]  /*24de0*/  R2UR UR4, R2 ;  /* 0x00000000020472ca */ /* 0x004fe400000e0000 */
[----:B------:R-:W-:Y:S01]  /*24df0*/  LOP3.LUT R2, R3, 0x38, R0, 0x78, !PT ;  /* 0x0000003803027812 */ /* 0x000fe200078e7800 */
[----:B------:R-:W-:-:S03]  /*24e00*/  IMAD.SHL.U32 R0, R0, 0x10, RZ ;  /* 0x0000001000007824 */ /* 0x000fc600078e00ff */
[----:B------:R-:W-:Y:S02]  /*24e10*/  LOP3.LUT R33, R2, 0x200, R33, 0xf8, !PT ;  /* 0x0000020002217812 */ /* 0x000fe400078ef821 */
[----:B------:R-:W-:-:S04]  /*24e20*/  SHF.R.U32.HI R2, RZ, 0x3, R4 ;  /* 0x00000003ff027819 */ /* 0x000fc80000011604 */
[----:B------:R-:W-:Y:S01]  /*24e30*/  LOP3.LUT R0, R2, 0x70, R0, 0xf8, !PT ;  /* 0x0000007002007812 */ /* 0x000fe200078ef800 */
[----:B------:R-:W-:Y:S01]  /*24e40*/  ULOP3.LUT UR39, UR4, 0x2, URZ, 0xfc, !UPT ;  /* 0x0000000204277892 */ /* 0x000fe2000f8efc3f */
[C---:B------:R-:W-:Y:S02]  /*24e50*/  LOP3.LUT R2, R36.reuse, 0x40, RZ, 0xfc, !PT ;  /* 0x0000004024027812 */ /* 0x040fe400078efcff */
[----:B------:R-:W-:Y:S01]  /*24e60*/  UMOV UR4, 0x400 ;  /* 0x0000040000047882 */ /* 0x000fe20000000000 */
[----:B------:R-:W-:Y:S01]  /*24e70*/  LOP3.LUT R0, R36, 0x80, RZ, 0xfc, !PT ;  /* 0x0000008024007812 */ /* 0x000fe200078efcff */
[----:B0-----:R-:W-:-:S06]  /*24e80*/  ULEA UR4, UR5, UR4, 0x18 ;  /* 0x0000000405047291 */ /* 0x001fcc000f8ec03f */
[----:B------:R-:W-:-:S05]  /*24e90*/  MOV R17, UR4 ;  /* 0x0000000400117c02 */ /* 0x000fca0008000f00 */
[----:B-1----:R-:W-:-:S07]  /*24ea0*/  IMAD R34, R33, 0x2, R17 ;  /* 0x0000000221227824 */ /* 0x002fce00078e0211 */
.L_x_1984:
[----:B------:R-:W-:Y:S05]  /*24eb0*/  YIELD ;  /* 0x0000000000007946 */ /* 0x000fea0003800000 */
[----:B------:R-:W-:Y:S01]  /*24ec0*/  ULDC.64 UR4, c[0x0][0xa28] ;  /* 0x00028a0000047ab9 */ /* 0x000fe20000000a00 */
[----:B------:R-:W-:Y:S01]  /*24ed0*/  IMAD.MOV.U32 R11, RZ, RZ, RZ ;  /* 0x000000ffff0b7224 */ /* 0x000fe200078e00ff */
[----:B------:R-:W-:Y:S01]  /*24ee0*/  ISETP.NE.U32.AND P0, PT, RZ, UR4, PT ;  /* 0x00000004ff007c0c */ /* 0x000fe2000bf05070 */
[----:B0-----:R-:W0:Y:S01]  /*24ef0*/  LDC.64 R4, c[0x0][0xa00] ;  /* 0x00028000ff047b82 */ /* 0x001e220000000a00 */
[----:B------:R-:W-:Y:S02]  /*24f00*/  ULDC.64 UR6, c[0x0][0xa10] ;  /* 0x0002840000067ab9 */ /* 0x000fe40000000a00 */
[----:B------:R-:W-:Y:S01]  /*24f10*/  ISETP.NE.AND.EX P0, PT, RZ, UR5, PT, P0 ;  /* 0x00000005ff007c0c */ /* 0x000fe2000bf05300 */
[----:B------:R-:W-:-:S12]  /*24f20*/  ULDC.64 UR4, c[0x0][0xa18] ;  /* 0x0002860000047ab9 */ /* 0x000fd80000000a00 */
[----:B-1----:R-:W1:Y:S01]  /*24f30*/  @P0 LDC.64 R2, c[0x0][0xa28] ;  /* 0x00028a00ff020b82 */ /* 0x002e620000000a00 */
[----:B------:R-:W-:Y:S01]  /*24f40*/  ISETP.NE.U32.AND P1, PT, RZ, UR6, PT ;  /* 0x00000006ff007c0c */ /* 0x000fe2000bf25070 */
[----:B-1----:R-:W-:-:S05]  /*24f50*/  @P0 IMAD.WIDE R2, R27, 0x4, R2 ;  /* 0x000000041b020825 */ /* 0x002fca00078e0202 */
[----:B------:R1:W2:Y:S01]  /*24f60*/  @P0 LDG.E R11, desc[UR60][R2.64] ;  /* 0x0000003c020b0981 */ /* 0x0002a2000c1e1900 */
[----:B------:R-:W-:Y:S01]  /*24f70*/  ISETP.NE.U32.AND P0, PT, RZ, UR4, PT ;  /* 0x00000004ff007c0c */ /* 0x000fe2000bf05070 */
[----:B------:R-:W-:Y:S01]  /*24f80*/  IMAD.MOV.U32 R35, RZ, RZ, RZ ;  /* 0x000000ffff237224 */ /* 0x000fe200078e00ff */
[----:B------:R-:W-:Y:S01]  /*24f90*/  ISETP.NE.AND.EX P1, PT, RZ, UR7, PT, P1 ;  /* 0x00000007ff007c0c */ /* 0x000fe2000bf25310 */
[----:B------:R-:W-:Y:S01]  /*24fa0*/  IMAD.MOV.U32 R0, RZ, RZ, RZ ;  /* 0x000000ffff007224 */ /* 0x000fe200078e00ff */
[----:B------:R-:W-:Y:S01]  /*24fb0*/  ISETP.NE.AND.EX P2, PT, RZ, UR5, PT, P0 ;  /* 0x00000005ff007c0c */ /* 0x000fe2000bf45300 */
[----:B------:R-:W-:Y:S01]  /*24fc0*/  ULDC.64 UR4, c[0x0][0xa00] ;  /* 0x0002800000047ab9 */ /* 0x000fe20000000a00 */
[----:B0-----:R-:W-:Y:S01]  /*24fd0*/  IMAD.WIDE R4, R27, 0x4, R4 ;  /* 0x000000041b047825 */ /* 0x001fe200078e0204 */
[----:B------:R-:W-:Y:S01]  /*24fe0*/  ISETP.NE.U32.AND P0, PT, RZ, UR4, PT ;  /* 0x00000004ff007c0c */ /* 0x000fe2000bf05070 */
[----:B-1----:R-:W0:Y:S03]  /*24ff0*/  LDC.64 R2, c[0x0][0xa10] ;  /* 0x00028400ff027b82 */ /* 0x002e260000000a00 */
[----:B------:R-:W-:-:S06]  /*25000*/  ISETP.NE.AND.EX P0, PT, RZ, UR5, PT, P0 ;  /* 0x00000005ff007c0c */ /* 0x000fcc000bf05300 */
[----:B------:R-:W1:Y:S07]  /*25010*/  @P2 LDC.64 R6, c[0x0][0xa18] ;  /* 0x00028600ff062b82 */ /* 0x000e6e0000000a00 */
[----:B------:R-:W5:Y:S01]  /*25020*/  @P0 LDG.E R35, desc[UR60][R4.64] ;  /* 0x0000003c04230981 */ /* 0x000f62000c1e1900 */
[----:B0-----:R-:W-:-:S05]  /*25030*/  IMAD.WIDE R2, R27, 0x4, R2 ;  /* 0x000000041b027825 */ /* 0x001fca00078e0202 */
[----:B------:R-:W5:Y:S01]  /*25040*/  @P1 LDG.E R0, desc[UR60][R2.64] ;  /* 0x0000003c02001981 */ /* 0x000f62000c1e1900 */
[----:B------:R-:W-:Y:S02]  /*25050*/  ULDC UR4, c[0x0][0x288] ;  /* 0x0000a20000047ab9 */ /* 0x000fe40000000800 */
[----:B------:R-:W-:Y:S01]  /*25060*/  IMAD.U32 R31, RZ, RZ, UR4 ;  /* 0x00000004ff1f7e24 */ /* 0x000fe2000f8e00ff */
[----:B------:R-:W-:Y:S02]  /*25070*/  ULDC.64 UR4, c[0x0][0x418] ;  /* 0x0001060000047ab9 */ /* 0x000fe40000000a00 */
[----:B------:R-:W-:-:S03]  /*25080*/  UISETP.NE.U32.AND UP0, UPT, UR4, URZ, UPT ;  /* 0x0000003f0400728c */ /* 0x000fc6000bf05070 */
[----:B------:R-:W-:Y:S01]  /*25090*/  ULDC UR4, c[0x0][0x424] ;  /* 0x0001090000047ab9 */ /* 0x000fe20000000800 */
[----:B------:R-:W-:Y:S01]  /*250a0*/  UISETP.NE.AND.EX UP0, UPT, UR5, URZ, UPT, UP0 ;  /* 0x0000003f0500728c */ /* 0x000fe2000bf05300 */
[----:B-1----:R-:W-:Y:S02]  /*250b0*/  @P2 IMAD.WIDE R6, R27, 0x4, R6 ;  /* 0x000000041b062825 */ /* 0x002fe400078e0206 */
[----:B------:R-:W-:Y:S01]  /*250c0*/  ULDC UR5, c[0x0][0x2f0] ;  /* 0x0000bc0000057ab9 */ /* 0x000fe20000000800 */
[----:B------:R-:W-:Y:S02]  /*250d0*/  USEL UR4, UR4, 0x1, UP0 ;  /* 0x0000000104047887 */ /* 0x000fe40008000000 */
[----:B------:R0:W5:Y:S02]  /*250e0*/  @P2 LDG.E R31, desc[UR60][R6.64] ;  /* 0x0000003c061f2981 */ /* 0x000164000c1e1900 */
[----:B------:R-:W-:-:S03]  /*250f0*/  UIMAD UR4, UR4, UR5, URZ ;  /* 0x00000005040472a4 */ /* 0x000fc6000f8e023f */
[----:B------:R-:W-:-:S03]  /*25100*/  ULDC UR5, c[0x0][0x348] ;  /* 0x0000d20000057ab9 */ /* 0x000fc60000000800 */
[----:B------:R-:W-:Y:S01]  /*25110*/  IMAD.U32 R8, RZ, RZ, UR4 ;  /* 0x00000004ff087e24 */ /* 0x000fe2000f8e00ff */
[----:B0-----:R-:W-:Y:S01]  /*25120*/  MOV R7, UR5 ;  /* 0x0000000500077c02 */ /* 0x001fe20008000f00 */
[----:B--2---:R0:W-:Y:S01]  /*25130*/  STL [R1+0x10], R11 ;  /* 0x0000100b01007387 */ /* 0x0041e20000100800 */
[----:B---3--:R-:W-:Y:S05]  /*25140*/  @P2 BRA `(.L_x_1858) ;  /* 0x0000000000102947 */ /* 0x008fea0003800000 */
[----:B------:R-:W-:Y:S05]  /*25150*/  @!P0 BRA `(.L_x_1858) ;  /* 0x00000000000c8947 */ /* 0x000fea0003800000 */
[----:B------:R-:W2:Y:S04]  /*25160*/  LDG.E R6, desc[UR60][R4.64] ;  /* 0x0000003c04067981 */ /* 0x000ea8000c1e1900 */
[----:B-----5:R-:W2:Y:S02]  /*25170*/  LDG.E R31, desc[UR60][R4.64+0x4] ;  /* 0x0000043c041f7981 */ /* 0x020ea4000c1e1900 */
[----:B--2---:R-:W-:-:S07]  /*25180*/  IMAD.IADD R31, R31, 0x1, -R6 ;  /* 0x000000011f1f7824 */ /* 0x004fce00078e0a06 */
.L_x_1858:
[----:B------:R-:W-:Y:S01]  /*25190*/  ULDC.64 UR4, c[0x0][0xa20] ;  /* 0x0002880000047ab9 */ /* 0x000fe20000000a00 */
[C---:B------:R-:W-:Y:S02]  /*251a0*/  LOP3.LUT R4, R26.reuse, 0xff000000, RZ, 0xc0, !PT ;  /* 0xff0000001a047812 */ /* 0x040fe400078ec0ff */
[----:B------:R-:W-:Y:S02]  /*251b0*/  ISETP.NE.U32.AND P0, PT, RZ, UR4, PT ;  /* 0x00000004ff007c0c */ /* 0x000fe4000bf05070 */
[----:B------:R-:W-:Y:S02]  /*251c0*/  SHF.R.U32.HI R5, RZ, 0x8, R4 ;  /* 0x00000008ff057819 */ /* 0x000fe40000011604 */
[----:B------:R-:W-:Y:S02]  /*251d0*/  ISETP.NE.AND.EX P0, PT, RZ, UR5, PT, P0 ;  /* 0x00000005ff007c0c */ /* 0x000fe4000bf05300 */
[C---:B------:R-:W-:Y:S02]  /*251e0*/  LOP3.LUT R6, R26.reuse, 0xff0000, RZ, 0xc0, !PT ;  /* 0x00ff00001a067812 */ /* 0x040fe400078ec0ff */
[----:B------:R-:W-:-:S02]  /*251f0*/  LOP3.LUT R26, R26, 0xffff, RZ, 0xc0, !PT ;  /* 0x0000ffff1a1a7812 */ /* 0x000fc400078ec0ff */
[----:B------:R-:W-:-:S07]  /*25200*/  LEA.HI R6, R6, R5, RZ, 0x10 ;  /* 0x0000000506067211 */ /* 0x000fce00078f80ff */
[----:B------:R-:W-:Y:S05]  /*25210*/  @!P0 BRA `(.L_x_1859) ;  /* 0x0000000000108947 */ /* 0x000fea0003800000 */
[----:B------:R-:W1:Y:S02]  /*25220*/  LDC.64 R4, c[0x0][0xa20] ;  /* 0x00028800ff047b82 */ /* 0x000e640000000a00 */
[----:B-1----:R-:W-:-:S05]  /*25230*/  IMAD.WIDE R4, R27, 0x4, R4 ;  /* 0x000000041b047825 */ /* 0x002fca00078e0204 */
[----:B------:R1:W5:Y:S01]  /*25240*/  LDG.E R8, desc[UR60][R4.64] ;  /* 0x0000003c04087981 */ /* 0x000362000c1e1900 */
[----:B------:R-:W-:Y:S05]  /*25250*/  BRA `(.L_x_1860) ;  /* 0x0000000000247947 */ /* 0x000fea0003800000 */
.L_x_1859:
[----:B------:R-:W-:Y:S02]  /*25260*/  ULDC.64 UR4, c[0x0][0xa08] ;  /* 0x0002820000047ab9 */ /* 0x000fe40000000a00 */
[----:B------:R-:W-:-:S04]  /*25270*/  ISETP.NE.U32.AND P0, PT, RZ, UR4, PT ;  /* 0x00000004ff007c0c */ /* 0x000fc8000bf05070 */
[----:B------:R-:W-:-:S13]  /*25280*/  ISETP.NE.AND.EX P0, PT, RZ, UR5, PT, P0 ;  /* 0x00000005ff007c0c */ /* 0x000fda000bf05300 */
[----:B------:R-:W-:Y:S05]  /*25290*/  @!P0 BRA `(.L_x_1860) ;  /* 0x0000000000148947 */ /* 0x000fea0003800000 */
[----:B------:R-:W1:Y:S02]  /*252a0*/  LDC.64 R4, c[0x0][0xa08] ;  /* 0x00028200ff047b82 */ /* 0x000e640000000a00 */
[----:B-1----:R-:W-:-:S05]  /*252b0*/  IMAD.WIDE R4, R27, 0x4, R4 ;  /* 0x000000041b047825 */ /* 0x002fca00078e0204 */
[----:B------:R-:W2:Y:S04]  /*252c0*/  LDG.E R8, desc[UR60][R4.64] ;  /* 0x0000003c04087981 */ /* 0x000ea8000c1e1900 */
[----:B------:R-:W2:Y:S02]  /*252d0*/  LDG.E R9, desc[UR60][R4.64+0x4] ;  /* 0x0000043c04097981 */ /* 0x000ea4000c1e1900 */
[----:B--2---:R-:W-:-:S07]  /*252e0*/  IMAD.IADD R8, R9, 0x1, -R8 ;  /* 0x0000000109087824 */ /* 0x004fce00078e0a08 */
.L_x_1860:
[----:B------:R-:W2:Y:S01]  /*252f0*/  @P1 LDG.E R10, desc[UR60][R2.64] ;  /* 0x0000003c020a1981 */ /* 0x000ea2000c1e1900 */
[----:B-1----:R-:W1:Y:S03]  /*25300*/  LDC R4, c[0x0][0x448] ;  /* 0x00011200ff047b82 */ /* 0x002e660000000800 */
[----:B------:R3:W2:Y:S01]  /*25310*/  @P1 LDG.E R5, desc[UR60][R2.64+0x4] ;  /* 0x0000043c02051981 */ /* 0x0006a2000c1e1900 */
[----:B------:R-:W-:Y:S02]  /*25320*/  IMAD.SHL.U32 R25, R25, 0x80, RZ ;  /* 0x0000008019197824 */ /* 0x000fe400078e00ff */
[----:B-----5:R-:W-:-:S03]  /*25330*/  IMAD.IADD R8, R8, 0x1, -R11 ;  /* 0x0000000108087824 */ /* 0x020fc600078e0a0b */
[----:B------:R-:W-:Y:S01]  /*25340*/  IADD3 R9, R25, 0x7f, RZ ;  /* 0x0000007f19097810 */ /* 0x000fe20007ffe0ff */
[----:B---3--:R-:W3:Y:S01]  /*25350*/  LDC.64 R2, c[0x0][0x9e0] ;  /* 0x00027800ff027b82 */ /* 0x008ee20000000a00 */
[----:B-1----:R-:W-:-:S13]  /*25360*/  ISETP.NE.AND P2, PT, R4, 0x1, PT ;  /* 0x000000010400780c */ /* 0x002fda0003f45270 */
[----:B------:R-:W1:Y:S01]  /*25370*/  @P2 LDC R12, c[0x0][0x44c] ;  /* 0x00011300ff0c2b82 */ /* 0x000e620000000800 */
[----:B---3--:R-:W-:-:S07]  /*25380*/  ISETP.GE.AND P3, PT, R3, 0x1, PT ;  /* 0x000000010300780c */ /* 0x008fce0003f66270 */
[----:B------:R-:W3:Y:S01]  /*25390*/  @P2 LDC R4, c[0x0][0x450] ;  /* 0x00011400ff042b82 */ /* 0x000ee20000000800 */
[----:B--2---:R-:W-:Y:S02]  /*253a0*/  @P1 IMAD.IADD R7, R5, 0x1, -R10 ;  /* 0x0000000105071824 */ /* 0x004fe400078e0a0a */
[----:B-1----:R-:W-:-:S04]  /*253b0*/  @P2 IMAD.HI.U32 R5, R9, R12, RZ ;  /* 0x0000000c09052227 */ /* 0x002fc800078e00ff */
[----:B0-----:R-:W-:Y:S01]  /*253c0*/  IMAD.IADD R11, R8, 0x1, R7 ;  /* 0x00000001080b7824 */ /* 0x001fe200078e0207 */
[----:B---3--:R-:W-:-:S03]  /*253d0*/  @P2 SHF.R.U32.HI R9, RZ, R4, R5 ;  /* 0x00000004ff092219 */ /* 0x008fc60000011605 */
[C---:B------:R-:W-:Y:S01]  /*253e0*/  VIADD R4, R11.reuse, 0x3f ;  /* 0x0000003f0b047836 */ /* 0x040fe20000000000 */
[----:B------:R0:W-:Y:S01]  /*253f0*/  STL [R1+0x8], R11 ;  /* 0x0000080b01007387 */ /* 0x0001e20000100800 */
[----:B------:R-:W-:-:S03]  /*25400*/  IADD3 R18, R11, 0x1, -R31 ;  /* 0x000000010b127810 */ /* 0x000fc60007ffe81f */
[----:B------:R-:W-:Y:S02]  /*25410*/  SHF.R.S32.HI R5, RZ, 0x1f, R4 ;  /* 0x0000001fff057819 */ /* 0x000fe40000011404 */
[----:B------:R-:W-:Y:S02]  /*25420*/  IMAD.IADD R9, R18, 0x1, R9 ;  /* 0x0000000112097824 */ /* 0x000fe400078e0209 */
[----:B------:R-:W-:Y:S02]  /*25430*/  LEA.HI R5, R5, R4, RZ, 0x6 ;  /* 0x0000000405057211 */ /* 0x000fe400078f30ff */
[----:B------:R-:W-:Y:S02]  /*25440*/  IMAD.IADD R2, R9, 0x1, R2 ;  /* 0x0000000109027824 */ /* 0x000fe400078e0202 */
[----:B------:R-:W-:Y:S01]  /*25450*/  SHF.R.S32.HI R19, RZ, 0x6, R5 ;  /* 0x00000006ff137819 */ /* 0x000fe20000011405 */
[----:B0-----:R-:W-:Y:S06]  /*25460*/  @!P3 BRA `(.L_x_1861) ;  /* 0x000000000048b947 */ /* 0x001fec0003800000 */
[C---:B------:R-:W-:Y:S01]  /*25470*/  ISETP.GT.AND P0, PT, R9.reuse, RZ, PT ;  /* 0x000000ff0900720c */ /* 0x040fe20003f04270 */
[----:B------:R-:W-:Y:S01]  /*25480*/  BSSY B0, `(.L_x_1862) ;  /* 0x000000e000007945 */ /* 0x000fe20003800000 */
[----:B------:R-:W-:-:S11]  /*25490*/  IADD3 R10, R9, -0x1, RZ ;  /* 0xffffffff090a7810 */ /* 0x000fd60007ffe0ff */
        /* <DEDUP_REMOVED lines=8> */
.L_x_1863:
[----:B------:R-:W-:-:S13]  /*25520*/  ISETP.NE.AND P0, PT, R3, 0x1, PT ;  /* 0x000000010300780c */ /* 0x000fda0003f05270 */
[----:B------:R-:W0:Y:S02]  /*25530*/  @P0 LDC.64 R4, c[0x0][0x9e8] ;  /* 0x00027a00ff040b82 */ /* 0x000e240000000a00 */
[----:B0-----:R-:W-:-:S05]  /*25540*/  @P0 IMAD.HI.U32 R4, R10, R4, RZ ;  /* 0x000000040a040227 */ /* 0x001fca00078e00ff */
[----:B------:R-:W-:-:S07]  /*25550*/  @P0 SHF.R.U32.HI R10, RZ, R5, R4 ;  /* 0x00000005ff0a0219 */ /* 0x000fce0000011604 */
.L_x_1864:
[----:B------:R-:W-:Y:S05]  /*25560*/  BSYNC B0 ;  /* 0x0000000000007941 */ /* 0x000fea0003800000 */
.L_x_1862:
[----:B------:R-:W-:-:S05]  /*25570*/  IMAD R5, R10, R3, R3 ;  /* 0x000000030a057224 */ /* 0x000fca00078e0203 */
[----:B------:R-:W-:-:S07]  /*25580*/  VIMNMX R2, R2, R5, PT ;  /* 0x0000000502027248 */ /* 0x000fce0003fe0100 */
.L_x_1861:
[----:B------:R-:W0:Y:S01]  /*25590*/  @P2 LDC R4, c[0x0][0x44c] ;  /* 0x00011300ff042b82 */ /* 0x000e220000000800 */
[----:B------:R-:W-:Y:S01]  /*255a0*/  VIADD R2, R2, 0x3f ;  /* 0x0000003f02027836 */ /* 0x000fe20000000000 */
[----:B------:R-:W-:-:S06]  /*255b0*/  ULDC UR4, c[0x0][0x9dc] ;  /* 0x0002770000047ab9 */ /* 0x000fcc0000000800 */
[----:B------:R-:W1:Y:S01]  /*255c0*/  @P2 LDC R5, c[0x0][0x450] ;  /* 0x00011400ff052b82 */ /* 0x000e620000000800 */
[----:B0-----:R-:W-:-:S04]  /*255d0*/  @P2 IMAD.HI.U32 R9, R25, R4, RZ ;  /* 0x0000000419092227 */ /* 0x001fc800078e00ff */
[----:B------:R-:W-:Y:S01]  /*255e0*/  IMAD.MOV.U32 R4, RZ, RZ, R25 ;  /* 0x000000ffff047224 */ /* 0x000fe200078e0019 */
[----:B-1----:R-:W-:Y:S01]  /*255f0*/  @P2 SHF.R.U32.HI R4, RZ, R5, R9 ;  /* 0x00000005ff042219 */ /* 0x002fe20000011609 */
[----:B------:R-:W-:Y:S01]  /*25600*/  IMAD.IADD R9, R11, 0x1, -R31 ;  /* 0x000000010b097824 */ /* 0x000fe200078e0a1f */
[----:B------:R-:W-:-:S03]  /*25610*/  SHF.R.S32.HI R5, RZ, 0x1f, R2 ;  /* 0x0000001fff057819 */ /* 0x000fc60000011402 */
[----:B------:R-:W-:Y:S01]  /*25620*/  IMAD.IADD R10, R9, 0x1, R4 ;  /* 0x00000001090a7824 */ /* 0x000fe200078e0204 */
[----:B------:R-:W-:-:S04]  /*25630*/  LEA.HI R5, R5, R2, RZ, 0x6 ;  /* 0x0000000205057211 */ /* 0x000fc800078f30ff */
[----:B------:R-:W-:Y:S02]  /*25640*/  SHF.R.S32.HI R11, RZ, 0x6, R5 ;  /* 0x00000006ff0b7819 */ /* 0x000fe40000011405 */
[----:B------:R-:W-:Y:S02]  /*25650*/  IADD3 R2, R10, -UR4, RZ ;  /* 0x800000040a027c10 */ /* 0x000fe4000fffe0ff */
[----:B------:R-:W-:Y:S01]  /*25660*/  VIMNMX R11, R19, R11, PT ;  /* 0x0000000b130b7248 */ /* 0x000fe20003fe0100 */
        /* <DEDUP_REMOVED lines=11> */
.L_x_1867:
[----:B------:R-:W-:-:S13]  /*25720*/  ISETP.NE.AND P0, PT, R3, 0x1, PT ;  /* 0x000000010300780c */ /* 0x000fda0003f05270 */
[----:B------:R-:W0:Y:S02]  /*25730*/  @P0 LDC.64 R4, c[0x0][0x9e8] ;  /* 0x00027a00ff040b82 */ /* 0x000e240000000a00 */
[----:B0-----:R-:W-:-:S05]  /*25740*/  @P0 IMAD.HI.U32 R4, R10, R4, RZ ;  /* 0x000000040a040227 */ /* 0x001fca00078e00ff */
[----:B------:R-:W-:-:S07]  /*25750*/  @P0 SHF.R.U32.HI R10, RZ, R5, R4 ;  /* 0x00000005ff0a0219 */ /* 0x000fce0000011604 */
.L_x_1868:
[----:B------:R-:W-:Y:S05]  /*25760*/  BSYNC B0 ;  /* 0x0000000000007941 */ /* 0x000fea0003800000 */
.L_x_1866:
[----:B------:R-:W-:-:S05]  /*25770*/  IMAD R3, R10, R3, RZ ;  /* 0x000000030a037224 */ /* 0x000fca00078e02ff */
[----:B------:R-:W-:-:S07]  /*25780*/  VIMNMX R2, R2, R3, !PT ;  /* 0x0000000302027248 */ /* 0x000fce0007fe0100 */
.L_x_1865:
[----:B------:R-:W-:Y:S01]  /*25790*/  SHF.R.S32.HI R3, RZ, 0x1f, R2 ;  /* 0x0000001fff037819 */ /* 0x000fe20000011402 */
[----:B------:R-:W-:Y:S01]  /*257a0*/  BSSY B0, `(.L_x_1869) ;  /* 0x0000026000007945 */ /* 0x000fe20003800000 */
[----:B------:R-:W-:Y:S01]  /*257b0*/  LOP3.LUT R10, R6, 0xff, RZ, 0xc0, !PT ;  /* 0x000000ff060a7812 */ /* 0x000fe200078ec0ff */
[----:B------:R-:W-:Y:S01]  /*257c0*/  IMAD.MOV.U32 R14, RZ, RZ, RZ ;  /* 0x000000ffff0e7224 */ /* 0x000fe200078e00ff */
[----:B------:R-:W-:Y:S02]  /*257d0*/  LEA.HI R3, R3, R2, RZ, 0x6 ;  /* 0x0000000203037211 */ /* 0x000fe400078f30ff */
[----:B------:R-:W-:Y:S02]  /*257e0*/  SHF.R.U32.HI R6, RZ, 0x10, R6 ;  /* 0x00000010ff067819 */ /* 0x000fe40000011606 */
[----:B------:R-:W-:-:S04]  /*257f0*/  SHF.R.S32.HI R3, RZ, 0x6, R3 ;  /* 0x00000006ff037819 */ /* 0x000fc80000011403 */
[----:B------:R-:W-:-:S04]  /*25800*/  VIMNMX R4, RZ, R3, !PT ;  /* 0x00000003ff047248 */ /* 0x000fc80007fe0100 */
[----:B------:R-:W-:-:S13]  /*25810*/  ISETP.GT.AND P0, PT, R11, R4, PT ;  /* 0x000000040b00720c */ /* 0x000fda0003f04270 */
[----:B------:R-:W-:Y:S05]  /*25820*/  @!P0 BRA `(.L_x_1870) ;  /* 0x0000000000748947 */ /* 0x000fea0003800000 */
[----:B------:R-:W-:Y:S01]  /*25830*/  ISETP.NE.AND P0, PT, R6, RZ, PT ;  /* 0x000000ff0600720c */ /* 0x000fe20003f05270 */
[----:B------:R-:W-:-:S03]  /*25840*/  ULDC UR4, c[0x0][0x9f0] ;  /* 0x00027c0000047ab9 */ /* 0x000fc60000000800 */
[----:B------:R-:W-:-:S04]  /*25850*/  SEL R5, R6, UR4, P0 ;  /* 0x0000000406057c07 */ /* 0x000fc80008000000 */
[----:B------:R-:W-:Y:S02]  /*25860*/  IABS R13, R5 ;  /* 0x00000005000d7213 */ /* 0x000fe40000000000 */
[----:B------:R-:W-:Y:S02]  /*25870*/  IADD3 R12, R5, -0x1, R11 ;  /* 0xffffffff050c7810 */ /* 0x000fe40007ffe00b */
[----:B------:R-:W0:Y:S03]  /*25880*/  I2F.RP R2, R13 ;  /* 0x0000000d00027306 */ /* 0x000e260000209400 */
[----:B------:R-:W-:-:S05]  /*25890*/  IMAD.IADD R12, R12, 0x1, -R4 ;  /* 0x000000010c0c7824 */ /* 0x000fca00078e0a04 */
[----:B0-----:R-:W0:Y:S02]  /*258a0*/  MUFU.RCP R2, R2 ;  /* 0x0000000200027308 */ /* 0x001e240000001000 */
[----:B0-----:R-:W-:-:S06]  /*258b0*/  VIADD R2, R2, 0xffffffe ;  /* 0x0ffffffe02027836 */ /* 0x001fcc0000000000 */
        /* <DEDUP_REMOVED lines=19> */
[----:B------:R-:W-:-:S07]  /*259f0*/  @!P2 LOP3.LUT R14, RZ, R5, RZ, 0x33, !PT ;  /* 0x00000005ff0ea212 */ /* 0x000fce00078e33ff */
.L_x_1870:
[----:B------:R-:W-:Y:S05]  /*25a00*/  BSYNC B0 ;  /* 0x0000000000007941 */ /* 0x000fea0003800000 */
.L_x_1869:
[-C--:B------:R-:W-:Y:S01]  /*25a10*/  IMAD R4, R10, R14.reuse, R4 ;  /* 0x0000000e0a047224 */ /* 0x080fe200078e0204 */
[----:B------:R-:W-:Y:S04]  /*25a20*/  BSSY B0, `(.L_x_1871) ;  /* 0x0000190000007945 */ /* 0x000fe80003800000 */
[C---:B------:R-:W-:Y:S01]  /*25a30*/  VIADDMNMX R11, R4.reuse, R14, R11, PT ;  /* 0x0000000e040b7246 */ /* 0x040fe2000380010b */
[----:B------:R-:W-:-:S03]  /*25a40*/  IMAD R4, R4, 0x40, -R8 ;  /* 0x0000004004047824 */ /* 0x000fc600078e0a08 */
[----:B------:R-:W-:Y:S02]  /*25a50*/  LEA R8, R11, -R8, 0x6 ;  /* 0x800000080b087211 */ /* 0x000fe400078e30ff */
[----:B------:R-:W-:Y:S02]  /*25a60*/  VIMNMX R4, RZ, R4, !PT ;  /* 0x00000004ff047248 */ /* 0x000fe40007fe0100 */
[----:B------:R-:W-:-:S04]  /*25a70*/  VIMNMX R7, R8, R7, PT ;  /* 0x0000000708077248 */ /* 0x000fc80003fe0100 */
[----:B------:R-:W-:Y:S02]  /*25a80*/  ISETP.GT.AND P0, PT, R7, R4, PT ;  /* 0x000000040700720c */ /* 0x000fe40003f04270 */
[----:B------:R-:W-:-:S11]  /*25a90*/  SHF.R.U32.HI R4, RZ, 0x6, R4 ;  /* 0x00000006ff047819 */ /* 0x000fd60000011604 */
[----:B------:R-:W-:-:S05]  /*25aa0*/  @P0 VIADD R2, R7, 0x3f ;  /* 0x0000003f07020836 */ /* 0x000fca0000000000 */
[----:B------:R-:W-:-:S04]  /*25ab0*/  @P0 SHF.R.S32.HI R3, RZ, 0x1f, R2 ;  /* 0x0000001fff030819 */ /* 0x000fc80000011402 */
[----:B------:R-:W-:Y:S01]  /*25ac0*/  @P0 LEA.HI R3, R3, R2, RZ, 0x6 ;  /* 0x0000000203030211 */ /* 0x000fe200078f30ff */
[----:B------:R-:W-:-:S03]  /*25ad0*/  IMAD.MOV.U32 R2, RZ, RZ, R4 ;  /* 0x000000ffff027224 */ /* 0x000fc600078e0004 */
[----:B------:R-:W-:Y:S02]  /*25ae0*/  @P0 SHF.R.S32.HI R2, RZ, 0x6, R3 ;  /* 0x00000006ff020819 */ /* 0x000fe40000011403 */
        /* <DEDUP_REMOVED lines=10> */
.L_x_2076:
[----:B-1----:R-:W-:Y:S02]  /*25b90*/  ISETP.NE.AND P0, PT, R14, RZ, PT ;  /* 0x000000ff0e00720c */ /* 0x002fe40003f05270 */
[----:B------:R-:W-:-:S11]  /*25ba0*/  PLOP3.LUT P6, PT, PT, PT, PT, 0x8, 0x0 ;  /* 0x000000000000781c */ /* 0x000fd60003fce170 */
[----:B------:R-:W-:Y:S05]  /*25bb0*/  @P0 BRA `(.L_x_1874) ;  /* 0x00000000000c0947 */ /* 0x000fea0003800000 */
[----:B------:R-:W-:-:S03]  /*25bc0*/  UMOV UR4, 0xffffffff ;  /* 0xffffffff00047882 */ /* 0x000fc60000000000 */
[----:B------:R-:W-:Y:S05]  /*25bd0*/  BRA.DIV UR4, `(.L_x_1875) ;  /* 0x0000008204507947 */ /* 0x000fea000b800000 */
[----:B------:R-:W-:-:S13]  /*25be0*/  ELECT P6, URZ, PT ;  /* 0x00000000003f782f */ /* 0x000fda00038c0000 */
.L_x_1874:
[----:B0-----:R-:W2:Y:S01]  /*25bf0*/  LDL R3, [R1+0x2c] ;  /* 0x00002c0001037983 */ /* 0x001ea20000100800 */
[----:B------:R-:W-:Y:S01]  /*25c00*/  BSSY B1, `(.L_x_1876) ;  /* 0x0000008000017945 */ /* 0x000fe20003800000 */
[----:B--2---:R-:W-:-:S05]  /*25c10*/  VIADD R3, R3, 0x1 ;  /* 0x0000000103037836 */ /* 0x004fca0000000000 */
[----:B------:R-:W-:-:S04]  /*25c20*/  LEA.HI R7, R3, R3, RZ, 0x1 ;  /* 0x0000000303077211 */ /* 0x000fc800078f08ff */
[----:B------:R-:W-:-:S05]  /*25c30*/  LOP3.LUT R7, R7, 0xfffffffe, RZ, 0xc0, !PT ;  /* 0xfffffffe07077812 */ /* 0x000fca00078ec0ff */
[----:B------:R-:W-:-:S05]  /*25c40*/  IMAD.IADD R7, R3, 0x1, -R7 ;  /* 0x0000000103077824 */ /* 0x000fca00078e0a07 */
[----:B------:R-:W-:-:S04]  /*25c50*/  SHF.L.U32 R8, R7, 0x1f, RZ ;  /* 0x0000001f07087819 */ /* 0x000fc800000006ff */
[----:B------:R-:W0:Y:S02]  /*25c60*/  SYNCS.PHASECHK.TRANS64.TRYWAIT P0, [R17+URZ+0x30820], R8 ;  /* 0x03082008110075a7 */ /* 0x000e24000800017f */
[----:B0-----:R-:W-:Y:S05]  /*25c70*/  @!P0 BRA `(.L_x_1877) ;  /* 0x0000008000488947 */ /* 0x001fea0003800000 */
.L_x_2079:
[----:B------:R-:W-:Y:S05]  /*25c80*/  BSYNC B1 ;  /* 0x0000000000017941 */ /* 0x000fea0003800000 */
.L_x_1876:
        /* <DEDUP_REMOVED lines=10> */
.L_x_2080:
[----:B------:R-:W-:Y:S05]  /*25d30*/  BSYNC B2 ;  /* 0x0000000000027941 */ /* 0x000fea0003800000 */
.L_x_1880:
[----:B------:R-:W-:Y:S04]  /*25d40*/  BSSY B2, `(.L_x_1882) ;  /* 0x0000009000027945 */ /* 0x000fe80003800000 */
[----:B------:R-:W-:Y:S05]  /*25d50*/  @P1 BRA `(.L_x_1883) ;  /* 0x00000000001c1947 */ /* 0x000fea0003800000 */
[----:B------:R-:W2:Y:S01]  /*25d60*/  S2R R7, SR_TID.X ;  /* 0x0000000000077919 */ /* 0x000ea20000002100 */
[----:B------:R-:W-:-:S04]  /*25d70*/  MOV R3, 0x8000 ;  /* 0x0000800000037802 */ /* 0x000fc80000000f00 */
[----:B------:R3:W-:Y:S01]  /*25d80*/  SYNCS.ARRIVE.TRANS64 RZ, [R12+URZ+0x30890], R3 ;  /* 0x030890030cff79a7 */ /* 0x0007e2000800003f */
[----:B--2---:R-:W-:-:S04]  /*25d90*/  LOP3.LUT R7, R7, 0x1f, RZ, 0xc0, !PT ;  /* 0x0000001f07077812 */ /* 0x004fc800078ec0ff */
[----:B------:R-:W-:-:S13]  /*25da0*/  ISETP.NE.AND P0, PT, R7, RZ, PT ;  /* 0x000000ff0700720c */ /* 0x000fda0003f05270 */
[----:B---3--:R-:W-:Y:S05]  /*25db0*/  @!P0 BRA `(.L_x_1883) ;  /* 0x0000000000048947 */ /* 0x008fea0003800000 */
[----:B------:R-:W-:Y:S01]  /*25dc0*/  BPT.TRAP 0x1 ;  /* 0x000000040000795c */ /* 0x000fe20000300000 */
.L_x_1883:
[----:B------:R-:W-:Y:S05]  /*25dd0*/  BSYNC B2 ;  /* 0x0000000000027941 */ /* 0x000fea0003800000 */
.L_x_1882:
[----:B------:R-:W-:Y:S01]  /*25de0*/  IMAD.MOV.U32 R15, RZ, RZ, RZ ;  /* 0x000000ffff0f7224 */ /* 0x000fe200078e00ff */
[----:B------:R-:W-:Y:S01]  /*25df0*/  UIADD3 UR4, UP0, UR36, 0x570, URZ ;  /* 0x0000057024047890 */ /* 0x000fe2000ff1e03f */
[----:B0-----:R-:W-:Y:S01]  /*25e00*/  IMAD R8, R2, 0x40, R0 ;  /* 0x0000004002087824 */ /* 0x001fe200078e0200 */
[----:B------:R-:W-:Y:S01]  /*25e10*/  PLOP3.LUT P0, PT, PT, PT, PT, 0x80, 0x0 ;  /* 0x000000000000781c */ /* 0x000fe20003f0f070 */
[----:B------:R-:W-:Y:S01]  /*25e20*/  IMAD R7, R28, 0x8000, R17 ;  /* 0x000080001c077824 */ /* 0x000fe200078e0211 */
[----:B------:R-:W-:Y:S01]  /*25e30*/  R2UR UR10, R15 ;  /* 0x000000000f0a72ca */ /* 0x000fe200000e0000 */
[----:B------:R-:W-:Y:S01]  /*25e40*/  VIADD R8, R8, 0xffffffc0 ;  /* 0xffffffc008087836 */ /* 0x000fe20000000000 */
[----:B------:R-:W-:Y:S01]  /*25e50*/  IADD3 R3, R12, 0x30890, RZ ;  /* 0x000308900c037810 */ /* 0x000fe20007ffe0ff */
[----:B------:R-:W-:Y:S01]  /*25e60*/  IMAD.SHL.U32 R14, R28, 0x4000, RZ ;  /* 0x000040001c0e7824 */ /* 0x000fe200078e00ff */
[----:B------:R-:W-:Y:S01]  /*25e70*/  UIADD3.X UR5, URZ, UR37, URZ, UP0, !UPT ;  /* 0x000000253f057290 */ /* 0x000fe200087fe43f */
[----:B------:R-:W-:Y:S01]  /*25e80*/  VIADD R13, R7, 0x20400 ;  /* 0x00020400070d7836 */ /* 0x000fe20000000000 */
[----:B------:R-:W-:Y:S01]  /*25e90*/  UMOV UR6, 0x0 ;  /* 0x0000000000067882 */ /* 0x000fe20000000000 */
[----:B------:R-:W-:-:S09]  /*25ea0*/  UMOV UR7, 0x12f00000 ;  /* 0x12f0000000077882 */ /* 0x000fd20000000000 */
.L_x_1884:
        /* <DEDUP_REMOVED lines=16> */
.L_x_1885:
        /* <DEDUP_REMOVED lines=16> */
.L_x_1886:
        /* <DEDUP_REMOVED lines=16> */
.L_x_1887:
        /* <DEDUP_REMOVED lines=13> */
.L_x_2081:
[----:B------:R-:W-:Y:S05]  /*26280*/  BSYNC B2 ;  /* 0x0000000000027941 */ /* 0x000fea0003800000 */
.L_x_1888:
[----:B------:R-:W-:Y:S01]  /*26290*/  BSSY B2, `(.L_x_1890) ;  /* 0x000000b000027945 */ /* 0x000fe20003800000 */
[----:B------:R-:W-:Y:S02]  /*262a0*/  IMAD.MOV.U32 R20, RZ, RZ, 0x0 ;  /* 0x00000000ff147424 */ /* 0x000fe400078e00ff */
[----:B------:R-:W-:Y:S01]  /*262b0*/  IMAD.MOV.U32 R21, RZ, RZ, 0x12f00000 ;  /* 0x12f00000ff157424 */ /* 0x000fe200078e00ff */
[----:B------:R-:W-:Y:S06]  /*262c0*/  @P1 BRA `(.L_x_1891) ;  /* 0x00000000001c1947 */ /* 0x000fec0003800000 */
[----:B------:R-:W2:Y:S01]  /*262d0*/  S2R R7, SR_TID.X ;  /* 0x0000000000077919 */ /* 0x000ea20000002100 */
[----:B------:R-:W-:-:S04]  /*262e0*/  IMAD.MOV.U32 R3, RZ, RZ, 0x8000 ;  /* 0x00008000ff037424 */ /* 0x000fc800078e00ff */
[----:B------:R3:W-:Y:S01]  /*262f0*/  SYNCS.ARRIVE.TRANS64 RZ, [R12+URZ+0x308b0], R3 ;  /* 0x0308b0030cff79a7 */ /* 0x0007e2000800003f */
[----:B--2---:R-:W-:-:S04]  /*26300*/  LOP3.LUT R7, R7, 0x1f, RZ, 0xc0, !PT ;  /* 0x0000001f07077812 */ /* 0x004fc800078ec0ff */
[----:B------:R-:W-:-:S13]  /*26310*/  ISETP.NE.AND P0, PT, R7, RZ, PT ;  /* 0x000000ff0700720c */ /* 0x000fda0003f05270 */
[----:B---3--:R-:W-:Y:S05]  /*26320*/  @!P0 BRA `(.L_x_1891) ;  /* 0x0000000000048947 */ /* 0x008fea0003800000 */
[----:B------:R-:W-:Y:S01]  /*26330*/  BPT.TRAP 0x1 ;  /* 0x000000040000795c */ /* 0x000fe20000300000 */
.L_x_1891:
[----:B------:R-:W-:Y:S05]  /*26340*/  BSYNC B2 ;  /* 0x0000000000027941 */ /* 0x000fea0003800000 */
.L_x_1890:
[----:B------:R-:W-:Y:S01]  /*26350*/  R2UR UR10, R15 ;  /* 0x000000000f0a72ca */ /* 0x000fe200000e0000 */
[----:B------:R-:W-:Y:S01]  /*26360*/  IMAD R14, R14, 0x2, R17 ;  /* 0x000000020e0e7824 */ /* 0x000fe200078e0211 */
[----:B------:R-:W-:Y:S01]  /*26370*/  R2UR UR6, R20 ;  /* 0x00000000140672ca */ /* 0x000fe200000e0000 */
[----:B------:R-:W-:Y:S01]  /*26380*/  UIADD3 UR4, UP0, UR36, 0x670, URZ ;  /* 0x0000067024047890 */ /* 0x000fe2000ff1e03f */
[----:B------:R-:W-:Y:S01]  /*26390*/  R2UR UR7, R21 ;  /* 0x00000000150772ca */ /* 0x000fe200000e0000 */
[----:B------:R-:W-:Y:S01]  /*263a0*/  VIADD R3, R14, 0x400 ;  /* 0x000004000e037836 */ /* 0x000fe20000000000 */
[----:B------:R-:W-:Y:S01]  /*263b0*/  PLOP3.LUT P0, PT, PT, PT, PT, 0x80, 0x0 ;  /* 0x000000000000781c */ /* 0x000fe20003f0f070 */
[----:B------:R-:W-:Y:S01]  /*263c0*/  UIADD3.X UR5, URZ, UR37, URZ, UP0, !UPT ;  /* 0x000000253f057290 */ /* 0x000fe200087fe43f */
[----:B01----:R-:W-:-:S11]  /*263d0*/  IADD3 R12, R12, 0x308b0, RZ ;  /* 0x000308b00c0c7810 */ /* 0x003fd60007ffe0ff */
.L_x_1892:
        /* <DEDUP_REMOVED lines=15> */
.L_x_1893:
        /* <DEDUP_REMOVED lines=15> */
.L_x_1894:
        /* <DEDUP_REMOVED lines=15> */
.L_x_1895:
        /* <DEDUP_REMOVED lines=10> */
.L_x_1879:
[----:B------:R-:W-:Y:S05]  /*26750*/  BSYNC B1 ;  /* 0x0000000000017941 */ /* 0x000fea0003800000 */
.L_x_1878:
[----:B0-----:R-:W-:Y:S01]  /*26760*/  IADD3 R8, R2, -0x2, RZ ;  /* 0xfffffffe02087810 */ /* 0x001fe20007ffe0ff */
[----:B------:R-:W-:Y:S01]  /*26770*/  VIADD R28, R28, 0x1 ;  /* 0x000000011c1c7836 */ /* 0x000fe20000000000 */
[----:B------:R-:W-:Y:S02]  /*26780*/  PLOP3.LUT P0, PT, PT, PT, PT, 0x8, 0x0 ;  /* 0x000000000000781c */ /* 0x000fe40003f0e170 */
[----:B------:R-:W-:Y:S02]  /*26790*/  ISETP.GE.AND P2, PT, R8, R4, PT ;  /* 0x000000040800720c */ /* 0x000fe40003f46270 */
[----:B------:R-:W-:-:S04]  /*267a0*/  ISETP.NE.AND P1, PT, R28, 0x2, PT ;  /* 0x000000021c00780c */ /* 0x000fc80003f25270 */
[----:B------:R-:W-:Y:S02]  /*267b0*/  SEL R3, RZ, 0x1, P1 ;  /* 0x00000001ff037807 */ /* 0x000fe40000800000 */
[----:B------:R-:W-:Y:S02]  /*267c0*/  SEL R28, R28, RZ, P1 ;  /* 0x000000ff1c1c7207 */ /* 0x000fe40000800000 */
[----:B------:R-:W-:-:S03]  /*267d0*/  LOP3.LUT R30, R30, R3, RZ, 0x3c, !PT ;  /* 0x000000031e1e7212 */ /* 0x000fc600078e3cff */
[----:B------:R-:W-:Y:S05]  /*267e0*/  @!P2 BRA `(.L_x_1872) ;  /* 0x0000000800cca947 */ /* 0x000fea0003800000 */
.L_x_1914:
[----:B------:R-:W-:Y:S05]  /*267f0*/  YIELD ;  /* 0x0000000000007946 */ /* 0x000fea0003800000 */
[----:B------:R-:W-:Y:S04]  /*26800*/  BSSY B1, `(.L_x_1896) ;  /* 0x00000a9000017945 */ /* 0x000fe80003800000 */
[----:B------:R-:W-:Y:S05]  /*26810*/  @!P6 BRA `(.L_x_1897) ;  /* 0x00000008009ce947 */ /* 0x000fea0003800000 */
[----:B------:R-:W-:Y:S01]  /*26820*/  IMAD R7, R28, 0x8, R17 ;  /* 0x000000081c077824 */ /* 0x000fe200078e0211 */
[----:B------:R-:W-:Y:S01]  /*26830*/  SHF.L.U32 R3, R30, 0x1f, RZ ;  /* 0x0000001f1e037819 */ /* 0x000fe200000006ff */
[----:B------:R-:W0:Y:S01]  /*26840*/  S2R R2, SR_TID.X ;  /* 0x0000000000027919 */ /* 0x000e220000002100 */
[----:B------:R-:W-:Y:S02]  /*26850*/  BSSY B2, `(.L_x_1898) ;  /* 0x0000005000027945 */ /* 0x000fe40003800000 */
[----:B------:R-:W1:Y:S01]  /*26860*/  SYNCS.PHASECHK.TRANS64.TRYWAIT P1, [R7+URZ+0x308a0], R3 ;  /* 0x0308a003070075a7 */ /* 0x000e62000802017f */
[----:B0-----:R-:W-:-:S04]  /*26870*/  LOP3.LUT R2, R2, 0x7f, RZ, 0xc0, !PT ;  /* 0x0000007f02027812 */ /* 0x001fc800078ec0ff */
[----:B------:R-:W-:Y:S01]  /*26880*/  ISETP.NE.AND P2, PT, R2, RZ, PT ;  /* 0x000000ff0200720c */ /* 0x000fe20003f45270 */
[----:B-1----:R-:W-:-:S12]  /*26890*/  @!P1 BRA `(.L_x_1899) ;  /* 0x00000074007c9947 */ /* 0x002fd80003800000 */
.L_x_2082:
[----:B------:R-:W-:Y:S05]  /*268a0*/  BSYNC B2 ;  /* 0x0000000000027941 */ /* 0x000fea0003800000 */
.L_x_1898:
[----:B------:R-:W-:Y:S04]  /*268b0*/  BSSY B2, `(.L_x_1900) ;  /* 0x0000009000027945 */ /* 0x000fe80003800000 */
[----:B------:R-:W-:Y:S05]  /*268c0*/  @P2 BRA `(.L_x_1901) ;  /* 0x00000000001c2947 */ /* 0x000fea0003800000 */
[----:B------:R-:W1:Y:S01]  /*268d0*/  S2R R11, SR_TID.X ;  /* 0x00000000000b7919 */ /* 0x000e620000002100 */
[----:B------:R-:W-:-:S04]  /*268e0*/  IMAD.MOV.U32 R2, RZ, RZ, 0x8000 ;  /* 0x00008000ff027424 */ /* 0x000fc800078e00ff */
[----:B------:R2:W-:Y:S01]  /*268f0*/  SYNCS.ARRIVE.TRANS64 RZ, [R7+URZ+0x30890], R2 ;  /* 0x0308900207ff79a7 */ /* 0x0005e2000800003f */
[----:B-1----:R-:W-:-:S04]  /*26900*/  LOP3.LUT R11, R11, 0x1f, RZ, 0xc0, !PT ;  /* 0x0000001f0b0b7812 */ /* 0x002fc800078ec0ff */
[----:B------:R-:W-:-:S13]  /*26910*/  ISETP.NE.AND P1, PT, R11, RZ, PT ;  /* 0x000000ff0b00720c */ /* 0x000fda0003f25270 */
[----:B--2---:R-:W-:Y:S05]  /*26920*/  @!P1 BRA `(.L_x_1901) ;  /* 0x0000000000049947 */ /* 0x004fea0003800000 */
[----:B------:R-:W-:Y:S01]  /*26930*/  BPT.TRAP 0x1 ;  /* 0x000000040000795c */ /* 0x000fe20000300000 */
.L_x_1901:
[----:B------:R-:W-:Y:S05]  /*26940*/  BSYNC B2 ;  /* 0x0000000000027941 */ /* 0x000fea0003800000 */
.L_x_1900:
[----:B------:R-:W-:Y:S01]  /*26950*/  IMAD.MOV.U32 R14, RZ, RZ, RZ ;  /* 0x000000ffff0e7224 */ /* 0x000fe200078e00ff */
[----:B------:R-:W-:Y:S01]  /*26960*/  UIADD3 UR4, UP0, UR36, 0x570, URZ ;  /* 0x0000057024047890 */ /* 0x000fe2000ff1e03f */
[----:B------:R-:W-:Y:S01]  /*26970*/  IMAD R11, R28, 0x8000, R17 ;  /* 0x000080001c0b7824 */ /* 0x000fe200078e0211 */
[----:B------:R-:W-:Y:S01]  /*26980*/  PLOP3.LUT P1, PT, PT, PT, PT, 0x80, 0x0 ;  /* 0x000000000000781c */ /* 0x000fe20003f2f070 */
[----:B------:R-:W-:Y:S01]  /*26990*/  IMAD R12, R8, 0x40, R0 ;  /* 0x00000040080c7824 */ /* 0x000fe200078e0200 */
[----:B------:R-:W-:Y:S01]  /*269a0*/  R2UR UR10, R14 ;  /* 0x000000000e0a72ca */ /* 0x000fe200000e0000 */
[----:B------:R-:W-:Y:S01]  /*269b0*/  VIADD R13, R11, 0x20400 ;  /* 0x000204000b0d7836 */ /* 0x000fe20000000000 */
[----:B------:R-:W-:Y:S01]  /*269c0*/  IADD3 R2, R7, 0x30890, RZ ;  /* 0x0003089007027810 */ /* 0x000fe20007ffe0ff */
[----:B------:R-:W-:Y:S01]  /*269d0*/  UIADD3.X UR5, URZ, UR37, URZ, UP0, !UPT ;  /* 0x000000253f057290 */ /* 0x000fe200087fe43f */
[----:B------:R-:W-:Y:S01]  /*269e0*/  UMOV UR6, 0x0 ;  /* 0x0000000000067882 */ /* 0x000fe20000000000 */
[----:B------:R-:W-:-:S10]  /*269f0*/  UMOV UR7, 0x12f00000 ;  /* 0x12f0000000077882 */ /* 0x000fd40000000000 */
.L_x_1902:
        /* <DEDUP_REMOVED lines=10> */
[----:B------:R-:W-:Y:S01]  /*26aa0*/  IMAD.MOV.U32 R21, RZ, RZ, 0x40 ;  /* 0x00000040ff157424 */ /* 0x000fe200078e00ff */
[----:B------:R-:W-:Y:S01]  /*26ab0*/  PLOP3.LUT P1, PT, PT, PT, PT, 0x80, 0x0 ;  /* 0x000000000000781c */ /* 0x000fe20003f2f070 */
[----:B------:R-:W-:Y:S01]  /*26ac0*/  VIADD R13, R11, 0x22400 ;  /* 0x000224000b0d7836 */ /* 0x000fe20000000000 */
[----:B------:R-:W-:Y:S01]  /*26ad0*/  UMOV UR6, 0x0 ;  /* 0x0000000000067882 */ /* 0x000fe20000000000 */
[----:B------:R-:W-:Y:S01]  /*26ae0*/  UMOV UR7, 0x12f00000 ;  /* 0x12f0000000077882 */ /* 0x000fe20000000000 */
[----:B------:R-:W-:-:S15]  /*26af0*/  R2UR UR10, R21 ;  /* 0x00000000150a72ca */ /* 0x000fde00000e0000 */
.L_x_1903:
        /* <DEDUP_REMOVED lines=16> */
.L_x_1904:
        /* <DEDUP_REMOVED lines=10> */
[----:B------:R-:W-:Y:S01]  /*26ca0*/  MOV R15, 0xc0 ;  /* 0x000000c0000f7802 */ /* 0x000fe20000000f00 */
[----:B------:R-:W-:Y:S01]  /*26cb0*/  VIADD R13, R11, 0x26400 ;  /* 0x000264000b0d7836 */ /* 0x000fe20000000000 */
[----:B------:R-:W-:Y:S01]  /*26cc0*/  PLOP3.LUT P1, PT, PT, PT, PT, 0x80, 0x0 ;  /* 0x000000000000781c */ /* 0x000fe20003f2f070 */
[----:B------:R-:W-:Y:S01]  /*26cd0*/  UMOV UR6, 0x0 ;  /* 0x0000000000067882 */ /* 0x000fe20000000000 */
[----:B------:R-:W-:Y:S01]  /*26ce0*/  R2UR UR10, R15 ;  /* 0x000000000f0a72ca */ /* 0x000fe200000e0000 */
[----:B------:R-:W-:-:S14]  /*26cf0*/  UMOV UR7, 0x12f00000 ;  /* 0x12f0000000077882 */ /* 0x000fdc0000000000 */
.L_x_1905:
        /* <DEDUP_REMOVED lines=10> */
[----:B------:R-:W1:Y:S01]  /*26da0*/  SYNCS.PHASECHK.TRANS64.TRYWAIT P1, [R7+URZ+0x308c0], R3 ;  /* 0x0308c003070075a7 */ /* 0x000e62000802017f */
[----:B------:R-:W-:Y:S04]  /*26db0*/  BSSY B2, `(.L_x_1906) ;  /* 0x0000002000027945 */ /* 0x000fe80003800000 */
[----:B-1----:R-:W-:Y:S05]  /*26dc0*/  @!P1 BRA `(.L_x_1907) ;  /* 0x0000007000449947 */ /* 0x002fea0003800000 */
.L_x_2083:
[----:B------:R-:W-:Y:S05]  /*26dd0*/  BSYNC B2 ;  /* 0x0000000000027941 */ /* 0x000fea0003800000 */
.L_x_1906:
[----:B------:R-:W-:Y:S01]  /*26de0*/  BSSY B2, `(.L_x_1908) ;  /* 0x000000b000027945 */ /* 0x000fe20003800000 */
[----:B------:R-:W-:Y:S02]  /*26df0*/  IMAD.MOV.U32 R2, RZ, RZ, 0x0 ;  /* 0x00000000ff027424 */ /* 0x000fe400078e00ff */
[----:B01----:R-:W-:Y:S01]  /*26e00*/  IMAD.MOV.U32 R3, RZ, RZ, 0x12f00000 ;  /* 0x12f00000ff037424 */ /* 0x003fe200078e00ff */
[----:B------:R-:W-:Y:S06]  /*26e10*/  @P2 BRA `(.L_x_1909) ;  /* 0x00000000001c2947 */ /* 0x000fec0003800000 */
[----:B------:R-:W0:Y:S01]  /*26e20*/  S2R R23, SR_TID.X ;  /* 0x0000000000177919 */ /* 0x000e220000002100 */
[----:B------:R-:W-:-:S04]  /*26e30*/  IMAD.MOV.U32 R13, RZ, RZ, 0x8000 ;  /* 0x00008000ff0d7424 */ /* 0x000fc800078e00ff */
[----:B------:R1:W-:Y:S01]  /*26e40*/  SYNCS.ARRIVE.TRANS64 RZ, [R7+URZ+0x308b0], R13 ;  /* 0x0308b00d07ff79a7 */ /* 0x0003e2000800003f */
[----:B0-----:R-:W-:-:S04]  /*26e50*/  LOP3.LUT R23, R23, 0x1f, RZ, 0xc0, !PT ;  /* 0x0000001f17177812 */ /* 0x001fc800078ec0ff */
[----:B------:R-:W-:-:S13]  /*26e60*/  ISETP.NE.AND P1, PT, R23, RZ, PT ;  /* 0x000000ff1700720c */ /* 0x000fda0003f25270 */
[----:B-1----:R-:W-:Y:S05]  /*26e70*/  @!P1 BRA `(.L_x_1909) ;  /* 0x0000000000049947 */ /* 0x002fea0003800000 */
[----:B------:R-:W-:Y:S01]  /*26e80*/  BPT.TRAP 0x1 ;  /* 0x000000040000795c */ /* 0x000fe20000300000 */
.L_x_1909:
[----:B------:R-:W-:Y:S05]  /*26e90*/  BSYNC B2 ;  /* 0x0000000000027941 */ /* 0x000fea0003800000 */
.L_x_1908:
[----:B------:R-:W-:Y:S01]  /*26ea0*/  R2UR UR10, R14 ;  /* 0x000000000e0a72ca */ /* 0x000fe200000e0000 */
[----:B------:R-:W-:Y:S01]  /*26eb0*/  UIADD3 UR4, UP0, UR36, 0x670, URZ ;  /* 0x0000067024047890 */ /* 0x000fe2000ff1e03f */
[----:B------:R-:W-:Y:S01]  /*26ec0*/  R2UR UR6, R2 ;  /* 0x00000000020672ca */ /* 0x000fe200000e0000 */
[----:B------:R-:W-:Y:S01]  /*26ed0*/  VIADD R7, R7, 0x308b0 ;  /* 0x000308b007077836 */ /* 0x000fe20000000000 */
[----:B------:R-:W-:Y:S01]  /*26ee0*/  R2UR UR7, R3 ;  /* 0x00000000030772ca */ /* 0x000fe200000e0000 */
[----:B------:R-:W-:Y:S01]  /*26ef0*/  UIADD3.X UR5, URZ, UR37, URZ, UP0, !UPT ;  /* 0x000000253f057290 */ /* 0x000fe200087fe43f */
[----:B------:R-:W-:Y:S02]  /*26f00*/  PLOP3.LUT P1, PT, PT, PT, PT, 0x80, 0x0 ;  /* 0x000000000000781c */ /* 0x000fe40003f2f070 */
[----:B------:R-:W-:-:S11]  /*26f10*/  IADD3 R13, R11, 0x400, RZ ;  /* 0x000004000b0d7810 */ /* 0x000fd60007ffe0ff */
.L_x_1910:
        /* <DEDUP_REMOVED lines=15> */
.L_x_1911:
        /* <DEDUP_REMOVED lines=15> */
.L_x_1912:
        /* <DEDUP_REMOVED lines=15> */
.L_x_1913:
        /* <DEDUP_REMOVED lines=10> */
.L_x_1897:
[----:B------:R-:W-:Y:S05]  /*27290*/  BSYNC B1 ;  /* 0x0000000000017941 */ /* 0x000fea0003800000 */
.L_x_1896:
[----:B------:R-:W-:Y:S01]  /*272a0*/  ISETP.GT.AND P2, PT, R8, R4, PT ;  /* 0x000000040800720c */ /* 0x000fe20003f44270 */
[----:B------:R-:W-:Y:S02]  /*272b0*/  VIADD R28, R28, 0x1 ;  /* 0x000000011c1c7836 */ /* 0x000fe40000000000 */
[----:B------:R-:W-:-:S03]  /*272c0*/  VIADD R8, R8, 0xffffffff ;  /* 0xffffffff08087836 */ /* 0x000fc60000000000 */
[----:B------:R-:W-:-:S04]  /*272d0*/  ISETP.NE.AND P1, PT, R28, 0x2, PT ;  /* 0x000000021c00780c */ /* 0x000fc80003f25270 */
[----:B------:R-:W-:Y:S02]  /*272e0*/  SEL R3, RZ, 0x1, P1 ;  /* 0x00000001ff037807 */ /* 0x000fe40000800000 */
[----:B------:R-:W-:Y:S02]  /*272f0*/  SEL R28, R28, RZ, P1 ;  /* 0x000000ff1c1c7207 */ /* 0x000fe40000800000 */
[----:B------:R-:W-:Y:S01]  /*27300*/  LOP3.LUT R30, R30, R3, RZ, 0x3c, !PT ;  /* 0x000000031e1e7212 */ /* 0x000fe200078e3cff */
[----:B------:R-:W-:Y:S06]  /*27310*/  @P2 BRA `(.L_x_1914) ;  /* 0xfffffff400342947 */ /* 0x000fec000383ffff */
.L_x_1872:
[----:B------:R-:W-:Y:S05]  /*27320*/  BSYNC B0 ;  /* 0x0000000000007941 */ /* 0x000fea0003800000 */
.L_x_1871:
[----:B------:R-:W0:Y:S01]  /*27330*/  LDC R0, c[0x0][0x448] ;  /* 0x00011200ff007b82 */ /* 0x000e220000000800 */
[----:B------:R-:W-:Y:S01]  /*27340*/  IADD3 R7, R25, 0x7f, RZ ;  /* 0x0000007f19077810 */ /* 0x000fe20007ffe0ff */
[----:B------:R-:W-:Y:S06]  /*27350*/  @!P0 WARPSYNC.ALL ;  /* 0x0000000000008948 */ /* 0x000fec0003800000 */
[----:B------:R-:W-:Y:S01]  /*27360*/  @!P0 BAR.SYNC.DEFER_BLOCKING 0xc, 0x180 ;  /* 0x0306000000008b1d */ /* 0x000fe20000010000 */
[----:B0-----:R-:W-:-:S13]  /*27370*/  ISETP.NE.AND P1, PT, R0, 0x1, PT ;  /* 0x000000010000780c */ /* 0x001fda0003f25270 */
[----:B------:R-:W0:Y:S08]  /*27380*/  @P1 LDC R0, c[0x0][0x44c] ;  /* 0x00011300ff001b82 */ /* 0x000e300000000800 */
[----:B------:R-:W1:Y:S01]  /*27390*/  @P1 LDC R3, c[0x0][0x450] ;  /* 0x00011400ff031b82 */ /* 0x000e620000000800 */
[----:B0-----:R-:W-:-:S05]  /*273a0*/  @P1 IMAD.HI.U32 R0, R7, R0, RZ ;  /* 0x0000000007001227 */ /* 0x001fca00078e00ff */
[----:B-1----:R-:W-:Y:S02]  /*273b0*/  @P1 SHF.R.U32.HI R7, RZ, R3, R0 ;  /* 0x00000003ff071219 */ /* 0x002fe40000011600 */
[----:B------:R-:W0:Y:S03]  /*273c0*/  LDC.64 R2, c[0x0][0x9e0] ;  /* 0x00027800ff027b82 */ /* 0x000e260000000a00 */
[----:B------:R-:W-:Y:S01]  /*273d0*/  IMAD.IADD R7, R18, 0x1, R7 ;  /* 0x0000000112077824 */ /* 0x000fe200078e0207 */
[----:B0-----:R-:W-:-:S03]  /*273e0*/  ISETP.GE.AND P2, PT, R3, 0x1, PT ;  /* 0x000000010300780c */ /* 0x001fc60003f46270 */
[----:B------:R-:W-:-:S10]  /*273f0*/  IMAD.IADD R2, R7, 0x1, R2 ;  /* 0x0000000107027824 */ /* 0x000fd400078e0202 */
[----:B------:R-:W-:Y:S05]  /*27400*/  @!P2 BRA `(.L_x_1915) ;  /* 0x000000000048a947 */ /* 0x000fea0003800000 */
        /* <DEDUP_REMOVED lines=11> */
.L_x_1917:
[----:B------:R-:W-:-:S13]  /*274c0*/  ISETP.NE.AND P0, PT, R3, 0x1, PT ;  /* 0x000000010300780c */ /* 0x000fda0003f05270 */
[----:B------:R-:W0:Y:S02]  /*274d0*/  @P0 LDC.64 R4, c[0x0][0x9e8] ;  /* 0x00027a00ff040b82 */ /* 0x000e240000000a00 */
[----:B0-----:R-:W-:-:S05]  /*274e0*/  @P0 IMAD.HI.U32 R4, R0, R4, RZ ;  /* 0x0000000400040227 */ /* 0x001fca00078e00ff */
[----:B------:R-:W-:-:S07]  /*274f0*/  @P0 SHF.R.U32.HI R0, RZ, R5, R4 ;  /* 0x00000005ff000219 */ /* 0x000fce0000011604 */
.L_x_1918:
[----:B------:R-:W-:Y:S05]  /*27500*/  BSYNC B0 ;  /* 0x0000000000007941 */ /* 0x000fea0003800000 */
.L_x_1916:
[----:B------:R-:W-:-:S05]  /*27510*/  IMAD R5, R0, R3, R3 ;  /* 0x0000000300057224 */ /* 0x000fca00078e0203 */
[----:B------:R-:W-:-:S07]  /*27520*/  VIMNMX R2, R2, R5, PT ;  /* 0x0000000502027248 */ /* 0x000fce0003fe0100 */
.L_x_1915:
[----:B------:R-:W0:Y:S01]  /*27530*/  @P1 LDC R4, c[0x0][0x44c] ;  /* 0x00011300ff041b82 */ /* 0x000e220000000800 */
[----:B------:R-:W-:Y:S01]  /*27540*/  VIADD R2, R2, 0x3f ;  /* 0x0000003f02027836 */ /* 0x000fe20000000000 */
[----:B------:R-:W-:-:S04]  /*27550*/  ULDC UR4, c[0x0][0x9dc] ;  /* 0x0002770000047ab9 */ /* 0x000fc80000000800 */
[----:B------:R-:W-:Y:S02]  /*27560*/  SHF.R.S32.HI R5, RZ, 0x1f, R2 ;  /* 0x0000001fff057819 */ /* 0x000fe40000011402 */
[----:B------:R-:W1:Y:S02]  /*27570*/  @P1 LDC R0, c[0x0][0x450] ;  /* 0x00011400ff001b82 */ /* 0x000e640000000800 */
[----:B------:R-:W-:Y:S02]  /*27580*/  LEA.HI R5, R5, R2, RZ, 0x6 ;  /* 0x0000000205057211 */ /* 0x000fe400078f30ff */
[----:B------:R-:W-:Y:S01]  /*27590*/  MOV R2, R25 ;  /* 0x0000001900027202 */ /* 0x000fe20000000f00 */
        /* <DEDUP_REMOVED lines=17> */
.L_x_1921:
[----:B------:R-:W-:-:S13]  /*276b0*/  ISETP.NE.AND P0, PT, R3, 0x1, PT ;  /* 0x000000010300780c */ /* 0x000fda0003f05270 */
[----:B------:R-:W0:Y:S02]  /*276c0*/  @P0 LDC.64 R4, c[0x0][0x9e8] ;  /* 0x00027a00ff040b82 */ /* 0x000e240000000a00 */
[----:B0-----:R-:W-:-:S05]  /*276d0*/  @P0 IMAD.HI.U32 R4, R2, R4, RZ ;  /* 0x0000000402040227 */ /* 0x001fca00078e00ff */
[----:B------:R-:W-:-:S07]  /*276e0*/  @P0 SHF.R.U32.HI R2, RZ, R5, R4 ;  /* 0x00000005ff020219 */ /* 0x000fce0000011604 */
.L_x_1922:
[----:B------:R-:W-:Y:S05]  /*276f0*/  BSYNC B0 ;  /* 0x0000000000007941 */ /* 0x000fea0003800000 */
.L_x_1920:
[----:B------:R-:W-:-:S05]  /*27700*/  IMAD R3, R2, R3, RZ ;  /* 0x0000000302037224 */ /* 0x000fca00078e02ff */
[----:B------:R-:W-:-:S07]  /*27710*/  VIMNMX R0, R0, R3, !PT ;  /* 0x0000000300007248 */ /* 0x000fce0007fe0100 */
.L_x_1919:
[----:B------:R-:W-:Y:S01]  /*27720*/  ISETP.NE.AND P1, PT, R6, RZ, PT ;  /* 0x000000ff0600720c */ /* 0x000fe20003f25270 */
[----:B------:R-:W-:Y:S01]  /*27730*/  BSSY B0, `(.L_x_1923) ;  /* 0x0000024000007945 */ /* 0x000fe20003800000 */
[----:B------:R-:W-:-:S04]  /*27740*/  SHF.R.S32.HI R3, RZ, 0x1f, R0 ;  /* 0x0000001fff037819 */ /* 0x000fc80000011400 */
[----:B------:R-:W-:-:S04]  /*27750*/  LEA.HI R3, R3, R0, RZ, 0x6 ;  /* 0x0000000003037211 */ /* 0x000fc800078f30ff */
[----:B------:R-:W-:Y:S01]  /*27760*/  SHF.R.S32.HI R0, RZ, 0x6, R3 ;  /* 0x00000006ff007819 */ /* 0x000fe20000011403 */
[----:B------:R-:W-:Y:S02]  /*27770*/  IMAD.MOV.U32 R3, RZ, RZ, RZ ;  /* 0x000000ffff037224 */ /* 0x000fe400078e00ff */
[----:B------:R-:W0:Y:S01]  /*27780*/  @!P1 LDC R6, c[0x0][0x9f0] ;  /* 0x00027c00ff069b82 */ /* 0x000e220000000800 */
[----:B------:R-:W-:-:S04]  /*27790*/  VIMNMX R0, RZ, R0, !PT ;  /* 0x00000000ff007248 */ /* 0x000fc80007fe0100 */
[----:B------:R-:W-:-:S13]  /*277a0*/  ISETP.GT.AND P0, PT, R19, R0, PT ;  /* 0x000000001300720c */ /* 0x000fda0003f04270 */
[----:B------:R-:W-:Y:S05]  /*277b0*/  @!P0 BRA `(.L_x_1924) ;  /* 0x00000000006c8947 */ /* 0x000fea0003800000 */
[-C--:B0-----:R-:W-:Y:S02]  /*277c0*/  IABS R4, R6.reuse ;  /* 0x0000000600047213 */ /* 0x081fe40000000000 */
[----:B------:R-:W-:Y:S02]  /*277d0*/  MOV R2, RZ ;  /* 0x000000ff00027202 */ /* 0x000fe40000000f00 */
[----:B------:R-:W0:Y:S01]  /*277e0*/  I2F.RP R5, R4 ;  /* 0x0000000400057306 */ /* 0x000e220000209400 */
[----:B------:R-:W-:-:S07]  /*277f0*/  IABS R8, R6 ;  /* 0x0000000600087213 */ /* 0x000fce0000000000 */
[----:B0-----:R-:W0:Y:S02]  /*27800*/  MUFU.RCP R5, R5 ;  /* 0x0000000500057308 */ /* 0x001e240000001000 */
[----:B0-----:R-:W-:-:S06]  /*27810*/  VIADD R7, R5, 0xffffffe ;  /* 0x0ffffffe05077836 */ /* 0x001fcc0000000000 */
[----:B------:R0:W1:Y:S02]  /*27820*/  F2I.FTZ.U32.TRUNC.NTZ R3, R7 ;  /* 0x0000000700037305 */ /* 0x000064000021f000 */
[----:B0-----:R-:W-:Y:S02]  /*27830*/  IMAD.MOV R7, RZ, RZ, -R8 ;  /* 0x000000ffff077224 */ /* 0x001fe400078e0a08 */
[----:B-1----:R-:W-:-:S04]  /*27840*/  IMAD.MOV R9, RZ, RZ, -R3 ;  /* 0x000000ffff097224 */ /* 0x002fc800078e0a03 */
[----:B------:R-:W-:-:S04]  /*27850*/  IMAD R9, R9, R4, RZ ;  /* 0x0000000409097224 */ /* 0x000fc800078e02ff */
[----:B------:R-:W-:Y:S01]  /*27860*/  IMAD.HI.U32 R2, R3, R9, R2 ;  /* 0x0000000903027227 */ /* 0x000fe200078e0002 */
[----:B------:R-:W-:-:S05]  /*27870*/  IADD3 R3, R6, -0x1, R19 ;  /* 0xffffffff06037810 */ /* 0x000fca0007ffe013 */
[----:B------:R-:W-:-:S05]  /*27880*/  IMAD.IADD R3, R3, 0x1, -R0 ;  /* 0x0000000103037824 */ /* 0x000fca00078e0a00 */
[----:B------:R-:W-:Y:S02]  /*27890*/  IABS R5, R3 ;  /* 0x0000000300057213 */ /* 0x000fe40000000000 */
[----:B------:R-:W-:-:S03]  /*278a0*/  LOP3.LUT R3, R3, R6, RZ, 0x3c, !PT ;  /* 0x0000000603037212 */ /* 0x000fc600078e3cff */
[----:B------:R-:W-:Y:S01]  /*278b0*/  IMAD.HI.U32 R2, R2, R5, RZ ;  /* 0x0000000502027227 */ /* 0x000fe200078e00ff */
[----:B------:R-:W-:-:S03]  /*278c0*/  ISETP.GE.AND P2, PT, R3, RZ, PT ;  /* 0x000000ff0300720c */ /* 0x000fc60003f46270 */
[----:B------:R-:W-:-:S05]  /*278d0*/  IMAD R5, R2, R7, R5 ;  /* 0x0000000702057224 */ /* 0x000fca00078e0205 */
[----:B------:R-:W-:-:S13]  /*278e0*/  ISETP.GT.U32.AND P1, PT, R4, R5, PT ;  /* 0x000000050400720c */ /* 0x000fda0003f24070 */
[----:B------:R-:W-:Y:S02]  /*278f0*/  @!P1 IMAD.IADD R5, R5, 0x1, -R4 ;  /* 0x0000000105059824 */ /* 0x000fe400078e0a04 */
[----:B------:R-:W-:Y:S01]  /*27900*/  @!P1 VIADD R2, R2, 0x1 ;  /* 0x0000000102029836 */ /* 0x000fe20000000000 */
[----:B------:R-:W-:Y:S02]  /*27910*/  ISETP.NE.AND P1, PT, R6, RZ, PT ;  /* 0x000000ff0600720c */ /* 0x000fe40003f25270 */
[----:B------:R-:W-:-:S13]  /*27920*/  ISETP.GE.U32.AND P0, PT, R5, R4, PT ;  /* 0x000000040500720c */ /* 0x000fda0003f06070 */
[----:B------:R-:W-:-:S05]  /*27930*/  @P0 VIADD R2, R2, 0x1 ;  /* 0x0000000102020836 */ /* 0x000fca0000000000 */
[----:B------:R-:W-:Y:S02]  /*27940*/  @!P2 IADD3 R2, -R2, RZ, RZ ;  /* 0x000000ff0202a210 */ /* 0x000fe40007ffe1ff */
[----:B------:R-:W-:-:S05]  /*27950*/  @!P1 LOP3.LUT R2, RZ, R6, RZ, 0x33, !PT ;  /* 0x00000006ff029212 */ /* 0x000fca00078e33ff */
[----:B------:R-:W-:-:S07]  /*27960*/  IMAD.MOV.U32 R3, RZ, RZ, R2 ;  /* 0x000000ffff037224 */ /* 0x000fce00078e0002 */
.L_x_1924:
[----:B------:R-:W-:Y:S05]  /*27970*/  BSYNC B0 ;  /* 0x0000000000007941 */ /* 0x000fea0003800000 */
.L_x_1923:
[-C--:B------:R-:W-:Y:S01]  /*27980*/  IMAD R0, R10, R3.reuse, R0 ;  /* 0x000000030a007224 */ /* 0x080fe200078e0200 */
        /* <DEDUP_REMOVED lines=13> */
[----:B------:R-:W1:Y:S02]  /*27a60*/  FLO.U32 R0, UR4 ;  /* 0x0000000400007d00 */ /* 0x000e6400080e0000 */
        /* <DEDUP_REMOVED lines=9> */
.L_x_1926:
        /* <DEDUP_REMOVED lines=8> */
[----:B------:R-:W-:Y:S01]  /*27b80*/  IMAD.U32 R4, RZ, RZ, UR6 ;  /* 0x00000006ff047e24 */ /* 0x000fe2000f8e00ff */
[----:B------:R-:W-:Y:S01]  /*27b90*/  MOV R7, UR9 ;  /* 0x0000000900077c02 */ /* 0x000fe20008000f00 */
[----:B------:R-:W1:Y:S01]  /*27ba0*/  LDC.64 R2, c[0x4][R2] ;  /* 0x0100000002027b82 */ /* 0x000e620000000a00 */
[----:B------:R-:W-:Y:S02]  /*27bb0*/  IMAD.U32 R5, RZ, RZ, UR7 ;  /* 0x00000007ff057e24 */ /* 0x000fe4000f8e00ff */
[----:B0-----:R-:W-:Y:S02]  /*27bc0*/  IMAD.U32 R6, RZ, RZ, UR8 ;  /* 0x00000008ff067e24 */ /* 0x001fe4000f8e00ff */
[----:B------:R-:W-:-:S02]  /*27bd0*/  IMAD.U32 R10, RZ, RZ, UR4 ;  /* 0x00000004ff0a7e24 */ /* 0x000fc4000f8e00ff */
[----:B------:R-:W-:Y:S02]  /*27be0*/  IMAD.U32 R11, RZ, RZ, UR5 ;  /* 0x00000005ff0b7e24 */ /* 0x000fe4000f8e00ff */
[----:B------:R-:W-:Y:S02]  /*27bf0*/  IMAD.MOV.U32 R8, RZ, RZ, 0x70 ;  /* 0x00000070ff087424 */ /* 0x000fe400078e00ff */
[----:B------:R-:W-:Y:S02]  /*27c00*/  IMAD.MOV.U32 R12, RZ, RZ, 0x1 ;  /* 0x00000001ff0c7424 */ /* 0x000fe400078e00ff */
[----:B------:R-:W-:-:S07]  /*27c10*/  IMAD.MOV.U32 R13, RZ, RZ, RZ ;  /* 0x000000ffff0d7224 */ /* 0x000fce00078e00ff */
[----:B------:R-:W-:-:S07]  /*27c20*/  LEPC R20, `(.L_x_1929) ;  /* 0x000000001014794e */ /* 0x000fce0000000000 */
[----:B-1----:R-:W-:Y:S05]  /*27c30*/  CALL.ABS.NOINC R2 ;  /* 0x0000000002007343 */ /* 0x002fea0003c00000 */
.L_x_1929:
[----:B------:R-:W-:Y:S05]  /*27c40*/  BSYNC B6 ;  /* 0x0000000000067941 */ /* 0x000fea0003800000 */
.L_x_1928:
        /* <DEDUP_REMOVED lines=11> */
[----:B------:R-:W-:Y:S02]  /*27d00*/  IMAD.U32 R5, RZ, RZ, UR7 ;  /* 0x00000007ff057e24 */ /* 0x000fe4000f8e00ff */
[----:B0-----:R-:W-:Y:S02]  /*27d10*/  IMAD.U32 R6, RZ, RZ, UR8 ;  /* 0x00000008ff067e24 */ /* 0x001fe4000f8e00ff */
[----:B------:R-:W-:-:S02]  /*27d20*/  IMAD.U32 R7, RZ, RZ, UR9 ;  /* 0x00000009ff077e24 */ /* 0x000fc4000f8e00ff */
[----:B------:R-:W-:Y:S02]  /*27d30*/  IMAD.U32 R10, RZ, RZ, UR4 ;  /* 0x00000004ff0a7e24 */ /* 0x000fe4000f8e00ff */
[----:B------:R-:W-:Y:S02]  /*27d40*/  IMAD.MOV.U32 R8, RZ, RZ, 0x70 ;  /* 0x00000070ff087424 */ /* 0x000fe400078e00ff */
[----:B------:R-:W-:Y:S02]  /*27d50*/  IMAD.MOV.U32 R12, RZ, RZ, 0x1 ;  /* 0x00000001ff0c7424 */ /* 0x000fe400078e00ff */
[----:B-1----:R-:W-:-:S07]  /*27d60*/  IMAD.MOV.U32 R13, RZ, RZ, RZ ;  /* 0x000000ffff0d7224 */ /* 0x002fce00078e00ff */
[----:B------:R-:W-:-:S07]  /*27d70*/  LEPC R20, `(.L_x_1932) ;  /* 0x000000001014794e */ /* 0x000fce0000000000 */
[----:B--2---:R-:W-:Y:S05]  /*27d80*/  CALL.ABS.NOINC R2 ;  /* 0x0000000002007343 */ /* 0x004fea0003c00000 */
.L_x_1932:
[----:B------:R0:W1:Y:S01]  /*27d90*/  LDC.64 R2, c[0x4][R18] ;  /* 0x0100000012027b82 */ /* 0x0000620000000a00 */
[----:B------:R-:W-:Y:S01]  /*27da0*/  ULDC.64 UR4, c[0x4][0xa8] ;  /* 0x01002a0000047ab9 */ /* 0x000fe20000000a00 */
[----:B------:R-:W-:Y:S01]  /*27db0*/  ULDC.64 UR6, c[0x4][0xb0] ;  /* 0x01002c0000067ab9 */ /* 0x000fe20000000a00 */
[----:B------:R-:W-:Y:S01]  /*27dc0*/  ULDC.64 UR8, c[0x4][0x40] ;  /* 0x0100100000087ab9 */ /* 0x000fe20000000a00 */
[----:B------:R-:W-:Y:S01]  /*27dd0*/  IMAD.U32 R4, RZ, RZ, UR4 ;  /* 0x00000004ff047e24 */ /* 0x000fe2000f8e00ff */
[----:B------:R-:W-:Y:S01]  /*27de0*/  MOV R6, UR6 ;  /* 0x0000000600067c02 */ /* 0x000fe20008000f00 */
[----:B------:R-:W-:Y:S01]  /*27df0*/  IMAD.U32 R5, RZ, RZ, UR5 ;  /* 0x00000005ff057e24 */ /* 0x000fe2000f8e00ff */
[----:B------:R-:W-:Y:S01]  /*27e00*/  MOV R13, RZ ;  /* 0x000000ff000d7202 */ /* 0x000fe20000000f00 */
[----:B------:R-:W-:Y:S02]  /*27e10*/  IMAD.U32 R7, RZ, RZ, UR7 ;  /* 0x00000007ff077e24 */ /* 0x000fe4000f8e00ff */
[----:B------:R-:W-:-:S02]  /*27e20*/  IMAD.U32 R10, RZ, RZ, UR8 ;  /* 0x00000008ff0a7e24 */ /* 0x000fc4000f8e00ff */
[----:B------:R-:W-:Y:S02]  /*27e30*/  IMAD.U32 R11, RZ, RZ, UR9 ;  /* 0x00000009ff0b7e24 */ /* 0x000fe4000f8e00ff */
[----:B------:R-:W-:Y:S02]  /*27e40*/  IMAD.MOV.U32 R8, RZ, RZ, 0x70 ;  /* 0x00000070ff087424 */ /* 0x000fe400078e00ff */
[----:B0-----:R-:W-:-:S07]  /*27e50*/  IMAD.MOV.U32 R12, RZ, RZ, 0x1 ;  /* 0x00000001ff0c7424 */ /* 0x001fce00078e00ff */
[----:B------:R-:W-:-:S07]  /*27e60*/  LEPC R20, `(.L_x_1931) ;  /* 0x000000001014794e */ /* 0x000fce0000000000 */
[----:B-1----:R-:W-:Y:S05]  /*27e70*/  CALL.ABS.NOINC R2 ;  /* 0x0000000002007343 */ /* 0x002fea0003c00000 */
.L_x_1931:
[----:B------:R-:W-:Y:S05]  /*27e80*/  BSYNC B6 ;  /* 0x0000000000067941 */ /* 0x000fea0003800000 */
.L_x_1930:
[----:B------:R-:W-:Y:S01]  /*27e90*/  ULDC.64 UR4, c[0x0][0x9f8] ;  /* 0x00027e0000047ab9 */ /* 0x000fe20000000a00 */
[----:B------:R-:W2:Y:S01]  /*27ea0*/  LDL R20, [R1+0x8] ;  /* 0x0000080001147983 */ /* 0x000ea20000100800 */
[----:B------:R-:W-:-:S03]  /*27eb0*/  ISETP.NE.U32.AND P0, PT, RZ, UR4, PT ;  /* 0x00000004ff007c0c */ /* 0x000fc6000bf05070 */
[----:B------:R-:W3:Y:S01]  /*27ec0*/  LDL R19, [R1+0x10] ;  /* 0x0000100001137983 */ /* 0x000ee20000100800 */
[----:B------:R-:W-:Y:S01]  /*27ed0*/  ISETP.NE.AND.EX P0, PT, RZ, UR5, PT, P0 ;  /* 0x00000005ff007c0c */ /* 0x000fe2000bf05300 */
[----:B------:R-:W-:Y:S01]  /*27ee0*/  IMAD.MOV.U32 R32, RZ, RZ, R27 ;  /* 0x000000ffff207224 */ /* 0x000fe200078e001b */
[----:B------:R-:W1:Y:S01]  /*27ef0*/  LDC R5, c[0x0][0x430] ;  /* 0x00010c00ff057b82 */ /* 0x000e620000000800 */
[----:B------:R-:W4:Y:S01]  /*27f00*/  S2R R18, SR_TID.X ;  /* 0x0000000000127919 */ /* 0x000f220000002100 */
[----:B------:R-:W-:Y:S01]  /*27f10*/  VIADD R7, R23, 0xffffffff ;  /* 0xffffffff17077836 */ /* 0x000fe20000000000 */
[----:B------:R-:W-:Y:S01]  /*27f20*/  LOP3.LUT R16, R16, 0xfffffffe, RZ, 0xc0, !PT ;  /* 0xfffffffe10107812 */ /* 0x000fe200078ec0ff */
[----:B------:R-:W-:-:S07]  /*27f30*/  ULDC UR4, c[0x0][0x2f4] ;  /* 0x0000bd0000047ab9 */ /* 0x000fce0000000800 */
[----:B------:R-:W0:Y:S01]  /*27f40*/  @P0 LDC.64 R2, c[0x0][0x9f8] ;  /* 0x00027e00ff020b82 */ /* 0x000e220000000a00 */
[----:B----4-:R-:W-:Y:S01]  /*27f50*/  LOP3.LUT R18, R18, 0x7f, RZ, 0xc0, !PT ;  /* 0x0000007f12127812 */ /* 0x010fe200078ec0ff */
[----:B0-----:R-:W-:-:S05]  /*27f60*/  @P0 IMAD.WIDE R2, R27, 0x4, R2 ;  /* 0x000000041b020825 */ /* 0x001fca00078e0202 */
[----:B------:R0:W4:Y:S01]  /*27f70*/  @P0 LDG.E R32, desc[UR60][R2.64] ;  /* 0x0000003c02200981 */ /* 0x000122000c1e1900 */
[----:B------:R-:W-:Y:S02]  /*27f80*/  SHF.R.U32.HI R21, RZ, 0x3, R18 ;  /* 0x00000003ff157819 */ /* 0x000fe40000011612 */
[----:B-1----:R-:W-:Y:S01]  /*27f90*/  ISETP.NE.AND P1, PT, R5, 0x1, PT ;  /* 0x000000010500780c */ /* 0x002fe20003f25270 */
[----:B------:R-:W1:-:S12]  /*27fa0*/  S2R R18, SR_TID.X ;  /* 0x0000000000127919 */ /* 0x000e580000002100 */
[----:B------:R-:W0:Y:S08]  /*27fb0*/  @P1 LDC R9, c[0x0][0x434] ;  /* 0x00010d00ff091b82 */ /* 0x000e300000000800 */
[----:B------:R-:W0:Y:S01]  /*27fc0*/  @P1 LDC R6, c[0x0][0x438] ;  /* 0x00010e00ff061b82 */ /* 0x000e220000000800 */
[----:B-1----:R-:W-:-:S05]  /*27fd0*/  IMAD.SHL.U32 R18, R18, 0x10, RZ ;  /* 0x0000001012127824 */ /* 0x002fca00078e00ff */
[----:B------:R-:W-:-:S05]  /*27fe0*/  LOP3.LUT R18, R21, 0x70, R18, 0xf8, !PT ;  /* 0x0000007015127812 */ /* 0x000fca00078ef812 */
[----:B------:R-:W-:Y:S01]  /*27ff0*/  IMAD R0, R7, 0x40, R18 ;  /* 0x0000004007007824 */ /* 0x000fe200078e0212 */
[----:B------:R-:W-:-:S04]  /*28000*/  LOP3.LUT R10, R36, 0x40, RZ, 0xfc, !PT ;  /* 0x00000040240a7812 */ /* 0x000fc800078efcff */
[----:B------:R-:W-:Y:S01]  /*28010*/  ISETP.GE.AND P3, PT, R10, UR4, PT ;  /* 0x000000040a007c0c */ /* 0x000fe2000bf66270 */
[----:B------:R-:W-:Y:S01]  /*28020*/  UMOV UR5, 0xffffffff ;  /* 0xffffffff00057882 */ /* 0x000fe20000000000 */
[----:B--2---:R-:W-:-:S04]  /*28030*/  ISETP.GE.AND P0, PT, R0, R20, PT ;  /* 0x000000140000720c */ /* 0x004fc80003f06270 */
[----:B------:R-:W-:Y:S01]  /*28040*/  ISETP.GT.U32.OR P0, PT, R18, 0x3f, P0 ;  /* 0x0000003f1200780c */ /* 0x000fe20000704470 */
[----:B---3--:R-:W-:-:S04]  /*28050*/  IMAD.IADD R0, R0, 0x1, R19 ;  /* 0x0000000100007824 */ /* 0x008fc800078e0213 */
[----:B0-----:R-:W-:Y:S01]  /*28060*/  @P1 IMAD.HI.U32 R9, R0, R9, RZ ;  /* 0x0000000900091227 */ /* 0x001fe200078e00ff */
[----:B------:R-:W-:-:S04]  /*28070*/  MOV R4, R0 ;  /* 0x0000000000047202 */ /* 0x000fc80000000f00 */
[----:B------:R-:W-:-:S03]  /*28080*/  @P1 SHF.R.U32.HI R4, RZ, R6, R9 ;  /* 0x00000006ff041219 */ /* 0x000fc60000011609 */
[----:B------:R-:W0:Y:S02]  /*28090*/  @!P0 LDC.64 R2, c[0x0][0x428] ;  /* 0x00010a00ff028b82 */ /* 0x000e240000000a00 */
[----:B------:R-:W-:-:S04]  /*280a0*/  IMAD.MOV R6, RZ, RZ, -R4 ;  /* 0x000000ffff067224 */ /* 0x000fc800078e0a04 */
[----:B------:R-:W-:Y:S01]  /*280b0*/  IMAD R0, R5, R6, R0 ;  /* 0x0000000605007224 */ /* 0x000fe200078e0200 */
[----:B------:R-:W-:Y:S02]  /*280c0*/  @!P0 SHF.R.S32.HI R5, RZ, 0x1f, R4 ;  /* 0x0000001fff058819 */ /* 0x000fe40000011404 */
[----:B----4-:R-:W-:Y:S01]  /*280d0*/  SHF.R.S32.HI R8, RZ, 0x1f, R32 ;  /* 0x0000001fff087819 */ /* 0x010fe20000011420 */
[----:B0-----:R-:W-:-:S04]  /*280e0*/  @!P0 IMAD.WIDE.U32 R4, R32, R2, R4 ;  /* 0x0000000220048225 */ /* 0x001fc800078e0004 */
[----:B------:R-:W-:Y:S01]  /*280f0*/  @!P0 IMAD R6, R8, R2, RZ ;  /* 0x0000000208068224 */ /* 0x000fe200078e02ff */
[----:B------:R0:W-:Y:S03]  /*28100*/  STL [R1+0x14], R8 ;  /* 0x0000140801007387 */ /* 0x0001e60000100800 */
[----:B------:R-:W-:Y:S02]  /*28110*/  @!P0 IMAD R6, R32, R3, R6 ;  /* 0x0000000320068224 */ /* 0x000fe400078e0206 */
[----:B------:R-:W1:Y:S02]  /*28120*/  @!P0 LDC.64 R2, c[0x0][0x418] ;  /* 0x00010600ff028b82 */ /* 0x000e640000000a00 */
[----:B------:R-:W-:Y:S02]  /*28130*/  @!P0 IMAD.IADD R6, R5, 0x1, R6 ;  /* 0x0000000105068824 */ /* 0x000fe400078e0206 */
[----:B------:R-:W-:Y:S01]  /*28140*/  IMAD.MOV.U32 R5, RZ, RZ, RZ ;  /* 0x000000ffff057224 */ /* 0x000fe200078e00ff */
[----:B-1----:R-:W-:-:S04]  /*28150*/  @!P0 LEA R2, P1, R4, R2, 0x2 ;  /* 0x0000000204028211 */ /* 0x002fc800078210ff */
[----:B------:R-:W-:Y:S01]  /*28160*/  @!P0 LEA.HI.X R3, R4, R3, R6, 0x2, P1 ;  /* 0x0000000304038211 */ /* 0x000fe200008f1406 */
[----:B------:R-:W-:-:S04]  /*28170*/  IMAD.U32 R4, RZ, RZ, UR39 ;  /* 0x00000027ff047e24 */ /* 0x000fc8000f8e00ff */
[----:B------:R1:W5:Y:S01]  /*28180*/  @!P0 LDG.E R5, desc[UR60][R2.64] ;  /* 0x0000003c02058981 */ /* 0x000362000c1e1900 */
[----:B------:R-:W-:Y:S02]  /*28190*/  ISETP.GT.U32.AND P0, PT, R18, 0x3f, PT ;  /* 0x0000003f1200780c */ /* 0x000fe40003f04070 */
[----:B------:R-:W-:Y:S02]  /*281a0*/  ISETP.NE.AND P2, PT, R4, 0x3, PT ;  /* 0x000000030400780c */ /* 0x000fe40003f45270 */
[----:B0-----:R-:W-:-:S04]  /*281b0*/  LOP3.LUT R8, R36, 0x80, RZ, 0xfc, !PT ;  /* 0x0000008024087812 */ /* 0x001fc800078efcff */
[----:B------:R-:W-:-:S05]  /*281c0*/  ISETP.GE.AND P1, PT, R8, UR4, PT ;  /* 0x0000000408007c0c */ /* 0x000fca000bf26270 */
[----:B------:R-:W-:Y:S02]  /*281d0*/  @P0 LOP3.LUT R16, R16, 0x1, RZ, 0xfc, !PT ;  /* 0x0000000110100812 */ /* 0x000fe400078efcff */
[----:B------:R-:W-:Y:S02]  /*281e0*/  ISETP.GE.AND P0, PT, R36, UR4, PT ;  /* 0x0000000424007c0c */ /* 0x000fe4000bf06270 */
[----:B------:R-:W-:-:S04]  /*281f0*/  LOP3.LUT R16, R16, 0xffffffdf, RZ, 0xc0, !PT ;  /* 0xffffffdf10107812 */ /* 0x000fc800078ec0ff */
[----:B------:R-:W-:-:S04]  /*28200*/  @P2 LOP3.LUT R16, R16, 0x20, RZ, 0xfc, !PT ;  /* 0x0000002010102812 */ /* 0x000fc800078efcff */
[----:B------:R-:W-:-:S04]  /*28210*/  LOP3.LUT R16, R16, 0xffffffef, RZ, 0xc0, !PT ;  /* 0xffffffef10107812 */ /* 0x000fc800078ec0ff */
        /* <DEDUP_REMOVED lines=8> */
[----:B-1----:R-:W-:Y:S06]  /*282a0*/  BRA.DIV UR5, `(.L_x_1933) ;  /* 0x0000005e05207947 */ /* 0x002fec000b800000 */
.L_x_2086:
[----:B------:R-:W-:Y:S01]  /*282b0*/  IMAD.MOV.U32 R23, RZ, RZ, R7 ;  /* 0x000000ffff177224 */ /* 0x000fe200078e0007 */
[----:B------:R-:W-:Y:S06]  /*282c0*/  @!P2 BRA `(.L_x_1934) ;  /* 0x000000000004a947 */ /* 0x000fec0003800000 */
[----:B------:R-:W-:Y:S01]  /*282d0*/  BPT.TRAP 0x1 ;  /* 0x000000040000795c */ /* 0x000fe20000300000 */
.L_x_1934:
[----:B------:R-:W-:Y:S01]  /*282e0*/  SHF.R.S32.HI R6, RZ, 0x1f, R0 ;  /* 0x0000001fff067819 */ /* 0x000fe20000011400 */
[----:B------:R-:W-:Y:S01]  /*282f0*/  ULDC.64 UR4, c[0x0][0x328] ;  /* 0x0000ca0000047ab9 */ /* 0x000fe20000000a00 */
[----:B-----5:R-:W-:Y:S01]  /*28300*/  SHF.R.S32.HI R8, RZ, 0x1f, R5 ;  /* 0x0000001fff087819 */ /* 0x020fe20000011405 */
[----:B------:R-:W-:Y:S01]  /*28310*/  ULDC.64 UR6, c[0x0][0x318] ;  /* 0x0000c60000067ab9 */ /* 0x000fe20000000a00 */
[----:B------:R-:W-:Y:S01]  /*28320*/  BSSY B0, `(.L_x_1935) ;  /* 0x0000013000007945 */ /* 0x000fe20003800000 */
        /* <DEDUP_REMOVED lines=18> */
.L_x_2087:
[----:B------:R-:W-:Y:S05]  /*28450*/  BSYNC B0 ;  /* 0x0000000000007941 */ /* 0x000fea0003800000 */
.L_x_1935:
[----:B------:R-:W2:Y:S01]  /*28460*/  LDL R10, [R1+0x8] ;  /* 0x00000800010a7983 */ /* 0x000ea20000100800 */
[----:B------:R-:W-:Y:S01]  /*28470*/  ULDC.64 UR4, c[0x0][0x300] ;  /* 0x0000c00000047ab9 */ /* 0x000fe20000000a00 */
[----:B------:R-:W-:Y:S01]  /*28480*/  ULDC.64 UR6, c[0x0][0x2e8] ;  /* 0x0000ba0000067ab9 */ /* 0x000fe20000000a00 */
[----:B------:R-:W-:Y:S01]  /*28490*/  IMAD R6, R6, UR4, RZ ;  /* 0x0000000406067c24 */ /* 0x000fe2000f8e02ff */
[----:B------:R-:W1:Y:S01]  /*284a0*/  S2R R9, SR_TID.X ;  /* 0x0000000000097919 */ /* 0x000e620000002100 */
[----:B0-----:R-:W-:Y:S01]  /*284b0*/  IMAD.WIDE.U32 R2, R0, UR4, RZ ;  /* 0x0000000400027c25 */ /* 0x001fe2000f8e00ff */
[C---:B------:R-:W-:Y:S02]  /*284c0*/  LOP3.LUT P5, RZ, R16.reuse, 0x10, RZ, 0xc0, !PT ;  /* 0x0000001010ff7812 */ /* 0x040fe400078ac0ff */
[----:B------:R-:W-:Y:S01]  /*284d0*/  LOP3.LUT P4, RZ, R16, 0x8, RZ, 0xc0, !PT ;  /* 0x0000000810ff7812 */ /* 0x000fe2000788c0ff */
        /* <DEDUP_REMOVED lines=14> */
[----:B------:R-:W-:Y:S02]  /*285c0*/  LEA.HI.X R6, R2, UR7, R6, 0x1, P0 ;  /* 0x0000000702067c11 */ /* 0x000fe400080f0c06 */
[----:B-1----:R-:W-:-:S04]  /*285d0*/  LOP3.LUT R9, R9, 0x7f, RZ, 0xc0, !PT ;  /* 0x0000007f09097812 */ /* 0x002fc800078ec0ff */
[----:B------:R-:W-:Y:S01]  /*285e0*/  SHF.R.U32.HI R9, RZ, 0x3, R9 ;  /* 0x00000003ff097819 */ /* 0x000fe20000011609 */
[----:B--2---:R-:W-:Y:S01]  /*285f0*/  IMAD R5, R7, -0x40, R10 ;  /* 0xffffffc007057824 */ /* 0x004fe200078e020a */
[----:B------:R-:W-:-:S03]  /*28600*/  LEA R7, R22, R33, 0xe ;  /* 0x0000002116077211 */ /* 0x000fc600078e70ff */
        /* <DEDUP_REMOVED lines=28> */
[----:B------:R-:W-:Y:S01]  /*287d0*/  @P0 LEA R9, R7, R17, 0x1 ;  /* 0x0000001107090211 */ /* 0x000fe200078e08ff */
        /* <DEDUP_REMOVED lines=8> */
.L_x_2097:
        /* <DEDUP_REMOVED lines=13> */
.L_x_1938:
        /* <DEDUP_REMOVED lines=10> */
.L_x_1939:
[----:B------:R1:W-:Y:S02]  /*289d0*/  SYNCS.ARRIVE.TRANS64.A1T0 RZ, [R4+URZ+0x30830], RZ ;  /* 0x030830ff04ff79a7 */ /* 0x0003e4000810003f */
[----:B------:R-:W-:Y:S05]  /*289e0*/  WARPSYNC.ALL ;  /* 0x0000000000007948 */ /* 0x000fea0003800000 */
[----:B------:R-:W-:Y:S01]  /*289f0*/  ULDC.64 UR4, c[0x0][0xa00] ;  /* 0x0002800000047ab9 */ /* 0x000fe20000000a00 */
[----:B0-----:R-:W-:Y:S01]  /*28a00*/  VIADD R2, R17, 0x10400 ;  /* 0x0001040011027836 */ /* 0x001fe20000000000 */
[----:B------:R-:W-:Y:S01]  /*28a10*/  BAR.SYNC.DEFER_BLOCKING 0x8, 0x180 ;  /* 0x0206000000007b1d */ /* 0x000fe20000010000 */
[----:B------:R-:W-:Y:S02]  /*28a20*/  ISETP.NE.U32.AND P0, PT, RZ, UR4, PT ;  /* 0x00000004ff007c0c */ /* 0x000fe4000bf05070 */
[----:B------:R-:W-:-:S02]  /*28a30*/  SHF.R.S32.HI R0, RZ, 0x1f, R27 ;  /* 0x0000001fff007819 */ /* 0x000fc4000001141b */
[----:B------:R-:W-:Y:S01]  /*28a40*/  ISETP.NE.AND.EX P0, PT, RZ, UR5, PT, P0 ;  /* 0x00000005ff007c0c */ /* 0x000fe2000bf05300 */
[----:B------:R-:W-:Y:S01]  /*28a50*/  ULDC.64 UR4, c[0x0][0x298] ;  /* 0x0000a60000047ab9 */ /* 0x000fe20000000a00 */
[----:B------:R-:W-:Y:S01]  /*28a60*/  LOP3.LUT P1, RZ, R2, 0x3ff, RZ, 0xc0, !PT ;  /* 0x000003ff02ff7812 */ /* 0x000fe2000782c0ff */
[----:B------:R-:W-:Y:S01]  /*28a70*/  BSSY B6, `(.L_x_1940) ;  /* 0x000001c000067945 */ /* 0x000fe20003800000 */
[----:B------:R-:W-:Y:S02]  /*28a80*/  SEL R0, R0, RZ, !P0 ;  /* 0x000000ff00007207 */ /* 0x000fe40004000000 */
[----:B------:R-:W-:-:S03]  /*28a90*/  SEL R2, R27, RZ, !P0 ;  /* 0x000000ff1b027207 */ /* 0x000fc60004000000 */
[----:B------:R0:W-:Y:S04]  /*28aa0*/  STL [R1+0x30], R0 ;  /* 0x0000300001007387 */ /* 0x0001e80000100800 */
[----:B------:R2:W-:Y:S01]  /*28ab0*/  STL [R1+0x1c], R2 ;  /* 0x00001c0201007387 */ /* 0x0005e20000100800 */
[----:B0-----:R-:W-:Y:S01]  /*28ac0*/  SHF.R.S32.HI R0, RZ, 0x1f, R35 ;  /* 0x0000001fff007819 */ /* 0x001fe20000011423 */
[----:B--2---:R-:W-:-:S04]  /*28ad0*/  IMAD.WIDE.U32 R2, R35, UR4, RZ ;  /* 0x0000000423027c25 */ /* 0x004fc8000f8e00ff */
[----:B------:R-:W-:Y:S01]  /*28ae0*/  IMAD R0, R0, UR4, RZ ;  /* 0x0000000400007c24 */ /* 0x000fe2000f8e02ff */
[----:B------:R0:W-:Y:S03]  /*28af0*/  STL.64 [R1+0x20], R2 ;  /* 0x0000200201007387 */ /* 0x0001e60000100a00 */
[----:B------:R-:W-:-:S04]  /*28b00*/  IMAD R0, R35, UR5, R0 ;  /* 0x0000000523007c24 */ /* 0x000fc8000f8e0200 */
[----:B------:R-:W-:Y:S01]  /*28b10*/  IMAD.IADD R35, R3, 0x1, R0 ;  /* 0x0000000103237824 */ /* 0x000fe200078e0200 */
[----:B------:R-:W-:Y:S06]  /*28b20*/  @!P1 BRA `(.L_x_1941) ;  /* 0x0000000000409947 */ /* 0x000fec0003800000 */
[----:B0-----:R-:W-:Y:S01]  /*28b30*/  MOV R2, 0x0 ;  /* 0x0000000000027802 */ /* 0x001fe20000000f00 */
[----:B------:R-:W-:Y:S01]  /*28b40*/  ULDC.64 UR4, c[0x4][0xa8] ;  /* 0x01002a0000047ab9 */ /* 0x000fe20000000a00 */
[----:B------:R-:W-:Y:S01]  /*28b50*/  ULDC.64 UR6, c[0x4][0xb0] ;  /* 0x01002c0000067ab9 */ /* 0x000fe20000000a00 */
[----:B------:R-:W-:Y:S01]  /*28b60*/  ULDC.64 UR8, c[0x4][0x20] ;  /* 0x0100080000087ab9 */ /* 0x000fe20000000a00 */
[----:B-1----:R-:W-:Y:S01]  /*28b70*/  IMAD.U32 R4, RZ, RZ, UR4 ;  /* 0x00000004ff047e24 */ /* 0x002fe2000f8e00ff */
        /* <DEDUP_REMOVED lines=11> */
.L_x_1941:
[----:B------:R-:W-:Y:S05]  /*28c30*/  BSYNC B6 ;  /* 0x0000000000067941 */ /* 0x000fea0003800000 */
.L_x_1940:
[----:B------:R-:W2:Y:S01]  /*28c40*/  LDL.LU R20, [R1+0x30] ;  /* 0x0000300001147983 */ /* 0x000ea20000300800 */
[----:B------:R-:W-:Y:S01]  /*28c50*/  ULDC.64 UR4, c[0x0][0x2d8] ;  /* 0x0000b60000047ab9 */ /* 0x000fe20000000a00 */
[----:B------:R-:W3:Y:S02]  /*28c60*/  LDC R7, c[0x0][0x448] ;  /* 0x00011200ff077b82 */ /* 0x000ee40000000800 */
[----:B------:R-:W4:Y:S04]  /*28c70*/  LDL.LU R21, [R1+0x1c] ;  /* 0x00001c0001157983 */ /* 0x000f280000300800 */
[----:B0-----:R-:W5:Y:S01]  /*28c80*/  LDL.LU.64 R2, [R1+0x20] ;  /* 0x0000200001027983 */ /* 0x001f620000300a00 */
[C---:B------:R-:W-:Y:S02]  /*28c90*/  LOP3.LUT R9, R36.reuse, 0x40, RZ, 0xfc, !PT ;  /* 0x0000004024097812 */ /* 0x040fe400078efcff */
[----:B------:R-:W-:-:S02]  /*28ca0*/  LOP3.LUT R8, R36, 0x80, RZ, 0xfc, !PT ;  /* 0x0000008024087812 */ /* 0x000fc400078efcff */
[----:B---3--:R-:W-:-:S13]  /*28cb0*/  ISETP.NE.AND P0, PT, R7, 0x1, PT ;  /* 0x000000010700780c */ /* 0x008fda0003f05270 */
[----:B------:R-:W0:Y:S01]  /*28cc0*/  @P0 LDC R6, c[0x0][0x44c] ;  /* 0x00011300ff060b82 */ /* 0x000e220000000800 */
[----:B-----5:R-:W-:Y:S02]  /*28cd0*/  IMAD.MOV.U32 R3, RZ, RZ, R35 ;  /* 0x000000ffff037224 */ /* 0x020fe400078e0023 */
[----:B------:R-:W-:-:S04]  /*28ce0*/  IMAD.WIDE.U32 R2, R26, UR4, R2 ;  /* 0x000000041a027c25 */ /* 0x000fc8000f8e0002 */
[----:B------:R-:W-:Y:S01]  /*28cf0*/  IMAD R3, R26, UR5, R3 ;  /* 0x000000051a037c24 */ /* 0x000fe2000f8e0203 */
[----:B------:R-:W-:Y:S02]  /*28d00*/  ULDC.64 UR4, c[0x0][0x2e0] ;  /* 0x0000b80000047ab9 */ /* 0x000fe40000000a00 */
[----:B--2---:R-:W-:Y:S02]  /*28d10*/  IMAD R0, R20, UR4, RZ ;  /* 0x0000000414007c24 */ /* 0x004fe4000f8e02ff */
[----:B------:R-:W2:Y:S01]  /*28d20*/  S2R R20, SR_TID.X ;  /* 0x0000000000147919 */ /* 0x000ea20000002100 */
[----:B----4-:R-:W-:-:S04]  /*28d30*/  IMAD.WIDE.U32 R2, R21, UR4, R2 ;  /* 0x0000000415027c25 */ /* 0x010fc8000f8e0002 */
[----:B------:R-:W-:Y:S01]  /*28d40*/  IMAD R0, R21, UR5, R0 ;  /* 0x0000000515007c24 */ /* 0x000fe2000f8e0200 */
[----:B------:R-:W-:-:S03]  /*28d50*/  ULDC.64 UR4, c[0x0][0x2d0] ;  /* 0x0000b40000047ab9 */ /* 0x000fc60000000a00 */
[----:B------:R-:W-:Y:S02]  /*28d60*/  IMAD.IADD R3, R3, 0x1, R0 ;  /* 0x0000000103037824 */ /* 0x000fe400078e0200 */
[----:B------:R-:W3:Y:S01]  /*28d70*/  @P0 LDC R0, c[0x0][0x450] ;  /* 0x00011400ff000b82 */ /* 0x000ee20000000800 */
[----:B--2---:R-:W-:-:S04]  /*28d80*/  LOP3.LUT R20, R20, 0x7f, RZ, 0xc0, !PT ;  /* 0x0000007f14147812 */ /* 0x004fc800078ec0ff */
[----:B------:R-:W-:Y:S02]  /*28d90*/  SHF.R.U32.HI R21, RZ, 0x3, R20 ;  /* 0x00000003ff157819 */ /* 0x000fe40000011614 */
[----:B------:R-:W2:Y:S02]  /*28da0*/  S2R R20, SR_TID.X ;  /* 0x0000000000147919 */ /* 0x000ea40000002100 */
[----:B--2---:R-:W-:-:S05]  /*28db0*/  IMAD.SHL.U32 R20, R20, 0x10, RZ ;  /* 0x0000001014147824 */ /* 0x004fca00078e00ff */
[----:B------:R-:W-:-:S05]  /*28dc0*/  LOP3.LUT R20, R21, 0x70, R20, 0xf8, !PT ;  /* 0x0000007015147812 */ /* 0x000fca00078ef814 */
[----:B------:R-:W-:Y:S02]  /*28dd0*/  IMAD.IADD R5, R20, 0x1, R25 ;  /* 0x0000000114057824 */ /* 0x000fe400078e0219 */
[----:B------:R-:W2:Y:S02]  /*28de0*/  S2R R20, SR_TID.X ;  /* 0x0000000000147919 */ /* 0x000ea40000002100 */
[----:B0-----:R-:W-:Y:S01]  /*28df0*/  @P0 IMAD.HI.U32 R6, R5, R6, RZ ;  /* 0x0000000605060227 */ /* 0x001fe200078e00ff */
[----:B-1----:R-:W-:-:S04]  /*28e00*/  MOV R4, R5 ;  /* 0x0000000500047202 */ /* 0x002fc80000000f00 */
[----:B---3--:R-:W-:-:S05]  /*28e10*/  @P0 SHF.R.U32.HI R4, RZ, R0, R6 ;  /* 0x00000000ff040219 */ /* 0x008fca0000011606 */
[----:B------:R-:W-:Y:S02]  /*28e20*/  IMAD.MOV R0, RZ, RZ, -R4 ;  /* 0x000000ffff007224 */ /* 0x000fe400078e0a04 */
[----:B------:R-:W-:-:S04]  /*28e30*/  IMAD.WIDE.U32 R2, R4, UR4, R2 ;  /* 0x0000000404027c25 */ /* 0x000fc8000f8e0002 */
[----:B------:R-:W-:Y:S01]  /*28e40*/  IMAD R0, R7, R0, R5 ;  /* 0x0000000007007224 */ /* 0x000fe200078e0205 */
[----:B------:R-:W-:-:S05]  /*28e50*/  SHF.R.S32.HI R5, RZ, 0x1f, R4 ;  /* 0x0000001fff057819 */ /* 0x000fca0000011404 */
[----:B------:R-:W-:-:S04]  /*28e60*/  IMAD R5, R5, UR4, RZ ;  /* 0x0000000405057c24 */ /* 0x000fc8000f8e02ff */
[----:B------:R-:W-:Y:S01]  /*28e70*/  IMAD R5, R4, UR5, R5 ;  /* 0x0000000504057c24 */ /* 0x000fe2000f8e0205 */
[----:B------:R-:W-:Y:S01]  /*28e80*/  SHF.R.S32.HI R4, RZ, 0x1f, R0 ;  /* 0x0000001fff047819 */ /* 0x000fe20000011400 */
[----:B------:R-:W-:Y:S02]  /*28e90*/  ULDC.64 UR4, c[0x0][0x2c8] ;  /* 0x0000b20000047ab9 */ /* 0x000fe40000000a00 */
[----:B------:R-:W-:Y:S01]  /*28ea0*/  IMAD.IADD R3, R3, 0x1, R5 ;  /* 0x0000000103037824 */ /* 0x000fe200078e0205 */
[----:B--2---:R-:W-:Y:S01]  /*28eb0*/  LOP3.LUT R20, R20, 0x7f, RZ, 0xc0, !PT ;  /* 0x0000007f14147812 */ /* 0x004fe200078ec0ff */
[----:B------:R-:W-:Y:S02]  /*28ec0*/  IMAD R4, R4, UR4, RZ ;  /* 0x0000000404047c24 */ /* 0x000fe4000f8e02ff */
[----:B------:R-:W-:-:S04]  /*28ed0*/  IMAD.WIDE.U32 R2, R0, UR4, R2 ;  /* 0x0000000400027c25 */ /* 0x000fc8000f8e0002 */
[----:B------:R-:W-:Y:S01]  /*28ee0*/  IMAD R5, R0, UR5, R4 ;  /* 0x0000000500057c24 */ /* 0x000fe2000f8e0204 */
[----:B------:R-:W-:Y:S02]  /*28ef0*/  ULDC.64 UR4, c[0x0][0x280] ;  /* 0x0000a00000047ab9 */ /* 0x000fe40000000a00 */
[----:B------:R-:W-:Y:S01]  /*28f00*/  LEA R4, P0, R2, UR4, 0x1 ;  /* 0x0000000402047c11 */ /* 0x000fe2000f8008ff */
[----:B------:R-:W-:Y:S01]  /*28f10*/  IMAD.IADD R0, R3, 0x1, R5 ;  /* 0x0000000103007824 */ /* 0x000fe200078e0205 */
[----:B------:R-:W-:Y:S02]  /*28f20*/  ULDC UR4, c[0x0][0x2b8] ;  /* 0x0000ae0000047ab9 */ /* 0x000fe40000000800 */
[----:B------:R-:W-:Y:S02]  /*28f30*/  ISETP.GE.AND P4, PT, R36, UR4, PT ;  /* 0x0000000424007c0c */ /* 0x000fe4000bf86270 */
[----:B------:R-:W-:Y:S01]  /*28f40*/  LEA.HI.X R0, R2, UR5, R0, 0x1, P0 ;  /* 0x0000000502007c11 */ /* 0x000fe200080f0c00 */
[----:B------:R-:W-:Y:S01]  /*28f50*/  UMOV UR5, 0xffffffff ;  /* 0xffffffff00057882 */ /* 0x000fe20000000000 */
[----:B------:R-:W-:-:S02]  /*28f60*/  ISETP.GE.AND P3, PT, R9, UR4, PT ;  /* 0x0000000409007c0c */ /* 0x000fc4000bf66270 */
[----:B------:R-:W-:Y:S02]  /*28f70*/  ISETP.GE.AND P2, PT, R8, UR4, PT ;  /* 0x0000000408007c0c */ /* 0x000fe4000bf46270 */
[----:B------:R-:W-:Y:S02]  /*28f80*/  ISETP.GE.AND P1, PT, R37, UR4, PT ;  /* 0x0000000425007c0c */ /* 0x000fe4000bf26270 */
[----:B------:R-:W-:Y:S01]  /*28f90*/  SHF.R.U32.HI R8, RZ, 0x3, R20 ;  /* 0x00000003ff087819 */ /* 0x000fe20000011614 */
[----:B------:R-:W-:Y:S10]  /*28fa0*/  BRA.DIV UR5, `(.L_x_1942) ;  /* 0x0000005605847947 */ /* 0x000ff4000b800000 */
[----:B------:R-:W0:Y:S01]  /*28fb0*/  SHFL.IDX PT, R3, R4, RZ, 0x181f ;  /* 0x00181fff04037589 */ /* 0x000e2200000e0000 */
[----:B------:R-:W-:Y:S02]  /*28fc0*/  IMAD R5, R31, R7, RZ ;  /* 0x000000071f057224 */ /* 0x000fe400078e02ff */
[----:B------:R-:W-:Y:S01]  /*28fd0*/  IMAD.IADD R25, R8, 0x1, R25 ;  /* 0x0000000108197824 */ /* 0x000fe200078e0219 */
[----:B------:R-:W1:Y:S04]  /*28fe0*/  SHFL.IDX PT, R2, R0, RZ, 0x181f ;  /* 0x00181fff00027589 */ /* 0x000e6800000e0000 */
[----:B------:R-:W-:Y:S01]  /*28ff0*/  ISETP.GE.AND P0, PT, R25, R5, PT ;  /* 0x000000051900720c */ /* 0x000fe20003f06270 */
[----:B------:R-:W-:-:S12]  /*29000*/  SHFL.IDX PT, R14, R4, 0x7, 0x181f ;  /* 0x00f81f00040e7f89 */ /* 0x000fd800000e0000 */
[----:B0-----:R-:W-:-:S05]  /*29010*/  @!P0 LEA R6, P5, R36, R3, 0x1 ;  /* 0x0000000324068211 */ /* 0x001fca00078a08ff */
[----:B-1----:R-:W-:Y:S01]  /*29020*/  @!P0 IMAD.X R3, RZ, RZ, R2, P5 ;  /* 0x000000ffff038224 */ /* 0x002fe200028e0602 */
[----:B------:R-:W-:Y:S01]  /*29030*/  @!P0 MOV R2, R6 ;  /* 0x0000000600028202 */ /* 0x000fe20000000f00 */
[----:B------:R-:W-:-:S04]  /*29040*/  VIADD R6, R25, 0x10 ;  /* 0x0000001019067836 */ /* 0x000fc80000000000 */
        /* <DEDUP_REMOVED lines=10> */
[----:B------:R-:W-:Y:S02]  /*290f0*/  @!P0 IMAD.MOV.U32 R3, RZ, RZ, R7 ;  /* 0x000000ffff038224 */ /* 0x000fe400078e0007 */
[----:B------:R-:W-:-:S03]  /*29100*/  VIADD R6, R25, 0x20 ;  /* 0x0000002019067836 */ /* 0x000fc60000000000 */
        /* <DEDUP_REMOVED lines=58> */
[----:B------:R0:W1:Y:S01]  /*294b0*/  SHFL.IDX PT, R6, R0, 0x7, 0x181f ;  /* 0x00f81f0000067f89 */ /* 0x00006200000e0000 */
[----:B------:R-:W-:-:S05]  /*294c0*/  @!P0 MOV R3, R7 ;  /* 0x0000000700038202 */ /* 0x000fca0000000f00 */
[----:B------:R0:W-:Y:S04]  /*294d0*/  @!P0 LDGSTS.E.BYPASS.LTC128B.128 [R34+0x13400], desc[UR60][R2.64], !P4 ;  /* 0x1340000002228fae */ /* 0x0001e8000e101d7c */
[----:B------:R0:W-:Y:S04]  /*294e0*/  @!P0 LDGSTS.E.BYPASS.LTC128B.128 [R34+0x17400], desc[UR60][R2.64+0x80], !P3 ;  /* 0x1740008002228fae */ /* 0x0001e8000d901d7c */
[----:B------:R0:W-:Y:S04]  /*294f0*/  @!P0 LDGSTS.E.BYPASS.LTC128B.128 [R34+0x1b400], desc[UR60][R2.64+0x100], !P2 ;  /* 0x1b40010002228fae */ /* 0x0001e8000d101d7c */
[----:B------:R0:W-:Y:S02]  /*29500*/  @!P0 LDGSTS.E.BYPASS.LTC128B.128 [R34+0x1f400], desc[UR60][R2.64+0x180], !P1 ;  /* 0x1f40018002228fae */ /* 0x0001e4000c901d7c */
.L_x_2114:
[----:B0-----:R-:W-:Y:S01]  /*29510*/  VIADD R0, R25, 0x70 ;  /* 0x0000007019007836 */ /* 0x001fe20000000000 */
[----:B------:R-:W-:Y:S04]  /*29520*/  BSSY B0, `(.L_x_1943) ;  /* 0x000000c000007945 */ /* 0x000fe80003800000 */
[----:B------:R-:W-:-:S13]  /*29530*/  ISETP.GE.AND P0, PT, R0, R5, PT ;  /* 0x000000050000720c */ /* 0x000fda0003f06270 */
[----:B------:R-:W-:Y:S05]  /*29540*/  @P0 BRA `(.L_x_1944) ;  /* 0x0000000000240947 */ /* 0x000fea0003800000 */
[----:B------:R-:W-:-:S05]  /*29550*/  LEA R2, P0, R36, R14, 0x1 ;  /* 0x0000000e24027211 */ /* 0x000fca00078008ff */
        /* <DEDUP_REMOVED lines=8> */
.L_x_1944:
[----:B------:R-:W-:Y:S05]  /*295e0*/  BSYNC B0 ;  /* 0x0000000000007941 */ /* 0x000fea0003800000 */
.L_x_1943:
[----:B------:R-:W-:Y:S01]  /*295f0*/  NOP ;  /* 0x0000000000007918 */ /* 0x000fe20000000000 */
[----:B------:R-:W-:-:S13]  /*29600*/  PLOP3.LUT P0, PT, PT, PT, PT, 0x80, 0x0 ;  /* 0x000000000000781c */ /* 0x000fda0003f0f070 */
.L_x_1945:
        /* <DEDUP_REMOVED lines=20> */
.L_x_2115:
[----:B------:R-:W-:Y:S05]  /*29750*/  BSYNC B0 ;  /* 0x0000000000007941 */ /* 0x000fea0003800000 */
.L_x_1946:
[----:B------:R-:W2:Y:S01]  /*29760*/  LDL R2, [R1+0xc] ;  /* 0x00000c0001027983 */ /* 0x000ea20000100800 */
[----:B------:R-:W-:Y:S01]  /*29770*/  BSSY B0, `(.L_x_1948) ;  /* 0x00000fe000007945 */ /* 0x000fe20003800000 */
[----:B--2---:R-:W-:-:S13]  /*29780*/  ISETP.GE.AND P0, PT, R7, R2, PT ;  /* 0x000000020700720c */ /* 0x004fda0003f06270 */
[----:B------:R-:W-:Y:S05]  /*29790*/  @!P0 BRA `(.L_x_1949) ;  /* 0x0000000c00ec8947 */ /* 0x000fea0003800000 */
[C---:B------:R-:W-:Y:S01]  /*297a0*/  LOP3.LUT R3, R36.reuse, 0x40, RZ, 0xfc, !PT ;  /* 0x0000004024037812 */ /* 0x040fe200078efcff */
[----:B------:R-:W-:Y:S01]  /*297b0*/  ULDC UR4, c[0x0][0x2f4] ;  /* 0x0000bd0000047ab9 */ /* 0x000fe20000000800 */
[C---:B------:R-:W-:Y:S01]  /*297c0*/  LOP3.LUT R2, R36.reuse, 0x80, RZ, 0xfc, !PT ;  /* 0x0000008024027812 */ /* 0x040fe200078efcff */
[----:B------:R-:W-:Y:S01]  /*297d0*/  IMAD.MOV.U32 R10, RZ, RZ, R29 ;  /* 0x000000ffff0a7224 */ /* 0x000fe200078e001d */
[----:B-1----:R-:W-:Y:S01]  /*297e0*/  MOV R6, R22 ;  /* 0x0000001600067202 */ /* 0x002fe20000000f00 */
[----:B------:R-:W-:Y:S01]  /*297f0*/  IMAD.MOV.U32 R31, RZ, RZ, R23 ;  /* 0x000000ffff1f7224 */ /* 0x000fe200078e0017 */
[----:B------:R-:W-:Y:S02]  /*29800*/  ISETP.GE.AND P4, PT, R36, UR4, PT ;  /* 0x0000000424007c0c */ /* 0x000fe4000bf86270 */
[----:B------:R-:W-:Y:S02]  /*29810*/  ISETP.GE.AND P3, PT, R3, UR4, PT ;  /* 0x0000000403007c0c */ /* 0x000fe4000bf66270 */
[----:B------:R-:W-:-:S02]  /*29820*/  ISETP.GE.AND P2, PT, R2, UR4, PT ;  /* 0x0000000402007c0c */ /* 0x000fc4000bf46270 */
[----:B------:R-:W-:-:S13]  /*29830*/  ISETP.GE.AND P1, PT, R37, UR4, PT ;  /* 0x0000000425007c0c */ /* 0x000fda000bf26270 */
.L_x_1962:
[----:B0-----:R-:W2:Y:S01]  /*29840*/  LDL R0, [R1+0x10] ;  /* 0x0000100001007983 */ /* 0x001ea20000100800 */
[----:B------:R-:W0:Y:S03]  /*29850*/  LDC R12, c[0x0][0x430] ;  /* 0x00010c00ff0c7b82 */ /* 0x000e260000000800 */
[----:B------:R-:W3:Y:S01]  /*29860*/  LDL R8, [R1+0x14] ;  /* 0x0000140001087983 */ /* 0x000ee20000100800 */
[----:B------:R-:W1:Y:S01]  /*29870*/  S2R R2, SR_TID.X ;  /* 0x0000000000027919 */ /* 0x000e620000002100 */
[----:B------:R-:W4:Y:S01]  /*29880*/  S2R R4, SR_TID.X ;  /* 0x0000000000047919 */ /* 0x000f220000002100 */
[----:B0-----:R-:W-:-:S13]  /*29890*/  ISETP.NE.AND P0, PT, R12, 0x1, PT ;  /* 0x000000010c00780c */ /* 0x001fda0003f05270 */
[----:B------:R-:W0:Y:S01]  /*298a0*/  @P0 LDC R3, c[0x0][0x434] ;  /* 0x00010d00ff030b82 */ /* 0x000e220000000800 */
[----:B-1----:R-:W-:Y:S01]  /*298b0*/  LOP3.LUT R2, R2, 0x7f, RZ, 0xc0, !PT ;  /* 0x0000007f02027812 */ /* 0x002fe200078ec0ff */
[----:B----4-:R-:W-:-:S03]  /*298c0*/  IMAD.SHL.U32 R4, R4, 0x10, RZ ;  /* 0x0000001004047824 */ /* 0x010fc600078e00ff */
[----:B------:R-:W-:-:S04]  /*298d0*/  SHF.R.U32.HI R2, RZ, 0x3, R2 ;  /* 0x00000003ff027819 */ /* 0x000fc80000011602 */
[----:B------:R-:W-:Y:S02]  /*298e0*/  LOP3.LUT R4, R2, 0x70, R4, 0xf8, !PT ;  /* 0x0000007002047812 */ /* 0x000fe400078ef804 */
[----:B------:R-:W1:Y:S02]  /*298f0*/  @P0 LDC R2, c[0x0][0x438] ;  /* 0x00010e00ff020b82 */ /* 0x000e640000000800 */
[----:B------:R-:W-:Y:S01]  /*29900*/  ISETP.GT.U32.AND P6, PT, R4, 0x3f, PT ;  /* 0x0000003f0400780c */ /* 0x000fe20003fc4070 */
[----:B--2---:R-:W-:-:S04]  /*29910*/  IMAD R0, R7, 0x40, R0 ;  /* 0x0000004007007824 */ /* 0x004fc800078e0200 */
[----:B------:R-:W-:-:S08]  /*29920*/  IMAD.IADD R0, R4, 0x1, R0 ;  /* 0x0000000104007824 */ /* 0x000fd000078e0200 */
[----:B------:R-:W2:Y:S01]  /*29930*/  @!P6 LDC.64 R4, c[0x0][0x428] ;  /* 0x00010a00ff04eb82 */ /* 0x000ea20000000a00 */
[----:B0-----:R-:W-:Y:S01]  /*29940*/  @P0 IMAD.HI.U32 R3, R0, R3, RZ ;  /* 0x0000000300030227 */ /* 0x001fe200078e00ff */
[----:B------:R-:W-:-:S04]  /*29950*/  MOV R11, R0 ;  /* 0x00000000000b7202 */ /* 0x000fc80000000f00 */
[----:B-1----:R-:W-:-:S04]  /*29960*/  @P0 SHF.R.U32.HI R11, RZ, R2, R3 ;  /* 0x00000002ff0b0219 */ /* 0x002fc80000011603 */
[--C-:B------:R-:W-:Y:S01]  /*29970*/  @!P6 SHF.R.S32.HI R3, RZ, 0x1f, R11.reuse ;  /* 0x0000001fff03e819 */ /* 0x100fe2000001140b */
[----:B------:R-:W-:-:S04]  /*29980*/  @!P6 IMAD.MOV.U32 R2, RZ, RZ, R11 ;  /* 0x000000ffff02e224 */ /* 0x000fc800078e000b */
[----:B--2---:R-:W-:-:S04]  /*29990*/  @!P6 IMAD.WIDE.U32 R2, R32, R4, R2 ;  /* 0x000000042002e225 */ /* 0x004fc800078e0002 */
[----:B---3--:R-:W-:Y:S02]  /*299a0*/  @!P6 IMAD R4, R8, R4, RZ ;  /* 0x000000040804e224 */ /* 0x008fe400078e02ff */
[----:B------:R-:W0:Y:S02]  /*299b0*/  @!P6 LDC.64 R8, c[0x0][0x418] ;  /* 0x00010600ff08eb82 */ /* 0x000e240000000a00 */
[----:B------:R-:W-:-:S04]  /*299c0*/  @!P6 IMAD R5, R32, R5, R4 ;  /* 0x000000052005e224 */ /* 0x000fc800078e0204 */
[----:B------:R-:W-:Y:S02]  /*299d0*/  @!P6 IMAD.IADD R3, R5, 0x1, R3 ;  /* 0x000000010503e824 */ /* 0x000fe400078e0203 */
[----:B------:R-:W-:-:S04]  /*299e0*/  IMAD.MOV R5, RZ, RZ, -R11 ;  /* 0x000000ffff057224 */ /* 0x000fc800078e0a0b */
[----:B------:R-:W-:Y:S02]  /*299f0*/  IMAD R5, R12, R5, R0 ;  /* 0x000000050c057224 */ /* 0x000fe400078e0200 */
[----:B------:R-:W-:Y:S01]  /*29a00*/  IMAD.MOV.U32 R0, RZ, RZ, RZ ;  /* 0x000000ffff007224 */ /* 0x000fe200078e00ff */
[----:B0-----:R-:W-:-:S04]  /*29a10*/  @!P6 LEA R8, P0, R2, R8, 0x2 ;  /* 0x000000080208e211 */ /* 0x001fc800078010ff */
[----:B------:R-:W-:-:S05]  /*29a20*/  @!P6 LEA.HI.X R9, R2, R9, R3, 0x2, P0 ;  /* 0x000000090209e211 */ /* 0x000fca00000f1403 */
[----:B------:R0:W5:Y:S01]  /*29a30*/  @!P6 LDG.E R0, desc[UR60][R8.64] ;  /* 0x0000003c0800e981 */ /* 0x000162000c1e1900 */
[----:B------:R-:W-:Y:S01]  /*29a40*/  LOP3.LUT P5, RZ, R16, 0x20, RZ, 0xc0, !PT ;  /* 0x0000002010ff7812 */ /* 0x000fe200078ac0ff */
[----:B------:R-:W-:-:S05]  /*29a50*/  VIADD R22, R6, 0x1 ;  /* 0x0000000106167836 */ /* 0x000fca0000000000 */
[C---:B------:R-:W-:Y:S01]  /*29a60*/  ISETP.NE.AND P0, PT, R22.reuse, 0x2, PT ;  /* 0x000000021600780c */ /* 0x040fe20003f05270 */
[----:B------:R-:W-:Y:S05]  /*29a70*/  YIELD ;  /* 0x0000000000007946 */ /* 0x000fea0003800000 */
[----:B------:R-:W-:Y:S02]  /*29a80*/  SEL R29, RZ, 0x1, P0 ;  /* 0x00000001ff1d7807 */ /* 0x000fe40000000000 */
[----:B------:R-:W-:Y:S02]  /*29a90*/  SEL R22, R22, RZ, P0 ;  /* 0x000000ff16167207 */ /* 0x000fe40000000000 */
[----:B------:R-:W-:-:S02]  /*29aa0*/  MOV R23, R7 ;  /* 0x0000000700177202 */ /* 0x000fc40000000f00 */
[----:B------:R-:W-:Y:S01]  /*29ab0*/  LOP3.LUT R29, R10, R29, RZ, 0x3c, !PT ;  /* 0x0000001d0a1d7212 */ /* 0x000fe200078e3cff */
[----:B0-----:R-:W-:Y:S06]  /*29ac0*/  @!P5 BRA `(.L_x_1950) ;  /* 0x000000000004d947 */ /* 0x001fec0003800000 */
[----:B------:R-:W-:Y:S01]  /*29ad0*/  BPT.TRAP 0x1 ;  /* 0x000000040000795c */ /* 0x000fe20000300000 */
.L_x_1950:
[----:B------:R-:W-:Y:S01]  /*29ae0*/  IMAD R7, R22, 0x8, R17 ;  /* 0x0000000816077824 */ /* 0x000fe200078e0211 */
[----:B------:R-:W-:Y:S01]  /*29af0*/  SHF.L.U32 R2, R29, 0x1f, RZ ;  /* 0x0000001f1d027819 */ /* 0x000fe200000006ff */
[----:B------:R-:W-:Y:S03]  /*29b00*/  BSSY B1, `(.L_x_1951) ;  /* 0x0000003000017945 */ /* 0x000fe60003800000 */
[----:B------:R-:W0:Y:S02]  /*29b10*/  SYNCS.PHASECHK.TRANS64.TRYWAIT P0, [R7+URZ+0x30840], R2 ;  /* 0x03084002070075a7 */ /* 0x000e24000800017f */
[----:B0-----:R-:W-:Y:S05]  /*29b20*/  @!P0 BRA `(.L_x_1952) ;  /* 0x00000054008c8947 */ /* 0x001fea0003800000 */
.L_x_2116:
[----:B------:R-:W-:Y:S05]  /*29b30*/  BSYNC B1 ;  /* 0x0000000000017941 */ /* 0x000fea0003800000 */
.L_x_1951:
[----:B------:R-:W-:Y:S01]  /*29b40*/  SHF.R.S32.HI R20, RZ, 0x1f, R5 ;  /* 0x0000001fff147819 */ /* 0x000fe20000011405 */
[----:B------:R-:W-:Y:S01]  /*29b50*/  ULDC.64 UR4, c[0x0][0x300] ;  /* 0x0000c00000047ab9 */ /* 0x000fe20000000a00 */
[----:B-----5:R-:W-:Y:S01]  /*29b60*/  SHF.R.S32.HI R25, RZ, 0x1f, R0 ;  /* 0x0000001fff197819 */ /* 0x020fe20000011400 */
[C---:B0-----:R-:W-:Y:S01]  /*29b70*/  IMAD.WIDE.U32 R2, R5.reuse, UR4, RZ ;  /* 0x0000000405027c25 */ /* 0x041fe2000f8e00ff */
        /* <DEDUP_REMOVED lines=30> */
[----:B0-----:R-:W-:-:S04]  /*29d60*/  IADD3 R2, P0, R2, R4, RZ ;  /* 0x0000000402027210 */ /* 0x001fc80007f1e0ff */
[----:B-1----:R-:W-:-:S05]  /*29d70*/  IADD3.X R3, RZ, R3, RZ, P0, !PT ;  /* 0x00000003ff037210 */ /* 0x002fca00007fe4ff */
        /* <DEDUP_REMOVED lines=23> */
.L_x_2126:
        /* <DEDUP_REMOVED lines=17> */
.L_x_1954:
        /* <DEDUP_REMOVED lines=10> */
.L_x_1955:
[----:B------:R2:W-:Y:S01]  /*2a0a0*/  SYNCS.ARRIVE.TRANS64.A1T0 RZ, [R7+URZ+0x30830], RZ ;  /* 0x030830ff07ff79a7 */ /* 0x0005e2000810003f */
[----:B------:R-:W-:Y:S05]  /*2a0b0*/  @!P6 BRA `(.L_x_1956) ;  /* 0x000000000004e947 */ /* 0x000fea0003800000 */
[----:B------:R-:W-:Y:S01]  /*2a0c0*/  BPT.TRAP 0x1 ;  /* 0x000000040000795c */ /* 0x000fe20000300000 */
.L_x_1956:
[----:B-1----:R-:W-:Y:S01]  /*2a0d0*/  SHF.L.U32 R2, R10, 0x1f, RZ ;  /* 0x0000001f0a027819 */ /* 0x002fe200000006ff */
[----:B--2---:R-:W-:Y:S01]  /*2a0e0*/  IMAD R7, R6, 0x8, R17 ;  /* 0x0000000806077824 */ /* 0x004fe200078e0211 */
[----:B------:R-:W-:Y:S03]  /*2a0f0*/  BSSY B1, `(.L_x_1957) ;  /* 0x0000003000017945 */ /* 0x000fe60003800000 */
[----:B------:R-:W1:Y:S02]  /*2a100*/  SYNCS.PHASECHK.TRANS64.TRYWAIT P0, [R7+URZ+0x30860], R2 ;  /* 0x03086002070075a7 */ /* 0x000e64000800017f */
[----:B-1----:R-:W-:Y:S05]  /*2a110*/  @!P0 BRA `(.L_x_1958) ;  /* 0x0000005400988947 */ /* 0x002fea0003800000 */
.L_x_2127:
[----:B------:R-:W-:Y:S05]  /*2a120*/  BSYNC B1 ;  /* 0x0000000000017941 */ /* 0x000fea0003800000 */
.L_x_1957:
[----:B0-----:R-:W2:Y:S01]  /*2a130*/  LDL R8, [R1+0x8] ;  /* 0x0000080001087983 */ /* 0x001ea20000100800 */
[----:B------:R-:W0:Y:S01]  /*2a140*/  S2R R3, SR_TID.X ;  /* 0x0000000000037919 */ /* 0x000e220000002100 */
[----:B------:R-:W-:Y:S01]  /*2a150*/  UMOV UR4, 0xffffffff ;  /* 0xffffffff00047882 */ /* 0x000fe20000000000 */
[----:B------:R-:W-:Y:S02]  /*2a160*/  LEA R6, R6, R33, 0xe ;  /* 0x0000002106067211 */ /* 0x000fe400078e70ff */
[----:B0-----:R-:W-:-:S04]  /*2a170*/  LOP3.LUT R3, R3, 0x7f, RZ, 0xc0, !PT ;  /* 0x0000007f03037812 */ /* 0x001fc800078ec0ff */
[----:B------:R-:W-:Y:S01]  /*2a180*/  SHF.R.U32.HI R3, RZ, 0x3, R3 ;  /* 0x00000003ff037819 */ /* 0x000fe20000011603 */
[----:B--2---:R-:W-:-:S04]  /*2a190*/  IMAD R8, R31, -0x40, R8 ;  /* 0xffffffc01f087824 */ /* 0x004fc800078e0208 */
[----:B------:R-:W-:Y:S01]  /*2a1a0*/  IMAD.IADD R8, R8, 0x1, -R3 ;  /* 0x0000000108087824 */ /* 0x000fe200078e0a03 */
[----:B------:R-:W-:Y:S06]  /*2a1b0*/  BRA.DIV UR4, `(.L_x_1959) ;  /* 0x0000005604847947 */ /* 0x000fec000b800000 */
[----:B-1----:R-:W0:Y:S01]  /*2a1c0*/  SHFL.IDX PT, R2, R18, RZ, 0x181f ;  /* 0x00181fff12027589 */ /* 0x002e2200000e0000 */
[----:B------:R-:W-:-:S03]  /*2a1d0*/  IMAD R6, R6, 0x2, R17 ;  /* 0x0000000206067824 */ /* 0x000fc600078e0211 */
        /* <DEDUP_REMOVED lines=38> */
.L_x_2137:
[----:B-1----:R-:W-:Y:S01]  /*2a440*/  IADD3 R2, P0, R2, R4, RZ ;  /* 0x0000000402027210 */ /* 0x002fe20007f1e0ff */
[----:B------:R-:W-:Y:S01]  /*2a450*/  ULDC.64 UR4, c[0x0][0x328] ;  /* 0x0000ca0000047ab9 */ /* 0x000fe20000000a00 */
[----:B------:R-:W-:Y:S01]  /*2a460*/  ULDC.64 UR6, c[0x0][0x318] ;  /* 0x0000c60000067ab9 */ /* 0x000fe20000000a00 */
[----:B------:R-:W-:Y:S01]  /*2a470*/  IMAD R20, R20, UR4, RZ ;  /* 0x0000000414147c24 */ /* 0x000fe2000f8e02ff */
[----:B------:R-:W-:Y:S02]  /*2a480*/  IADD3.X R3, RZ, R19, RZ, P0, !PT ;  /* 0x00000013ff037210 */ /* 0x000fe400007fe4ff */
        /* <DEDUP_REMOVED lines=23> */
[----:B0-----:R-:W-:-:S04]  /*2a600*/  LEA R18, P0, R2, UR6, 0x1 ;  /* 0x0000000602127c11 */ /* 0x001fc8000f8008ff */
[----:B------:R-:W-:Y:S02]  /*2a610*/  LEA.HI.X R19, R2, UR7, R3, 0x1, P0 ;  /* 0x0000000702137c11 */ /* 0x000fe400080f0c03 */
[----:B------:R-:W-:-:S13]  /*2a620*/  PLOP3.LUT P0, PT, PT, PT, PT, 0x80, 0x0 ;  /* 0x000000000000781c */ /* 0x000fda0003f0f070 */
.L_x_1960:
        /* <DEDUP_REMOVED lines=10> */
.L_x_1961:
[----:B------:R-:W2:Y:S01]  /*2a6d0*/  LDL R0, [R1+0xc] ;  /* 0x00000c0001007983 */ /* 0x000ea20000100800 */
[----:B------:R0:W-:Y:S01]  /*2a6e0*/  SYNCS.ARRIVE.TRANS64.A1T0 RZ, [R7+URZ+0x30850], RZ ;  /* 0x030850ff07ff79a7 */ /* 0x0001e2000810003f */
[----:B------:R-:W-:Y:S01]  /*2a6f0*/  IMAD.MOV.U32 R6, RZ, RZ, R22 ;  /* 0x000000ffff067224 */ /* 0x000fe200078e0016 */
[----:B------:R-:W-:Y:S01]  /*2a700*/  MOV R31, R23 ;  /* 0x00000017001f7202 */ /* 0x000fe20000000f00 */
[----:B------:R-:W-:Y:S02]  /*2a710*/  IMAD.MOV.U32 R10, RZ, RZ, R29 ;  /* 0x000000ffff0a7224 */ /* 0x000fe400078e001d */
[C---:B0-----:R-:W-:Y:S01]  /*2a720*/  VIADD R7, R23.reuse, 0xffffffff ;  /* 0xffffffff17077836 */ /* 0x041fe20000000000 */
[----:B--2---:R-:W-:-:S13]  /*2a730*/  ISETP.GT.AND P0, PT, R23, R0, PT ;  /* 0x000000001700720c */ /* 0x004fda0003f04270 */
[----:B------:R-:W-:Y:S05]  /*2a740*/  @P0 BRA `(.L_x_1962) ;  /* 0xfffffff0003c0947 */ /* 0x000fea000383ffff */
.L_x_1949:
[----:B------:R-:W-:Y:S05]  /*2a750*/  BSYNC B0 ;  /* 0x0000000000007941 */ /* 0x000fea0003800000 */
.L_x_1948:
        /* <DEDUP_REMOVED lines=17> */
.L_x_1964:
[----:B------:R-:W-:Y:S05]  /*2a870*/  BSYNC B0 ;  /* 0x0000000000007941 */ /* 0x000fea0003800000 */
.L_x_1963:
[----:B------:R-:W-:-:S13]  /*2a880*/  LOP3.LUT P0, RZ, R16, 0x20, RZ, 0xc0, !PT ;  /* 0x0000002010ff7812 */ /* 0x000fda000780c0ff */
[----:B------:R-:W-:Y:S05]  /*2a890*/  @!P0 BRA `(.L_x_1965) ;  /* 0x0000000000048947 */ /* 0x000fea0003800000 */
[----:B------:R-:W-:Y:S01]  /*2a8a0*/  BPT.TRAP 0x1 ;  /* 0x000000040000795c */ /* 0x000fe20000300000 */
.L_x_1965:
[----:B------:R-:W2:Y:S01]  /*2a8b0*/  LDL.LU R0, [R1+0x8] ;  /* 0x0000080001007983 */ /* 0x000ea20000300800 */
[----:B------:R-:W-:Y:S01]  /*2a8c0*/  IMAD R4, R22, 0x8, R17 ;  /* 0x0000000816047824 */ /* 0x000fe200078e0211 */
[----:B------:R-:W-:Y:S01]  /*2a8d0*/  SHF.L.U32 R3, R29, 0x1f, RZ ;  /* 0x0000001f1d037819 */ /* 0x000fe200000006ff */
[----:B------:R-:W-:Y:S03]  /*2a8e0*/  BSSY B0, `(.L_x_1966) ;  /* 0x0000004000007945 */ /* 0x000fe60003800000 */
[----:B------:R-:W0:Y:S01]  /*2a8f0*/  SYNCS.PHASECHK.TRANS64.TRYWAIT P0, [R4+URZ+0x30860], R3 ;  /* 0x03086003040075a7 */ /* 0x000e22000800017f */
[----:B--2---:R-:W-:Y:S01]  /*2a900*/  IMAD R5, R23, -0x40, R0 ;  /* 0xffffffc017057824 */ /* 0x004fe200078e0200 */
[----:B0-----:R-:W-:Y:S06]  /*2a910*/  @!P0 BRA `(.L_x_1967) ;  /* 0x0000005400288947 */ /* 0x001fec0003800000 */
.L_x_2138:
[----:B------:R-:W-:Y:S05]  /*2a920*/  BSYNC B0 ;  /* 0x0000000000007941 */ /* 0x000fea0003800000 */
.L_x_1966:
[----:B------:R-:W2:Y:S01]  /*2a930*/  S2R R0, SR_TID.X ;  /* 0x0000000000007919 */ /* 0x000ea20000002100 */
[----:B------:R-:W-:Y:S01]  /*2a940*/  UMOV UR4, 0xffffffff ;  /* 0xffffffff00047882 */ /* 0x000fe20000000000 */
[----:B--2---:R-:W-:-:S04]  /*2a950*/  LOP3.LUT R0, R0, 0x7f, RZ, 0xc0, !PT ;  /* 0x0000007f00007812 */ /* 0x004fc800078ec0ff */
[----:B------:R-:W-:-:S05]  /*2a960*/  SHF.R.U32.HI R0, RZ, 0x3, R0 ;  /* 0x00000003ff007819 */ /* 0x000fca0000011600 */
[----:B------:R-:W-:Y:S02]  /*2a970*/  IMAD.IADD R5, R5, 0x1, -R0 ;  /* 0x0000000105057824 */ /* 0x000fe400078e0a00 */
[----:B------:R-:W-:Y:S01]  /*2a980*/  IMAD R0, R22, 0x4000, R33 ;  /* 0x0000400016007824 */ /* 0x000fe200078e0221 */
[----:B------:R-:W-:Y:S06]  /*2a990*/  BRA.DIV UR4, `(.L_x_1968) ;  /* 0x00000056041c7947 */ /* 0x000fec000b800000 */
[----:B------:R-:W1:Y:S01]  /*2a9a0*/  SHFL.IDX PT, R14, R18, RZ, 0x181f ;  /* 0x00181fff120e7589 */ /* 0x000e6200000e0000 */
[----:B------:R-:W-:Y:S01]  /*2a9b0*/  ULDC UR4, c[0x0][0x2f4] ;  /* 0x0000bd0000047ab9 */ /* 0x000fe20000000800 */
[C---:B------:R-:W-:Y:S01]  /*2a9c0*/  IMAD.SHL.U32 R8, R36.reuse, 0x2, RZ ;  /* 0x0000000224087824 */ /* 0x040fe200078e00ff */
[C---:B------:R-:W-:Y:S01]  /*2a9d0*/  ISETP.GE.AND P3, PT, R36.reuse, UR4, PT ;  /* 0x0000000424007c0c */ /* 0x040fe2000bf66270 */
[----:B0-----:R-:W0:Y:S01]  /*2a9e0*/  SHFL.IDX PT, R3, R19, RZ, 0x181f ;  /* 0x00181fff13037589 */ /* 0x001e2200000e0000 */
[----:B------:R-:W-:Y:S01]  /*2a9f0*/  LOP3.LUT R2, R36, 0x40, RZ, 0xfc, !PT ;  /* 0x0000004024027812 */ /* 0x000fe200078efcff */
[----:B------:R-:W-:Y:S01]  /*2aa00*/  IMAD R0, R0, 0x2, R17 ;  /* 0x0000000200007824 */ /* 0x000fe200078e0211 */
[----:B------:R-:W-:Y:S02]  /*2aa10*/  ISETP.LT.OR P4, PT, R5, 0x1, P3 ;  /* 0x000000010500780c */ /* 0x000fe40001f81670 */
[----:B------:R-:W-:Y:S02]  /*2aa20*/  ISETP.GE.AND P2, PT, R2, UR4, PT ;  /* 0x0000000402007c0c */ /* 0x000fe4000bf46270 */
[----:B------:R-:W-:-:S04]  /*2aa30*/  LOP3.LUT R2, R36, 0x80, RZ, 0xfc, !PT ;  /* 0x0000008024027812 */ /* 0x000fc800078efcff */
[----:B------:R-:W-:Y:S02]  /*2aa40*/  ISETP.GE.AND P1, PT, R2, UR4, PT ;  /* 0x0000000402007c0c */ /* 0x000fe4000bf26270 */
[----:B-1----:R-:W-:Y:S02]  /*2aa50*/  IADD3 R6, P0, R14, R8, RZ ;  /* 0x000000080e067210 */ /* 0x002fe40007f1e0ff */
[----:B------:R-:W1:Y:S02]  /*2aa60*/  SHFL.IDX PT, R14, R18, 0x1, 0x181f ;  /* 0x00381f00120e7f89 */ /* 0x000e6400000e0000 */
[----:B0-----:R-:W-:Y:S02]  /*2aa70*/  IADD3.X R7, RZ, R3, RZ, P0, !PT ;  /* 0x00000003ff077210 */ /* 0x001fe400007fe4ff */
        /* <DEDUP_REMOVED lines=12> */
[C---:B------:R-:W-:Y:S01]  /*2ab40*/  ISETP.LT.OR P4, PT, R5.reuse, 0x11, P3 ;  /* 0x000000110500780c */ /* 0x040fe20001f81670 */
[----:B--2---:R-:W0:Y:S04]  /*2ab50*/  SHFL.IDX PT, R6, R19, 0x2, 0x181f ;  /* 0x00581f0013067f89 */ /* 0x004e2800000e0000 */
        /* <DEDUP_REMOVED lines=8> */
[----:B-1----:R-:W-:Y:S02]  /*2abe0*/  IADD3 R2, P4, R14, R8, RZ ;  /* 0x000000080e027210 */ /* 0x002fe40007f9e0ff */
[----:B------:R1:W3:Y:S03]  /*2abf0*/  SHFL.IDX PT, R14, R18, 0x3, 0x181f ;  /* 0x00781f00120e7f89 */ /* 0x0002e600000e0000 */
        /* <DEDUP_REMOVED lines=9> */
.L_x_2148:
        /* <DEDUP_REMOVED lines=15> */
.L_x_1969:
        /* <DEDUP_REMOVED lines=10> */
.L_x_1970:
[----:B------:R1:W-:Y:S01]  /*2ae20*/  SYNCS.ARRIVE.TRANS64.A1T0 RZ, [R4+URZ+0x30850], RZ ;  /* 0x030850ff04ff79a7 */ /* 0x0003e2000810003f */
[----:B------:R-:W-:-:S05]  /*2ae30*/  VIADD R22, R22, 0x1 ;  /* 0x0000000116167836 */ /* 0x000fca0000000000 */
[----:B------:R-:W-:-:S04]  /*2ae40*/  ISETP.NE.AND P0, PT, R22, 0x2, PT ;  /* 0x000000021600780c */ /* 0x000fc80003f05270 */
[----:B0-----:R-:W-:Y:S02]  /*2ae50*/  SEL R0, RZ, 0x1, P0 ;  /* 0x00000001ff007807 */ /* 0x001fe40000000000 */
[----:B------:R-:W-:Y:S02]  /*2ae60*/  SEL R22, R22, RZ, P0 ;  /* 0x000000ff16167207 */ /* 0x000fe40000000000 */
[----:B-1----:R-:W-:-:S07]  /*2ae70*/  LOP3.LUT R29, R29, R0, RZ, 0x3c, !PT ;  /* 0x000000001d1d7212 */ /* 0x002fce00078e3cff */
.L_x_1927:
[----:B------:R-:W-:Y:S05]  /*2ae80*/  BSYNC B7 ;  /* 0x0000000000077941 */ /* 0x000fea0003800000 */
.L_x_1925:
[----:B------:R-:W-:-:S13]  /*2ae90*/  LOP3.LUT P0, RZ, R16, 0x40, RZ, 0xc0, !PT ;  /* 0x0000004010ff7812 */ /* 0x000fda000780c0ff */
[----:B------:R-:W-:Y:S05]  /*2aea0*/  @!P0 BRA `(.L_x_1971) ;  /* 0x0000000000248947 */ /* 0x000fea0003800000 */
[----:B------:R-:W-:Y:S05]  /*2aeb0*/  WARPSYNC.ALL ;  /* 0x0000000000007948 */ /* 0x000fea0003800000 */
[----:B------:R-:W1:Y:S08]  /*2aec0*/  S2UR UR5, SR_CgaCtaId ;  /* 0x00000000000579c3 */ /* 0x000e700000008800 */
[----:B------:R-:W-:Y:S06]  /*2aed0*/  BAR.SYNC.DEFER_BLOCKING 0x5, 0x180 ;  /* 0x0146000000007b1d */ /* 0x000fec0000010000 */
[----:B------:R-:W-:-:S02]  /*2aee0*/  UMOV UR4, 0x400 ;  /* 0x0000040000047882 */ /* 0x000fc40000000000 */
[----:B-1----:R-:W-:-:S06]  /*2aef0*/  ULEA UR4, UR5, UR4, 0x18 ;  /* 0x0000000405047291 */ /* 0x002fcc000f8ec03f */
[----:B------:R-:W-:-:S05]  /*2af00*/  IMAD.U32 R17, RZ, RZ, UR4 ;  /* 0x00000004ff117e24 */ /* 0x000fca000f8e00ff */
[----:B------:R1:W2:Y:S01]  /*2af10*/  LDS.128 R24, [R17+0x308d0] ;  /* 0x0308d00011187984 */ /* 0x0002a20000000c00 */
[----:B------:R-:W-:Y:S06]  /*2af20*/  BAR.ARV 0x4, 0x180 ;  /* 0x0106000000007b1d */ /* 0x000fec0000002000 */
[----:B------:R-:W-:Y:S05]  /*2af30*/  BRA `(.L_x_1972) ;  /* 0x0000000c00d47947 */ /* 0x000fea0003800000 */
.L_x_1971:
[----:B------:R-:W1:Y:S01]  /*2af40*/  S2R R10, SR_TID.X ;  /* 0x00000000000a7919 */ /* 0x000e620000002100 */
[----:B------:R-:W-:Y:S01]  /*2af50*/  UMOV UR4, 0xffffffff ;  /* 0xffffffff00047882 */ /* 0x000fe20000000000 */
[----:B-1----:R-:W-:-:S04]  /*2af60*/  LOP3.LUT R10, R10, 0x1f, RZ, 0xc0, !PT ;  /* 0x0000001f0a0a7812 */ /* 0x002fc800078ec0ff */
[----:B------:R-:W-:Y:S01]  /*2af70*/  ISETP.NE.AND P0, PT, R10, 0x1f, PT ;  /* 0x0000001f0a00780c */ /* 0x000fe20003f05270 */
[----:B------:R-:W-:-:S12]  /*2af80*/  BRA.DIV UR4, `(.L_x_1973) ;  /* 0x0000005604447947 */ /* 0x000fd8000b800000 */
[----:B------:R-:W-:Y:S01]  /*2af90*/  IADD3 R9, R27, R10, RZ ;  /* 0x0000000a1b097210 */ /* 0x000fe20007ffe0ff */
[----:B------:R-:W-:-:S03]  /*2afa0*/  ULDC UR4, c[0x0][0xc3c] ;  /* 0x00030f0000047ab9 */ /* 0x000fc60000000800 */
        /* <DEDUP_REMOVED lines=8> */
[C---:B------:R-:W-:Y:S01]  /*2b030*/  ISETP.GE.U32.AND P2, PT, R10.reuse, 0x2, PT ;  /* 0x000000020a00780c */ /* 0x040fe20003f46070 */
[----:B------:R-:W-:Y:S01]  /*2b040*/  IMAD.MOV.U32 R8, RZ, RZ, RZ ;  /* 0x000000ffff087224 */ /* 0x000fe200078e00ff */
[C---:B------:R-:W-:Y:S01]  /*2b050*/  ISETP.GE.U32.AND P3, PT, R10.reuse, 0x4, PT ;  /* 0x000000040a00780c */ /* 0x040fe20003f66070 */
[----:B------:R-:W-:Y:S01]  /*2b060*/  SHFL.IDX PT, R0, R24, RZ, 0x1f ;  /* 0x00001fff18007589 */ /* 0x000fe200000e0000 */
[C---:B------:R-:W-:Y:S02]  /*2b070*/  ISETP.GE.U32.AND P4, PT, R10.reuse, 0x8, PT ;  /* 0x000000080a00780c */ /* 0x040fe40003f86070 */
[----:B------:R-:W-:Y:S01]  /*2b080*/  ISETP.GE.U32.AND P5, PT, R10, 0x10, PT ;  /* 0x000000100a00780c */ /* 0x000fe20003fa6070 */
[----:B0-----:R0:W-:Y:S02]  /*2b090*/  SHFL.IDX PT, R6, R24, 0x1, 0x1f ;  /* 0x00201f0018067f89 */ /* 0x0011e400000e0000 */
[----:B0-----:R-:W-:-:S02]  /*2b0a0*/  IMAD.MOV.U32 R24, RZ, RZ, RZ ;  /* 0x000000ffff187224 */ /* 0x001fc400078e00ff */
[----:B---3--:R-:W-:Y:S02]  /*2b0b0*/  @!P1 IMAD.MOV.U32 R25, RZ, RZ, R7 ;  /* 0x000000ffff199224 */ /* 0x008fe400078e0007 */
        /* <DEDUP_REMOVED lines=19> */
.L_x_2158:
[----:B------:R-:W-:Y:S02]  /*2b1f0*/  ULDC UR4, c[0x0][0xc38] ;  /* 0x00030e0000047ab9 */ /* 0x000fe40000000800 */
[----:B------:R-:W-:-:S04]  /*2b200*/  IMAD.U32 R4, RZ, RZ, UR4 ;  /* 0x00000004ff047e24 */ /* 0x000fc8000f8e00ff */
[----:B-1----:R-:W-:-:S05]  /*2b210*/  IMAD R5, R14, R4, RZ ;  /* 0x000000040e057224 */ /* 0x002fca00078e02ff */
[----:B------:R-:W-:-:S04]  /*2b220*/  IADD3 R6, R6, R5, RZ ;  /* 0x0000000506067210 */ /* 0x000fc80007ffe0ff */
[----:B------:R-:W-:-:S13]  /*2b230*/  ISETP.GT.AND P6, PT, R6, R0, PT ;  /* 0x000000000600720c */ /* 0x000fda0003fc4270 */
[----:B------:R-:W-:Y:S05]  /*2b240*/  @P6 BRA `(.L_x_1974) ;  /* 0x0000000000a46947 */ /* 0x000fea0003800000 */
.L_x_1977:
[----:B------:R-:W1:Y:S01]  /*2b250*/  LDC R2, c[0x0][0xc3c] ;  /* 0x00030f00ff027b82 */ /* 0x000e620000000800 */
[----:B------:R-:W-:-:S05]  /*2b260*/  VIADD R27, R27, 0x1f ;  /* 0x0000001f1b1b7836 */ /* 0x000fca0000000000 */
[----:B-1----:R-:W-:-:S13]  /*2b270*/  ISETP.GE.AND P6, PT, R27, R2, PT ;  /* 0x000000021b00720c */ /* 0x002fda0003fc6270 */
[----:B------:R-:W-:Y:S05]  /*2b280*/  @P6 BRA `(.L_x_1975) ;  /* 0x0000000800bc6947 */ /* 0x000fea0003800000 */
[----:B0-----:R-:W0:Y:S01]  /*2b290*/  S2R R3, SR_TID.X ;  /* 0x0000000000037919 */ /* 0x001e220000002100 */
[----:B------:R-:W-:Y:S01]  /*2b2a0*/  IMAD.MOV.U32 R25, RZ, RZ, RZ ;  /* 0x000000ffff197224 */ /* 0x000fe200078e00ff */
[----:B0-----:R-:W-:-:S05]  /*2b2b0*/  LOP3.LUT R3, R3, 0x1f, RZ, 0xc0, !PT ;  /* 0x0000001f03037812 */ /* 0x001fca00078ec0ff */
[----:B------:R-:W-:-:S05]  /*2b2c0*/  IMAD.IADD R7, R27, 0x1, R3 ;  /* 0x000000011b077824 */ /* 0x000fca00078e0203 */
[----:B------:R-:W-:-:S13]  /*2b2d0*/  ISETP.GE.OR P6, PT, R7, R2, !P0 ;  /* 0x000000020700720c */ /* 0x000fda00047c6670 */
[----:B------:R-:W0:Y:S08]  /*2b2e0*/  @!P6 LDC.64 R2, c[0x0][0xc80] ;  /* 0x00032000ff02eb82 */ /* 0x000e300000000a00 */
[----:B------:R-:W1:Y:S01]  /*2b2f0*/  @!P6 LDC.64 R4, c[0x0][0xc78] ;  /* 0x00031e00ff04eb82 */ /* 0x000e620000000a00 */
[----:B------:R-:W-:Y:S02]  /*2b300*/  IMAD.MOV.U32 R8, RZ, RZ, RZ ;  /* 0x000000ffff087224 */ /* 0x000fe400078e00ff */
[----:B0-----:R-:W-:-:S05]  /*2b310*/  @!P6 IMAD.WIDE R2, R7, 0x4, R2 ;  /* 0x000000040702e825 */ /* 0x001fca00078e0202 */
[----:B------:R1:W2:Y:S02]  /*2b320*/  @!P6 LDG.E R25, desc[UR60][R2.64] ;  /* 0x0000003c0219e981 */ /* 0x0002a4000c1e1900 */
[----:B-1----:R-:W-:-:S05]  /*2b330*/  @!P6 IMAD.WIDE R2, R7, 0x4, R4 ;  /* 0x000000040702e825 */ /* 0x002fca00078e0204 */
        /* <DEDUP_REMOVED lines=20> */
.L_x_2166:
[----:B------:R-:W-:Y:S02]  /*2b480*/  ULDC UR4, c[0x0][0xc38] ;  /* 0x00030e0000047ab9 */ /* 0x000fe40000000800 */
[----:B------:R-:W-:-:S04]  /*2b490*/  IMAD.U32 R4, RZ, RZ, UR4 ;  /* 0x00000004ff047e24 */ /* 0x000fc8000f8e00ff */
[----:B-1----:R-:W-:-:S04]  /*2b4a0*/  IMAD R5, R14, R4, RZ ;  /* 0x000000040e057224 */ /* 0x002fc800078e02ff */
[----:B------:R-:W-:-:S05]  /*2b4b0*/  IMAD.IADD R6, R5, 0x1, R6 ;  /* 0x0000000105067824 */ /* 0x000fca00078e0206 */
[----:B------:R-:W-:-:S13]  /*2b4c0*/  ISETP.GT.AND P6, PT, R6, R0, PT ;  /* 0x000000000600720c */ /* 0x000fda0003fc4270 */
[----:B------:R-:W-:Y:S05]  /*2b4d0*/  @!P6 BRA `(.L_x_1977) ;  /* 0xfffffffc005ce947 */ /* 0x000fea000383ffff */
.L_x_1974:
[----:B------:R-:W-:Y:S01]  /*2b4e0*/  IADD3 R5, -R5, R6, RZ ;  /* 0x0000000605057210 */ /* 0x000fe20007ffe1ff */
[----:B------:R-:W-:-:S04]  /*2b4f0*/  UMOV UR4, 0xffffffff ;  /* 0xffffffff00047882 */ /* 0x000fc80000000000 */
        /* <DEDUP_REMOVED lines=8> */
.L_x_2171:
[----:B------:R-:W-:-:S13]  /*2b580*/  ISETP.NE.AND P0, PT, R2, RZ, PT ;  /* 0x000000ff0200720c */ /* 0x000fda0003f05270 */
[----:B------:R-:W-:Y:S05]  /*2b590*/  @!P0 BRA `(.L_x_1979) ;  /* 0x0000000000108947 */ /* 0x000fea0003800000 */
[----:B------:R-:W-:Y:S01]  /*2b5a0*/  UMOV UR4, 0xffffffff ;  /* 0xffffffff00047882 */ /* 0x000fe20000000000 */
[----:B-1----:R-:W-:Y:S02]  /*2b5b0*/  VIADD R12, R12, 0xffffffff ;  /* 0xffffffff0c0c7836 */ /* 0x002fe40000000000 */
[----:B------:R-:W-:Y:S05]  /*2b5c0*/  BRA.DIV UR4, `(.L_x_1980) ;  /* 0x0000005a04007947 */ /* 0x000fea000b800000 */
[----:B------:R4:W1:Y:S02]  /*2b5d0*/  SHFL.IDX PT, R24, R3, R12, 0x1f ;  /* 0x00001f0c03187589 */ /* 0x00086400000e0000 */
.L_x_1979:
[----:B---3--:R-:W-:Y:S01]  /*2b5e0*/  ISETP.NE.AND P0, PT, R8, 0x1, PT ;  /* 0x000000010800780c */ /* 0x008fe20003f05270 */
[----:B-1----:R-:W-:-:S04]  /*2b5f0*/  IMAD R24, R24, R4, R5 ;  /* 0x0000000418187224 */ /* 0x002fc800078e0205 */
[----:B------:R-:W-:-:S08]  /*2b600*/  IMAD.IADD R0, R0, 0x1, -R24 ;  /* 0x0000000100007824 */ /* 0x000fd000078e0a18 */
[----:B------:R-:W-:Y:S05]  /*2b610*/  @!P0 BRA `(.L_x_1981) ;  /* 0x0000000000dc8947 */ /* 0x000fea0003800000 */
[----:B--2---:R-:W-:Y:S02]  /*2b620*/  IABS R4, R25 ;  /* 0x0000001900047213 */ /* 0x004fe40000000000 */
[----:B------:R-:W-:Y:S02]  /*2b630*/  IABS R5, R8 ;  /* 0x0000000800057213 */ /* 0x000fe40000000000 */
[----:B------:R-:W1:Y:S08]  /*2b640*/  I2F.RP R6, R4 ;  /* 0x0000000400067306 */ /* 0x000e700000209400 */
[----:B------:R-:W2:Y:S08]  /*2b650*/  I2F.RP R9, R5 ;  /* 0x0000000500097306 */ /* 0x000eb00000209400 */
[----:B-1----:R-:W1:Y:S08]  /*2b660*/  MUFU.RCP R6, R6 ;  /* 0x0000000600067308 */ /* 0x002e700000001000 */
[----:B--2---:R-:W-:Y:S01]  /*2b670*/  MUFU.RCP R9, R9 ;  /* 0x0000000900097308 */ /* 0x004fe20000001000 */
[----:B-1----:R-:W-:-:S07]  /*2b680*/  VIADD R2, R6, 0xffffffe ;  /* 0x0ffffffe06027836 */ /* 0x002fce0000000000 */
[----:B0---4-:R0:W1:Y:S02]  /*2b690*/  F2I.FTZ.U32.TRUNC.NTZ R3, R2 ;  /* 0x0000000200037305 */ /* 0x011064000021f000 */
[----:B0-----:R-:W-:Y:S01]  /*2b6a0*/  MOV R2, RZ ;  /* 0x000000ff00027202 */ /* 0x001fe20000000f00 */
[----:B-1----:R-:W-:-:S04]  /*2b6b0*/  IMAD.MOV R7, RZ, RZ, -R3 ;  /* 0x000000ffff077224 */ /* 0x002fc800078e0a03 */
[----:B------:R-:W-:-:S04]  /*2b6c0*/  IMAD R7, R7, R4, RZ ;  /* 0x0000000407077224 */ /* 0x000fc800078e02ff */
[----:B------:R-:W-:Y:S01]  /*2b6d0*/  IMAD.HI.U32 R3, R3, R7, R2 ;  /* 0x0000000703037227 */ /* 0x000fe200078e0002 */
[----:B------:R-:W-:Y:S02]  /*2b6e0*/  IABS R7, R0 ;  /* 0x0000000000077213 */ /* 0x000fe40000000000 */
[----:B------:R-:W-:-:S03]  /*2b6f0*/  IABS R2, R25 ;  /* 0x0000001900027213 */ /* 0x000fc60000000000 */
[----:B------:R-:W-:-:S04]  /*2b700*/  IMAD.HI.U32 R6, R3, R7, RZ ;  /* 0x0000000703067227 */ /* 0x000fc800078e00ff */
[----:B------:R-:W-:Y:S02]  /*2b710*/  IMAD.MOV R2, RZ, RZ, -R2 ;  /* 0x000000ffff027224 */ /* 0x000fe400078e0a02 */
[----:B------:R-:W-:Y:S02]  /*2b720*/  VIADD R3, R9, 0xffffffe ;  /* 0x0ffffffe09037836 */ /* 0x000fe40000000000 */
[----:B------:R-:W-:-:S04]  /*2b730*/  IMAD R7, R6, R2, R7 ;  /* 0x0000000206077224 */ /* 0x000fc800078e0207 */
[----:B------:R-:W0:Y:S01]  /*2b740*/  F2I.FTZ.U32.TRUNC.NTZ R3, R3 ;  /* 0x0000000300037305 */ /* 0x000e22000021f000 */
[----:B------:R-:W-:-:S13]  /*2b750*/  ISETP.GT.U32.AND P1, PT, R4, R7, PT ;  /* 0x000000070400720c */ /* 0x000fda0003f24070 */
[----:B------:R-:W-:Y:S01]  /*2b760*/  @!P1 IMAD.IADD R7, R7, 0x1, -R4 ;  /* 0x0000000107079824 */ /* 0x000fe200078e0a04 */
[----:B------:R-:W-:Y:S01]  /*2b770*/  @!P1 IADD3 R6, R6, 0x1, RZ ;  /* 0x0000000106069810 */ /* 0x000fe20007ffe0ff */
[----:B0-----:R-:W-:Y:S01]  /*2b780*/  IMAD.MOV R2, RZ, RZ, -R3 ;  /* 0x000000ffff027224 */ /* 0x001fe200078e0a03 */
[----:B------:R-:W-:Y:S02]  /*2b790*/  ISETP.NE.AND P1, PT, R25, RZ, PT ;  /* 0x000000ff1900720c */ /* 0x000fe40003f25270 */
[----:B------:R-:W-:Y:S01]  /*2b7a0*/  ISETP.GE.U32.AND P0, PT, R7, R4, PT ;  /* 0x000000040700720c */ /* 0x000fe20003f06070 */
[----:B------:R-:W-:Y:S02]  /*2b7b0*/  IMAD R7, R2, R5, RZ ;  /* 0x0000000502077224 */ /* 0x000fe400078e02ff */
        /* <DEDUP_REMOVED lines=21> */
[----:B------:R-:W-:-:S06]  /*2b910*/  @P0 IADD3 R4, R4, 0x1, RZ ;  /* 0x0000000104040810 */ /* 0x000fcc0007ffe0ff */
[----:B------:R-:W-:Y:S01]  /*2b920*/  @!P2 IMAD.MOV R4, RZ, RZ, -R4 ;  /* 0x000000ffff04a224 */ /* 0x000fe200078e0a04 */
[----:B------:R-:W-:-:S05]  /*2b930*/  @!P1 LOP3.LUT R4, RZ, R8, RZ, 0x33, !PT ;  /* 0x00000008ff049212 */ /* 0x000fca00078e33ff */
[--C-:B------:R-:W-:Y:S02]  /*2b940*/  IMAD.MOV R5, RZ, RZ, -R4.reuse ;  /* 0x000000ffff057224 */ /* 0x100fe400078e0a04 */
[C---:B------:R-:W-:Y:S02]  /*2b950*/  IMAD R3, R8.reuse, 0x1000000, R4 ;  /* 0x0100000008037824 */ /* 0x040fe400078e0204 */
[----:B------:R-:W-:-:S04]  /*2b960*/  IMAD R8, R8, R5, R6 ;  /* 0x0000000508087224 */ /* 0x000fc800078e0206 */
[----:B------:R-:W-:Y:S01]  /*2b970*/  IMAD R26, R8, 0x10000, R3 ;  /* 0x00010000081a7824 */ /* 0x000fe200078e0203 */
[----:B------:R-:W-:Y:S06]  /*2b980*/  BRA `(.L_x_1982) ;  /* 0x0000000000f07947 */ /* 0x000fec0003800000 */
.L_x_1981:
        /* <DEDUP_REMOVED lines=8> */
[----:B0-----:R-:W-:-:S06]  /*2ba10*/  IADD3 R9, R8, 0xffffffe, RZ ;  /* 0x0ffffffe08097810 */ /* 0x001fcc0007ffe0ff */
        /* <DEDUP_REMOVED lines=16> */
[----:B------:R-:W-:-:S06]  /*2bb20*/  @P0 IADD3 R2, R2, 0x1, RZ ;  /* 0x0000000102020810 */ /* 0x000fcc0007ffe0ff */
[----:B------:R-:W-:Y:S01]  /*2bb30*/  @!P2 IMAD.MOV R2, RZ, RZ, -R2 ;  /* 0x000000ffff02a224 */ /* 0x000fe200078e0a02 */
[----:B------:R-:W-:-:S05]  /*2bb40*/  @!P1 LOP3.LUT R2, RZ, R5, RZ, 0x33, !PT ;  /* 0x00000005ff029212 */ /* 0x000fca00078e33ff */
[----:B------:R-:W-:Y:S02]  /*2bb50*/  IMAD R6, R7, R2, RZ ;  /* 0x0000000207067224 */ /* 0x000fe400078e02ff */
[----:B------:R-:W-:Y:S02]  /*2bb60*/  IMAD.MOV R2, RZ, RZ, -R2 ;  /* 0x000000ffff027224 */ /* 0x000fe400078e0a02 */
[----:B------:R-:W-:Y:S02]  /*2bb70*/  IMAD.MOV R3, RZ, RZ, -R6 ;  /* 0x000000ffff037224 */ /* 0x000fe400078e0a06 */
[----:B------:R-:W-:Y:S01]  /*2bb80*/  IMAD R5, R5, R2, R0 ;  /* 0x0000000205057224 */ /* 0x000fe200078e0200 */
[----:B------:R-:W-:Y:S02]  /*2bb90*/  MOV R2, RZ ;  /* 0x000000ff00027202 */ /* 0x000fe40000000f00 */
[----:B------:R-:W-:-:S04]  /*2bba0*/  VIADDMNMX R4, R3, R4, R7, PT ;  /* 0x0000000403047246 */ /* 0x000fc80003800107 */
[----:B------:R-:W-:-:S04]  /*2bbb0*/  IABS R7, R4 ;  /* 0x0000000400077213 */ /* 0x000fc80000000000 */
[----:B------:R-:W0:Y:S08]  /*2bbc0*/  I2F.RP R8, R7 ;  /* 0x0000000700087306 */ /* 0x000e300000209400 */
[----:B0-----:R-:W0:Y:S02]  /*2bbd0*/  MUFU.RCP R8, R8 ;  /* 0x0000000800087308 */ /* 0x001e240000001000 */
[----:B0-----:R-:W-:-:S06]  /*2bbe0*/  VIADD R3, R8, 0xffffffe ;  /* 0x0ffffffe08037836 */ /* 0x001fcc0000000000 */
[----:B------:R-:W0:Y:S02]  /*2bbf0*/  F2I.FTZ.U32.TRUNC.NTZ R3, R3 ;  /* 0x0000000300037305 */ /* 0x000e24000021f000 */
[----:B0-----:R-:W-:-:S04]  /*2bc00*/  IMAD.MOV R0, RZ, RZ, -R3 ;  /* 0x000000ffff007224 */ /* 0x001fc800078e0a03 */
[----:B------:R-:W-:Y:S01]  /*2bc10*/  IMAD R9, R0, R7, RZ ;  /* 0x0000000700097224 */ /* 0x000fe200078e02ff */
[----:B------:R-:W-:-:S03]  /*2bc20*/  IABS R0, R4 ;  /* 0x0000000400007213 */ /* 0x000fc60000000000 */
        /* <DEDUP_REMOVED lines=10> */
[----:B------:R-:W-:Y:S02]  /*2bcd0*/  LOP3.LUT R0, R5, R4, RZ, 0x3c, !PT ;  /* 0x0000000405007212 */ /* 0x000fe400078e3cff */
[----:B------:R-:W-:Y:S02]  /*2bce0*/  IADD3 R5, R6, 0x1000000, R5 ;  /* 0x0100000006057810 */ /* 0x000fe40007ffe005 */
[----:B------:R-:W-:-:S07]  /*2bcf0*/  ISETP.GE.AND P2, PT, R0, RZ, PT ;  /* 0x000000ff0000720c */ /* 0x000fce0003f46270 */
[----:B------:R-:W-:-:S06]  /*2bd00*/  @P0 VIADD R2, R2, 0x1 ;  /* 0x0000000102020836 */ /* 0x000fcc0000000000 */
[----:B------:R-:W-:Y:S01]  /*2bd10*/  @!P2 IMAD.MOV R2, RZ, RZ, -R2 ;  /* 0x000000ffff02a224 */ /* 0x000fe200078e0a02 */
[----:B------:R-:W-:Y:S02]  /*2bd20*/  @!P1 LOP3.LUT R2, RZ, R4, RZ, 0x33, !PT ;  /* 0x00000004ff029212 */ /* 0x000fe400078e33ff */
[----:B------:R-:W-:-:S05]  /*2bd30*/  IADD3 R4, -R4, RZ, RZ ;  /* 0x000000ff04047210 */ /* 0x000fca0007ffe1ff */
[----:B------:R-:W-:-:S07]  /*2bd40*/  IMAD R26, R2, R4, R5 ;  /* 0x00000004021a7224 */ /* 0x000fce00078e0205 */
.L_x_1982:
[----:B------:R-:W-:-:S05]  /*2bd50*/  LOP3.LUT R2, RZ, R2, RZ, 0x33, !PT ;  /* 0x00000002ff027212 */ /* 0x000fca00078e33ff */
[----:B------:R-:W-:Y:S01]  /*2bd60*/  IMAD.IADD R25, R25, 0x1, R2 ;  /* 0x0000000119197824 */ /* 0x000fe200078e0202 */
[----:B------:R-:W-:Y:S06]  /*2bd70*/  BRA `(.L_x_1983) ;  /* 0x00000000001c7947 */ /* 0x000fec0003800000 */
.L_x_1975:
[----:B------:R-:W-:Y:S01]  /*2bd80*/  UMOV UR4, URZ ;  /* 0x0000003f00047c82 */ /* 0x000fe20008000000 */
[----:B------:R-:W-:Y:S01]  /*2bd90*/  UMOV UR5, URZ ;  /* 0x0000003f00057c82 */ /* 0x000fe20008000000 */
[----:B------:R-:W-:Y:S01]  /*2bda0*/  ULDC UR6, c[0x0][0xc3c] ;  /* 0x00030f0000067ab9 */ /* 0x000fe20000000800 */
[----:B------:R-:W-:Y:S02]  /*2bdb0*/  IMAD.MOV.U32 R24, RZ, RZ, R0 ;  /* 0x000000ffff187224 */ /* 0x000fe400078e0000 */
[----:B------:R-:W-:Y:S02]  /*2bdc0*/  IMAD.U32 R25, RZ, RZ, UR4 ;  /* 0x00000004ff197e24 */ /* 0x000fe4000f8e00ff */
[----:B------:R-:W-:Y:S02]  /*2bdd0*/  IMAD.U32 R26, RZ, RZ, UR5 ;  /* 0x00000005ff1a7e24 */ /* 0x000fe4000f8e00ff */
[----:B------:R-:W-:-:S07]  /*2bde0*/  IMAD.U32 R27, RZ, RZ, UR6 ;  /* 0x00000006ff1b7e24 */ /* 0x000fce000f8e00ff */
.L_x_1983:
[----:B------:R-:W1:Y:S01]  /*2bdf0*/  S2R R0, SR_TID.X ;  /* 0x0000000000007919 */ /* 0x000e620000002100 */
[----:B------:R-:W-:Y:S05]  /*2be00*/  WARPSYNC.ALL ;  /* 0x0000000000007948 */ /* 0x000fea0003800000 */
[----:B------:R-:W-:Y:S01]  /*2be10*/  BAR.SYNC.DEFER_BLOCKING 0x4, 0x180 ;  /* 0x0106000000007b1d */ /* 0x000fe20000010000 */
[----:B-1----:R-:W-:-:S04]  /*2be20*/  LOP3.LUT R0, R0, 0x1f, RZ, 0xc0, !PT ;  /* 0x0000001f00007812 */ /* 0x002fc800078ec0ff */
[----:B------:R-:W-:-:S13]  /*2be30*/  ISETP.NE.AND P0, PT, R0, RZ, PT ;  /* 0x000000ff0000720c */ /* 0x000fda0003f05270 */
[----:B0-----:R-:W0:Y:S01]  /*2be40*/  @!P0 S2R R3, SR_CgaCtaId ;  /* 0x0000000000038919 */ /* 0x001e220000008800 */
[----:B------:R-:W-:-:S04]  /*2be50*/  @!P0 MOV R0, 0x400 ;  /* 0x0000040000008802 */ /* 0x000fc80000000f00 */
[----:B0-----:R-:W-:-:S05]  /*2be60*/  @!P0 LEA R17, R3, R0, 0x18 ;  /* 0x0000000003118211 */ /* 0x001fca00078ec0ff */
[----:B------:R3:W-:Y:S01]  /*2be70*/  @!P0 STS.128 [R17+0x308d0], R24 ;  /* 0x0308d01811008388 */ /* 0x0007e20000000c00 */
[----:B------:R-:W-:Y:S06]  /*2be80*/  BAR.ARV 0x5, 0x180 ;  /* 0x0146000000007b1d */ /* 0x000fec0000002000 */
.L_x_1972:
[----:B------:R-:W-:Y:S02]  /*2be90*/  ULDC UR4, c[0x0][0xc3c] ;  /* 0x00030f0000047ab9 */ /* 0x000fe40000000800 */
[----:B--2---:R-:W-:-:S13]  /*2bea0*/  ISETP.GE.AND P0, PT, R27, UR4, PT ;  /* 0x000000041b007c0c */ /* 0x004fda000bf06270 */
[----:B------:R-:W-:Y:S05]  /*2beb0*/  @!P0 BRA `(.L_x_1984) ;  /* 0xffffff8c00fc8947 */ /* 0x000fea000383ffff */
[----:B------:R-:W-:Y:S05]  /*2bec0*/  BSYNC B8 ;  /* 0x0000000000087941 */ /* 0x000fea0003800000 */
.L_x_1857:
[----:B------:R-:W2:Y:S01]  /*2bed0*/  LDL.LU R0, [R1+0x2c] ;  /* 0x00002c0001007983 */ /* 0x000ea20000300800 */
[----:B------:R-:W-:Y:S01]  /*2bee0*/  BSSY B0, `(.L_x_1985) ;  /* 0x000000b000007945 */ /* 0x000fe20003800000 */
[----:B------:R-:W4:Y:S01]  /*2bef0*/  S2R R5, SR_CgaCtaId ;  /* 0x0000000000057919 */ /* 0x000f220000008800 */
[----:B--2---:R-:W-:-:S04]  /*2bf00*/  IADD3 R0, R0, 0x1, RZ ;  /* 0x0000000100007810 */ /* 0x004fc80007ffe0ff */
        /* <DEDUP_REMOVED lines=8> */
.L_x_2174:
[----:B------:R-:W-:Y:S05]  /*2bf90*/  BSYNC B0 ;  /* 0x0000000000007941 */ /* 0x000fea0003800000 */
.L_x_1985:
[----:B------:R-:W-:-:S03]  /*2bfa0*/  UMOV UR4, 0xffffffff ;  /* 0xffffffff00047882 */ /* 0x000fc60000000000 */
[----:B------:R-:W-:Y:S05]  /*2bfb0*/  BRA.DIV UR4, `(.L_x_1987) ;  /* 0x0000004e04c07947 */ /* 0x000fea000b800000 */
[----:B-1----:R-:W1:Y:S02]  /*2bfc0*/  S2R R0, SR_TID.X ;  /* 0x0000000000007919 */ /* 0x002e640000002100 */
[----:B-1----:R-:W-:-:S04]  /*2bfd0*/  SHF.R.U32.HI R0, RZ, 0x5, R0 ;  /* 0x00000005ff007819 */ /* 0x002fc80000011600 */
[----:B------:R-:W-:-:S05]  /*2bfe0*/  LOP3.LUT R0, R0, 0x3, RZ, 0xc0, !PT ;  /* 0x0000000300007812 */ /* 0x000fca00078ec0ff */
[----:B------:R1:W2:Y:S02]  /*2bff0*/  SHFL.IDX PT, R14, R0, RZ, 0x1f ;  /* 0x00001fff000e7589 */ /* 0x0002a400000e0000 */
.L_x_2177:
[----:B--2---:R-:W-:-:S13]  /*2c000*/  ISETP.NE.AND P0, PT, R14, RZ, PT ;  /* 0x000000ff0e00720c */ /* 0x004fda0003f05270 */
[----:B------:R-:W-:Y:S05]  /*2c010*/  @P0 BRA `(.L_x_1537) ;  /* 0x0000000000900947 */ /* 0x000fea0003800000 */
[----:B------:R-:W-:-:S03]  /*2c020*/  UMOV UR4, 0xffffffff ;  /* 0xffffffff00047882 */ /* 0x000fc60000000000 */
[----:B------:R-:W-:Y:S05]  /*2c030*/  BRA.DIV UR4, `(.L_x_1988) ;  /* 0x0000004e04d47947 */ /* 0x000fea000b800000 */
[----:B------:R-:W-:-:S13]  /*2c040*/  ELECT P6, URZ, PT ;  /* 0x00000000003f782f */ /* 0x000fda00038c0000 */
.L_x_2180:
[----:B------:R-:W-:Y:S05]  /*2c050*/  @!P6 BRA `(.L_x_1537) ;  /* 0x000000000080e947 */ /* 0x000fea0003800000 */
[----:B-1----:R-:W2:Y:S02]  /*2c060*/  LDL R0, [R1+0xd8] ;  /* 0x0000d80001007983 */ /* 0x002ea40000100800 */
[----:B--2---:R-:W-:-:S13]  /*2c070*/  R2UR UR4, R0 ;  /* 0x00000000000472ca */ /* 0x004fda00000e0000 */
[----:B------:R-:W-:-:S06]  /*2c080*/  ULOP3.LUT UR4, UR4, 0x2, URZ, 0xfc, !UPT ;  /* 0x0000000204047892 */ /* 0x000fcc000f8efc3f */
[----:B------:R-:W-:-:S05]  /*2c090*/  IMAD.U32 R0, RZ, RZ, UR4 ;  /* 0x00000004ff007e24 */ /* 0x000fca000f8e00ff */
[----:B------:R-:W-:-:S13]  /*2c0a0*/  ISETP.NE.AND P0, PT, R0, 0x3, PT ;  /* 0x000000030000780c */ /* 0x000fda0003f05270 */
[----:B------:R-:W-:Y:S05]  /*2c0b0*/  @!P0 BRA `(.L_x_1989) ;  /* 0x0000000000048947 */ /* 0x000fea0003800000 */
[----:B------:R-:W-:Y:S01]  /*2c0c0*/  BPT.TRAP 0x1 ;  /* 0x000000040000795c */ /* 0x000fe20000300000 */
.L_x_1989:
[C---:B------:R-:W-:Y:S01]  /*2c0d0*/  IMAD R3, R22.reuse, 0x8, R5 ;  /* 0x0000000816037824 */ /* 0x040fe200078e0205 */
[----:B------:R-:W-:Y:S01]  /*2c0e0*/  SHF.L.U32 R2, R29, 0x1f, RZ ;  /* 0x0000001f1d027819 */ /* 0x000fe200000006ff */
[----:B------:R-:W-:-:S03]  /*2c0f0*/  VIADD R22, R22, 0x1 ;  /* 0x0000000116167836 */ /* 0x000fc60000000000 */
[----:B------:R-:W1:Y:S02]  /*2c100*/  SYNCS.PHASECHK.TRANS64.TRYWAIT P1, [R3+URZ+0x30840], R2 ;  /* 0x03084002030075a7 */ /* 0x000e64000802017f */
[----:B------:R-:W-:-:S04]  /*2c110*/  ISETP.NE.AND P2, PT, R22, 0x2, PT ;  /* 0x000000021600780c */ /* 0x000fc80003f45270 */
[----:B------:R-:W-:Y:S01]  /*2c120*/  SEL R0, RZ, 0x1, P2 ;  /* 0x00000001ff007807 */ /* 0x000fe20001000000 */
[----:B-1----:R-:W-:Y:S08]  /*2c130*/  @!P1 BRA `(.L_x_1990) ;  /* 0x0000004c00b49947 */ /* 0x002ff00003800000 */
.L_x_2181:
[----:B------:R-:W-:Y:S02]  /*2c140*/  SEL R22, R22, RZ, P2 ;  /* 0x000000ff16167207 */ /* 0x000fe40001000000 */
[----:B------:R-:W-:Y:S01]  /*2c150*/  LOP3.LUT R0, R29, R0, RZ, 0x3c, !PT ;  /* 0x000000001d007212 */ /* 0x000fe200078e3cff */
[----:B------:R-:W-:Y:S06]  /*2c160*/  @!P0 BRA `(.L_x_1991) ;  /* 0x0000000000048947 */ /* 0x000fec0003800000 */
[----:B------:R-:W-:Y:S01]  /*2c170*/  BPT.TRAP 0x1 ;  /* 0x000000040000795c */ /* 0x000fe20000300000 */
.L_x_1991:
[----:B------:R-:W-:Y:S01]  /*2c180*/  IMAD R5, R22, 0x8, R5 ;  /* 0x0000000816057824 */ /* 0x000fe200078e0205 */
[----:B------:R-:W-:-:S04]  /*2c190*/  SHF.L.U32 R0, R0, 0x1f, RZ ;  /* 0x0000001f00007819 */ /* 0x000fc800000006ff */
[----:B------:R-:W2:Y:S02]  /*2c1a0*/  SYNCS.PHASECHK.TRANS64.TRYWAIT P1, [R5+URZ+0x30840], R0 ;  /* 0x03084000050075a7 */ /* 0x000ea4000802017f */
[----:B--2---:R-:W-:Y:S05]  /*2c1b0*/  @!P1 BRA `(.L_x_1992) ;  /* 0x0000004c00a89947 */ /* 0x004fea0003800000 */
.L_x_2182:
[----:B------:R-:W-:Y:S05]  /*2c1c0*/  @!P0 BRA `(.L_x_1993) ;  /* 0x0000000000048947 */ /* 0x000fea0003800000 */
[----:B------:R-:W-:Y:S01]  /*2c1d0*/  BPT.TRAP 0x1 ;  /* 0x000000040000795c */ /* 0x000fe20000300000 */
.L_x_1993:
[----:B------:R-:W4:Y:S02]  /*2c1e0*/  SYNCS.PHASECHK.TRANS64.TRYWAIT P1, [R3+URZ+0x30860], R2 ;  /* 0x03086002030075a7 */ /* 0x000f24000802017f */
[----:B----4-:R-:W-:Y:S05]  /*2c1f0*/  @!P1 BRA `(.L_x_1994) ;  /* 0x0000004c00ac9947 */ /* 0x010fea0003800000 */
.L_x_2183:
[----:B------:R-:W-:Y:S05]  /*2c200*/  @!P0 BRA `(.L_x_1995) ;  /* 0x0000000000048947 */ /* 0x000fea0003800000 */
[----:B------:R-:W-:Y:S01]  /*2c210*/  BPT.TRAP 0x1 ;  /* 0x000000040000795c */ /* 0x000fe20000300000 */
.L_x_1995:
[----:B------:R0:W0:Y:S02]  /*2c220*/  SYNCS.PHASECHK.TRANS64.TRYWAIT P0, [R5+URZ+0x30860], R0 ;  /* 0x03086000050075a7 */ /* 0x000024000800017f */
[----:B0-----:R-:W-:Y:S05]  /*2c230*/  @!P0 NANOSLEEP.SYNCS 0x989680 ;  /* 0x009896800000895d */ /* 0x001fea0003900000 */
[----:B------:R-:W0:Y:S02]  /*2c240*/  @!P0 SYNCS.PHASECHK.TRANS64 P0, [R5+URZ+0x30860], R0 ;  /* 0x03086000050085a7 */ /* 0x000e24000800007f */
[----:B0-----:R-:W-:Y:S05]  /*2c250*/  @!P0 BRA `(.L_x_1995) ;  /* 0xfffffffc00f08947 */ /* 0x001fea000383ffff */
.L_x_1537:
[----:B------:R-:W-:Y:S05]  /*2c260*/  BSYNC B9 ;  /* 0x0000000000097941 */ /* 0x000fea0003800000 */
.L_x_1534:
[----:B------:R-:W-:Y:S05]  /*2c270*/  EXIT ;  /* 0x000000000000794d */ /* 0x000fea0003800000 */
.L_x_1565:
[----:B0-----:R0:W1:Y:S02]  /*2c280*/  SYNCS.PHASECHK.TRANS64.TRYWAIT P6, [R88+URZ+0x30890], R100 ;  /* 0x03089064580075a7 */ /* 0x00106400080c017f */
[----:B-1----:R-:W-:Y:S05]  /*2c290*/  @!P6 NANOSLEEP.SYNCS 0x989680 ;  /* 0x009896800000e95d */ /* 0x002fea0003900000 */
[----:B------:R-:W1:Y:S02]  /*2c2a0*/  @!P6 SYNCS.PHASECHK.TRANS64 P6, [R88+URZ+0x30890], R100 ;  /* 0x030890645800e5a7 */ /* 0x000e6400080c007f */
[----:B-1----:R-:W-:Y:S05]  /*2c2b0*/  @!P6 BRA `(.L_x_1565) ;  /* 0xfffffffc00f0e947 */ /* 0x002fea000383ffff */
[----:B------:R-:W-:Y:S05]  /*2c2c0*/  BRA `(.L_x_1996) ;  /* 0xfffffd7800a07947 */ /* 0x000fea000383ffff */
.L_x_1566:
[----:B------:R-:W-:Y:S01]  /*2c2d0*/  BSSY B1, `(.L_x_1997) ;  /* 0x0000008000017945 */ /* 0x000fe20003800000 */
[----:B------:R-:W-:Y:S01]  /*2c2e0*/  MOV R13, R105 ;  /* 0x00000069000d7202 */ /* 0x000fe20000000f00 */
[----:B------:R-:W-:Y:S02]  /*2c2f0*/  IMAD.MOV.U32 R12, RZ, RZ, RZ ;  /* 0x000000ffff0c7224 */ /* 0x000fe400078e00ff */
[----:B------:R-:W-:Y:S02]  /*2c300*/  IMAD.MOV.U32 R11, RZ, RZ, 0x181f ;  /* 0x0000181fff0b7424 */ /* 0x000fe400078e00ff */
[----:B------:R-:W-:-:S07]  /*2c310*/  IMAD.MOV.U32 R15, RZ, RZ, -0x1 ;  /* 0xffffffffff0f7424 */ /* 0x000fce00078e00ff */
[----:B0-----:R-:W-:Y:S05]  /*2c320*/  WARPSYNC.COLLECTIVE R15, `(.L_x_1998) ;  /* 0x000000000f087348 */ /* 0x001fea0003c00000 */
[----:B------:R1:W2:Y:S02]  /*2c330*/  SHFL.IDX P6, R14, R13, R12, R11 ;  /* 0x0000000c0d0e7389 */ /* 0x0002a400000c000b */
[----:B012---:R-:W-:Y:S01]  /*2c340*/  ENDCOLLECTIVE ;  /* 0x000000000000791b */ /* 0x007fe20003800000 */
.L_x_1998:
[----:B------:R-:W-:Y:S05]  /*2c350*/  BSYNC B1 ;  /* 0x0000000000017941 */ /* 0x000fea0003800000 */
.L_x_1997:
        /* <DEDUP_REMOVED lines=8> */
.L_x_1999:
[----:B------:R-:W-:Y:S01]  /*2c3e0*/  IMAD.MOV.U32 R11, RZ, RZ, R14 ;  /* 0x000000ffff0b7224 */ /* 0x000fe200078e000e */
[----:B------:R-:W-:Y:S06]  /*2c3f0*/  BRA `(.L_x_2000) ;  /* 0xfffffd7800687947 */ /* 0x000fec000383ffff */
.L_x_1583:
[----:B------:R-:W-:Y:S01]  /*2c400*/  BSSY B1, `(.L_x_2001) ;  /* 0x0000008000017945 */ /* 0x000fe20003800000 */
[----:B0---4-:R-:W-:Y:S01]  /*2c410*/  IMAD.MOV.U32 R13, RZ, RZ, R105 ;  /* 0x000000ffff0d7224 */ /* 0x011fe200078e0069 */
[----:B---3--:R-:W-:Y:S01]  /*2c420*/  MOV R11, 0x181f ;  /* 0x0000181f000b7802 */ /* 0x008fe20000000f00 */
[----:B------:R-:W-:Y:S02]  /*2c430*/  IMAD.MOV.U32 R12, RZ, RZ, 0x1 ;  /* 0x00000001ff0c7424 */ /* 0x000fe400078e00ff */
[----:B------:R-:W-:-:S07]  /*2c440*/  IMAD.MOV.U32 R15, RZ, RZ, -0x1 ;  /* 0xffffffffff0f7424 */ /* 0x000fce00078e00ff */
[----:B-12---:R-:W-:Y:S05]  /*2c450*/  WARPSYNC.COLLECTIVE R15, `(.L_x_2002) ;  /* 0x000000000f087348 */ /* 0x006fea0003c00000 */
[----:B------:R0:W3:Y:S02]  /*2c460*/  SHFL.IDX P6, R14, R13, R12, R11 ;  /* 0x0000000c0d0e7389 */ /* 0x0000e400000c000b */
[----:B0123--:R-:W-:Y:S01]  /*2c470*/  ENDCOLLECTIVE ;  /* 0x000000000000791b */ /* 0x00ffe20003800000 */
.L_x_2002:
[----:B------:R-:W-:Y:S05]  /*2c480*/  BSYNC B1 ;  /* 0x0000000000017941 */ /* 0x000fea0003800000 */
.L_x_2001:
[----:B------:R-:W-:Y:S01]  /*2c490*/  IMAD.MOV.U32 R13, RZ, RZ, R104 ;  /* 0x000000ffff0d7224 */ /* 0x000fe200078e0068 */
[----:B------:R-:W-:Y:S01]  /*2c4a0*/  MOV R15, 0xffffffff ;  /* 0xffffffff000f7802 */ /* 0x000fe20000000f00 */
[----:B------:R-:W-:Y:S02]  /*2c4b0*/  IMAD.MOV.U32 R12, RZ, RZ, 0x1 ;  /* 0x00000001ff0c7424 */ /* 0x000fe400078e00ff */
[----:B------:R-:W-:Y:S02]  /*2c4c0*/  IMAD.MOV.U32 R11, RZ, RZ, 0x181f ;  /* 0x0000181fff0b7424 */ /* 0x000fe400078e00ff */
[----:B------:R-:W-:-:S07]  /*2c4d0*/  IMAD.MOV.U32 R105, RZ, RZ, R14 ;  /* 0x000000ffff697224 */ /* 0x000fce00078e000e */
[----:B------:R-:W-:Y:S05]  /*2c4e0*/  WARPSYNC.COLLECTIVE R15, `(.L_x_2003) ;  /* 0x000000000f087348 */ /* 0x000fea0003c00000 */
[----:B------:R0:W1:Y:S02]  /*2c4f0*/  SHFL.IDX P6, R14, R13, R12, R11 ;  /* 0x0000000c0d0e7389 */ /* 0x00006400000c000b */
[----:B01----:R-:W-:Y:S01]  /*2c500*/  ENDCOLLECTIVE ;  /* 0x000000000000791b */ /* 0x003fe20003800000 */
.L_x_2003:
[----:B------:R-:W-:Y:S01]  /*2c510*/  IMAD.MOV.U32 R104, RZ, RZ, R14 ;  /* 0x000000ffff687224 */ /* 0x000fe200078e000e */
[----:B------:R-:W-:Y:S06]  /*2c520*/  BRA `(.L_x_2004) ;  /* 0xfffffd8400ac7947 */ /* 0x000fec000383ffff */
.L_x_1605:
[----:B0-----:R0:W1:Y:S02]  /*2c530*/  SYNCS.PHASECHK.TRANS64.TRYWAIT P6, [R88+URZ+0x30890], R100 ;  /* 0x03089064580075a7 */ /* 0x00106400080c017f */
[----:B-1----:R-:W-:Y:S05]  /*2c540*/  @!P6 NANOSLEEP.SYNCS 0x989680 ;  /* 0x009896800000e95d */ /* 0x002fea0003900000 */
[----:B------:R-:W1:Y:S02]  /*2c550*/  @!P6 SYNCS.PHASECHK.TRANS64 P6, [R88+URZ+0x30890], R100 ;  /* 0x030890645800e5a7 */ /* 0x000e6400080c007f */
[----:B-1----:R-:W-:Y:S05]  /*2c560*/  @!P6 BRA `(.L_x_1605) ;  /* 0xfffffffc00f0e947 */ /* 0x002fea000383ffff */
[----:B------:R-:W-:Y:S05]  /*2c570*/  BRA `(.L_x_2005) ;  /* 0xfffffd9c00347947 */ /* 0x000fea000383ffff */
.L_x_1606:
[----:B------:R-:W-:Y:S01]  /*2c580*/  BSSY B1, `(.L_x_2006) ;  /* 0x0000008000017945 */ /* 0x000fe20003800000 */
[----:B------:R-:W-:Y:S02]  /*2c590*/  IMAD.MOV.U32 R13, RZ, RZ, R105 ;  /* 0x000000ffff0d7224 */ /* 0x000fe400078e0069 */
[----:B------:R-:W-:Y:S02]  /*2c5a0*/  IMAD.MOV.U32 R12, RZ, RZ, RZ ;  /* 0x000000ffff0c7224 */ /* 0x000fe400078e00ff */
[----:B------:R-:W-:Y:S02]  /*2c5b0*/  IMAD.MOV.U32 R11, RZ, RZ, 0x181f ;  /* 0x0000181fff0b7424 */ /* 0x000fe400078e00ff */
[----:B------:R-:W-:-:S07]  /*2c5c0*/  IMAD.MOV.U32 R15, RZ, RZ, -0x1 ;  /* 0xffffffffff0f7424 */ /* 0x000fce00078e00ff */
[----:B0-----:R-:W-:Y:S05]  /*2c5d0*/  WARPSYNC.COLLECTIVE R15, `(.L_x_2007) ;  /* 0x000000000f087348 */ /* 0x001fea0003c00000 */
[----:B------:R1:W2:Y:S02]  /*2c5e0*/  SHFL.IDX P6, R14, R13, R12, R11 ;  /* 0x0000000c0d0e7389 */ /* 0x0002a400000c000b */
[----:B012---:R-:W-:Y:S01]  /*2c5f0*/  ENDCOLLECTIVE ;  /* 0x000000000000791b */ /* 0x007fe20003800000 */
.L_x_2007:
[----:B------:R-:W-:Y:S05]  /*2c600*/  BSYNC B1 ;  /* 0x0000000000017941 */ /* 0x000fea0003800000 */
.L_x_2006:
[----:B------:R-:W-:Y:S01]  /*2c610*/  IMAD.MOV.U32 R13, RZ, RZ, R104 ;  /* 0x000000ffff0d7224 */ /* 0x000fe200078e0068 */
[----:B------:R-:W-:Y:S01]  /*2c620*/  MOV R103, R14 ;  /* 0x0000000e00677202 */ /* 0x000fe20000000f00 */
[----:B------:R-:W-:Y:S02]  /*2c630*/  IMAD.MOV.U32 R12, RZ, RZ, RZ ;  /* 0x000000ffff0c7224 */ /* 0x000fe400078e00ff */
[----:B------:R-:W-:Y:S02]  /*2c640*/  IMAD.MOV.U32 R11, RZ, RZ, 0x181f ;  /* 0x0000181fff0b7424 */ /* 0x000fe400078e00ff */
[----:B------:R-:W-:-:S07]  /*2c650*/  IMAD.MOV.U32 R15, RZ, RZ, -0x1 ;  /* 0xffffffffff0f7424 */ /* 0x000fce00078e00ff */
[----:B------:R-:W-:Y:S05]  /*2c660*/  WARPSYNC.COLLECTIVE R15, `(.L_x_2008) ;  /* 0x000000000f087348 */ /* 0x000fea0003c00000 */
[----:B------:R0:W1:Y:S02]  /*2c670*/  SHFL.IDX P6, R14, R13, R12, R11 ;  /* 0x0000000c0d0e7389 */ /* 0x00006400000c000b */
[----:B01----:R-:W-:Y:S01]  /*2c680*/  ENDCOLLECTIVE ;  /* 0x000000000000791b */ /* 0x003fe20003800000 */
.L_x_2008:
[----:B------:R-:W-:Y:S01]  /*2c690*/  IMAD.MOV.U32 R11, RZ, RZ, R14 ;  /* 0x000000ffff0b7224 */ /* 0x000fe200078e000e */
[----:B------:R-:W-:Y:S06]  /*2c6a0*/  BRA `(.L_x_2009) ;  /* 0xfffffd9c00007947 */ /* 0x000fec000383ffff */
.L_x_1615:
[----:B------:R-:W-:Y:S01]  /*2c6b0*/  BSSY B1, `(.L_x_2010) ;  /* 0x0000008000017945 */ /* 0x000fe20003800000 */
[----:B---34-:R-:W-:Y:S01]  /*2c6c0*/  MOV R13, R105 ;  /* 0x00000069000d7202 */ /* 0x018fe20000000f00 */
[----:B------:R-:W-:Y:S02]  /*2c6d0*/  IMAD.MOV.U32 R12, RZ, RZ, 0x1 ;  /* 0x00000001ff0c7424 */ /* 0x000fe400078e00ff */
[----:B------:R-:W-:Y:S02]  /*2c6e0*/  IMAD.MOV.U32 R11, RZ, RZ, 0x181f ;  /* 0x0000181fff0b7424 */ /* 0x000fe400078e00ff */
[----:B------:R-:W-:-:S07]  /*2c6f0*/  IMAD.MOV.U32 R15, RZ, RZ, -0x1 ;  /* 0xffffffffff0f7424 */ /* 0x000fce00078e00ff */
[----:B012---:R-:W-:Y:S05]  /*2c700*/  WARPSYNC.COLLECTIVE R15, `(.L_x_2011) ;  /* 0x000000000f087348 */ /* 0x007fea0003c00000 */
[----:B------:R3:W4:Y:S02]  /*2c710*/  SHFL.IDX P6, R14, R13, R12, R11 ;  /* 0x0000000c0d0e7389 */ /* 0x00072400000c000b */
[----:B01234-:R-:W-:Y:S01]  /*2c720*/  ENDCOLLECTIVE ;  /* 0x000000000000791b */ /* 0x01ffe20003800000 */
.L_x_2011:
[----:B------:R-:W-:Y:S05]  /*2c730*/  BSYNC B1 ;  /* 0x0000000000017941 */ /* 0x000fea0003800000 */
.L_x_2010:
        /* <DEDUP_REMOVED lines=8> */
.L_x_2012:
[----:B------:R-:W-:Y:S01]  /*2c7c0*/  IMAD.MOV.U32 R104, RZ, RZ, R14 ;  /* 0x000000ffff687224 */ /* 0x000fe200078e000e */
[----:B------:R-:W-:Y:S06]  /*2c7d0*/  BRA `(.L_x_2013) ;  /* 0xfffffda800ac7947 */ /* 0x000fec000383ffff */
.L_x_1624:
[----:B0-----:R0:W1:Y:S02]  /*2c7e0*/  SYNCS.PHASECHK.TRANS64.TRYWAIT P0, [R88+URZ+0x30890], R100 ;  /* 0x03089064580075a7 */ /* 0x001064000800017f */
[----:B-1----:R-:W-:Y:S05]  /*2c7f0*/  @!P0 NANOSLEEP.SYNCS 0x989680 ;  /* 0x009896800000895d */ /* 0x002fea0003900000 */
[----:B------:R-:W1:Y:S02]  /*2c800*/  @!P0 SYNCS.PHASECHK.TRANS64 P0, [R88+URZ+0x30890], R100 ;  /* 0x03089064580085a7 */ /* 0x000e64000800007f */
[----:B-1----:R-:W-:Y:S05]  /*2c810*/  @!P0 BRA `(.L_x_1624) ;  /* 0xfffffffc00f08947 */ /* 0x002fea000383ffff */
[----:B------:R-:W-:Y:S05]  /*2c820*/  BRA `(.L_x_2014) ;  /* 0xfffffdb800987947 */ /* 0x000fea000383ffff */
.L_x_1625:
        /* <DEDUP_REMOVED lines=8> */
.L_x_2016:
[----:B------:R-:W-:Y:S05]  /*2c8b0*/  BSYNC B1 ;  /* 0x0000000000017941 */ /* 0x000fea0003800000 */
.L_x_2015:
[----:B------:R-:W-:Y:S01]  /*2c8c0*/  IMAD.MOV.U32 R13, RZ, RZ, R40 ;  /* 0x000000ffff0d7224 */ /* 0x000fe200078e0028 */
[----:B------:R-:W-:Y:S01]  /*2c8d0*/  MOV R15, 0xffffffff ;  /* 0xffffffff000f7802 */ /* 0x000fe20000000f00 */
[----:B------:R-:W-:Y:S02]  /*2c8e0*/  IMAD.MOV.U32 R12, RZ, RZ, RZ ;  /* 0x000000ffff0c7224 */ /* 0x000fe400078e00ff */
[----:B------:R-:W-:Y:S02]  /*2c8f0*/  IMAD.MOV.U32 R11, RZ, RZ, 0x181f ;  /* 0x0000181fff0b7424 */ /* 0x000fe400078e00ff */
[----:B------:R-:W-:-:S07]  /*2c900*/  IMAD.MOV.U32 R39, RZ, RZ, R14 ;  /* 0x000000ffff277224 */ /* 0x000fce00078e000e */
[----:B------:R-:W-:Y:S05]  /*2c910*/  WARPSYNC.COLLECTIVE R15, `(.L_x_2017) ;  /* 0x000000000f087348 */ /* 0x000fea0003c00000 */
[----:B------:R0:W1:Y:S02]  /*2c920*/  SHFL.IDX P6, R14, R13, R12, R11 ;  /* 0x0000000c0d0e7389 */ /* 0x00006400000c000b */
[----:B01----:R-:W-:Y:S01]  /*2c930*/  ENDCOLLECTIVE ;  /* 0x000000000000791b */ /* 0x003fe20003800000 */
.L_x_2017:
[----:B------:R-:W-:Y:S01]  /*2c940*/  IMAD.MOV.U32 R38, RZ, RZ, R14 ;  /* 0x000000ffff267224 */ /* 0x000fe200078e000e */
[----:B------:R-:W-:Y:S06]  /*2c950*/  BRA `(.L_x_2018) ;  /* 0xfffffdb800b87947 */ /* 0x000fec000383ffff */
.L_x_1628:
[----:B------:R-:W-:Y:S01]  /*2c960*/  BSSY B1, `(.L_x_2019) ;  /* 0x0000008000017945 */ /* 0x000fe20003800000 */
[----:B----4-:R-:W-:Y:S02]  /*2c970*/  IMAD.MOV.U32 R13, RZ, RZ, R41 ;  /* 0x000000ffff0d7224 */ /* 0x010fe400078e0029 */
[----:B------:R-:W-:Y:S02]  /*2c980*/  IMAD.MOV.U32 R12, RZ, RZ, 0x1 ;  /* 0x00000001ff0c7424 */ /* 0x000fe400078e00ff */
[----:B------:R-:W-:Y:S02]  /*2c990*/  IMAD.MOV.U32 R11, RZ, RZ, 0x181f ;  /* 0x0000181fff0b7424 */ /* 0x000fe400078e00ff */
[----:B------:R-:W-:-:S07]  /*2c9a0*/  IMAD.MOV.U32 R15, RZ, RZ, -0x1 ;  /* 0xffffffffff0f7424 */ /* 0x000fce00078e00ff */
[----:B0123--:R-:W-:Y:S05]  /*2c9b0*/  WARPSYNC.COLLECTIVE R15, `(.L_x_2020) ;  /* 0x000000000f087348 */ /* 0x00ffea0003c00000 */
[----:B------:R4:W0:Y:S02]  /*2c9c0*/  SHFL.IDX P6, R14, R13, R12, R11 ;  /* 0x0000000c0d0e7389 */ /* 0x00082400000c000b */
[----:B01234-:R-:W-:Y:S01]  /*2c9d0*/  ENDCOLLECTIVE ;  /* 0x000000000000791b */ /* 0x01ffe20003800000 */
.L_x_2020:
[----:B------:R-:W-:Y:S05]  /*2c9e0*/  BSYNC B1 ;  /* 0x0000000000017941 */ /* 0x000fea0003800000 */
.L_x_2019:
[----:B------:R-:W-:Y:S01]  /*2c9f0*/  IMAD.MOV.U32 R13, RZ, RZ, R40 ;  /* 0x000000ffff0d7224 */ /* 0x000fe200078e0028 */
[----:B------:R-:W-:Y:S01]  /*2ca00*/  MOV R39, R14 ;  /* 0x0000000e00277202 */ /* 0x000fe20000000f00 */
[----:B------:R-:W-:Y:S02]  /*2ca10*/  IMAD.MOV.U32 R12, RZ, RZ, 0x1 ;  /* 0x00000001ff0c7424 */ /* 0x000fe400078e00ff */
[----:B------:R-:W-:Y:S02]  /*2ca20*/  IMAD.MOV.U32 R11, RZ, RZ, 0x181f ;  /* 0x0000181fff0b7424 */ /* 0x000fe400078e00ff */
[----:B------:R-:W-:-:S07]  /*2ca30*/  IMAD.MOV.U32 R15, RZ, RZ, -0x1 ;  /* 0xffffffffff0f7424 */ /* 0x000fce00078e00ff */
[----:B------:R-:W-:Y:S05]  /*2ca40*/  WARPSYNC.COLLECTIVE R15, `(.L_x_2021) ;  /* 0x000000000f087348 */ /* 0x000fea0003c00000 */
[----:B------:R0:W1:Y:S02]  /*2ca50*/  SHFL.IDX P6, R14, R13, R12, R11 ;  /* 0x0000000c0d0e7389 */ /* 0x00006400000c000b */
[----:B01----:R-:W-:Y:S01]  /*2ca60*/  ENDCOLLECTIVE ;  /* 0x000000000000791b */ /* 0x003fe20003800000 */
.L_x_2021:
[----:B------:R-:W-:Y:S01]  /*2ca70*/  IMAD.MOV.U32 R38, RZ, RZ, R14 ;  /* 0x000000ffff267224 */ /* 0x000fe200078e000e */
[----:B------:R-:W-:Y:S06]  /*2ca80*/  BRA `(.L_x_2022) ;  /* 0xfffffdb800e47947 */ /* 0x000fec000383ffff */
.L_x_1632:
[----:B------:R0:W0:Y:S02]  /*2ca90*/  SYNCS.PHASECHK.TRANS64.TRYWAIT P4, [R88+URZ+0x308b0], R100 ;  /* 0x0308b064580075a7 */ /* 0x000024000808017f */
[----:B0-----:R-:W-:Y:S05]  /*2caa0*/  @!P4 NANOSLEEP.SYNCS 0x989680 ;  /* 0x009896800000c95d */ /* 0x001fea0003900000 */
[----:B------:R-:W0:Y:S02]  /*2cab0*/  @!P4 SYNCS.PHASECHK.TRANS64 P4, [R88+URZ+0x308b0], R100 ;  /* 0x0308b0645800c5a7 */ /* 0x000e24000808007f */
[----:B0-----:R-:W-:Y:S05]  /*2cac0*/  @!P4 BRA `(.L_x_1632) ;  /* 0xfffffffc00f0c947 */ /* 0x001fea000383ffff */
[----:B------:R-:W-:Y:S05]  /*2cad0*/  BRA `(.L_x_2023) ;  /* 0xfffffdbc008c7947 */ /* 0x000fea000383ffff */
.L_x_1662:
[----:B------:R-:W-:Y:S01]  /*2cae0*/  BSSY B1, `(.L_x_2024) ;  /* 0x0000008000017945 */ /* 0x000fe20003800000 */
[----:B------:R-:W-:Y:S01]  /*2caf0*/  MOV R13, R32 ;  /* 0x00000020000d7202 */ /* 0x000fe20000000f00 */
[----:B------:R-:W-:Y:S02]  /*2cb00*/  IMAD.MOV.U32 R12, RZ, RZ, RZ ;  /* 0x000000ffff0c7224 */ /* 0x000fe400078e00ff */
[----:B------:R-:W-:Y:S02]  /*2cb10*/  IMAD.MOV.U32 R11, RZ, RZ, 0x181f ;  /* 0x0000181fff0b7424 */ /* 0x000fe400078e00ff */
[----:B------:R-:W-:-:S07]  /*2cb20*/  IMAD.MOV.U32 R15, RZ, RZ, -0x1 ;  /* 0xffffffffff0f7424 */ /* 0x000fce00078e00ff */
[----:B------:R-:W-:Y:S05]  /*2cb30*/  WARPSYNC.COLLECTIVE R15, `(.L_x_2025) ;  /* 0x000000000f087348 */ /* 0x000fea0003c00000 */
[----:B------:R0:W1:Y:S02]  /*2cb40*/  SHFL.IDX P6, R14, R13, R12, R11 ;  /* 0x0000000c0d0e7389 */ /* 0x00006400000c000b */
[----:B01----:R-:W-:Y:S01]  /*2cb50*/  ENDCOLLECTIVE ;  /* 0x000000000000791b */ /* 0x003fe20003800000 */
.L_x_2025:
[----:B------:R-:W-:Y:S05]  /*2cb60*/  BSYNC B1 ;  /* 0x0000000000017941 */ /* 0x000fea0003800000 */
.L_x_2024:
        /* <DEDUP_REMOVED lines=8> */
.L_x_2026:
[----:B------:R-:W-:Y:S02]  /*2cbf0*/  IMAD.MOV.U32 R13, RZ, RZ, R33 ;  /* 0x000000ffff0d7224 */ /* 0x000fe400078e0021 */
[----:B------:R-:W-:-:S07]  /*2cc00*/  IMAD.MOV.U32 R8, RZ, RZ, R14 ;  /* 0x000000ffff087224 */ /* 0x000fce00078e000e */
[----:B------:R-:W-:Y:S05]  /*2cc10*/  WARPSYNC.COLLECTIVE R15, `(.L_x_2027) ;  /* 0x000000000f087348 */ /* 0x000fea0003c00000 */
[----:B------:R0:W1:Y:S02]  /*2cc20*/  SHFL.IDX P6, R14, R13, R12, R11 ;  /* 0x0000000c0d0e7389 */ /* 0x00006400000c000b */
[----:B01----:R-:W-:Y:S01]  /*2cc30*/  ENDCOLLECTIVE ;  /* 0x000000000000791b */ /* 0x003fe20003800000 */
.L_x_2027:
[----:B------:R-:W-:Y:S01]  /*2cc40*/  MOV R13, R31 ;  /* 0x0000001f000d7202 */ /* 0x000fe20000000f00 */
[----:B------:R-:W-:-:S07]  /*2cc50*/  IMAD.MOV.U32 R26, RZ, RZ, R14 ;  /* 0x000000ffff1a7224 */ /* 0x000fce00078e000e */
[----:B------:R-:W-:Y:S05]  /*2cc60*/  WARPSYNC.COLLECTIVE R15, `(.L_x_2028) ;  /* 0x000000000f087348 */ /* 0x000fea0003c00000 */
[----:B------:R0:W1:Y:S02]  /*2cc70*/  SHFL.IDX P6, R14, R13, R12, R11 ;  /* 0x0000000c0d0e7389 */ /* 0x00006400000c000b */
[----:B01----:R-:W-:Y:S01]  /*2cc80*/  ENDCOLLECTIVE ;  /* 0x000000000000791b */ /* 0x003fe20003800000 */
.L_x_2028:
[----:B------:R-:W-:Y:S01]  /*2cc90*/  IMAD.MOV.U32 R5, RZ, RZ, R14 ;  /* 0x000000ffff057224 */ /* 0x000fe200078e000e */
[----:B------:R-:W-:Y:S06]  /*2cca0*/  BRA `(.L_x_2029) ;  /* 0xfffffdd400587947 */ /* 0x000fec000383ffff */
.L_x_1665:
[----:B------:R-:W-:Y:S01]  /*2ccb0*/  BSSY B1, `(.L_x_2030) ;  /* 0x0000008000017945 */ /* 0x000fe20003800000 */
[----:B------:R-:W-:Y:S02]  /*2ccc0*/  IMAD.MOV.U32 R13, RZ, RZ, R32 ;  /* 0x000000ffff0d7224 */ /* 0x000fe400078e0020 */
[----:B------:R-:W-:Y:S02]  /*2ccd0*/  IMAD.MOV.U32 R12, RZ, RZ, 0x1 ;  /* 0x00000001ff0c7424 */ /* 0x000fe400078e00ff */
[----:B------:R-:W-:Y:S02]  /*2cce0*/  IMAD.MOV.U32 R11, RZ, RZ, 0x181f ;  /* 0x0000181fff0b7424 */ /* 0x000fe400078e00ff */
[----:B------:R-:W-:-:S07]  /*2ccf0*/  IMAD.MOV.U32 R15, RZ, RZ, -0x1 ;  /* 0xffffffffff0f7424 */ /* 0x000fce00078e00ff */
[----:B0-23--:R-:W-:Y:S05]  /*2cd00*/  WARPSYNC.COLLECTIVE R15, `(.L_x_2031) ;  /* 0x000000000f087348 */ /* 0x00dfea0003c00000 */
[----:B------:R1:W4:Y:S02]  /*2cd10*/  SHFL.IDX P6, R14, R13, R12, R11 ;  /* 0x0000000c0d0e7389 */ /* 0x00032400000c000b */
[----:B01234-:R-:W-:Y:S01]  /*2cd20*/  ENDCOLLECTIVE ;  /* 0x000000000000791b */ /* 0x01ffe20003800000 */
.L_x_2031:
[----:B------:R-:W-:Y:S05]  /*2cd30*/  BSYNC B1 ;  /* 0x0000000000017941 */ /* 0x000fea0003800000 */
.L_x_2030:
        /* <DEDUP_REMOVED lines=8> */
.L_x_2032:
[----:B------:R-:W-:Y:S01]  /*2cdc0*/  MOV R13, R33 ;  /* 0x00000021000d7202 */ /* 0x000fe20000000f00 */
[----:B------:R-:W-:-:S07]  /*2cdd0*/  IMAD.MOV.U32 R8, RZ, RZ, R14 ;  /* 0x000000ffff087224 */ /* 0x000fce00078e000e */
[----:B------:R-:W-:Y:S05]  /*2cde0*/  WARPSYNC.COLLECTIVE R15, `(.L_x_2033) ;  /* 0x000000000f087348 */ /* 0x000fea0003c00000 */
[----:B------:R0:W1:Y:S02]  /*2cdf0*/  SHFL.IDX P6, R14, R13, R12, R11 ;  /* 0x0000000c0d0e7389 */ /* 0x00006400000c000b */
[----:B01----:R-:W-:Y:S01]  /*2ce00*/  ENDCOLLECTIVE ;  /* 0x000000000000791b */ /* 0x003fe20003800000 */
.L_x_2033:
[----:B------:R-:W-:Y:S02]  /*2ce10*/  IMAD.MOV.U32 R13, RZ, RZ, R31 ;  /* 0x000000ffff0d7224 */ /* 0x000fe400078e001f */
[----:B------:R-:W-:-:S07]  /*2ce20*/  IMAD.MOV.U32 R26, RZ, RZ, R14 ;  /* 0x000000ffff1a7224 */ /* 0x000fce00078e000e */
[----:B------:R-:W-:Y:S05]  /*2ce30*/  WARPSYNC.COLLECTIVE R15, `(.L_x_2034) ;  /* 0x000000000f087348 */ /* 0x000fea0003c00000 */
[----:B------:R0:W1:Y:S02]  /*2ce40*/  SHFL.IDX P6, R14, R13, R12, R11 ;  /* 0x0000000c0d0e7389 */ /* 0x00006400000c000b */
[----:B01----:R-:W-:Y:S01]  /*2ce50*/  ENDCOLLECTIVE ;  /* 0x000000000000791b */ /* 0x003fe20003800000 */
.L_x_2034:
[----:B------:R-:W-:Y:S01]  /*2ce60*/  IMAD.MOV.U32 R5, RZ, RZ, R14 ;  /* 0x000000ffff057224 */ /* 0x000fe200078e000e */
[----:B------:R-:W-:Y:S06]  /*2ce70*/  BRA `(.L_x_2035) ;  /* 0xfffffdd800787947 */ /* 0x000fec000383ffff */
.L_x_1668:
[----:B------:R-:W-:Y:S01]  /*2ce80*/  BSSY B1, `(.L_x_2036) ;  /* 0x0000008000017945 */ /* 0x000fe20003800000 */
[----:B------:R-:W-:Y:S01]  /*2ce90*/  IMAD.MOV.U32 R13, RZ, RZ, R32 ;  /* 0x000000ffff0d7224 */ /* 0x000fe200078e0020 */
[----:B------:R-:W-:Y:S01]  /*2cea0*/  MOV R11, 0x181f ;  /* 0x0000181f000b7802 */ /* 0x000fe20000000f00 */
[----:B------:R-:W-:Y:S02]  /*2ceb0*/  IMAD.MOV.U32 R12, RZ, RZ, 0x2 ;  /* 0x00000002ff0c7424 */ /* 0x000fe400078e00ff */
[----:B------:R-:W-:-:S07]  /*2cec0*/  IMAD.MOV.U32 R15, RZ, RZ, -0x1 ;  /* 0xffffffffff0f7424 */ /* 0x000fce00078e00ff */
[----:B-1-34-:R-:W-:Y:S05]  /*2ced0*/  WARPSYNC.COLLECTIVE R15, `(.L_x_2037) ;  /* 0x000000000f087348 */ /* 0x01afea0003c00000 */
[----:B------:R0:W2:Y:S02]  /*2cee0*/  SHFL.IDX P6, R14, R13, R12, R11 ;  /* 0x0000000c0d0e7389 */ /* 0x0000a400000c000b */
[----:B01234-:R-:W-:Y:S01]  /*2cef0*/  ENDCOLLECTIVE ;  /* 0x000000000000791b */ /* 0x01ffe20003800000 */
.L_x_2037:
[----:B------:R-:W-:Y:S05]  /*2cf00*/  BSYNC B1 ;  /* 0x0000000000017941 */ /* 0x000fea0003800000 */
.L_x_2036:
        /* <DEDUP_REMOVED lines=8> */
.L_x_2038:
[----:B------:R-:W-:Y:S02]  /*2cf90*/  IMAD.MOV.U32 R13, RZ, RZ, R33 ;  /* 0x000000ffff0d7224 */ /* 0x000fe400078e0021 */
[----:B------:R-:W-:-:S07]  /*2cfa0*/  IMAD.MOV.U32 R8, RZ, RZ, R14 ;  /* 0x000000ffff087224 */ /* 0x000fce00078e000e */
[----:B------:R-:W-:Y:S05]  /*2cfb0*/  WARPSYNC.COLLECTIVE R15, `(.L_x_2039) ;  /* 0x000000000f087348 */ /* 0x000fea0003c00000 */
[----:B------:R0:W1:Y:S02]  /*2cfc0*/  SHFL.IDX P6, R14, R13, R12, R11 ;  /* 0x0000000c0d0e7389 */ /* 0x00006400000c000b */
[----:B01----:R-:W-:Y:S01]  /*2cfd0*/  ENDCOLLECTIVE ;  /* 0x000000000000791b */ /* 0x003fe20003800000 */
.L_x_2039:
[----:B------:R-:W-:Y:S02]  /*2cfe0*/  IMAD.MOV.U32 R13, RZ, RZ, R31 ;  /* 0x000000ffff0d7224 */ /* 0x000fe400078e001f */
[----:B------:R-:W-:-:S07]  /*2cff0*/  IMAD.MOV.U32 R78, RZ, RZ, R14 ;  /* 0x000000ffff4e7224 */ /* 0x000fce00078e000e */
[----:B------:R-:W-:Y:S05]  /*2d000*/  WARPSYNC.COLLECTIVE R15, `(.L_x_2040) ;  /* 0x000000000f087348 */ /* 0x000fea0003c00000 */
[----:B------:R0:W1:Y:S02]  /*2d010*/  SHFL.IDX P6, R14, R13, R12, R11 ;  /* 0x0000000c0d0e7389 */ /* 0x00006400000c000b */
[----:B01----:R-:W-:Y:S01]  /*2d020*/  ENDCOLLECTIVE ;  /* 0x000000000000791b */ /* 0x003fe20003800000 */
.L_x_2040:
[----:B------:R-:W-:Y:S01]  /*2d030*/  IMAD.MOV.U32 R5, RZ, RZ, R14 ;  /* 0x000000ffff057224 */ /* 0x000fe200078e000e */
[----:B------:R-:W-:Y:S06]  /*2d040*/  BRA `(.L_x_2041) ;  /* 0xfffffddc00707947 */ /* 0x000fec000383ffff */
.L_x_1671:
[----:B------:R-:W-:Y:S01]  /*2d050*/  BSSY B1, `(.L_x_2042) ;  /* 0x0000008000017945 */ /* 0x000fe20003800000 */
[----:B------:R-:W-:Y:S01]  /*2d060*/  MOV R13, R32 ;  /* 0x00000020000d7202 */ /* 0x000fe20000000f00 */
[----:B------:R-:W-:Y:S02]  /*2d070*/  IMAD.MOV.U32 R12, RZ, RZ, 0x3 ;  /* 0x00000003ff0c7424 */ /* 0x000fe400078e00ff */
[----:B------:R-:W-:Y:S02]  /*2d080*/  IMAD.MOV.U32 R11, RZ, RZ, 0x181f ;  /* 0x0000181fff0b7424 */ /* 0x000fe400078e00ff */
[----:B------:R-:W-:-:S07]  /*2d090*/  IMAD.MOV.U32 R15, RZ, RZ, -0x1 ;  /* 0xffffffffff0f7424 */ /* 0x000fce00078e00ff */
[----:B-1--4-:R-:W-:Y:S05]  /*2d0a0*/  WARPSYNC.COLLECTIVE R15, `(.L_x_2043) ;  /* 0x000000000f087348 */ /* 0x012fea0003c00000 */
[----:B------:R0:W2:Y:S02]  /*2d0b0*/  SHFL.IDX P6, R14, R13, R12, R11 ;  /* 0x0000000c0d0e7389 */ /* 0x0000a400000c000b */
[----:B012-4-:R-:W-:Y:S01]  /*2d0c0*/  ENDCOLLECTIVE ;  /* 0x000000000000791b */ /* 0x017fe20003800000 */
.L_x_2043:
[----:B------:R-:W-:Y:S05]  /*2d0d0*/  BSYNC B1 ;  /* 0x0000000000017941 */ /* 0x000fea0003800000 */
.L_x_2042:
        /* <DEDUP_REMOVED lines=8> */
.L_x_2044:
[----:B------:R-:W-:Y:S02]  /*2d160*/  IMAD.MOV.U32 R13, RZ, RZ, R33 ;  /* 0x000000ffff0d7224 */ /* 0x000fe400078e0021 */
[----:B------:R-:W-:-:S07]  /*2d170*/  IMAD.MOV.U32 R80, RZ, RZ, R14 ;  /* 0x000000ffff507224 */ /* 0x000fce00078e000e */
[----:B------:R-:W-:Y:S05]  /*2d180*/  WARPSYNC.COLLECTIVE R15, `(.L_x_2045) ;  /* 0x000000000f087348 */ /* 0x000fea0003c00000 */
[----:B------:R0:W1:Y:S02]  /*2d190*/  SHFL.IDX P6, R14, R13, R12, R11 ;  /* 0x0000000c0d0e7389 */ /* 0x00006400000c000b */
[----:B01----:R-:W-:Y:S01]  /*2d1a0*/  ENDCOLLECTIVE ;  /* 0x000000000000791b */ /* 0x003fe20003800000 */
.L_x_2045:
[----:B------:R-:W-:Y:S01]  /*2d1b0*/  MOV R13, R31 ;  /* 0x0000001f000d7202 */ /* 0x000fe20000000f00 */
[----:B------:R-:W-:-:S07]  /*2d1c0*/  IMAD.MOV.U32 R79, RZ, RZ, R14 ;  /* 0x000000ffff4f7224 */ /* 0x000fce00078e000e */
[----:B------:R-:W-:Y:S05]  /*2d1d0*/  WARPSYNC.COLLECTIVE R15, `(.L_x_2046) ;  /* 0x000000000f087348 */ /* 0x000fea0003c00000 */
[----:B------:R0:W1:Y:S02]  /*2d1e0*/  SHFL.IDX P6, R14, R13, R12, R11 ;  /* 0x0000000c0d0e7389 */ /* 0x00006400000c000b */
[----:B01----:R-:W-:Y:S01]  /*2d1f0*/  ENDCOLLECTIVE ;  /* 0x000000000000791b */ /* 0x003fe20003800000 */
.L_x_2046:
[----:B------:R-:W-:Y:S01]  /*2d200*/  IMAD.MOV.U32 R12, RZ, RZ, R14 ;  /* 0x000000ffff0c7224 */ /* 0x000fe200078e000e */
[----:B------:R-:W-:Y:S06]  /*2d210*/  BRA `(.L_x_2047) ;  /* 0xfffffde000707947 */ /* 0x000fec000383ffff */
.L_x_1675:
[----:B0-----:R0:W1:Y:S02]  /*2d220*/  SYNCS.PHASECHK.TRANS64.TRYWAIT P0, [R17+URZ+0x30800], R0 ;  /* 0x03080000110075a7 */ /* 0x001064000800017f */
[----:B-1----:R-:W-:Y:S05]  /*2d230*/  @!P0 NANOSLEEP.SYNCS 0x989680 ;  /* 0x009896800000895d */ /* 0x002fea0003900000 */
[----:B------:R-:W1:Y:S02]  /*2d240*/  @!P0 SYNCS.PHASECHK.TRANS64 P0, [R17+URZ+0x30800], R0 ;  /* 0x03080000110085a7 */ /* 0x000e64000800007f */
[----:B-1----:R-:W-:Y:S05]  /*2d250*/  @!P0 BRA `(.L_x_1675) ;  /* 0xfffffffc00f08947 */ /* 0x002fea000383ffff */
[----:B------:R-:W-:Y:S05]  /*2d260*/  BRA `(.L_x_2048) ;  /* 0xfffffde400787947 */ /* 0x000fea000383ffff */
.L_x_1707:
        /* <DEDUP_REMOVED lines=8> */
.L_x_2050:
[----:B------:R-:W-:Y:S05]  /*2d2f0*/  BSYNC B1 ;  /* 0x0000000000017941 */ /* 0x000fea0003800000 */
.L_x_2049:
        /* <DEDUP_REMOVED lines=8> */
.L_x_2051:
[----:B------:R-:W-:Y:S01]  /*2d380*/  MOV R13, R72 ;  /* 0x00000048000d7202 */ /* 0x000fe20000000f00 */
[----:B------:R-:W-:-:S07]  /*2d390*/  IMAD.MOV.U32 R6, RZ, RZ, R14 ;  /* 0x000000ffff067224 */ /* 0x000fce00078e000e */
[----:B------:R-:W-:Y:S05]  /*2d3a0*/  WARPSYNC.COLLECTIVE R15, `(.L_x_2052) ;  /* 0x000000000f087348 */ /* 0x000fea0003c00000 */
[----:B------:R0:W1:Y:S02]  /*2d3b0*/  SHFL.IDX P6, R14, R13, R12, R11 ;  /* 0x0000000c0d0e7389 */ /* 0x00006400000c000b */
[----:B01----:R-:W-:Y:S01]  /*2d3c0*/  ENDCOLLECTIVE ;  /* 0x000000000000791b */ /* 0x003fe20003800000 */
.L_x_2052:
[----:B------:R-:W-:Y:S02]  /*2d3d0*/  IMAD.MOV.U32 R13, RZ, RZ, R3 ;  /* 0x000000ffff0d7224 */ /* 0x000fe400078e0003 */
[----:B------:R-:W-:-:S07]  /*2d3e0*/  IMAD.MOV.U32 R9, RZ, RZ, R14 ;  /* 0x000000ffff097224 */ /* 0x000fce00078e000e */
[----:B------:R-:W-:Y:S05]  /*2d3f0*/  WARPSYNC.COLLECTIVE R15, `(.L_x_2053) ;  /* 0x000000000f087348 */ /* 0x000fea0003c00000 */
[----:B------:R0:W1:Y:S02]  /*2d400*/  SHFL.IDX P6, R14, R13, R12, R11 ;  /* 0x0000000c0d0e7389 */ /* 0x00006400000c000b */
[----:B01----:R-:W-:Y:S01]  /*2d410*/  ENDCOLLECTIVE ;  /* 0x000000000000791b */ /* 0x003fe20003800000 */
.L_x_2053:
[----:B------:R-:W-:Y:S05]  /*2d420*/  BRA `(.L_x_2054) ;  /* 0xfffffe1400f07947 */ /* 0x000fea000383ffff */
.L_x_1710:
[----:B------:R-:W-:Y:S01]  /*2d430*/  BSSY B1, `(.L_x_2055) ;  /* 0x0000008000017945 */ /* 0x000fe20003800000 */
[----:B------:R-:W-:Y:S01]  /*2d440*/  IMAD.MOV.U32 R13, RZ, RZ, R21 ;  /* 0x000000ffff0d7224 */ /* 0x000fe200078e0015 */
[----:B------:R-:W-:Y:S01]  /*2d450*/  MOV R15, 0xffffffff ;  /* 0xffffffff000f7802 */ /* 0x000fe20000000f00 */
[----:B------:R-:W-:Y:S02]  /*2d460*/  IMAD.MOV.U32 R12, RZ, RZ, 0x1 ;  /* 0x00000001ff0c7424 */ /* 0x000fe400078e00ff */
[----:B------:R-:W-:-:S07]  /*2d470*/  IMAD.MOV.U32 R11, RZ, RZ, 0x181f ;  /* 0x0000181fff0b7424 */ /* 0x000fce00078e00ff */
[----:B0--34-:R-:W-:Y:S05]  /*2d480*/  WARPSYNC.COLLECTIVE R15, `(.L_x_2056) ;  /* 0x000000000f087348 */ /* 0x019fea0003c00000 */
[----:B----4-:R1:W2:Y:S02]  /*2d490*/  SHFL.IDX P6, R14, R13, R12, R11 ;  /* 0x0000000c0d0e7389 */ /* 0x0102a400000c000b */
[----:B0123--:R-:W-:Y:S01]  /*2d4a0*/  ENDCOLLECTIVE ;  /* 0x000000000000791b */ /* 0x00ffe20003800000 */
.L_x_2056:
[----:B------:R-:W-:Y:S05]  /*2d4b0*/  BSYNC B1 ;  /* 0x0000000000017941 */ /* 0x000fea0003800000 */
.L_x_2055:
[----:B------:R-:W-:Y:S02]  /*2d4c0*/  IMAD.MOV.U32 R13, RZ, RZ, R20 ;  /* 0x000000ffff0d7224 */ /* 0x000fe400078e0014 */
[----:B------:R-:W-:Y:S02]  /*2d4d0*/  IMAD.MOV.U32 R12, RZ, RZ, 0x1 ;  /* 0x00000001ff0c7424 */ /* 0x000fe400078e00ff */
[----:B------:R-:W-:Y:S02]  /*2d4e0*/  IMAD.MOV.U32 R11, RZ, RZ, 0x181f ;  /* 0x0000181fff0b7424 */ /* 0x000fe400078e00ff */
[----:B------:R-:W-:Y:S02]  /*2d4f0*/  IMAD.MOV.U32 R15, RZ, RZ, -0x1 ;  /* 0xffffffffff0f7424 */ /* 0x000fe400078e00ff */
[----:B------:R-:W-:-:S07]  /*2d500*/  IMAD.MOV.U32 R7, RZ, RZ, R14 ;  /* 0x000000ffff077224 */ /* 0x000fce00078e000e */
[----:B------:R-:W-:Y:S05]  /*2d510*/  WARPSYNC.COLLECTIVE R15, `(.L_x_2057) ;  /* 0x000000000f087348 */ /* 0x000fea0003c00000 */
[----:B------:R0:W1:Y:S02]  /*2d520*/  SHFL.IDX P6, R14, R13, R12, R11 ;  /* 0x0000000c0d0e7389 */ /* 0x00006400000c000b */
[----:B01----:R-:W-:Y:S01]  /*2d530*/  ENDCOLLECTIVE ;  /* 0x000000000000791b */ /* 0x003fe20003800000 */
.L_x_2057:
[----:B------:R-:W-:Y:S01]  /*2d540*/  IMAD.MOV.U32 R13, RZ, RZ, R72 ;  /* 0x000000ffff0d7224 */ /* 0x000fe200078e0048 */
[----:B------:R-:W-:-:S07]  /*2d550*/  MOV R6, R14 ;  /* 0x0000000e00067202 */ /* 0x000fce0000000f00 */
[----:B------:R-:W-:Y:S05]  /*2d560*/  WARPSYNC.COLLECTIVE R15, `(.L_x_2058) ;  /* 0x000000000f087348 */ /* 0x000fea0003c00000 */
[----:B------:R0:W1:Y:S02]  /*2d570*/  SHFL.IDX P6, R14, R13, R12, R11 ;  /* 0x0000000c0d0e7389 */ /* 0x00006400000c000b */
[----:B01----:R-:W-:Y:S01]  /*2d580*/  ENDCOLLECTIVE ;  /* 0x000000000000791b */ /* 0x003fe20003800000 */
.L_x_2058:
[----:B------:R-:W-:Y:S02]  /*2d590*/  IMAD.MOV.U32 R13, RZ, RZ, R3 ;  /* 0x000000ffff0d7224 */ /* 0x000fe400078e0003 */
[----:B------:R-:W-:-:S07]  /*2d5a0*/  IMAD.MOV.U32 R9, RZ, RZ, R14 ;  /* 0x000000ffff097224 */ /* 0x000fce00078e000e */
[----:B------:R-:W-:Y:S05]  /*2d5b0*/  WARPSYNC.COLLECTIVE R15, `(.L_x_2059) ;  /* 0x000000000f087348 */ /* 0x000fea0003c00000 */
[----:B------:R0:W1:Y:S02]  /*2d5c0*/  SHFL.IDX P6, R14, R13, R12, R11 ;  /* 0x0000000c0d0e7389 */ /* 0x00006400000c000b */
[----:B01----:R-:W-:Y:S01]  /*2d5d0*/  ENDCOLLECTIVE ;  /* 0x000000000000791b */ /* 0x003fe20003800000 */
.L_x_2059:
[----:B------:R-:W-:Y:S05]  /*2d5e0*/  BRA `(.L_x_2060) ;  /* 0xfffffe1800b47947 */ /* 0x000fea000383ffff */
.L_x_1713:
[----:B------:R-:W-:Y:S01]  /*2d5f0*/  BSSY B1, `(.L_x_2061) ;  /* 0x0000008000017945 */ /* 0x000fe20003800000 */
[----:B------:R-:W-:Y:S01]  /*2d600*/  IMAD.MOV.U32 R13, RZ, RZ, R21 ;  /* 0x000000ffff0d7224 */ /* 0x000fe200078e0015 */
[----:B------:R-:W-:Y:S01]  /*2d610*/  MOV R11, 0x181f ;  /* 0x0000181f000b7802 */ /* 0x000fe20000000f00 */
[----:B------:R-:W-:Y:S02]  /*2d620*/  IMAD.MOV.U32 R12, RZ, RZ, 0x2 ;  /* 0x00000002ff0c7424 */ /* 0x000fe400078e00ff */
[----:B------:R-:W-:-:S07]  /*2d630*/  IMAD.MOV.U32 R15, RZ, RZ, -0x1 ;  /* 0xffffffffff0f7424 */ /* 0x000fce00078e00ff */
[----:B-1-34-:R-:W-:Y:S05]  /*2d640*/  WARPSYNC.COLLECTIVE R15, `(.L_x_2062) ;  /* 0x000000000f087348 */ /* 0x01afea0003c00000 */
[----:B----4-:R0:W2:Y:S02]  /*2d650*/  SHFL.IDX P6, R14, R13, R12, R11 ;  /* 0x0000000c0d0e7389 */ /* 0x0100a400000c000b */
[----:B0123--:R-:W-:Y:S01]  /*2d660*/  ENDCOLLECTIVE ;  /* 0x000000000000791b */ /* 0x00ffe20003800000 */
.L_x_2062:
[----:B------:R-:W-:Y:S05]  /*2d670*/  BSYNC B1 ;  /* 0x0000000000017941 */ /* 0x000fea0003800000 */
.L_x_2061:
        /* <DEDUP_REMOVED lines=8> */
.L_x_2063:
[----:B------:R-:W-:Y:S02]  /*2d700*/  IMAD.MOV.U32 R13, RZ, RZ, R72 ;  /* 0x000000ffff0d7224 */ /* 0x000fe400078e0048 */
[----:B------:R-:W-:-:S07]  /*2d710*/  IMAD.MOV.U32 R6, RZ, RZ, R14 ;  /* 0x000000ffff067224 */ /* 0x000fce00078e000e */
[----:B------:R-:W-:Y:S05]  /*2d720*/  WARPSYNC.COLLECTIVE R15, `(.L_x_2064) ;  /* 0x000000000f087348 */ /* 0x000fea0003c00000 */
[----:B------:R0:W1:Y:S02]  /*2d730*/  SHFL.IDX P6, R14, R13, R12, R11 ;  /* 0x0000000c0d0e7389 */ /* 0x00006400000c000b */
[----:B01----:R-:W-:Y:S01]  /*2d740*/  ENDCOLLECTIVE ;  /* 0x000000000000791b */ /* 0x003fe20003800000 */
.L_x_2064:
[----:B------:R-:W-:Y:S02]  /*2d750*/  IMAD.MOV.U32 R13, RZ, RZ, R3 ;  /* 0x000000ffff0d7224 */ /* 0x000fe400078e0003 */
[----:B------:R-:W-:-:S07]  /*2d760*/  IMAD.MOV.U32 R9, RZ, RZ, R14 ;  /* 0x000000ffff097224 */ /* 0x000fce00078e000e */
[----:B------:R-:W-:Y:S05]  /*2d770*/  WARPSYNC.COLLECTIVE R15, `(.L_x_2065) ;  /* 0x000000000f087348 */ /* 0x000fea0003c00000 */
[----:B------:R0:W1:Y:S02]  /*2d780*/  SHFL.IDX P6, R14, R13, R12, R11 ;  /* 0x0000000c0d0e7389 */ /* 0x00006400000c000b */
[----:B01----:R-:W-:Y:S01]  /*2d790*/  ENDCOLLECTIVE ;  /* 0x000000000000791b */ /* 0x003fe20003800000 */
.L_x_2065:
[----:B------:R-:W-:Y:S05]  /*2d7a0*/  BRA `(.L_x_2066) ;  /* 0xfffffe1c00587947 */ /* 0x000fea000383ffff */
.L_x_1716:
        /* <DEDUP_REMOVED lines=8> */
.L_x_2068:
[----:B------:R-:W-:Y:S05]  /*2d830*/  BSYNC B1 ;  /* 0x0000000000017941 */ /* 0x000fea0003800000 */
.L_x_2067:
        /* <DEDUP_REMOVED lines=8> */
.L_x_2069:
[----:B------:R-:W-:Y:S02]  /*2d8c0*/  IMAD.MOV.U32 R13, RZ, RZ, R72 ;  /* 0x000000ffff0d7224 */ /* 0x000fe400078e0048 */
[----:B------:R-:W-:-:S07]  /*2d8d0*/  IMAD.MOV.U32 R20, RZ, RZ, R14 ;  /* 0x000000ffff147224 */ /* 0x000fce00078e000e */
[----:B------:R-:W-:Y:S05]  /*2d8e0*/  WARPSYNC.COLLECTIVE R15, `(.L_x_2070) ;  /* 0x000000000f087348 */ /* 0x000fea0003c00000 */
[----:B------:R0:W1:Y:S02]  /*2d8f0*/  SHFL.IDX P6, R14, R13, R12, R11 ;  /* 0x0000000c0d0e7389 */ /* 0x00006400000c000b */
[----:B01----:R-:W-:Y:S01]  /*2d900*/  ENDCOLLECTIVE ;  /* 0x000000000000791b */ /* 0x003fe20003800000 */
.L_x_2070:
[----:B------:R-:W-:Y:S02]  /*2d910*/  IMAD.MOV.U32 R13, RZ, RZ, R3 ;  /* 0x000000ffff0d7224 */ /* 0x000fe400078e0003 */
[----:B------:R-:W-:-:S07]  /*2d920*/  IMAD.MOV.U32 R77, RZ, RZ, R14 ;  /* 0x000000ffff4d7224 */ /* 0x000fce00078e000e */
[----:B------:R-:W-:Y:S05]  /*2d930*/  WARPSYNC.COLLECTIVE R15, `(.L_x_2071) ;  /* 0x000000000f087348 */ /* 0x000fea0003c00000 */
[----:B------:R0:W1:Y:S02]  /*2d940*/  SHFL.IDX P6, R14, R13, R12, R11 ;  /* 0x0000000c0d0e7389 */ /* 0x00006400000c000b */
[----:B01----:R-:W-:Y:S01]  /*2d950*/  ENDCOLLECTIVE ;  /* 0x000000000000791b */ /* 0x003fe20003800000 */
.L_x_2071:
[----:B------:R-:W-:Y:S01]  /*2d960*/  MOV R3, R14 ;  /* 0x0000000e00037202 */ /* 0x000fe20000000f00 */
[----:B------:R-:W-:Y:S06]  /*2d970*/  BRA `(.L_x_2072) ;  /* 0xfffffe2000007947 */ /* 0x000fec000383ffff */
.L_x_1720:
[----:B---3--:R3:W4:Y:S02]  /*2d980*/  SYNCS.PHASECHK.TRANS64.TRYWAIT P0, [R17+URZ+0x30800], R0 ;  /* 0x03080000110075a7 */ /* 0x008724000800017f */
[----:B----4-:R-:W-:Y:S05]  /*2d990*/  @!P0 NANOSLEEP.SYNCS 0x989680 ;  /* 0x009896800000895d */ /* 0x010fea0003900000 */
[----:B------:R-:W4:Y:S02]  /*2d9a0*/  @!P0 SYNCS.PHASECHK.TRANS64 P0, [R17+URZ+0x30800], R0 ;  /* 0x03080000110085a7 */ /* 0x000f24000800007f */
[----:B----4-:R-:W-:Y:S05]  /*2d9b0*/  @!P0 BRA `(.L_x_1720) ;  /* 0xfffffffc00f08947 */ /* 0x010fea000383ffff */
[----:B------:R-:W-:Y:S05]  /*2d9c0*/  BRA `(.L_x_2073) ;  /* 0xfffffe2000a87947 */ /* 0x000fea000383ffff */
.L_x_1738:
[----:B-1----:R1:W3:Y:S02]  /*2d9d0*/  SYNCS.PHASECHK.TRANS64.TRYWAIT P1, [R0+URZ+0x30830], R5 ;  /* 0x03083005000075a7 */ /* 0x0022e4000802017f */
[----:B---3--:R-:W-:Y:S05]  /*2d9e0*/  @!P1 NANOSLEEP.SYNCS 0x989680 ;  /* 0x009896800000995d */ /* 0x008fea0003900000 */
[----:B------:R-:W3:Y:S02]  /*2d9f0*/  @!P1 SYNCS.PHASECHK.TRANS64 P1, [R0+URZ+0x30830], R5 ;  /* 0x03083005000095a7 */ /* 0x000ee4000802007f */
[----:B---3--:R-:W-:Y:S05]  /*2da00*/  @!P1 BRA `(.L_x_1738) ;  /* 0xfffffffc00f09947 */ /* 0x008fea000383ffff */
[----:B------:R-:W-:Y:S05]  /*2da10*/  BRA `(.L_x_1737) ;  /* 0xfffffe5800b87947 */ /* 0x000fea000383ffff */
.L_x_1759:
[----:B-1----:R1:W2:Y:S02]  /*2da20*/  SYNCS.PHASECHK.TRANS64.TRYWAIT P1, [R223+URZ+0x30830], R152 ;  /* 0x03083098df0075a7 */ /* 0x0022a4000802017f */
[----:B--2---:R-:W-:Y:S05]  /*2da30*/  @!P1 NANOSLEEP.SYNCS 0x989680 ;  /* 0x009896800000995d */ /* 0x004fea0003900000 */
[----:B------:R-:W2:Y:S02]  /*2da40*/  @!P1 SYNCS.PHASECHK.TRANS64 P1, [R223+URZ+0x30830], R152 ;  /* 0x03083098df0095a7 */ /* 0x000ea4000802007f */
[----:B--2---:R-:W-:Y:S05]  /*2da50*/  @!P1 BRA `(.L_x_1759) ;  /* 0xfffffffc00f09947 */ /* 0x004fea000383ffff */
[----:B------:R-:W-:Y:S05]  /*2da60*/  BRA `(.L_x_1758) ;  /* 0xfffffe8400407947 */ /* 0x000fea000383ffff */
.L_x_1764:
[----:B-1----:R1:W2:Y:S02]  /*2da70*/  SYNCS.PHASECHK.TRANS64.TRYWAIT P1, [R218+URZ+0x30850], R0 ;  /* 0x03085000da0075a7 */ /* 0x0022a4000802017f */
[----:B--2---:R-:W-:Y:S05]  /*2da80*/  @!P1 NANOSLEEP.SYNCS 0x989680 ;  /* 0x009896800000995d */ /* 0x004fea0003900000 */
[----:B------:R-:W2:Y:S02]  /*2da90*/  @!P1 SYNCS.PHASECHK.TRANS64 P1, [R218+URZ+0x30850], R0 ;  /* 0x03085000da0095a7 */ /* 0x000ea4000802007f */
[----:B--2---:R-:W-:Y:S05]  /*2daa0*/  @!P1 BRA `(.L_x_1764) ;  /* 0xfffffffc00f09947 */ /* 0x004fea000383ffff */
[----:B------:R-:W-:Y:S05]  /*2dab0*/  BRA `(.L_x_1763) ;  /* 0xfffffe9400bc7947 */ /* 0x000fea000383ffff */
.L_x_1787:
[----:B-1----:R1:W2:Y:S02]  /*2dac0*/  SYNCS.PHASECHK.TRANS64.TRYWAIT P1, [R222+URZ+0x30830], R4 ;  /* 0x03083004de0075a7 */ /* 0x0022a4000802017f */
[----:B--2---:R-:W-:Y:S05]  /*2dad0*/  @!P1 NANOSLEEP.SYNCS 0x989680 ;  /* 0x009896800000995d */ /* 0x004fea0003900000 */
[----:B------:R-:W2:Y:S02]  /*2dae0*/  @!P1 SYNCS.PHASECHK.TRANS64 P1, [R222+URZ+0x30830], R4 ;  /* 0x03083004de0095a7 */ /* 0x000ea4000802007f */
[----:B--2---:R-:W-:Y:S05]  /*2daf0*/  @!P1 BRA `(.L_x_1787) ;  /* 0xfffffffc00f09947 */ /* 0x004fea000383ffff */
[----:B------:R-:W-:Y:S05]  /*2db00*/  BRA `(.L_x_1786) ;  /* 0xfffffeb400647947 */ /* 0x000fea000383ffff */
.L_x_1792:
[----:B-1----:R1:W2:Y:S02]  /*2db10*/  SYNCS.PHASECHK.TRANS64.TRYWAIT P1, [R8+URZ+0x30850], R0 ;  /* 0x03085000080075a7 */ /* 0x0022a4000802017f */
[----:B--2---:R-:W-:Y:S05]  /*2db20*/  @!P1 NANOSLEEP.SYNCS 0x989680 ;  /* 0x009896800000995d */ /* 0x004fea0003900000 */
[----:B------:R-:W2:Y:S02]  /*2db30*/  @!P1 SYNCS.PHASECHK.TRANS64 P1, [R8+URZ+0x30850], R0 ;  /* 0x03085000080095a7 */ /* 0x000ea4000802007f */
[----:B--2---:R-:W-:Y:S05]  /*2db40*/  @!P1 BRA `(.L_x_1792) ;  /* 0xfffffffc00f09947 */ /* 0x004fea000383ffff */
[----:B------:R-:W-:Y:S05]  /*2db50*/  BRA `(.L_x_1791) ;  /* 0xfffffec400e87947 */ /* 0x000fea000383ffff */
.L_x_1802:
[----:B-1----:R1:W2:Y:S02]  /*2db60*/  SYNCS.PHASECHK.TRANS64.TRYWAIT P1, [R223+URZ+0x30830], R4 ;  /* 0x03083004df0075a7 */ /* 0x0022a4000802017f */
[----:B--2---:R-:W-:Y:S05]  /*2db70*/  @!P1 NANOSLEEP.SYNCS 0x989680 ;  /* 0x009896800000995d */ /* 0x004fea0003900000 */
[----:B------:R-:W2:Y:S02]  /*2db80*/  @!P1 SYNCS.PHASECHK.TRANS64 P1, [R223+URZ+0x30830], R4 ;  /* 0x03083004df0095a7 */ /* 0x000ea4000802007f */
[----:B--2---:R-:W-:Y:S05]  /*2db90*/  @!P1 BRA `(.L_x_1802) ;  /* 0xfffffffc00f09947 */ /* 0x004fea000383ffff */
[----:B------:R-:W-:Y:S05]  /*2dba0*/  BRA `(.L_x_1801) ;  /* 0xfffffed400b87947 */ /* 0x000fea000383ffff */
.L_x_1807:
[----:B-1----:R1:W2:Y:S02]  /*2dbb0*/  SYNCS.PHASECHK.TRANS64.TRYWAIT P1, [R222+URZ+0x30850], R0 ;  /* 0x03085000de0075a7 */ /* 0x0022a4000802017f */
[----:B--2---:R-:W-:Y:S05]  /*2dbc0*/  @!P1 NANOSLEEP.SYNCS 0x989680 ;  /* 0x009896800000995d */ /* 0x004fea0003900000 */
[----:B------:R-:W2:Y:S02]  /*2dbd0*/  @!P1 SYNCS.PHASECHK.TRANS64 P1, [R222+URZ+0x30850], R0 ;  /* 0x03085000de0095a7 */ /* 0x000ea4000802007f */
[----:B--2---:R-:W-:Y:S05]  /*2dbe0*/  @!P1 BRA `(.L_x_1807) ;  /* 0xfffffffc00f09947 */ /* 0x004fea000383ffff */
[----:B------:R-:W-:Y:S05]  /*2dbf0*/  BRA `(.L_x_1806) ;  /* 0xfffffee8003c7947 */ /* 0x000fea000383ffff */
.L_x_1823:
[----:B--2---:R2:W3:Y:S02]  /*2dc00*/  SYNCS.PHASECHK.TRANS64.TRYWAIT P1, [R3+URZ+0x30850], R0 ;  /* 0x03085000030075a7 */ /* 0x0044e4000802017f */
[----:B---3--:R-:W-:Y:S05]  /*2dc10*/  @!P1 NANOSLEEP.SYNCS 0x989680 ;  /* 0x009896800000995d */ /* 0x008fea0003900000 */
[----:B------:R-:W3:Y:S02]  /*2dc20*/  @!P1 SYNCS.PHASECHK.TRANS64 P1, [R3+URZ+0x30850], R0 ;  /* 0x03085000030095a7 */ /* 0x000ee4000802007f */
[----:B---3--:R-:W-:Y:S05]  /*2dc30*/  @!P1 BRA `(.L_x_1823) ;  /* 0xfffffffc00f09947 */ /* 0x008fea000383ffff */
[----:B------:R-:W-:Y:S05]  /*2dc40*/  BRA `(.L_x_1822) ;  /* 0xffffff0800dc7947 */ /* 0x000fea000383ffff */
.L_x_1873:
[----:B------:R-:W0:Y:S01]  /*2dc50*/  S2R R12, SR_TID.X ;  /* 0x00000000000c7919 */ /* 0x000e220000002100 */
[----:B------:R-:W-:Y:S01]  /*2dc60*/  BSSY B1, `(.L_x_2074) ;  /* 0x000000a000017945 */ /* 0x000fe20003800000 */
[----:B------:R-:W-:Y:S02]  /*2dc70*/  IMAD.MOV.U32 R11, RZ, RZ, 0x1f ;  /* 0x0000001fff0b7424 */ /* 0x000fe400078e00ff */
[----:B------:R-:W-:Y:S01]  /*2dc80*/  IMAD.MOV.U32 R15, RZ, RZ, -0x1 ;  /* 0xffffffffff0f7424 */ /* 0x000fe200078e00ff */
[----:B0-----:R-:W-:-:S04]  /*2dc90*/  SHF.R.U32.HI R12, RZ, 0x5, R12 ;  /* 0x00000005ff0c7819 */ /* 0x001fc8000001160c */
[----:B------:R-:W-:-:S05]  /*2dca0*/  LOP3.LUT R12, R12, 0x3, RZ, 0xc0, !PT ;  /* 0x000000030c0c7812 */ /* 0x000fca00078ec0ff */
[----:B------:R-:W-:Y:S02]  /*2dcb0*/  IMAD.MOV.U32 R13, RZ, RZ, R12 ;  /* 0x000000ffff0d7224 */ /* 0x000fe400078e000c */
[----:B------:R-:W-:-:S07]  /*2dcc0*/  IMAD.MOV.U32 R12, RZ, RZ, RZ ;  /* 0x000000ffff0c7224 */ /* 0x000fce00078e00ff */
[----:B------:R-:W-:Y:S05]  /*2dcd0*/  WARPSYNC.COLLECTIVE R15, `(.L_x_2075) ;  /* 0x000000000f087348 */ /* 0x000fea0003c00000 */
[----:B------:R0:W1:Y:S02]  /*2dce0*/  SHFL.IDX P6, R14, R13, R12, R11 ;  /* 0x0000000c0d0e7389 */ /* 0x00006400000c000b */
[----:B01----:R-:W-:Y:S01]  /*2dcf0*/  ENDCOLLECTIVE ;  /* 0x000000000000791b */ /* 0x003fe20003800000 */
.L_x_2075:
[----:B------:R-:W-:Y:S05]  /*2dd00*/  BSYNC B1 ;  /* 0x0000000000017941 */ /* 0x000fea0003800000 */
.L_x_2074:
[----:B------:R-:W-:Y:S05]  /*2dd10*/  BRA `(.L_x_2076) ;  /* 0xffffff7c009c7947 */ /* 0x000fea000383ffff */
.L_x_1875:
[----:B------:R-:W-:Y:S01]  /*2dd20*/  BSSY B1, `(.L_x_2077) ;  /* 0x0000006000017945 */ /* 0x000fe20003800000 */
[----:B------:R-:W-:-:S07]  /*2dd30*/  IMAD.MOV.U32 R15, RZ, RZ, -0x1 ;  /* 0xffffffffff0f7424 */ /* 0x000fce00078e00ff */
[----:B0-----:R-:W-:Y:S05]  /*2dd40*/  WARPSYNC.COLLECTIVE R15, `(.L_x_2078) ;  /* 0x000000000f0c7348 */ /* 0x001fea0003c00000 */
[----:B------:R-:W-:Y:S02]  /*2dd50*/  ELECT P6, UR62, PT ;  /* 0x00000000003e782f */ /* 0x000fe400038c0000 */
[----:B------:R-:W-:Y:S01]  /*2dd60*/  MOV R14, UR62 ;  /* 0x0000003e000e7c02 */ /* 0x000fe20008000f00 */
[----:B0-----:R-:W-:Y:S10]  /*2dd70*/  ENDCOLLECTIVE ;  /* 0x000000000000791b */ /* 0x001ff40003800000 */
.L_x_2078:
[----:B------:R-:W-:Y:S05]  /*2dd80*/  BSYNC B1 ;  /* 0x0000000000017941 */ /* 0x000fea0003800000 */
.L_x_2077:
[----:B------:R-:W-:Y:S05]  /*2dd90*/  BRA `(.L_x_1874) ;  /* 0xffffff7c00947947 */ /* 0x000fea000383ffff */
.L_x_1877:
[----:B0-----:R0:W1:Y:S02]  /*2dda0*/  SYNCS.PHASECHK.TRANS64.TRYWAIT P0, [R17+URZ+0x30820], R8 ;  /* 0x03082008110075a7 */ /* 0x001064000800017f */
[----:B-1----:R-:W-:Y:S05]  /*2ddb0*/  @!P0 NANOSLEEP.SYNCS 0x989680 ;  /* 0x009896800000895d */ /* 0x002fea0003900000 */
[----:B------:R-:W1:Y:S02]  /*2ddc0*/  @!P0 SYNCS.PHASECHK.TRANS64 P0, [R17+URZ+0x30820], R8 ;  /* 0x03082008110085a7 */ /* 0x000e64000800007f */
[----:B-1----:R-:W-:Y:S05]  /*2ddd0*/  @!P0 BRA `(.L_x_1877) ;  /* 0xfffffffc00f08947 */ /* 0x002fea000383ffff */
[----:B------:R-:W-:Y:S05]  /*2dde0*/  BRA `(.L_x_2079) ;  /* 0xffffff7c00a47947 */ /* 0x000fea000383ffff */
.L_x_1881:
[----:B-1----:R1:W2:Y:S02]  /*2ddf0*/  SYNCS.PHASECHK.TRANS64.TRYWAIT P0, [R12+URZ+0x308a0], R11 ;  /* 0x0308a00b0c0075a7 */ /* 0x0022a4000800017f */
[----:B--2---:R-:W-:Y:S05]  /*2de00*/  @!P0 NANOSLEEP.SYNCS 0x989680 ;  /* 0x009896800000895d */ /* 0x004fea0003900000 */
[----:B------:R-:W2:Y:S02]  /*2de10*/  @!P0 SYNCS.PHASECHK.TRANS64 P0, [R12+URZ+0x308a0], R11 ;  /* 0x0308a00b0c0085a7 */ /* 0x000ea4000800007f */
[----:B--2---:R-:W-:Y:S05]  /*2de20*/  @!P0 BRA `(.L_x_1881) ;  /* 0xfffffffc00f08947 */ /* 0x004fea000383ffff */
[----:B------:R-:W-:Y:S05]  /*2de30*/  BRA `(.L_x_2080) ;  /* 0xffffff7c00bc7947 */ /* 0x000fea000383ffff */
.L_x_1889:
[----:B0-----:R0:W2:Y:S02]  /*2de40*/  SYNCS.PHASECHK.TRANS64.TRYWAIT P0, [R12+URZ+0x308c0], R11 ;  /* 0x0308c00b0c0075a7 */ /* 0x0010a4000800017f */
[----:B--2---:R-:W-:Y:S05]  /*2de50*/  @!P0 NANOSLEEP.SYNCS 0x989680 ;  /* 0x009896800000895d */ /* 0x004fea0003900000 */
[----:B------:R-:W2:Y:S02]  /*2de60*/  @!P0 SYNCS.PHASECHK.TRANS64 P0, [R12+URZ+0x308c0], R11 ;  /* 0x0308c00b0c0085a7 */ /* 0x000ea4000800007f */
[----:B--2---:R-:W-:Y:S05]  /*2de70*/  @!P0 BRA `(.L_x_1889) ;  /* 0xfffffffc00f08947 */ /* 0x004fea000383ffff */
[----:B------:R-:W-:Y:S05]  /*2de80*/  BRA `(.L_x_2081) ;  /* 0xffffff8000fc7947 */ /* 0x000fea000383ffff */
.L_x_1899:
[----:B0-----:R0:W1:Y:S02]  /*2de90*/  SYNCS.PHASECHK.TRANS64.TRYWAIT P1, [R7+URZ+0x308a0], R3 ;  /* 0x0308a003070075a7 */ /* 0x001064000802017f */
[----:B-1----:R-:W-:Y:S05]  /*2dea0*/  @!P1 NANOSLEEP.SYNCS 0x989680 ;  /* 0x009896800000995d */ /* 0x002fea0003900000 */
[----:B------:R-:W1:Y:S02]  /*2deb0*/  @!P1 SYNCS.PHASECHK.TRANS64 P1, [R7+URZ+0x308a0], R3 ;  /* 0x0308a003070095a7 */ /* 0x000e64000802007f */
[----:B-1----:R-:W-:Y:S05]  /*2dec0*/  @!P1 BRA `(.L_x_1899) ;  /* 0xfffffffc00f09947 */ /* 0x002fea000383ffff */
[----:B------:R-:W-:Y:S05]  /*2ded0*/  BRA `(.L_x_2082) ;  /* 0xffffff8800707947 */ /* 0x000fea000383ffff */
.L_x_1907:
[----:B-1----:R1:W2:Y:S02]  /*2dee0*/  SYNCS.PHASECHK.TRANS64.TRYWAIT P1, [R7+URZ+0x308c0], R3 ;  /* 0x0308c003070075a7 */ /* 0x0022a4000802017f */
[----:B--2---:R-:W-:Y:S05]  /*2def0*/  @!P1 NANOSLEEP.SYNCS 0x989680 ;  /* 0x009896800000995d */ /* 0x004fea0003900000 */
[----:B------:R-:W2:Y:S02]  /*2df00*/  @!P1 SYNCS.PHASECHK.TRANS64 P1, [R7+URZ+0x308c0], R3 ;  /* 0x0308c003070095a7 */ /* 0x000ea4000802007f */
[----:B--2---:R-:W-:Y:S05]  /*2df10*/  @!P1 BRA `(.L_x_1907) ;  /* 0xfffffffc00f09947 */ /* 0x004fea000383ffff */
[----:B------:R-:W-:Y:S05]  /*2df20*/  BRA `(.L_x_2083) ;  /* 0xffffff8c00a87947 */ /* 0x000fea000383ffff */
.L_x_1933:
[----:B------:R-:W0:Y:S01]  /*2df30*/  S2R R8, SR_TID.X ;  /* 0x0000000000087919 */ /* 0x000e220000002100 */
[----:B------:R-:W-:Y:S01]  /*2df40*/  BSSY B0, `(.L_x_2084) ;  /* 0x000000a000007945 */ /* 0x000fe20003800000 */
[----:B------:R-:W-:Y:S02]  /*2df50*/  IMAD.MOV.U32 R12, RZ, RZ, RZ ;  /* 0x000000ffff0c7224 */ /* 0x000fe400078e00ff */
[----:B------:R-:W-:Y:S02]  /*2df60*/  IMAD.MOV.U32 R11, RZ, RZ, 0x1f ;  /* 0x0000001fff0b7424 */ /* 0x000fe400078e00ff */
[----:B------:R-:W-:Y:S01]  /*2df70*/  IMAD.MOV.U32 R15, RZ, RZ, -0x1 ;  /* 0xffffffffff0f7424 */ /* 0x000fe200078e00ff */
[----:B0-----:R-:W-:-:S04]  /*2df80*/  SHF.R.U32.HI R8, RZ, 0x5, R8 ;  /* 0x00000005ff087819 */ /* 0x001fc80000011608 */
[----:B------:R-:W-:-:S04]  /*2df90*/  LOP3.LUT R8, R8, 0x3, RZ, 0xc0, !PT ;  /* 0x0000000308087812 */ /* 0x000fc800078ec0ff */
[----:B------:R-:W-:-:S07]  /*2dfa0*/  MOV R13, R8 ;  /* 0x00000008000d7202 */ /* 0x000fce0000000f00 */
[----:B-----5:R-:W-:Y:S05]  /*2dfb0*/  WARPSYNC.COLLECTIVE R15, `(.L_x_2085) ;  /* 0x000000000f087348 */ /* 0x020fea0003c00000 */
[----:B------:R0:W1:Y:S02]  /*2dfc0*/  SHFL.IDX P6, R14, R13, R12, R11 ;  /* 0x0000000c0d0e7389 */ /* 0x00006400000c000b */
[----:B01---5:R-:W-:Y:S01]  /*2dfd0*/  ENDCOLLECTIVE ;  /* 0x000000000000791b */ /* 0x023fe20003800000 */
.L_x_2085:
[----:B------:R-:W-:Y:S05]  /*2dfe0*/  BSYNC B0 ;  /* 0x0000000000007941 */ /* 0x000fea0003800000 */
.L_x_2084:
[----:B------:R-:W-:Y:S05]  /*2dff0*/  BRA `(.L_x_2086) ;  /* 0xffffffa000ac7947 */ /* 0x000fea000383ffff */
.L_x_1936:
[----:B0-----:R0:W1:Y:S02]  /*2e000*/  SYNCS.PHASECHK.TRANS64.TRYWAIT P0, [R4+URZ+0x30840], R2 ;  /* 0x03084002040075a7 */ /* 0x001064000800017f */
[----:B-1----:R-:W-:Y:S05]  /*2e010*/  @!P0 NANOSLEEP.SYNCS 0x989680 ;  /* 0x009896800000895d */ /* 0x002fea0003900000 */
[----:B------:R-:W1:Y:S02]  /*2e020*/  @!P0 SYNCS.PHASECHK.TRANS64 P0, [R4+URZ+0x30840], R2 ;  /* 0x03084002040085a7 */ /* 0x000e64000800007f */
[----:B-1----:R-:W-:Y:S05]  /*2e030*/  @!P0 BRA `(.L_x_1936) ;  /* 0xfffffffc00f08947 */ /* 0x002fea000383ffff */
[----:B------:R-:W-:Y:S05]  /*2e040*/  BRA `(.L_x_2087) ;  /* 0xffffffa400007947 */ /* 0x000fea000383ffff */
.L_x_1937:
        /* <DEDUP_REMOVED lines=8> */
.L_x_2089:
[----:B------:R-:W-:Y:S05]  /*2e0d0*/  BSYNC B0 ;  /* 0x0000000000007941 */ /* 0x000fea0003800000 */
.L_x_2088:
[----:B------:R-:W-:Y:S01]  /*2e0e0*/  IMAD.MOV.U32 R13, RZ, RZ, R0 ;  /* 0x000000ffff0d7224 */ /* 0x000fe200078e0000 */
[----:B------:R-:W-:Y:S01]  /*2e0f0*/  MOV R15, 0xffffffff ;  /* 0xffffffff000f7802 */ /* 0x000fe20000000f00 */
[----:B------:R-:W-:Y:S02]  /*2e100*/  IMAD.MOV.U32 R12, RZ, RZ, RZ ;  /* 0x000000ffff0c7224 */ /* 0x000fe400078e00ff */
[----:B------:R-:W-:Y:S02]  /*2e110*/  IMAD.MOV.U32 R11, RZ, RZ, 0x181f ;  /* 0x0000181fff0b7424 */ /* 0x000fe400078e00ff */
[----:B------:R-:W-:Y:S02]  /*2e120*/  IMAD.MOV.U32 R2, RZ, RZ, R14 ;  /* 0x000000ffff027224 */ /* 0x000fe400078e000e */
[----:B------:R-:W-:-:S07]  /*2e130*/  @P0 IMAD R9, R7, 0x2, R17 ;  /* 0x0000000207090824 */ /* 0x000fce00078e0211 */
[----:B------:R-:W-:Y:S05]  /*2e140*/  WARPSYNC.COLLECTIVE R15, `(.L_x_2090) ;  /* 0x000000000f087348 */ /* 0x000fea0003c00000 */
[----:B------:R0:W1:Y:S02]  /*2e150*/  SHFL.IDX P6, R14, R13, R12, R11 ;  /* 0x0000000c0d0e7389 */ /* 0x00006400000c000b */
[----:B01----:R-:W-:Y:S01]  /*2e160*/  ENDCOLLECTIVE ;  /* 0x000000000000791b */ /* 0x003fe20003800000 */
.L_x_2090:
[----:B------:R-:W-:Y:S02]  /*2e170*/  IMAD.MOV.U32 R13, RZ, RZ, R6 ;  /* 0x000000ffff0d7224 */ /* 0x000fe400078e0006 */
[----:B------:R-:W-:Y:S02]  /*2e180*/  IMAD.MOV.U32 R12, RZ, RZ, 0x1 ;  /* 0x00000001ff0c7424 */ /* 0x000fe400078e00ff */
[----:B------:R-:W-:-:S07]  /*2e190*/  IMAD.MOV.U32 R3, RZ, RZ, R14 ;  /* 0x000000ffff037224 */ /* 0x000fce00078e000e */
[----:B------:R-:W-:Y:S05]  /*2e1a0*/  WARPSYNC.COLLECTIVE R15, `(.L_x_2091) ;  /* 0x000000000f087348 */ /* 0x000fea0003c00000 */
[----:B------:R0:W1:Y:S02]  /*2e1b0*/  SHFL.IDX P6, R14, R13, R12, R11 ;  /* 0x0000000c0d0e7389 */ /* 0x00006400000c000b */
[----:B01----:R-:W-:Y:S01]  /*2e1c0*/  ENDCOLLECTIVE ;  /* 0x000000000000791b */ /* 0x003fe20003800000 */
.L_x_2091:
[----:B------:R-:W-:-:S05]  /*2e1d0*/  @P0 LEA R3, P1, R36, R3, 0x1 ;  /* 0x0000000324030211 */ /* 0x000fca00078208ff */
[----:B------:R-:W-:-:S05]  /*2e1e0*/  @P0 IMAD.X R2, RZ, RZ, R2, P1 ;  /* 0x000000ffff020224 */ /* 0x000fca00008e0602 */
[----:B------:R-:W-:Y:S01]  /*2e1f0*/  @P0 LOP3.LUT R3, R3, R2, RZ, 0x3c, !PT ;  /* 0x0000000203030212 */ /* 0x000fe200078e3cff */
[----:B------:R-:W-:-:S03]  /*2e200*/  IMAD.MOV.U32 R13, RZ, RZ, R0 ;  /* 0x000000ffff0d7224 */ /* 0x000fc600078e0000 */
[----:B------:R-:W-:-:S04]  /*2e210*/  @P0 LOP3.LUT R2, R3, R2, RZ, 0x3c, !PT ;  /* 0x0000000203020212 */ /* 0x000fc800078e3cff */
[----:B------:R-:W-:Y:S02]  /*2e220*/  @P0 LOP3.LUT R3, R3, R2, RZ, 0x3c, !PT ;  /* 0x0000000203030212 */ /* 0x000fe400078e3cff */
[----:B------:R-:W-:-:S07]  /*2e230*/  MOV R8, R14 ;  /* 0x0000000e00087202 */ /* 0x000fce0000000f00 */
[----:B------:R-:W-:Y:S05]  /*2e240*/  WARPSYNC.COLLECTIVE R15, `(.L_x_2092) ;  /* 0x000000000f087348 */ /* 0x000fea0003c00000 */
[----:B------:R0:W1:Y:S02]  /*2e250*/  SHFL.IDX P6, R14, R13, R12, R11 ;  /* 0x0000000c0d0e7389 */ /* 0x00006400000c000b */
[----:B01----:R-:W-:Y:S01]  /*2e260*/  ENDCOLLECTIVE ;  /* 0x000000000000791b */ /* 0x003fe20003800000 */
.L_x_2092:
[----:B------:R-:W-:Y:S01]  /*2e270*/  @!PT LDS RZ, [RZ] ;  /* 0x00000000fffff984 */ /* 0x000fe20000000800 */
[----:B------:R-:W-:Y:S01]  /*2e280*/  @!PT LDS RZ, [RZ] ;  /* 0x00000000fffff984 */ /* 0x000fe20000000800 */
[----:B------:R-:W-:Y:S01]  /*2e290*/  @!PT LDS RZ, [RZ] ;  /* 0x00000000fffff984 */ /* 0x000fe20000000800 */
[----:B------:R-:W-:Y:S04]  /*2e2a0*/  @P0 LDGSTS.E.BYPASS.LTC128B.128 [R9+0x20400], desc[UR60][R2.64], !P5 ;  /* 0x2040000002090fae */ /* 0x000fe8000e901d7c */
[----:B------:R-:W-:Y:S04]  /*2e2b0*/  @P0 LDGSTS.E.BYPASS.LTC128B.128 [R9+0x22400], desc[UR60][R2.64+0x80], !P4 ;  /* 0x2240008002090fae */ /* 0x000fe8000e101d7c */
[----:B------:R-:W-:Y:S01]  /*2e2c0*/  @P0 LDGSTS.E.BYPASS.LTC128B.128 [R9+0x24400], desc[UR60][R2.64+0x100], !P3 ;  /* 0x2440010002090fae */ /* 0x000fe2000d901d7c */
[----:B------:R-:W-:Y:S01]  /*2e2d0*/  IMAD.MOV.U32 R13, RZ, RZ, R6 ;  /* 0x000000ffff0d7224 */ /* 0x000fe200078e0006 */
[----:B------:R-:W-:-:S02]  /*2e2e0*/  MOV R12, 0x2 ;  /* 0x00000002000c7802 */ /* 0x000fc40000000f00 */
[----:B------:R0:W-:Y:S01]  /*2e2f0*/  @P0 LDGSTS.E.BYPASS.LTC128B.128 [R9+0x26400], desc[UR60][R2.64+0x180], !P2 ;  /* 0x2640018002090fae */ /* 0x0001e2000d101d7c */
[----:B------:R-:W-:Y:S01]  /*2e300*/  ISETP.GE.AND P0, PT, R5, 0x11, PT ;  /* 0x000000110500780c */ /* 0x000fe20003f06270 */
[----:B0-----:R-:W-:-:S12]  /*2e310*/  IMAD.MOV.U32 R2, RZ, RZ, R14 ;  /* 0x000000ffff027224 */ /* 0x001fd800078e000e */
[----:B------:R-:W-:Y:S05]  /*2e320*/  WARPSYNC.COLLECTIVE R15, `(.L_x_2093) ;  /* 0x000000000f087348 */ /* 0x000fea0003c00000 */
[----:B------:R0:W1:Y:S02]  /*2e330*/  SHFL.IDX P6, R14, R13, R12, R11 ;  /* 0x0000000c0d0e7389 */ /* 0x00006400000c000b */
[----:B01----:R-:W-:Y:S01]  /*2e340*/  ENDCOLLECTIVE ;  /* 0x000000000000791b */ /* 0x003fe20003800000 */
.L_x_2093:
        /* <DEDUP_REMOVED lines=16> */
.L_x_2094:
[----:B------:R-:W-:Y:S01]  /*2e450*/  @P0 IMAD R9, R7, 0x2, R17 ;  /* 0x0000000207090824 */ /* 0x000fe200078e0211 */
[----:B------:R-:W-:Y:S01]  /*2e460*/  MOV R13, R6 ;  /* 0x00000006000d7202 */ /* 0x000fe20000000f00 */
[----:B------:R-:W-:Y:S02]  /*2e470*/  IMAD.MOV.U32 R12, RZ, RZ, 0x3 ;  /* 0x00000003ff0c7424 */ /* 0x000fe400078e00ff */
[----:B------:R-:W-:-:S07]  /*2e480*/  IMAD.MOV.U32 R2, RZ, RZ, R14 ;  /* 0x000000ffff027224 */ /* 0x000fce00078e000e */
[----:B------:R-:W-:Y:S05]  /*2e490*/  WARPSYNC.COLLECTIVE R15, `(.L_x_2095) ;  /* 0x000000000f087348 */ /* 0x000fea0003c00000 */
[----:B------:R0:W1:Y:S02]  /*2e4a0*/  SHFL.IDX P6, R14, R13, R12, R11 ;  /* 0x0000000c0d0e7389 */ /* 0x00006400000c000b */
[----:B01----:R-:W-:Y:S01]  /*2e4b0*/  ENDCOLLECTIVE ;  /* 0x000000000000791b */ /* 0x003fe20003800000 */
.L_x_2095:
        /* <DEDUP_REMOVED lines=14> */
.L_x_2096:
[----:B------:R-:W-:Y:S01]  /*2e5a0*/  IMAD.MOV.U32 R0, RZ, RZ, R14 ;  /* 0x000000ffff007224 */ /* 0x000fe200078e000e */
[----:B------:R-:W-:Y:S06]  /*2e5b0*/  BRA `(.L_x_2097) ;  /* 0xffffffa000a87947 */ /* 0x000fec000383ffff */
.L_x_1942:
[----:B------:R-:W-:Y:S01]  /*2e5c0*/  IMAD.MOV.U32 R13, RZ, RZ, R0 ;  /* 0x000000ffff0d7224 */ /* 0x000fe200078e0000 */
[----:B------:R-:W-:Y:S01]  /*2e5d0*/  MOV R12, RZ ;  /* 0x000000ff000c7202 */ /* 0x000fe20000000f00 */
[----:B------:R-:W-:Y:S01]  /*2e5e0*/  IMAD.MOV.U32 R11, RZ, RZ, 0x181f ;  /* 0x0000181fff0b7424 */ /* 0x000fe200078e00ff */
[----:B------:R-:W-:Y:S01]  /*2e5f0*/  IADD3 R25, R8, R25, RZ ;  /* 0x0000001908197210 */ /* 0x000fe20007ffe0ff */
[----:B------:R-:W-:Y:S02]  /*2e600*/  IMAD.MOV.U32 R15, RZ, RZ, -0x1 ;  /* 0xffffffffff0f7424 */ /* 0x000fe400078e00ff */
[----:B------:R-:W-:-:S07]  /*2e610*/  IMAD R5, R31, R7, RZ ;  /* 0x000000071f057224 */ /* 0x000fce00078e02ff */
[----:B------:R-:W-:Y:S05]  /*2e620*/  WARPSYNC.COLLECTIVE R15, `(.L_x_2098) ;  /* 0x000000000f087348 */ /* 0x000fea0003c00000 */
[----:B------:R0:W1:Y:S02]  /*2e630*/  SHFL.IDX P6, R14, R13, R12, R11 ;  /* 0x0000000c0d0e7389 */ /* 0x00006400000c000b */
[----:B01----:R-:W-:Y:S01]  /*2e640*/  ENDCOLLECTIVE ;  /* 0x000000000000791b */ /* 0x003fe20003800000 */
.L_x_2098:
[----:B------:R-:W-:Y:S01]  /*2e650*/  ISETP.GE.AND P0, PT, R25, R5, PT ;  /* 0x000000051900720c */ /* 0x000fe20003f06270 */
[----:B------:R-:W-:Y:S02]  /*2e660*/  IMAD.MOV.U32 R13, RZ, RZ, R4 ;  /* 0x000000ffff0d7224 */ /* 0x000fe400078e0004 */
[----:B------:R-:W-:-:S10]  /*2e670*/  IMAD.MOV.U32 R2, RZ, RZ, R14 ;  /* 0x000000ffff027224 */ /* 0x000fd400078e000e */
[----:B------:R-:W-:Y:S05]  /*2e680*/  WARPSYNC.COLLECTIVE R15, `(.L_x_2099) ;  /* 0x000000000f087348 */ /* 0x000fea0003c00000 */
[----:B------:R0:W1:Y:S02]  /*2e690*/  SHFL.IDX P6, R14, R13, R12, R11 ;  /* 0x0000000c0d0e7389 */ /* 0x00006400000c000b */
[----:B01----:R-:W-:Y:S01]  /*2e6a0*/  ENDCOLLECTIVE ;  /* 0x000000000000791b */ /* 0x003fe20003800000 */
.L_x_2099:
[----:B------:R-:W-:Y:S02]  /*2e6b0*/  IMAD.MOV.U32 R13, RZ, RZ, R0 ;  /* 0x000000ffff0d7224 */ /* 0x000fe400078e0000 */
[----:B------:R-:W-:Y:S02]  /*2e6c0*/  IMAD.MOV.U32 R12, RZ, RZ, 0x1 ;  /* 0x00000001ff0c7424 */ /* 0x000fe400078e00ff */
[----:B------:R-:W-:-:S07]  /*2e6d0*/  IMAD.MOV.U32 R3, RZ, RZ, R14 ;  /* 0x000000ffff037224 */ /* 0x000fce00078e000e */
[----:B------:R-:W-:Y:S05]  /*2e6e0*/  WARPSYNC.COLLECTIVE R15, `(.L_x_2100) ;  /* 0x000000000f087348 */ /* 0x000fea0003c00000 */
[----:B------:R0:W1:Y:S02]  /*2e6f0*/  SHFL.IDX P6, R14, R13, R12, R11 ;  /* 0x0000000c0d0e7389 */ /* 0x00006400000c000b */
[----:B01----:R-:W-:Y:S01]  /*2e700*/  ENDCOLLECTIVE ;  /* 0x000000000000791b */ /* 0x003fe20003800000 */
.L_x_2100:
[----:B------:R-:W-:-:S05]  /*2e710*/  @!P0 LEA R6, P5, R36, R3, 0x1 ;  /* 0x0000000324068211 */ /* 0x000fca00078a08ff */
[----:B------:R-:W-:Y:S02]  /*2e720*/  @!P0 IMAD.X R3, RZ, RZ, R2, P5 ;  /* 0x000000ffff038224 */ /* 0x000fe400028e0602 */
[----:B------:R-:W-:Y:S02]  /*2e730*/  @!P0 IMAD.MOV.U32 R2, RZ, RZ, R6 ;  /* 0x000000ffff028224 */ /* 0x000fe400078e0006 */
[----:B------:R-:W-:Y:S02]  /*2e740*/  VIADD R6, R25, 0x10 ;  /* 0x0000001019067836 */ /* 0x000fe40000000000 */
[----:B------:R-:W-:Y:S01]  /*2e750*/  IMAD.MOV.U32 R13, RZ, RZ, R4 ;  /* 0x000000ffff0d7224 */ /* 0x000fe200078e0004 */
[----:B------:R-:W-:Y:S01]  /*2e760*/  @!PT LDS RZ, [RZ] ;  /* 0x00000000fffff984 */ /* 0x000fe20000000800 */
[----:B------:R-:W-:Y:S01]  /*2e770*/  @!PT LDS RZ, [RZ] ;  /* 0x00000000fffff984 */ /* 0x000fe20000000800 */
[----:B------:R-:W-:Y:S01]  /*2e780*/  @!PT LDS RZ, [RZ] ;  /* 0x00000000fffff984 */ /* 0x000fe20000000800 */
[----:B------:R-:W-:Y:S04]  /*2e790*/  @!P0 LDGSTS.E.BYPASS.LTC128B.128 [R34+0x10400], desc[UR60][R2.64], !P4 ;  /* 0x1040000002228fae */ /* 0x000fe8000e101d7c */
[----:B------:R-:W-:Y:S04]  /*2e7a0*/  @!P0 LDGSTS.E.BYPASS.LTC128B.128 [R34+0x14400], desc[UR60][R2.64+0x80], !P3 ;  /* 0x1440008002228fae */ /* 0x000fe8000d901d7c */
[----:B------:R-:W-:Y:S04]  /*2e7b0*/  @!P0 LDGSTS.E.BYPASS.LTC128B.128 [R34+0x18400], desc[UR60][R2.64+0x100], !P2 ;  /* 0x1840010002228fae */ /* 0x000fe8000d101d7c */
[----:B------:R0:W-:Y:S01]  /*2e7c0*/  @!P0 LDGSTS.E.BYPASS.LTC128B.128 [R34+0x1c400], desc[UR60][R2.64+0x180], !P1 ;  /* 0x1c40018002228fae */ /* 0x0001e2000c901d7c */
[----:B------:R-:W-:-:S02]  /*2e7d0*/  ISETP.GE.AND P0, PT, R6, R5, PT ;  /* 0x000000050600720c */ /* 0x000fc40003f06270 */
[----:B0-----:R-:W-:-:S11]  /*2e7e0*/  MOV R2, R14 ;  /* 0x0000000e00027202 */ /* 0x001fd60000000f00 */
[----:B------:R-:W-:Y:S05]  /*2e7f0*/  WARPSYNC.COLLECTIVE R15, `(.L_x_2101) ;  /* 0x000000000f087348 */ /* 0x000fea0003c00000 */
[----:B------:R0:W1:Y:S02]  /*2e800*/  SHFL.IDX P6, R14, R13, R12, R11 ;  /* 0x0000000c0d0e7389 */ /* 0x00006400000c000b */
[----:B01----:R-:W-:Y:S01]  /*2e810*/  ENDCOLLECTIVE ;  /* 0x000000000000791b */ /* 0x003fe20003800000 */
.L_x_2101:
[----:B------:R-:W-:Y:S02]  /*2e820*/  IMAD.MOV.U32 R13, RZ, RZ, R0 ;  /* 0x000000ffff0d7224 */ /* 0x000fe400078e0000 */
[----:B------:R-:W-:Y:S02]  /*2e830*/  IMAD.MOV.U32 R12, RZ, RZ, 0x2 ;  /* 0x00000002ff0c7424 */ /* 0x000fe400078e00ff */
[----:B------:R-:W-:-:S07]  /*2e840*/  IMAD.MOV.U32 R3, RZ, RZ, R14 ;  /* 0x000000ffff037224 */ /* 0x000fce00078e000e */
[----:B------:R-:W-:Y:S05]  /*2e850*/  WARPSYNC.COLLECTIVE R15, `(.L_x_2102) ;  /* 0x000000000f087348 */ /* 0x000fea0003c00000 */
[----:B------:R0:W1:Y:S02]  /*2e860*/  SHFL.IDX P6, R14, R13, R12, R11 ;  /* 0x0000000c0d0e7389 */ /* 0x00006400000c000b */
[----:B01----:R-:W-:Y:S01]  /*2e870*/  ENDCOLLECTIVE ;  /* 0x000000000000791b */ /* 0x003fe20003800000 */
.L_x_2102:
[----:B------:R-:W-:-:S05]  /*2e880*/  @!P0 LEA R6, P5, R36, R3, 0x1 ;  /* 0x0000000324068211 */ /* 0x000fca00078a08ff */
[----:B------:R-:W-:Y:S02]  /*2e890*/  @!P0 IMAD.X R7, RZ, RZ, R2, P5 ;  /* 0x000000ffff078224 */ /* 0x000fe400028e0602 */
[----:B------:R-:W-:Y:S01]  /*2e8a0*/  @!P0 IMAD.MOV.U32 R2, RZ, RZ, R6 ;  /* 0x000000ffff028224 */ /* 0x000fe200078e0006 */
[----:B------:R-:W-:Y:S01]  /*2e8b0*/  IADD3 R6, R25, 0x20, RZ ;  /* 0x0000002019067810 */ /* 0x000fe20007ffe0ff */
[----:B------:R-:W-:Y:S02]  /*2e8c0*/  @!P0 IMAD.MOV.U32 R3, RZ, RZ, R7 ;  /* 0x000000ffff038224 */ /* 0x000fe400078e0007 */
[----:B------:R-:W-:-:S03]  /*2e8d0*/  IMAD.MOV.U32 R13, RZ, RZ, R4 ;  /* 0x000000ffff0d7224 */ /* 0x000fc600078e0004 */
[----:B------:R-:W-:Y:S01]  /*2e8e0*/  @!PT LDS RZ, [RZ] ;  /* 0x00000000fffff984 */ /* 0x000fe20000000800 */
[----:B------:R-:W-:Y:S01]  /*2e8f0*/  @!PT LDS RZ, [RZ] ;  /* 0x00000000fffff984 */ /* 0x000fe20000000800 */
[----:B------:R-:W-:Y:S01]  /*2e900*/  @!PT LDS RZ, [RZ] ;  /* 0x00000000fffff984 */ /* 0x000fe20000000800 */
[----:B------:R-:W-:Y:S04]  /*2e910*/  @!P0 LDGSTS.E.BYPASS.LTC128B.128 [R34+0x10c00], desc[UR60][R2.64], !P4 ;  /* 0x10c0000002228fae */ /* 0x000fe8000e101d7c */
[----:B------:R-:W-:Y:S04]  /*2e920*/  @!P0 LDGSTS.E.BYPASS.LTC128B.128 [R34+0x14c00], desc[UR60][R2.64+0x80], !P3 ;  /* 0x14c0008002228fae */ /* 0x000fe8000d901d7c */
[----:B------:R-:W-:Y:S04]  /*2e930*/  @!P0 LDGSTS.E.BYPASS.LTC128B.128 [R34+0x18c00], desc[UR60][R2.64+0x100], !P2 ;  /* 0x18c0010002228fae */ /* 0x000fe8000d101d7c */
[----:B------:R0:W-:Y:S01]  /*2e940*/  @!P0 LDGSTS.E.BYPASS.LTC128B.128 [R34+0x1cc00], desc[UR60][R2.64+0x180], !P1 ;  /* 0x1cc0018002228fae */ /* 0x0001e2000c901d7c */
[----:B------:R-:W-:Y:S01]  /*2e950*/  ISETP.GE.AND P0, PT, R6, R5, PT ;  /* 0x000000050600720c */ /* 0x000fe20003f06270 */
[----:B0-----:R-:W-:-:S12]  /*2e960*/  IMAD.MOV.U32 R2, RZ, RZ, R14 ;  /* 0x000000ffff027224 */ /* 0x001fd800078e000e */
[----:B------:R-:W-:Y:S05]  /*2e970*/  WARPSYNC.COLLECTIVE R15, `(.L_x_2103) ;  /* 0x000000000f087348 */ /* 0x000fea0003c00000 */
[----:B------:R0:W1:Y:S02]  /*2e980*/  SHFL.IDX P6, R14, R13, R12, R11 ;  /* 0x0000000c0d0e7389 */ /* 0x00006400000c000b */
[----:B01----:R-:W-:Y:S01]  /*2e990*/  ENDCOLLECTIVE ;  /* 0x000000000000791b */ /* 0x003fe20003800000 */
.L_x_2103:
[----:B------:R-:W-:Y:S02]  /*2e9a0*/  IMAD.MOV.U32 R13, RZ, RZ, R0 ;  /* 0x000000ffff0d7224 */ /* 0x000fe400078e0000 */
[----:B------:R-:W-:Y:S02]  /*2e9b0*/  IMAD.MOV.U32 R12, RZ, RZ, 0x3 ;  /* 0x00000003ff0c7424 */ /* 0x000fe400078e00ff */
[----:B------:R-:W-:-:S07]  /*2e9c0*/  IMAD.MOV.U32 R3, RZ, RZ, R14 ;  /* 0x000000ffff037224 */ /* 0x000fce00078e000e */
[----:B------:R-:W-:Y:S05]  /*2e9d0*/  WARPSYNC.COLLECTIVE R15, `(.L_x_2104) ;  /* 0x000000000f087348 */ /* 0x000fea0003c00000 */
[----:B------:R0:W1:Y:S02]  /*2e9e0*/  SHFL.IDX P6, R14, R13, R12, R11 ;  /* 0x0000000c0d0e7389 */ /* 0x00006400000c000b */
[----:B01----:R-:W-:Y:S01]  /*2e9f0*/  ENDCOLLECTIVE ;  /* 0x000000000000791b */ /* 0x003fe20003800000 */
.L_x_2104:
[----:B------:R-:W-:-:S04]  /*2ea00*/  @!P0 LEA R6, P5, R36, R3, 0x1 ;  /* 0x0000000324068211 */ /* 0x000fc800078a08ff */
[----:B------:R-:W-:Y:S01]  /*2ea10*/  @!P0 IADD3.X R7, RZ, R2, RZ, P5, !PT ;  /* 0x00000002ff078210 */ /* 0x000fe20002ffe4ff */
[----:B------:R-:W-:Y:S02]  /*2ea20*/  @!P0 IMAD.MOV.U32 R2, RZ, RZ, R6 ;  /* 0x000000ffff028224 */ /* 0x000fe400078e0006 */
[----:B------:R-:W-:Y:S02]  /*2ea30*/  VIADD R6, R25, 0x30 ;  /* 0x0000003019067836 */ /* 0x000fe40000000000 */
        /* <DEDUP_REMOVED lines=14> */
.L_x_2105:
[----:B------:R-:W-:Y:S02]  /*2eb20*/  IMAD.MOV.U32 R13, RZ, RZ, R0 ;  /* 0x000000ffff0d7224 */ /* 0x000fe400078e0000 */
[----:B------:R-:W-:Y:S02]  /*2eb30*/  IMAD.MOV.U32 R12, RZ, RZ, 0x4 ;  /* 0x00000004ff0c7424 */ /* 0x000fe400078e00ff */
[----:B------:R-:W-:-:S07]  /*2eb40*/  IMAD.MOV.U32 R3, RZ, RZ, R14 ;  /* 0x000000ffff037224 */ /* 0x000fce00078e000e */
[----:B------:R-:W-:Y:S05]  /*2eb50*/  WARPSYNC.COLLECTIVE R15, `(.L_x_2106) ;  /* 0x000000000f087348 */ /* 0x000fea0003c00000 */
[----:B------:R0:W1:Y:S02]  /*2eb60*/  SHFL.IDX P6, R14, R13, R12, R11 ;  /* 0x0000000c0d0e7389 */ /* 0x00006400000c000b */
[----:B01----:R-:W-:Y:S01]  /*2eb70*/  ENDCOLLECTIVE ;  /* 0x000000000000791b */ /* 0x003fe20003800000 */
.L_x_2106:
        /* <DEDUP_REMOVED lines=18> */
.L_x_2107:
[----:B------:R-:W-:Y:S02]  /*2eca0*/  IMAD.MOV.U32 R13, RZ, RZ, R0 ;  /* 0x000000ffff0d7224 */ /* 0x000fe400078e0000 */
[----:B------:R-:W-:Y:S02]  /*2ecb0*/  IMAD.MOV.U32 R12, RZ, RZ, 0x5 ;  /* 0x00000005ff0c7424 */ /* 0x000fe400078e00ff */
[----:B------:R-:W-:-:S07]  /*2ecc0*/  IMAD.MOV.U32 R3, RZ, RZ, R14 ;  /* 0x000000ffff037224 */ /* 0x000fce00078e000e */
[----:B------:R-:W-:Y:S05]  /*2ecd0*/  WARPSYNC.COLLECTIVE R15, `(.L_x_2108) ;  /* 0x000000000f087348 */ /* 0x000fea0003c00000 */
[----:B------:R0:W1:Y:S02]  /*2ece0*/  SHFL.IDX P6, R14, R13, R12, R11 ;  /* 0x0000000c0d0e7389 */ /* 0x00006400000c000b */
[----:B01----:R-:W-:Y:S01]  /*2ecf0*/  ENDCOLLECTIVE ;  /* 0x000000000000791b */ /* 0x003fe20003800000 */
.L_x_2108:
        /* <DEDUP_REMOVED lines=18> */
.L_x_2109:
[----:B------:R-:W-:Y:S02]  /*2ee20*/  IMAD.MOV.U32 R13, RZ, RZ, R0 ;  /* 0x000000ffff0d7224 */ /* 0x000fe400078e0000 */
[----:B------:R-:W-:Y:S02]  /*2ee30*/  IMAD.MOV.U32 R12, RZ, RZ, 0x6 ;  /* 0x00000006ff0c7424 */ /* 0x000fe400078e00ff */
[----:B------:R-:W-:-:S07]  /*2ee40*/  IMAD.MOV.U32 R3, RZ, RZ, R14 ;  /* 0x000000ffff037224 */ /* 0x000fce00078e000e */
[----:B------:R-:W-:Y:S05]  /*2ee50*/  WARPSYNC.COLLECTIVE R15, `(.L_x_2110) ;  /* 0x000000000f087348 */ /* 0x000fea0003c00000 */
[----:B------:R0:W1:Y:S02]  /*2ee60*/  SHFL.IDX P6, R14, R13, R12, R11 ;  /* 0x0000000c0d0e7389 */ /* 0x00006400000c000b */
[----:B01----:R-:W-:Y:S01]  /*2ee70*/  ENDCOLLECTIVE ;  /* 0x000000000000791b */ /* 0x003fe20003800000 */
.L_x_2110:
        /* <DEDUP_REMOVED lines=18> */
.L_x_2111:
[----:B------:R-:W-:Y:S02]  /*2efa0*/  IMAD.MOV.U32 R13, RZ, RZ, R0 ;  /* 0x000000ffff0d7224 */ /* 0x000fe400078e0000 */
[----:B------:R-:W-:Y:S02]  /*2efb0*/  IMAD.MOV.U32 R12, RZ, RZ, 0x7 ;  /* 0x00000007ff0c7424 */ /* 0x000fe400078e00ff */
[----:B------:R-:W-:-:S07]  /*2efc0*/  IMAD.MOV.U32 R3, RZ, RZ, R14 ;  /* 0x000000ffff037224 */ /* 0x000fce00078e000e */
[----:B------:R-:W-:Y:S05]  /*2efd0*/  WARPSYNC.COLLECTIVE R15, `(.L_x_2112) ;  /* 0x000000000f087348 */ /* 0x000fea0003c00000 */
[----:B------:R0:W1:Y:S02]  /*2efe0*/  SHFL.IDX P6, R14, R13, R12, R11 ;  /* 0x0000000c0d0e7389 */ /* 0x00006400000c000b */
[----:B01----:R-:W-:Y:S01]  /*2eff0*/  ENDCOLLECTIVE ;  /* 0x000000000000791b */ /* 0x003fe20003800000 */
.L_x_2112:
[----:B------:R-:W-:-:S04]  /*2f000*/  @!P0 LEA R6, P5, R36, R3, 0x1 ;  /* 0x0000000324068211 */ /* 0x000fc800078a08ff */
[----:B------:R-:W-:Y:S01]  /*2f010*/  @!P0 IADD3.X R7, RZ, R2, RZ, P5, !PT ;  /* 0x00000002ff078210 */ /* 0x000fe20002ffe4ff */
[----:B------:R-:W-:-:S04]  /*2f020*/  @!P0 IMAD.MOV.U32 R2, RZ, RZ, R6 ;  /* 0x000000ffff028224 */ /* 0x000fc800078e0006 */
[----:B------:R-:W-:Y:S01]  /*2f030*/  @!P0 IMAD.MOV.U32 R3, RZ, RZ, R7 ;  /* 0x000000ffff038224 */ /* 0x000fe200078e0007 */
[----:B------:R-:W-:-:S04]  /*2f040*/  MOV R13, R4 ;  /* 0x00000004000d7202 */ /* 0x000fc80000000f00 */
[----:B------:R-:W-:Y:S01]  /*2f050*/  @!PT LDS RZ, [RZ] ;  /* 0x00000000fffff984 */ /* 0x000fe20000000800 */
[----:B------:R-:W-:Y:S01]  /*2f060*/  @!PT LDS RZ, [RZ] ;  /* 0x00000000fffff984 */ /* 0x000fe20000000800 */
[----:B------:R-:W-:Y:S01]  /*2f070*/  @!PT LDS RZ, [RZ] ;  /* 0x00000000fffff984 */ /* 0x000fe20000000800 */
[----:B------:R0:W-:Y:S04]  /*2f080*/  @!P0 LDGSTS.E.BYPASS.LTC128B.128 [R34+0x13400], desc[UR60][R2.64], !P4 ;  /* 0x1340000002228fae */ /* 0x0001e8000e101d7c */
[----:B------:R0:W-:Y:S01]  /*2f090*/  @!P0 LDGSTS.E.BYPASS.LTC128B.128 [R34+0x17400], desc[UR60][R2.64+0x80], !P3 ;  /* 0x1740008002228fae */ /* 0x0001e2000d901d7c */
[----:B------:R-:W-:-:S03]  /*2f0a0*/  IMAD.MOV.U32 R6, RZ, RZ, R14 ;  /* 0x000000ffff067224 */ /* 0x000fc600078e000e */
[----:B------:R0:W-:Y:S04]  /*2f0b0*/  @!P0 LDGSTS.E.BYPASS.LTC128B.128 [R34+0x1b400], desc[UR60][R2.64+0x100], !P2 ;  /* 0x1b40010002228fae */ /* 0x0001e8000d101d7c */
[----:B------:R0:W-:Y:S02]  /*2f0c0*/  @!P0 LDGSTS.E.BYPASS.LTC128B.128 [R34+0x1f400], desc[UR60][R2.64+0x180], !P1 ;  /* 0x1f40018002228fae */ /* 0x0001e4000c901d7c */
[----:B0-----:R-:W-:Y:S05]  /*2f0d0*/  WARPSYNC.COLLECTIVE R15, `(.L_x_2113) ;  /* 0x000000000f087348 */ /* 0x001fea0003c00000 */
[----:B------:R1:W2:Y:S02]  /*2f0e0*/  SHFL.IDX P6, R14, R13, R12, R11 ;  /* 0x0000000c0d0e7389 */ /* 0x0002a400000c000b */
[----:B012---:R-:W-:Y:S01]  /*2f0f0*/  ENDCOLLECTIVE ;  /* 0x000000000000791b */ /* 0x007fe20003800000 */
.L_x_2113:
[----:B------:R-:W-:Y:S05]  /*2f100*/  BRA `(.L_x_2114) ;  /* 0xffffffa400007947 */ /* 0x000fea000383ffff */
.L_x_1947:
[----:B0-----:R0:W2:Y:S02]  /*2f110*/  SYNCS.PHASECHK.TRANS64.TRYWAIT P0, [R17+URZ+0x30820], R0 ;  /* 0x03082000110075a7 */ /* 0x0010a4000800017f */
[----:B--2---:R-:W-:Y:S05]  /*2f120*/  @!P0 NANOSLEEP.SYNCS 0x989680 ;  /* 0x009896800000895d */ /* 0x004fea0003900000 */
[----:B------:R-:W2:Y:S02]  /*2f130*/  @!P0 SYNCS.PHASECHK.TRANS64 P0, [R17+URZ+0x30820], R0 ;  /* 0x03082000110085a7 */ /* 0x000ea4000800007f */
[----:B--2---:R-:W-:Y:S05]  /*2f140*/  @!P0 BRA `(.L_x_1947) ;  /* 0xfffffffc00f08947 */ /* 0x004fea000383ffff */
[----:B------:R-:W-:Y:S05]  /*2f150*/  BRA `(.L_x_2115) ;  /* 0xffffffa4007c7947 */ /* 0x000fea000383ffff */
.L_x_1952:
[----:B0-----:R0:W1:Y:S02]  /*2f160*/  SYNCS.PHASECHK.TRANS64.TRYWAIT P0, [R7+URZ+0x30840], R2 ;  /* 0x03084002070075a7 */ /* 0x001064000800017f */
[----:B-1----:R-:W-:Y:S05]  /*2f170*/  @!P0 NANOSLEEP.SYNCS 0x989680 ;  /* 0x009896800000895d */ /* 0x002fea0003900000 */
[----:B------:R-:W1:Y:S02]  /*2f180*/  @!P0 SYNCS.PHASECHK.TRANS64 P0, [R7+URZ+0x30840], R2 ;  /* 0x03084002070085a7 */ /* 0x000e64000800007f */
[----:B-1----:R-:W-:Y:S05]  /*2f190*/  @!P0 BRA `(.L_x_1952) ;  /* 0xfffffffc00f08947 */ /* 0x002fea000383ffff */
[----:B------:R-:W-:Y:S05]  /*2f1a0*/  BRA `(.L_x_2116) ;  /* 0xffffffa800607947 */ /* 0x000fea000383ffff */
.L_x_1953:
        /* <DEDUP_REMOVED lines=8> */
.L_x_2118:
[----:B------:R-:W-:Y:S05]  /*2f230*/  BSYNC B1 ;  /* 0x0000000000017941 */ /* 0x000fea0003800000 */
.L_x_2117:
[----:B------:R-:W-:Y:S01]  /*2f240*/  MOV R13, R8 ;  /* 0x00000008000d7202 */ /* 0x000fe20000000f00 */
[----:B------:R-:W-:Y:S01]  /*2f250*/  IMAD.MOV.U32 R12, RZ, RZ, RZ ;  /* 0x000000ffff0c7224 */ /* 0x000fe200078e00ff */
[----:B------:R-:W-:Y:S01]  /*2f260*/  LOP3.LUT R16, R16, 0xffff7fff, RZ, 0xc0, !PT ;  /* 0xffff7fff10107812 */ /* 0x000fe200078ec0ff */
[----:B------:R-:W-:Y:S02]  /*2f270*/  IMAD.MOV.U32 R11, RZ, RZ, 0x181f ;  /* 0x0000181fff0b7424 */ /* 0x000fe400078e00ff */
[----:B------:R-:W-:Y:S01]  /*2f280*/  IMAD.MOV.U32 R15, RZ, RZ, -0x1 ;  /* 0xffffffffff0f7424 */ /* 0x000fe200078e00ff */
[----:B------:R-:W-:Y:S01]  /*2f290*/  @P3 LOP3.LUT R16, R16, 0x8000, RZ, 0xfc, !PT ;  /* 0x0000800010103812 */ /* 0x000fe200078efcff */
[----:B------:R-:W-:Y:S02]  /*2f2a0*/  IMAD.MOV.U32 R3, RZ, RZ, R14 ;  /* 0x000000ffff037224 */ /* 0x000fe400078e000e */
[----:B------:R-:W-:-:S07]  /*2f2b0*/  IMAD.SHL.U32 R4, R36, 0x2, RZ ;  /* 0x0000000224047824 */ /* 0x000fce00078e00ff */
[----:B------:R-:W-:Y:S05]  /*2f2c0*/  WARPSYNC.COLLECTIVE R15, `(.L_x_2119) ;  /* 0x000000000f087348 */ /* 0x000fea0003c00000 */
[----:B------:R0:W1:Y:S02]  /*2f2d0*/  SHFL.IDX P6, R14, R13, R12, R11 ;  /* 0x0000000c0d0e7389 */ /* 0x00006400000c000b */
[----:B01----:R-:W-:Y:S01]  /*2f2e0*/  ENDCOLLECTIVE ;  /* 0x000000000000791b */ /* 0x003fe20003800000 */
.L_x_2119:
[C---:B------:R-:W-:Y:S01]  /*2f2f0*/  LOP3.LUT P3, RZ, R16.reuse, 0x10, RZ, 0xc0, !PT ;  /* 0x0000001010ff7812 */ /* 0x040fe2000786c0ff */
[----:B------:R-:W-:Y:S01]  /*2f300*/  IMAD R9, R9, 0x2, R17 ;  /* 0x0000000209097824 */ /* 0x000fe200078e0211 */
[----:B------:R-:W-:-:S04]  /*2f310*/  LOP3.LUT R16, R16, 0xffffbfff, RZ, 0xc0, !PT ;  /* 0xffffbfff10107812 */ /* 0x000fc800078ec0ff */
[----:B------:R-:W-:-:S04]  /*2f320*/  @P2 LOP3.LUT R16, R16, 0x4000, RZ, 0xfc, !PT ;  /* 0x0000400010102812 */ /* 0x000fc800078efcff */
[C---:B------:R-:W-:Y:S02]  /*2f330*/  LOP3.LUT P2, RZ, R16.reuse, 0x8, RZ, 0xc0, !PT ;  /* 0x0000000810ff7812 */ /* 0x040fe4000784c0ff */
[----:B------:R-:W-:Y:S01]  /*2f340*/  LOP3.LUT R16, R16, 0xffffdfff, RZ, 0xc0, !PT ;  /* 0xffffdfff10107812 */ /* 0x000fe200078ec0ff */
[----:B------:R-:W-:Y:S02]  /*2f350*/  IMAD.MOV.U32 R13, RZ, RZ, R21 ;  /* 0x000000ffff0d7224 */ /* 0x000fe400078e0015 */
[----:B------:R-:W-:Y:S01]  /*2f360*/  IMAD.MOV.U32 R12, RZ, RZ, 0x1 ;  /* 0x00000001ff0c7424 */ /* 0x000fe200078e00ff */
[----:B------:R-:W-:-:S04]  /*2f370*/  @P1 LOP3.LUT R16, R16, 0x2000, RZ, 0xfc, !PT ;  /* 0x0000200010101812 */ /* 0x000fc800078efcff */
[----:B------:R-:W-:Y:S01]  /*2f380*/  LOP3.LUT P1, RZ, R16, 0x4, RZ, 0xc0, !PT ;  /* 0x0000000410ff7812 */ /* 0x000fe2000782c0ff */
[----:B------:R-:W-:-:S12]  /*2f390*/  IMAD.MOV.U32 R2, RZ, RZ, R14 ;  /* 0x000000ffff027224 */ /* 0x000fd800078e000e */
[----:B------:R-:W-:Y:S05]  /*2f3a0*/  WARPSYNC.COLLECTIVE R15, `(.L_x_2120) ;  /* 0x000000000f087348 */ /* 0x000fea0003c00000 */
[----:B------:R0:W1:Y:S02]  /*2f3b0*/  SHFL.IDX P6, R14, R13, R12, R11 ;  /* 0x0000000c0d0e7389 */ /* 0x00006400000c000b */
[----:B01----:R-:W-:Y:S01]  /*2f3c0*/  ENDCOLLECTIVE ;  /* 0x000000000000791b */ /* 0x003fe20003800000 */
.L_x_2120:
[----:B------:R-:W-:-:S04]  /*2f3d0*/  IADD3 R2, P0, R2, R4, RZ ;  /* 0x0000000402027210 */ /* 0x000fc80007f1e0ff */
[----:B------:R-:W-:-:S05]  /*2f3e0*/  IADD3.X R3, RZ, R3, RZ, P0, !PT ;  /* 0x00000003ff037210 */ /* 0x000fca00007fe4ff */
        /* <DEDUP_REMOVED lines=12> */
.L_x_2121:
[----:B------:R-:W-:Y:S02]  /*2f4b0*/  IMAD.MOV.U32 R13, RZ, RZ, R21 ;  /* 0x000000ffff0d7224 */ /* 0x000fe400078e0015 */
[----:B------:R-:W-:Y:S01]  /*2f4c0*/  IMAD.MOV.U32 R12, RZ, RZ, 0x2 ;  /* 0x00000002ff0c7424 */ /* 0x000fe200078e00ff */
[----:B------:R-:W-:-:S07]  /*2f4d0*/  MOV R2, R14 ;  /* 0x0000000e00027202 */ /* 0x000fce0000000f00 */
[----:B------:R-:W-:Y:S05]  /*2f4e0*/  WARPSYNC.COLLECTIVE R15, `(.L_x_2122) ;  /* 0x000000000f087348 */ /* 0x000fea0003c00000 */
[----:B------:R0:W1:Y:S02]  /*2f4f0*/  SHFL.IDX P6, R14, R13, R12, R11 ;  /* 0x0000000c0d0e7389 */ /* 0x00006400000c000b */
[----:B01----:R-:W-:Y:S01]  /*2f500*/  ENDCOLLECTIVE ;  /* 0x000000000000791b */ /* 0x003fe20003800000 */
.L_x_2122:
        /* <DEDUP_REMOVED lines=14> */
.L_x_2123:
[----:B------:R-:W-:Y:S02]  /*2f5f0*/  IMAD.MOV.U32 R13, RZ, RZ, R21 ;  /* 0x000000ffff0d7224 */ /* 0x000fe400078e0015 */
[----:B------:R-:W-:Y:S01]  /*2f600*/  IMAD.MOV.U32 R12, RZ, RZ, 0x3 ;  /* 0x00000003ff0c7424 */ /* 0x000fe200078e00ff */
[----:B------:R-:W-:-:S07]  /*2f610*/  MOV R2, R14 ;  /* 0x0000000e00027202 */ /* 0x000fce0000000f00 */
[----:B------:R-:W-:Y:S05]  /*2f620*/  WARPSYNC.COLLECTIVE R15, `(.L_x_2124) ;  /* 0x000000000f087348 */ /* 0x000fea0003c00000 */
[----:B------:R0:W1:Y:S02]  /*2f630*/  SHFL.IDX P6, R14, R13, R12, R11 ;  /* 0x0000000c0d0e7389 */ /* 0x00006400000c000b */
[----:B01----:R-:W-:Y:S01]  /*2f640*/  ENDCOLLECTIVE ;  /* 0x000000000000791b */ /* 0x003fe20003800000 */
.L_x_2124:
[----:B------:R-:W-:-:S05]  /*2f650*/  IADD3 R2, P0, R2, R4, RZ ;  /* 0x0000000402027210 */ /* 0x000fca0007f1e0ff */
[----:B------:R-:W-:-:S05]  /*2f660*/  IMAD.X R3, RZ, RZ, R35, P0 ;  /* 0x000000ffff037224 */ /* 0x000fca00000e0623 */
[----:B------:R-:W-:Y:S01]  /*2f670*/  @!PT LDS RZ, [RZ] ;  /* 0x00000000fffff984 */ /* 0x000fe20000000800 */
[----:B------:R-:W-:Y:S01]  /*2f680*/  @!PT LDS RZ, [RZ] ;  /* 0x00000000fffff984 */ /* 0x000fe20000000800 */
[----:B------:R-:W-:Y:S01]  /*2f690*/  @!PT LDS RZ, [RZ] ;  /* 0x00000000fffff984 */ /* 0x000fe20000000800 */
[----:B------:R0:W-:Y:S01]  /*2f6a0*/  LDGSTS.E.BYPASS.LTC128B.128 [R9+0x21400], desc[UR60][R2.64], !P3 ;  /* 0x2140000002097fae */ /* 0x0001e2000d901d7c */
[C---:B------:R-:W-:Y:S01]  /*2f6b0*/  LOP3.LUT P3, RZ, R16.reuse, 0x8000, RZ, 0xc0, !PT ;  /* 0x0000800010ff7812 */ /* 0x040fe2000786c0ff */
[----:B------:R-:W-:Y:S02]  /*2f6c0*/  IMAD.MOV.U32 R13, RZ, RZ, R8 ;  /* 0x000000ffff0d7224 */ /* 0x000fe400078e0008 */
        /* <DEDUP_REMOVED lines=9> */
.L_x_2125:
[----:B------:R-:W-:Y:S01]  /*2f760*/  MOV R2, R14 ;  /* 0x0000000e00027202 */ /* 0x000fe20000000f00 */
[----:B------:R-:W-:Y:S06]  /*2f770*/  BRA `(.L_x_2126) ;  /* 0xffffffa400dc7947 */ /* 0x000fec000383ffff */
.L_x_1958:
[----:B-1----:R1:W2:Y:S02]  /*2f780*/  SYNCS.PHASECHK.TRANS64.TRYWAIT P0, [R7+URZ+0x30860], R2 ;  /* 0x03086002070075a7 */ /* 0x0022a4000800017f */
[----:B--2---:R-:W-:Y:S05]  /*2f790*/  @!P0 NANOSLEEP.SYNCS 0x989680 ;  /* 0x009896800000895d */ /* 0x004fea0003900000 */
[----:B------:R-:W2:Y:S02]  /*2f7a0*/  @!P0 SYNCS.PHASECHK.TRANS64 P0, [R7+URZ+0x30860], R2 ;  /* 0x03086002070085a7 */ /* 0x000ea4000800007f */
[----:B--2---:R-:W-:Y:S05]  /*2f7b0*/  @!P0 BRA `(.L_x_1958) ;  /* 0xfffffffc00f08947 */ /* 0x004fea000383ffff */
[----:B------:R-:W-:Y:S05]  /*2f7c0*/  BRA `(.L_x_2127) ;  /* 0xffffffa800547947 */ /* 0x000fea000383ffff */
.L_x_1959:
        /* <DEDUP_REMOVED lines=8> */
.L_x_2129:
[----:B------:R-:W-:Y:S05]  /*2f850*/  BSYNC B1 ;  /* 0x0000000000017941 */ /* 0x000fea0003800000 */
.L_x_2128:
[----:B------:R-:W-:Y:S01]  /*2f860*/  MOV R13, R18 ;  /* 0x00000012000d7202 */ /* 0x000fe20000000f00 */
[----:B------:R-:W-:Y:S01]  /*2f870*/  IMAD.MOV.U32 R12, RZ, RZ, RZ ;  /* 0x000000ffff0c7224 */ /* 0x000fe200078e00ff */
[----:B------:R-:W-:Y:S01]  /*2f880*/  LEA R6, R6, R17, 0x1 ;  /* 0x0000001106067211 */ /* 0x000fe200078e08ff */
[----:B------:R-:W-:Y:S02]  /*2f890*/  IMAD.MOV.U32 R11, RZ, RZ, 0x181f ;  /* 0x0000181fff0b7424 */ /* 0x000fe400078e00ff */
[----:B------:R-:W-:Y:S02]  /*2f8a0*/  IMAD.MOV.U32 R15, RZ, RZ, -0x1 ;  /* 0xffffffffff0f7424 */ /* 0x000fe400078e00ff */
[----:B------:R-:W-:-:S07]  /*2f8b0*/  IMAD.MOV.U32 R3, RZ, RZ, R14 ;  /* 0x000000ffff037224 */ /* 0x000fce00078e000e */
[----:B------:R-:W-:Y:S05]  /*2f8c0*/  WARPSYNC.COLLECTIVE R15, `(.L_x_2130) ;  /* 0x000000000f087348 */ /* 0x000fea0003c00000 */
[----:B------:R0:W1:Y:S02]  /*2f8d0*/  SHFL.IDX P6, R14, R13, R12, R11 ;  /* 0x0000000c0d0e7389 */ /* 0x00006400000c000b */
[----:B01----:R-:W-:Y:S01]  /*2f8e0*/  ENDCOLLECTIVE ;  /* 0x000000000000791b */ /* 0x003fe20003800000 */
.L_x_2130:
[----:B------:R-:W-:Y:S02]  /*2f8f0*/  IMAD.MOV.U32 R13, RZ, RZ, R19 ;  /* 0x000000ffff0d7224 */ /* 0x000fe400078e0013 */
[----:B------:R-:W-:Y:S02]  /*2f900*/  IMAD.MOV.U32 R12, RZ, RZ, 0x1 ;  /* 0x00000001ff0c7424 */ /* 0x000fe400078e00ff */
[----:B------:R-:W-:-:S07]  /*2f910*/  IMAD.MOV.U32 R2, RZ, RZ, R14 ;  /* 0x000000ffff027224 */ /* 0x000fce00078e000e */
[----:B------:R-:W-:Y:S05]  /*2f920*/  WARPSYNC.COLLECTIVE R15, `(.L_x_2131) ;  /* 0x000000000f087348 */ /* 0x000fea0003c00000 */
[----:B------:R0:W1:Y:S02]  /*2f930*/  SHFL.IDX P6, R14, R13, R12, R11 ;  /* 0x0000000c0d0e7389 */ /* 0x00006400000c000b */
[----:B01----:R-:W-:Y:S01]  /*2f940*/  ENDCOLLECTIVE ;  /* 0x000000000000791b */ /* 0x003fe20003800000 */
.L_x_2131:
        /* <DEDUP_REMOVED lines=18> */
.L_x_2132:
[----:B------:R-:W-:Y:S02]  /*2fa70*/  IMAD.MOV.U32 R13, RZ, RZ, R19 ;  /* 0x000000ffff0d7224 */ /* 0x000fe400078e0013 */
[----:B------:R-:W-:Y:S02]  /*2fa80*/  IMAD.MOV.U32 R12, RZ, RZ, 0x2 ;  /* 0x00000002ff0c7424 */ /* 0x000fe400078e00ff */
[----:B------:R-:W-:-:S07]  /*2fa90*/  IMAD.MOV.U32 R2, RZ, RZ, R14 ;  /* 0x000000ffff027224 */ /* 0x000fce00078e000e */
[----:B------:R-:W-:Y:S05]  /*2faa0*/  WARPSYNC.COLLECTIVE R15, `(.L_x_2133) ;  /* 0x000000000f087348 */ /* 0x000fea0003c00000 */
[----:B------:R0:W1:Y:S02]  /*2fab0*/  SHFL.IDX P6, R14, R13, R12, R11 ;  /* 0x0000000c0d0e7389 */ /* 0x00006400000c000b */
[----:B01----:R-:W-:Y:S01]  /*2fac0*/  ENDCOLLECTIVE ;  /* 0x000000000000791b */ /* 0x003fe20003800000 */
.L_x_2133:
[----:B------:R-:W-:-:S04]  /*2fad0*/  IADD3 R2, P0, R2, R4, RZ ;  /* 0x0000000402027210 */ /* 0x000fc80007f1e0ff */
[----:B------:R-:W-:Y:S02]  /*2fae0*/  IADD3.X R3, RZ, R3, RZ, P0, !PT ;  /* 0x00000003ff037210 */ /* 0x000fe400007fe4ff */
        /* <DEDUP_REMOVED lines=16> */
.L_x_2134:
[----:B------:R-:W-:Y:S02]  /*2fbf0*/  IMAD.MOV.U32 R13, RZ, RZ, R19 ;  /* 0x000000ffff0d7224 */ /* 0x000fe400078e0013 */
[----:B------:R-:W-:Y:S02]  /*2fc00*/  IMAD.MOV.U32 R12, RZ, RZ, 0x3 ;  /* 0x00000003ff0c7424 */ /* 0x000fe400078e00ff */
[----:B------:R-:W-:-:S07]  /*2fc10*/  IMAD.MOV.U32 R2, RZ, RZ, R14 ;  /* 0x000000ffff027224 */ /* 0x000fce00078e000e */
[----:B------:R-:W-:Y:S05]  /*2fc20*/  WARPSYNC.COLLECTIVE R15, `(.L_x_2135) ;  /* 0x000000000f087348 */ /* 0x000fea0003c00000 */
[----:B------:R0:W1:Y:S02]  /*2fc30*/  SHFL.IDX P6, R14, R13, R12, R11 ;  /* 0x0000000c0d0e7389 */ /* 0x00006400000c000b */
[----:B01----:R-:W-:Y:S01]  /*2fc40*/  ENDCOLLECTIVE ;  /* 0x000000000000791b */ /* 0x003fe20003800000 */
.L_x_2135:
[----:B------:R-:W-:-:S04]  /*2fc50*/  IADD3 R2, P0, R2, R4, RZ ;  /* 0x0000000402027210 */ /* 0x000fc80007f1e0ff */
[----:B------:R-:W-:Y:S02]  /*2fc60*/  IADD3.X R3, RZ, R3, RZ, P0, !PT ;  /* 0x00000003ff037210 */ /* 0x000fe400007fe4ff */
        /* <DEDUP_REMOVED lines=11> */
.L_x_2136:
[----:B------:R-:W-:Y:S01]  /*2fd20*/  @!PT LDS RZ, [RZ] ;  /* 0x00000000fffff984 */ /* 0x000fe20000000800 */
[----:B------:R-:W-:Y:S01]  /*2fd30*/  @!PT LDS RZ, [RZ] ;  /* 0x00000000fffff984 */ /* 0x000fe20000000800 */
[----:B------:R-:W-:Y:S01]  /*2fd40*/  @!PT LDS RZ, [RZ] ;  /* 0x00000000fffff984 */ /* 0x000fe20000000800 */
[----:B------:R-:W-:Y:S01]  /*2fd50*/  LDGSTS.E.BYPASS.LTC128B.128 [R6+0x3400], desc[UR60][R2.64+0x80], !P0 ;  /* 0x0340008002067fae */ /* 0x000fe2000c101d7c */
[----:B------:R-:W-:-:S13]  /*2fd60*/  ISETP.LT.OR P0, PT, R8, 0x21, P2 ;  /* 0x000000210800780c */ /* 0x000fda0001701670 */
[----:B------:R-:W-:Y:S01]  /*2fd70*/  LDGSTS.E.BYPASS.LTC128B.128 [R6+0x5400], desc[UR60][R2.64+0x100], !P0 ;  /* 0x0540010002067fae */ /* 0x000fe2000c101d7c */
[----:B------:R-:W-:-:S13]  /*2fd80*/  ISETP.LT.OR P0, PT, R8, 0x21, P1 ;  /* 0x000000210800780c */ /* 0x000fda0000f01670 */
[----:B------:R0:W-:Y:S02]  /*2fd90*/  LDGSTS.E.BYPASS.LTC128B.128 [R6+0x7400], desc[UR60][R2.64+0x180], !P0 ;  /* 0x0740018002067fae */ /* 0x0001e4000c101d7c */
[----:B0-----:R-:W-:Y:S01]  /*2fda0*/  IMAD.MOV.U32 R2, RZ, RZ, R14 ;  /* 0x000000ffff027224 */ /* 0x001fe200078e000e */
[----:B------:R-:W-:Y:S06]  /*2fdb0*/  BRA `(.L_x_2137) ;  /* 0xffffffa400a07947 */ /* 0x000fec000383ffff */
.L_x_1967:
[----:B0-----:R0:W2:Y:S02]  /*2fdc0*/  SYNCS.PHASECHK.TRANS64.TRYWAIT P0, [R4+URZ+0x30860], R3 ;  /* 0x03086003040075a7 */ /* 0x0010a4000800017f */
[----:B--2---:R-:W-:Y:S05]  /*2fdd0*/  @!P0 NANOSLEEP.SYNCS 0x989680 ;  /* 0x009896800000895d */ /* 0x004fea0003900000 */
[----:B------:R-:W2:Y:S02]  /*2fde0*/  @!P0 SYNCS.PHASECHK.TRANS64 P0, [R4+URZ+0x30860], R3 ;  /* 0x03086003040085a7 */ /* 0x000ea4000800007f */
[----:B--2---:R-:W-:Y:S05]  /*2fdf0*/  @!P0 BRA `(.L_x_1967) ;  /* 0xfffffffc00f08947 */ /* 0x004fea000383ffff */
[----:B------:R-:W-:Y:S05]  /*2fe00*/  BRA `(.L_x_2138) ;  /* 0xffffffa800c47947 */ /* 0x000fea000383ffff */
.L_x_1968:
[----:B------:R-:W-:Y:S01]  /*2fe10*/  BSSY B0, `(.L_x_2139) ;  /* 0x0000008000007945 */ /* 0x000fe20003800000 */
[----:B------:R-:W-:Y:S01]  /*2fe20*/  MOV R13, R19 ;  /* 0x00000013000d7202 */ /* 0x000fe20000000f00 */
[----:B------:R-:W-:Y:S02]  /*2fe30*/  IMAD.MOV.U32 R12, RZ, RZ, RZ ;  /* 0x000000ffff0c7224 */ /* 0x000fe400078e00ff */
[----:B------:R-:W-:Y:S02]  /*2fe40*/  IMAD.MOV.U32 R11, RZ, RZ, 0x181f ;  /* 0x0000181fff0b7424 */ /* 0x000fe400078e00ff */
[----:B------:R-:W-:-:S07]  /*2fe50*/  IMAD.MOV.U32 R15, RZ, RZ, -0x1 ;  /* 0xffffffffff0f7424 */ /* 0x000fce00078e00ff */
[----:B01----:R-:W-:Y:S05]  /*2fe60*/  WARPSYNC.COLLECTIVE R15, `(.L_x_2140) ;  /* 0x000000000f087348 */ /* 0x003fea0003c00000 */
[----:B------:R2:W3:Y:S02]  /*2fe70*/  SHFL.IDX P6, R14, R13, R12, R11 ;  /* 0x0000000c0d0e7389 */ /* 0x0004e400000c000b */
[----:B0123--:R-:W-:Y:S01]  /*2fe80*/  ENDCOLLECTIVE ;  /* 0x000000000000791b */ /* 0x00ffe20003800000 */
.L_x_2140:
[----:B------:R-:W-:Y:S05]  /*2fe90*/  BSYNC B0 ;  /* 0x0000000000007941 */ /* 0x000fea0003800000 */
.L_x_2139:
[----:B------:R-:W-:Y:S01]  /*2fea0*/  IMAD.MOV.U32 R13, RZ, RZ, R18 ;  /* 0x000000ffff0d7224 */ /* 0x000fe200078e0012 */
[----:B------:R-:W-:Y:S01]  /*2feb0*/  MOV R12, RZ ;  /* 0x000000ff000c7202 */ /* 0x000fe20000000f00 */
[----:B------:R-:W-:Y:S01]  /*2fec0*/  IMAD.MOV.U32 R11, RZ, RZ, 0x181f ;  /* 0x0000181fff0b7424 */ /* 0x000fe200078e00ff */
[C---:B------:R-:W-:Y:S01]  /*2fed0*/  LOP3.LUT R7, R36.reuse, 0x40, RZ, 0xfc, !PT ;  /* 0x0000004024077812 */ /* 0x040fe200078efcff */
[----:B------:R-:W-:Y:S01]  /*2fee0*/  IMAD.MOV.U32 R15, RZ, RZ, -0x1 ;  /* 0xffffffffff0f7424 */ /* 0x000fe200078e00ff */
[C---:B------:R-:W-:Y:S01]  /*2fef0*/  LOP3.LUT R6, R36.reuse, 0x80, RZ, 0xfc, !PT ;  /* 0x0000008024067812 */ /* 0x040fe200078efcff */
[----:B------:R-:W-:Y:S02]  /*2ff00*/  IMAD.MOV.U32 R3, RZ, RZ, R14 ;  /* 0x000000ffff037224 */ /* 0x000fe400078e000e */
[----:B------:R-:W-:-:S07]  /*2ff10*/  IMAD.SHL.U32 R8, R36, 0x2, RZ ;  /* 0x0000000224087824 */ /* 0x000fce00078e00ff */
[----:B------:R-:W-:Y:S05]  /*2ff20*/  WARPSYNC.COLLECTIVE R15, `(.L_x_2141) ;  /* 0x000000000f087348 */ /* 0x000fea0003c00000 */
[----:B------:R0:W1:Y:S02]  /*2ff30*/  SHFL.IDX P6, R14, R13, R12, R11 ;  /* 0x0000000c0d0e7389 */ /* 0x00006400000c000b */
[----:B01----:R-:W-:Y:S01]  /*2ff40*/  ENDCOLLECTIVE ;  /* 0x000000000000791b */ /* 0x003fe20003800000 */
.L_x_2141:
[----:B------:R-:W-:Y:S01]  /*2ff50*/  ULDC UR4, c[0x0][0x2f4] ;  /* 0x0000bd0000047ab9 */ /* 0x000fe20000000800 */
[----:B------:R-:W-:Y:S01]  /*2ff60*/  IMAD R0, R0, 0x2, R17 ;  /* 0x0000000200007824 */ /* 0x000fe200078e0211 */
[----:B------:R-:W-:Y:S02]  /*2ff70*/  ISETP.GE.AND P3, PT, R36, UR4, PT ;  /* 0x0000000424007c0c */ /* 0x000fe4000bf66270 */
[----:B------:R-:W-:Y:S02]  /*2ff80*/  ISETP.GE.AND P2, PT, R7, UR4, PT ;  /* 0x0000000407007c0c */ /* 0x000fe4000bf46270 */
[----:B------:R-:W-:Y:S02]  /*2ff90*/  ISETP.LT.OR P4, PT, R5, 0x1, P3 ;  /* 0x000000010500780c */ /* 0x000fe40001f81670 */
[----:B------:R-:W-:Y:S02]  /*2ffa0*/  ISETP.GE.AND P1, PT, R6, UR4, PT ;  /* 0x0000000406007c0c */ /* 0x000fe4000bf26270 */
[----:B------:R-:W-:Y:S01]  /*2ffb0*/  MOV R13, R19 ;  /* 0x00000013000d7202 */ /* 0x000fe20000000f00 */
        /* <DEDUP_REMOVED lines=14> */
.L_x_2142:
[----:B------:R-:W-:Y:S01]  /*300a0*/  @!PT LDS RZ, [RZ] ;  /* 0x00000000fffff984 */ /* 0x000fe20000000800 */
[----:B------:R-:W-:Y:S01]  /*300b0*/  @!PT LDS RZ, [RZ] ;  /* 0x00000000fffff984 */ /* 0x000fe20000000800 */
[----:B------:R-:W-:Y:S01]  /*300c0*/  @!PT LDS RZ, [RZ] ;  /* 0x00000000fffff984 */ /* 0x000fe20000000800 */
[----:B------:R-:W-:Y:S01]  /*300d0*/  LDGSTS.E.BYPASS.LTC128B.128 [R0+0x4400], desc[UR60][R2.64+0x100], !P4 ;  /* 0x0440010002007fae */ /* 0x000fe2000e101d7c */
[----:B------:R-:W-:Y:S01]  /*300e0*/  ISETP.LT.OR P4, PT, R5, 0x1, P0 ;  /* 0x000000010500780c */ /* 0x000fe20000781670 */
[----:B------:R-:W-:-:S12]  /*300f0*/  IMAD.MOV.U32 R13, RZ, RZ, R18 ;  /* 0x000000ffff0d7224 */ /* 0x000fd800078e0012 */
[----:B------:R0:W-:Y:S02]  /*30100*/  LDGSTS.E.BYPASS.LTC128B.128 [R0+0x6400], desc[UR60][R2.64+0x180], !P4 ;  /* 0x0640018002007fae */ /* 0x0001e4000e101d7c */
[----:B0-----:R-:W-:-:S07]  /*30110*/  IMAD.MOV.U32 R3, RZ, RZ, R14 ;  /* 0x000000ffff037224 */ /* 0x001fce00078e000e */
[----:B------:R-:W-:Y:S05]  /*30120*/  WARPSYNC.COLLECTIVE R15, `(.L_x_2143) ;  /* 0x000000000f087348 */ /* 0x000fea0003c00000 */
[----:B------:R0:W1:Y:S02]  /*30130*/  SHFL.IDX P6, R14, R13, R12, R11 ;  /* 0x0000000c0d0e7389 */ /* 0x00006400000c000b */
[----:B01----:R-:W-:Y:S01]  /*30140*/  ENDCOLLECTIVE ;  /* 0x000000000000791b */ /* 0x003fe20003800000 */
.L_x_2143:
[----:B------:R-:W-:Y:S01]  /*30150*/  IMAD.MOV.U32 R13, RZ, RZ, R19 ;  /* 0x000000ffff0d7224 */ /* 0x000fe200078e0013 */
[----:B------:R-:W-:Y:S02]  /*30160*/  MOV R12, 0x2 ;  /* 0x00000002000c7802 */ /* 0x000fe40000000f00 */
[----:B------:R-:W-:-:S13]  /*30170*/  IADD3 R2, P4, R14, R8, RZ ;  /* 0x000000080e027210 */ /* 0x000fda0007f9e0ff */
[----:B------:R-:W-:Y:S05]  /*30180*/  WARPSYNC.COLLECTIVE R15, `(.L_x_2144) ;  /* 0x000000000f087348 */ /* 0x000fea0003c00000 */
[----:B------:R0:W1:Y:S02]  /*30190*/  SHFL.IDX P6, R14, R13, R12, R11 ;  /* 0x0000000c0d0e7389 */ /* 0x00006400000c000b */
[----:B01----:R-:W-:Y:S01]  /*301a0*/  ENDCOLLECTIVE ;  /* 0x000000000000791b */ /* 0x003fe20003800000 */
.L_x_2144:
        /* <DEDUP_REMOVED lines=12> */
.L_x_2145:
        /* <DEDUP_REMOVED lines=14> */
.L_x_2146:
        /* <DEDUP_REMOVED lines=12> */
.L_x_2147:
        /* <DEDUP_REMOVED lines=9> */
.L_x_1973:
        /* <DEDUP_REMOVED lines=8> */
.L_x_2150:
[----:B------:R-:W-:Y:S05]  /*30520*/  BSYNC B0 ;  /* 0x0000000000007941 */ /* 0x000fea0003800000 */
.L_x_2149:
[----:B------:R-:W-:Y:S01]  /*30530*/  IMAD.MOV.U32 R13, RZ, RZ, R24 ;  /* 0x000000ffff0d7224 */ /* 0x000fe200078e0018 */
[----:B------:R-:W-:Y:S01]  /*30540*/  MOV R0, R14 ;  /* 0x0000000e00007202 */ /* 0x000fe20000000f00 */
[----:B------:R-:W-:Y:S01]  /*30550*/  IMAD.MOV.U32 R12, RZ, RZ, 0x1 ;  /* 0x00000001ff0c7424 */ /* 0x000fe200078e00ff */
[----:B------:R-:W-:Y:S01]  /*30560*/  IADD3 R9, R27, R10, RZ ;  /* 0x0000000a1b097210 */ /* 0x000fe20007ffe0ff */
[----:B------:R-:W-:Y:S02]  /*30570*/  IMAD.MOV.U32 R11, RZ, RZ, 0x1f ;  /* 0x0000001fff0b7424 */ /* 0x000fe400078e00ff */
[----:B------:R-:W-:-:S07]  /*30580*/  IMAD.MOV.U32 R15, RZ, RZ, -0x1 ;  /* 0xffffffffff0f7424 */ /* 0x000fce00078e00ff */
[----:B------:R-:W-:Y:S05]  /*30590*/  WARPSYNC.COLLECTIVE R15, `(.L_x_2151) ;  /* 0x000000000f087348 */ /* 0x000fea0003c00000 */
[----:B------:R0:W1:Y:S02]  /*305a0*/  SHFL.IDX P6, R14, R13, R12, R11 ;  /* 0x0000000c0d0e7389 */ /* 0x00006400000c000b */
[----:B01----:R-:W-:Y:S01]  /*305b0*/  ENDCOLLECTIVE ;  /* 0x000000000000791b */ /* 0x003fe20003800000 */
.L_x_2151:
[----:B------:R-:W-:Y:S02]  /*305c0*/  ULDC UR4, c[0x0][0xc3c] ;  /* 0x00030f0000047ab9 */ /* 0x000fe40000000800 */
[----:B------:R-:W-:-:S13]  /*305d0*/  ISETP.GE.OR P1, PT, R9, UR4, !P0 ;  /* 0x0000000409007c0c */ /* 0x000fda000c726670 */
[----:B------:R-:W0:Y:S08]  /*305e0*/  @!P1 LDC.64 R2, c[0x0][0xc80] ;  /* 0x00032000ff029b82 */ /* 0x000e300000000a00 */
[----:B------:R-:W1:Y:S01]  /*305f0*/  @!P1 LDC.64 R4, c[0x0][0xc78] ;  /* 0x00031e00ff049b82 */ /* 0x000e620000000a00 */
[----:B------:R-:W-:Y:S01]  /*30600*/  CS2R R24, SRZ ;  /* 0x0000000000187805 */ /* 0x000fe2000001ff00 */
[----:B------:R-:W-:-:S02]  /*30610*/  IMAD.MOV.U32 R8, RZ, RZ, RZ ;  /* 0x000000ffff087224 */ /* 0x000fc400078e00ff */
[----:B------:R-:W-:Y:S02]  /*30620*/  IMAD.MOV.U32 R11, RZ, RZ, RZ ;  /* 0x000000ffff0b7224 */ /* 0x000fe400078e00ff */
[----:B------:R-:W-:Y:S02]  /*30630*/  IMAD.MOV.U32 R6, RZ, RZ, R14 ;  /* 0x000000ffff067224 */ /* 0x000fe400078e000e */
[----:B0-----:R-:W-:-:S05]  /*30640*/  @!P1 IMAD.WIDE R2, R9, 0x4, R2 ;  /* 0x0000000409029825 */ /* 0x001fca00078e0202 */
[----:B------:R1:W2:Y:S02]  /*30650*/  @!P1 LDG.E R7, desc[UR60][R2.64] ;  /* 0x0000003c02079981 */ /* 0x0002a4000c1e1900 */
[----:B-1----:R-:W-:-:S05]  /*30660*/  @!P1 IMAD.WIDE R2, R9, 0x4, R4 ;  /* 0x0000000409029825 */ /* 0x002fca00078e0204 */
[----:B------:R-:W3:Y:S01]  /*30670*/  @!P1 LDG.E R4, desc[UR60][R2.64] ;  /* 0x0000003c02049981 */ /* 0x000ee2000c1e1900 */
[C---:B------:R-:W-:Y:S02]  /*30680*/  ISETP.GE.U32.AND P2, PT, R10.reuse, 0x2, PT ;  /* 0x000000020a00780c */ /* 0x040fe40003f46070 */
[C---:B------:R-:W-:Y:S02]  /*30690*/  ISETP.GE.U32.AND P3, PT, R10.reuse, 0x4, PT ;  /* 0x000000040a00780c */ /* 0x040fe40003f66070 */
[C---:B------:R-:W-:Y:S02]  /*306a0*/  ISETP.GE.U32.AND P4, PT, R10.reuse, 0x8, PT ;  /* 0x000000080a00780c */ /* 0x040fe40003f86070 */
[C---:B------:R-:W-:Y:S01]  /*306b0*/  ISETP.GE.U32.AND P5, PT, R10.reuse, 0x10, PT ;  /* 0x000000100a00780c */ /* 0x040fe20003fa6070 */
[----:B--2---:R-:W-:Y:S02]  /*306c0*/  @!P1 IMAD.MOV.U32 R25, RZ, RZ, R7 ;  /* 0x000000ffff199224 */ /* 0x004fe400078e0007 */
[----:B---3--:R-:W-:Y:S01]  /*306d0*/  @!P1 IMAD.MOV.U32 R8, RZ, RZ, R4 ;  /* 0x000000ffff089224 */ /* 0x008fe200078e0004 */
[----:B------:R-:W-:-:S03]  /*306e0*/  ISETP.NE.AND P1, PT, R10, RZ, PT ;  /* 0x000000ff0a00720c */ /* 0x000fc60003f25270 */
[----:B------:R-:W-:-:S10]  /*306f0*/  IMAD R13, R8, R25, RZ ;  /* 0x00000019080d7224 */ /* 0x000fd400078e02ff */
[----:B------:R-:W-:Y:S05]  /*30700*/  WARPSYNC.COLLECTIVE R15, `(.L_x_2152) ;  /* 0x000000000f087348 */ /* 0x000fea0003c00000 */
[----:B------:R0:W1:Y:S02]  /*30710*/  SHFL.UP P6, R14, R13, R12, R11 ;  /* 0x0400000c0d0e7389 */ /* 0x00006400000c000b */
[----:B01----:R-:W-:Y:S01]  /*30720*/  ENDCOLLECTIVE ;  /* 0x000000000000791b */ /* 0x003fe20003800000 */
.L_x_2152:
[----:B------:R-:W-:Y:S01]  /*30730*/  IMAD.MOV.U32 R12, RZ, RZ, 0x2 ;  /* 0x00000002ff0c7424 */ /* 0x000fe200078e00ff */
[----:B------:R-:W-:-:S05]  /*30740*/  SEL R4, R14, RZ, P1 ;  /* 0x000000ff0e047207 */ /* 0x000fca0000800000 */
[----:B------:R-:W-:-:S05]  /*30750*/  IMAD.IADD R4, R13, 0x1, R4 ;  /* 0x000000010d047824 */ /* 0x000fca00078e0204 */
[----:B------:R-:W-:-:S07]  /*30760*/  MOV R13, R4 ;  /* 0x00000004000d7202 */ /* 0x000fce0000000f00 */
[----:B------:R-:W-:Y:S05]  /*30770*/  WARPSYNC.COLLECTIVE R15, `(.L_x_2153) ;  /* 0x000000000f087348 */ /* 0x000fea0003c00000 */
[----:B------:R0:W1:Y:S02]  /*30780*/  SHFL.UP P6, R14, R13, R12, R11 ;  /* 0x0400000c0d0e7389 */ /* 0x00006400000c000b */
[----:B01----:R-:W-:Y:S01]  /*30790*/  ENDCOLLECTIVE ;  /* 0x000000000000791b */ /* 0x003fe20003800000 */
.L_x_2153:
[----:B------:R-:W-:Y:S01]  /*307a0*/  IMAD.MOV.U32 R12, RZ, RZ, 0x4 ;  /* 0x00000004ff0c7424 */ /* 0x000fe200078e00ff */
[----:B------:R-:W-:-:S05]  /*307b0*/  SEL R3, R14, RZ, P2 ;  /* 0x000000ff0e037207 */ /* 0x000fca0001000000 */
[----:B------:R-:W-:-:S04]  /*307c0*/  IMAD.IADD R2, R4, 0x1, R3 ;  /* 0x0000000104027824 */ /* 0x000fc800078e0203 */
[----:B------:R-:W-:-:S07]  /*307d0*/  IMAD.MOV.U32 R13, RZ, RZ, R2 ;  /* 0x000000ffff0d7224 */ /* 0x000fce00078e0002 */
[----:B------:R-:W-:Y:S05]  /*307e0*/  WARPSYNC.COLLECTIVE R15, `(.L_x_2154) ;  /* 0x000000000f087348 */ /* 0x000fea0003c00000 */
[----:B------:R0:W1:Y:S02]  /*307f0*/  SHFL.UP P6, R14, R13, R12, R11 ;  /* 0x0400000c0d0e7389 */ /* 0x00006400000c000b */
[----:B01----:R-:W-:Y:S01]  /*30800*/  ENDCOLLECTIVE ;  /* 0x000000000000791b */ /* 0x003fe20003800000 */
.L_x_2154:
[----:B------:R-:W-:Y:S01]  /*30810*/  IMAD.MOV.U32 R12, RZ, RZ, 0x8 ;  /* 0x00000008ff0c7424 */ /* 0x000fe200078e00ff */
[----:B------:R-:W-:-:S05]  /*30820*/  SEL R3, R14, RZ, P3 ;  /* 0x000000ff0e037207 */ /* 0x000fca0001800000 */
[----:B------:R-:W-:-:S05]  /*30830*/  IMAD.IADD R3, R2, 0x1, R3 ;  /* 0x0000000102037824 */ /* 0x000fca00078e0203 */
[----:B------:R-:W-:-:S07]  /*30840*/  MOV R13, R3 ;  /* 0x00000003000d7202 */ /* 0x000fce0000000f00 */
[----:B------:R-:W-:Y:S05]  /*30850*/  WARPSYNC.COLLECTIVE R15, `(.L_x_2155) ;  /* 0x000000000f087348 */ /* 0x000fea0003c00000 */
[----:B------:R0:W1:Y:S02]  /*30860*/  SHFL.UP P6, R14, R13, R12, R11 ;  /* 0x0400000c0d0e7389 */ /* 0x00006400000c000b */
[----:B01----:R-:W-:Y:S01]  /*30870*/  ENDCOLLECTIVE ;  /* 0x000000000000791b */ /* 0x003fe20003800000 */
.L_x_2155:
[----:B------:R-:W-:Y:S01]  /*30880*/  IMAD.MOV.U32 R12, RZ, RZ, 0x10 ;  /* 0x00000010ff0c7424 */ /* 0x000fe200078e00ff */
[----:B------:R-:W-:-:S05]  /*30890*/  SEL R4, R14, RZ, P4 ;  /* 0x000000ff0e047207 */ /* 0x000fca0002000000 */
[----:B------:R-:W-:-:S04]  /*308a0*/  IMAD.IADD R4, R3, 0x1, R4 ;  /* 0x0000000103047824 */ /* 0x000fc800078e0204 */
[----:B------:R-:W-:-:S07]  /*308b0*/  IMAD.MOV.U32 R13, RZ, RZ, R4 ;  /* 0x000000ffff0d7224 */ /* 0x000fce00078e0004 */
[----:B------:R-:W-:Y:S05]  /*308c0*/  WARPSYNC.COLLECTIVE R15, `(.L_x_2156) ;  /* 0x000000000f087348 */ /* 0x000fea0003c00000 */
[----:B------:R0:W1:Y:S02]  /*308d0*/  SHFL.UP P6, R14, R13, R12, R11 ;  /* 0x0400000c0d0e7389 */ /* 0x00006400000c000b */
[----:B01----:R-:W-:Y:S01]  /*308e0*/  ENDCOLLECTIVE ;  /* 0x000000000000791b */ /* 0x003fe20003800000 */
.L_x_2156:
[----:B------:R-:W-:Y:S02]  /*308f0*/  IMAD.MOV.U32 R12, RZ, RZ, 0x1f ;  /* 0x0000001fff0c7424 */ /* 0x000fe400078e00ff */
[----:B------:R-:W-:Y:S01]  /*30900*/  IMAD.MOV.U32 R11, RZ, RZ, 0x1f ;  /* 0x0000001fff0b7424 */ /* 0x000fe200078e00ff */
[----:B------:R-:W-:-:S05]  /*30910*/  SEL R3, R14, RZ, P5 ;  /* 0x000000ff0e037207 */ /* 0x000fca0002800000 */
[----:B------:R-:W-:-:S05]  /*30920*/  IMAD.IADD R3, R4, 0x1, R3 ;  /* 0x0000000104037824 */ /* 0x000fca00078e0203 */
[----:B------:R-:W-:-:S07]  /*30930*/  MOV R13, R3 ;  /* 0x00000003000d7202 */ /* 0x000fce0000000f00 */
[----:B------:R-:W-:Y:S05]  /*30940*/  WARPSYNC.COLLECTIVE R15, `(.L_x_2157) ;  /* 0x000000000f087348 */ /* 0x000fea0003c00000 */
[----:B------:R0:W1:Y:S02]  /*30950*/  SHFL.IDX P6, R14, R13, R12, R11 ;  /* 0x0000000c0d0e7389 */ /* 0x00006400000c000b */
[----:B01----:R-:W-:Y:S01]  /*30960*/  ENDCOLLECTIVE ;  /* 0x000000000000791b */ /* 0x003fe20003800000 */
.L_x_2157:
[----:B------:R-:W-:Y:S05]  /*30970*/  BRA `(.L_x_2158) ;  /* 0xffffffa8001c7947 */ /* 0x000fea000383ffff */
.L_x_1976:
[----:B------:R-:W-:Y:S01]  /*30980*/  BSSY B0, `(.L_x_2159) ;  /* 0x0000007000007945 */ /* 0x000fe20003800000 */
[----:B------:R-:W-:Y:S02]  /*30990*/  IMAD.MOV.U32 R12, RZ, RZ, 0x1 ;  /* 0x00000001ff0c7424 */ /* 0x000fe400078e00ff */
[----:B------:R-:W-:Y:S02]  /*309a0*/  IMAD.MOV.U32 R11, RZ, RZ, RZ ;  /* 0x000000ffff0b7224 */ /* 0x000fe400078e00ff */
[----:B------:R-:W-:-:S07]  /*309b0*/  IMAD.MOV.U32 R15, RZ, RZ, -0x1 ;  /* 0xffffffffff0f7424 */ /* 0x000fce00078e00ff */
[----:B------:R-:W-:Y:S05]  /*309c0*/  WARPSYNC.COLLECTIVE R15, `(.L_x_2160) ;  /* 0x000000000f087348 */ /* 0x000fea0003c00000 */
[----:B------:R0:W1:Y:S02]  /*309d0*/  SHFL.UP P6, R14, R13, R12, R11 ;  /* 0x0400000c0d0e7389 */ /* 0x00006400000c000b */
[----:B01----:R-:W-:Y:S01]  /*309e0*/  ENDCOLLECTIVE ;  /* 0x000000000000791b */ /* 0x003fe20003800000 */
.L_x_2160:
[----:B------:R-:W-:Y:S05]  /*309f0*/  BSYNC B0 ;  /* 0x0000000000007941 */ /* 0x000fea0003800000 */
.L_x_2159:
[----:B------:R-:W-:Y:S01]  /*30a00*/  SEL R14, R14, RZ, P1 ;  /* 0x000000ff0e0e7207 */ /* 0x000fe20000800000 */
[----:B------:R-:W-:Y:S02]  /*30a10*/  IMAD.MOV.U32 R12, RZ, RZ, 0x2 ;  /* 0x00000002ff0c7424 */ /* 0x000fe400078e00ff */
[----:B------:R-:W-:Y:S01]  /*30a20*/  IMAD.MOV.U32 R11, RZ, RZ, RZ ;  /* 0x000000ffff0b7224 */ /* 0x000fe200078e00ff */
[----:B------:R-:W-:Y:S01]  /*30a30*/  IADD3 R13, R13, R14, RZ ;  /* 0x0000000e0d0d7210 */ /* 0x000fe20007ffe0ff */
[----:B------:R-:W-:-:S07]  /*30a40*/  IMAD.MOV.U32 R15, RZ, RZ, -0x1 ;  /* 0xffffffffff0f7424 */ /* 0x000fce00078e00ff */
[----:B------:R-:W-:Y:S05]  /*30a50*/  WARPSYNC.COLLECTIVE R15, `(.L_x_2161) ;  /* 0x000000000f087348 */ /* 0x000fea0003c00000 */
[----:B------:R0:W1:Y:S02]  /*30a60*/  SHFL.UP P6, R14, R13, R12, R11 ;  /* 0x0400000c0d0e7389 */ /* 0x00006400000c000b */
[----:B01----:R-:W-:Y:S01]  /*30a70*/  ENDCOLLECTIVE ;  /* 0x000000000000791b */ /* 0x003fe20003800000 */
.L_x_2161:
[----:B------:R-:W-:Y:S02]  /*30a80*/  MOV R12, 0x4 ;  /* 0x00000004000c7802 */ /* 0x000fe40000000f00 */
[----:B------:R-:W-:-:S05]  /*30a90*/  SEL R2, R14, RZ, P2 ;  /* 0x000000ff0e027207 */ /* 0x000fca0001000000 */
[----:B------:R-:W-:-:S04]  /*30aa0*/  IMAD.IADD R2, R13, 0x1, R2 ;  /* 0x000000010d027824 */ /* 0x000fc800078e0202 */
[----:B------:R-:W-:-:S07]  /*30ab0*/  IMAD.MOV.U32 R13, RZ, RZ, R2 ;  /* 0x000000ffff0d7224 */ /* 0x000fce00078e0002 */
[----:B------:R-:W-:Y:S05]  /*30ac0*/  WARPSYNC.COLLECTIVE R15, `(.L_x_2162) ;  /* 0x000000000f087348 */ /* 0x000fea0003c00000 */
[----:B------:R0:W1:Y:S02]  /*30ad0*/  SHFL.UP P6, R14, R13, R12, R11 ;  /* 0x0400000c0d0e7389 */ /* 0x00006400000c000b */
[----:B01----:R-:W-:Y:S01]  /*30ae0*/  ENDCOLLECTIVE ;  /* 0x000000000000791b */ /* 0x003fe20003800000 */
.L_x_2162:
[----:B------:R-:W-:Y:S01]  /*30af0*/  IMAD.MOV.U32 R12, RZ, RZ, 0x8 ;  /* 0x00000008ff0c7424 */ /* 0x000fe200078e00ff */
[----:B------:R-:W-:-:S05]  /*30b00*/  SEL R3, R14, RZ, P3 ;  /* 0x000000ff0e037207 */ /* 0x000fca0001800000 */
[----:B------:R-:W-:-:S04]  /*30b10*/  IMAD.IADD R3, R2, 0x1, R3 ;  /* 0x0000000102037824 */ /* 0x000fc800078e0203 */
[----:B------:R-:W-:-:S07]  /*30b20*/  IMAD.MOV.U32 R13, RZ, RZ, R3 ;  /* 0x000000ffff0d7224 */ /* 0x000fce00078e0003 */
[----:B------:R-:W-:Y:S05]  /*30b30*/  WARPSYNC.COLLECTIVE R15, `(.L_x_2163) ;  /* 0x000000000f087348 */ /* 0x000fea0003c00000 */
[----:B------:R0:W1:Y:S02]  /*30b40*/  SHFL.UP P6, R14, R13, R12, R11 ;  /* 0x0400000c0d0e7389 */ /* 0x00006400000c000b */
[----:B01----:R-:W-:Y:S01]  /*30b50*/  ENDCOLLECTIVE ;  /* 0x000000000000791b */ /* 0x003fe20003800000 */
.L_x_2163:
[----:B------:R-:W-:Y:S02]  /*30b60*/  MOV R12, 0x10 ;  /* 0x00000010000c7802 */ /* 0x000fe40000000f00 */
[----:B------:R-:W-:-:S05]  /*30b70*/  SEL R4, R14, RZ, P4 ;  /* 0x000000ff0e047207 */ /* 0x000fca0002000000 */
[----:B------:R-:W-:-:S04]  /*30b80*/  IMAD.IADD R4, R3, 0x1, R4 ;  /* 0x0000000103047824 */ /* 0x000fc800078e0204 */
[----:B------:R-:W-:-:S07]  /*30b90*/  IMAD.MOV.U32 R13, RZ, RZ, R4 ;  /* 0x000000ffff0d7224 */ /* 0x000fce00078e0004 */
[----:B------:R-:W-:Y:S05]  /*30ba0*/  WARPSYNC.COLLECTIVE R15, `(.L_x_2164) ;  /* 0x000000000f087348 */ /* 0x000fea0003c00000 */
[----:B------:R0:W1:Y:S02]  /*30bb0*/  SHFL.UP P6, R14, R13, R12, R11 ;  /* 0x0400000c0d0e7389 */ /* 0x00006400000c000b */
[----:B01----:R-:W-:Y:S01]  /*30bc0*/  ENDCOLLECTIVE ;  /* 0x000000000000791b */ /* 0x003fe20003800000 */
.L_x_2164:
        /* <DEDUP_REMOVED lines=8> */
.L_x_2165:
[----:B------:R-:W-:Y:S05]  /*30c50*/  BRA `(.L_x_2166) ;  /* 0xffffffa800087947 */ /* 0x000fea000383ffff */
.L_x_1978:
[----:B------:R-:W-:Y:S01]  /*30c60*/  BSSY B0, `(.L_x_2167) ;  /* 0x0000006000007945 */ /* 0x000fe20003800000 */
[----:B------:R-:W-:Y:S01]  /*30c70*/  PLOP3.LUT P6, PT, P6, PT, PT, 0x8, 0x0 ;  /* 0x000000000000781c */ /* 0x000fe200037ce170 */
[----:B------:R-:W-:-:S12]  /*30c80*/  IMAD.MOV.U32 R15, RZ, RZ, -0x1 ;  /* 0xffffffffff0f7424 */ /* 0x000fd800078e00ff */
[----:B0-----:R-:W-:Y:S05]  /*30c90*/  WARPSYNC.COLLECTIVE R15, `(.L_x_2168) ;  /* 0x000000000f087348 */ /* 0x001fea0003c00000 */
[----:B------:R-:W-:Y:S01]  /*30ca0*/  VOTE.ANY R14, PT, P6 ;  /* 0x00000000000e7806 */ /* 0x000fe200030e0100 */
[----:B0-----:R-:W-:Y:S06]  /*30cb0*/  ENDCOLLECTIVE ;  /* 0x000000000000791b */ /* 0x001fec0003800000 */
.L_x_2168:
[----:B------:R-:W-:Y:S05]  /*30cc0*/  BSYNC B0 ;  /* 0x0000000000007941 */ /* 0x000fea0003800000 */
.L_x_2167:
[----:B------:R-:W-:Y:S01]  /*30cd0*/  MOV R2, R14 ;  /* 0x0000000e00027202 */ /* 0x000fe20000000f00 */
[----:B------:R-:W-:Y:S02]  /*30ce0*/  IMAD.MOV.U32 R13, RZ, RZ, R25 ;  /* 0x000000ffff0d7224 */ /* 0x000fe400078e0019 */
[----:B------:R-:W-:Y:S01]  /*30cf0*/  IMAD.MOV.U32 R11, RZ, RZ, 0x1f ;  /* 0x0000001fff0b7424 */ /* 0x000fe200078e00ff */
[----:B------:R0:W1:Y:S01]  /*30d00*/  POPC R12, R2 ;  /* 0x00000002000c7309 */ /* 0x0000620000000000 */
[----:B------:R-:W-:-:S07]  /*30d10*/  IMAD.MOV.U32 R15, RZ, RZ, -0x1 ;  /* 0xffffffffff0f7424 */ /* 0x000fce00078e00ff */
[----:B01----:R-:W-:Y:S05]  /*30d20*/  WARPSYNC.COLLECTIVE R15, `(.L_x_2169) ;  /* 0x000000000f087348 */ /* 0x003fea0003c00000 */
[----:B-1----:R1:W2:Y:S02]  /*30d30*/  SHFL.IDX P6, R14, R13, R12, R11 ;  /* 0x0000000c0d0e7389 */ /* 0x0022a400000c000b */
[----:B012---:R-:W-:Y:S01]  /*30d40*/  ENDCOLLECTIVE ;  /* 0x000000000000791b */ /* 0x007fe20003800000 */
.L_x_2169:
[----:B------:R-:W-:Y:S02]  /*30d50*/  IMAD.IADD R27, R12, 0x1, R27 ;  /* 0x000000010c1b7824 */ /* 0x000fe400078e021b */
[----:B------:R-:W-:Y:S02]  /*30d60*/  IMAD.MOV.U32 R13, RZ, RZ, R8 ;  /* 0x000000ffff0d7224 */ /* 0x000fe400078e0008 */
[----:B------:R-:W-:-:S07]  /*30d70*/  IMAD.MOV.U32 R25, RZ, RZ, R14 ;  /* 0x000000ffff197224 */ /* 0x000fce00078e000e */
[----:B------:R-:W-:Y:S05]  /*30d80*/  WARPSYNC.COLLECTIVE R15, `(.L_x_2170) ;  /* 0x000000000f087348 */ /* 0x000fea0003c00000 */
[----:B------:R0:W1:Y:S02]  /*30d90*/  SHFL.IDX P6, R14, R13, R12, R11 ;  /* 0x0000000c0d0e7389 */ /* 0x00006400000c000b */
[----:B01----:R-:W-:Y:S01]  /*30da0*/  ENDCOLLECTIVE ;  /* 0x000000000000791b */ /* 0x003fe20003800000 */
.L_x_2170:
[----:B------:R-:W-:Y:S01]  /*30db0*/  MOV R8, R14 ;  /* 0x0000000e00087202 */ /* 0x000fe20000000f00 */
[----:B------:R-:W-:Y:S06]  /*30dc0*/  BRA `(.L_x_2171) ;  /* 0xffffffa400ec7947 */ /* 0x000fec000383ffff */
.L_x_1980:
[----:B------:R-:W-:Y:S01]  /*30dd0*/  BSSY B0, `(.L_x_2172) ;  /* 0x0000007000007945 */ /* 0x000fe20003800000 */
[----:B------:R-:W-:Y:S02]  /*30de0*/  IMAD.MOV.U32 R13, RZ, RZ, R3 ;  /* 0x000000ffff0d7224 */ /* 0x000fe400078e0003 */
[----:B------:R-:W-:Y:S02]  /*30df0*/  IMAD.MOV.U32 R11, RZ, RZ, 0x1f ;  /* 0x0000001fff0b7424 */ /* 0x000fe400078e00ff */
[----:B------:R-:W-:-:S07]  /*30e00*/  IMAD.MOV.U32 R15, RZ, RZ, -0x1 ;  /* 0xffffffffff0f7424 */ /* 0x000fce00078e00ff */
[----:B0-23--:R-:W-:Y:S05]  /*30e10*/  WARPSYNC.COLLECTIVE R15, `(.L_x_2173) ;  /* 0x000000000f087348 */ /* 0x00dfea0003c00000 */
[----:B------:R1:W4:Y:S02]  /*30e20*/  SHFL.IDX P6, R14, R13, R12, R11 ;  /* 0x0000000c0d0e7389 */ /* 0x00032400000c000b */
[----:B01234-:R-:W-:Y:S01]  /*30e30*/  ENDCOLLECTIVE ;  /* 0x000000000000791b */ /* 0x01ffe20003800000 */
.L_x_2173:
[----:B------:R-:W-:Y:S05]  /*30e40*/  BSYNC B0 ;  /* 0x0000000000007941 */ /* 0x000fea0003800000 */
.L_x_2172:
[----:B------:R-:W-:Y:S01]  /*30e50*/  IMAD.MOV.U32 R24, RZ, RZ, R14 ;  /* 0x000000ffff187224 */ /* 0x000fe200078e000e */
[----:B------:R-:W-:Y:S06]  /*30e60*/  BRA `(.L_x_1979) ;  /* 0xffffffa400dc7947 */ /* 0x000fec000383ffff */
.L_x_1986:
[----:B-1----:R1:W2:Y:S02]  /*30e70*/  SYNCS.PHASECHK.TRANS64.TRYWAIT P0, [R5+URZ+0x30820], R0 ;  /* 0x03082000050075a7 */ /* 0x0022a4000800017f */
[----:B--2---:R-:W-:Y:S05]  /*30e80*/  @!P0 NANOSLEEP.SYNCS 0x989680 ;  /* 0x009896800000895d */ /* 0x004fea0003900000 */
[----:B------:R-:W2:Y:S02]  /*30e90*/  @!P0 SYNCS.PHASECHK.TRANS64 P0, [R5+URZ+0x30820], R0 ;  /* 0x03082000050085a7 */ /* 0x000ea4000800007f */
[----:B--2---:R-:W-:Y:S05]  /*30ea0*/  @!P0 BRA `(.L_x_1986) ;  /* 0xfffffffc00f08947 */ /* 0x004fea000383ffff */
[----:B------:R-:W-:Y:S05]  /*30eb0*/  BRA `(.L_x_2174) ;  /* 0xffffffb000347947 */ /* 0x000fea000383ffff */
.L_x_1987:
[----:B------:R-:W2:Y:S01]  /*30ec0*/  S2R R2, SR_TID.X ;  /* 0x0000000000027919 */ /* 0x000ea20000002100 */
[----:B------:R-:W-:Y:S01]  /*30ed0*/  BSSY B0, `(.L_x_2175) ;  /* 0x000000a000007945 */ /* 0x000fe20003800000 */
[----:B------:R-:W-:Y:S02]  /*30ee0*/  IMAD.MOV.U32 R12, RZ, RZ, RZ ;  /* 0x000000ffff0c7224 */ /* 0x000fe400078e00ff */
[----:B------:R-:W-:Y:S02]  /*30ef0*/  IMAD.MOV.U32 R11, RZ, RZ, 0x1f ;  /* 0x0000001fff0b7424 */ /* 0x000fe400078e00ff */
[----:B------:R-:W-:Y:S01]  /*30f00*/  IMAD.MOV.U32 R15, RZ, RZ, -0x1 ;  /* 0xffffffffff0f7424 */ /* 0x000fe200078e00ff */
[----:B--2---:R-:W-:-:S04]  /*30f10*/  SHF.R.U32.HI R2, RZ, 0x5, R2 ;  /* 0x00000005ff027819 */ /* 0x004fc80000011602 */
[----:B------:R-:W-:-:S04]  /*30f20*/  LOP3.LUT R2, R2, 0x3, RZ, 0xc0, !PT ;  /* 0x0000000302027812 */ /* 0x000fc800078ec0ff */
[----:B------:R-:W-:-:S07]  /*30f30*/  MOV R13, R2 ;  /* 0x00000002000d7202 */ /* 0x000fce0000000f00 */
[----:B01-3--:R-:W-:Y:S05]  /*30f40*/  WARPSYNC.COLLECTIVE R15, `(.L_x_2176) ;  /* 0x000000000f087348 */ /* 0x00bfea0003c00000 */
[----:B------:R2:W4:Y:S02]  /*30f50*/  SHFL.IDX P6, R14, R13, R12, R11 ;  /* 0x0000000c0d0e7389 */ /* 0x00052400000c000b */
[----:B01234-:R-:W-:Y:S01]  /*30f60*/  ENDCOLLECTIVE ;  /* 0x000000000000791b */ /* 0x01ffe20003800000 */
.L_x_2176:
[----:B------:R-:W-:Y:S05]  /*30f70*/  BSYNC B0 ;  /* 0x0000000000007941 */ /* 0x000fea0003800000 */
.L_x_2175:
[----:B------:R-:W-:Y:S05]  /*30f80*/  BRA `(.L_x_2177) ;  /* 0xffffffb0001c7947 */ /* 0x000fea000383ffff */
.L_x_1988:
[----:B------:R-:W-:Y:S01]  /*30f90*/  BSSY B0, `(.L_x_2178) ;  /* 0x0000006000007945 */ /* 0x000fe20003800000 */
[----:B------:R-:W-:-:S07]  /*30fa0*/  IMAD.MOV.U32 R15, RZ, RZ, -0x1 ;  /* 0xffffffffff0f7424 */ /* 0x000fce00078e00ff */
[----:B01-3--:R-:W-:Y:S05]  /*30fb0*/  WARPSYNC.COLLECTIVE R15, `(.L_x_2179) ;  /* 0x000000000f0c7348 */ /* 0x00bfea0003c00000 */
[----:B------:R-:W-:Y:S02]  /*30fc0*/  ELECT P6, UR62, PT ;  /* 0x00000000003e782f */ /* 0x000fe400038c0000 */
[----:B------:R-:W-:Y:S01]  /*30fd0*/  MOV R14, UR62 ;  /* 0x0000003e000e7c02 */ /* 0x000fe20008000f00 */
[----:B01-3--:R-:W-:Y:S10]  /*30fe0*/  ENDCOLLECTIVE ;  /* 0x000000000000791b */ /* 0x00bff40003800000 */
.L_x_2179:
[----:B------:R-:W-:Y:S05]  /*30ff0*/  BSYNC B0 ;  /* 0x0000000000007941 */ /* 0x000fea0003800000 */
.L_x_2178:
[----:B------:R-:W-:Y:S05]  /*31000*/  BRA `(.L_x_2180) ;  /* 0xffffffb000107947 */ /* 0x000fea000383ffff */
.L_x_1990:
[----:B-1----:R1:W2:Y:S02]  /*31010*/  SYNCS.PHASECHK.TRANS64.TRYWAIT P1, [R3+URZ+0x30840], R2 ;  /* 0x03084002030075a7 */ /* 0x0022a4000802017f */
[----:B--2---:R-:W-:Y:S05]  /*31020*/  @!P1 NANOSLEEP.SYNCS 0x989680 ;  /* 0x009896800000995d */ /* 0x004fea0003900000 */
[----:B------:R-:W2:Y:S02]  /*31030*/  @!P1 SYNCS.PHASECHK.TRANS64 P1, [R3+URZ+0x30840], R2 ;  /* 0x03084002030095a7 */ /* 0x000ea4000802007f */
[----:B--2---:R-:W-:Y:S05]  /*31040*/  @!P1 BRA `(.L_x_1990) ;  /* 0xfffffffc00f09947 */ /* 0x004fea000383ffff */
[----:B------:R-:W-:Y:S05]  /*31050*/  BRA `(.L_x_2181) ;  /* 0xffffffb000387947 */ /* 0x000fea000383ffff */
.L_x_1992:
[----:B--2---:R2:W4:Y:S02]  /*31060*/  SYNCS.PHASECHK.TRANS64.TRYWAIT P1, [R5+URZ+0x30840], R0 ;  /* 0x03084000050075a7 */ /* 0x004524000802017f */
[----:B----4-:R-:W-:Y:S05]  /*31070*/  @!P1 NANOSLEEP.SYNCS 0x989680 ;  /* 0x009896800000995d */ /* 0x010fea0003900000 */
[----:B------:R-:W4:Y:S02]  /*31080*/  @!P1 SYNCS.PHASECHK.TRANS64 P1, [R5+URZ+0x30840], R0 ;  /* 0x03084000050095a7 */ /* 0x000f24000802007f */
[----:B----4-:R-:W-:Y:S05]  /*31090*/  @!P1 BRA `(.L_x_1992) ;  /* 0xfffffffc00f09947 */ /* 0x010fea000383ffff */
[----:B------:R-:W-:Y:S05]  /*310a0*/  BRA `(.L_x_2182) ;  /* 0xffffffb000447947 */ /* 0x000fea000383ffff */
.L_x_1994:
[----:B----4-:R4:W0:Y:S02]  /*310b0*/  SYNCS.PHASECHK.TRANS64.TRYWAIT P1, [R3+URZ+0x30860], R2 ;  /* 0x03086002030075a7 */ /* 0x010824000802017f */
[----:B0-----:R-:W-:Y:S05]  /*310c0*/  @!P1 NANOSLEEP.SYNCS 0x989680 ;  /* 0x009896800000995d */ /* 0x001fea0003900000 */
[----:B------:R-:W0:Y:S02]  /*310d0*/  @!P1 SYNCS.PHASECHK.TRANS64 P1, [R3+URZ+0x30860], R2 ;  /* 0x03086002030095a7 */ /* 0x000e24000802007f */
[----:B0-----:R-:W-:Y:S05]  /*310e0*/  @!P1 BRA `(.L_x_1994) ;  /* 0xfffffffc00f09947 */ /* 0x001fea000383ffff */
[----:B------:R-:W-:Y:S05]  /*310f0*/  BRA `(.L_x_2183) ;  /* 0xffffffb000407947 */ /* 0x000fea000383ffff */
.L_x_2184:
        /* <DEDUP_REMOVED lines=16> */
.L_x_3276:


//--------------------- .text._ZN7cutlass13device_kernelIN5flash11enable_sm90INS1_16FlashAttnFwdSm90INS1_25CollectiveMainloopFwdSm90ILi2EN4cute5tupleIJNS5_1CILi1EEES8_S8_EEENS6_IJNS7_ILi128EEENS7_ILi80EEENS7_ILi256EEEEEELi256ENS_6half_tEfNS_4arch4Sm90ELb1ELb0ELb0ELb0ELb1ELb0ELb0ELb1ELb1ELb1ELb1ELb0EEENS1_21CollectiveEpilogueFwdINS6_IJSA_SC_SB_EEES9_SE_SG_Li256ELb0ELb1ELb1ELb0EEENS1_19SingleTileSchedulerILb0ELb1ELb1ELi128EEEEEEEEEvNT_6ParamsE --------------------------
	.section	.text._ZN7cutlass13device_kernelIN5flash11enable_sm90INS1_16FlashAttnFwdSm90INS1_25CollectiveMainloopFwdSm90ILi2EN4cute5tupleIJNS5_1CILi1EEES8_S8_EEENS6_IJNS7_ILi128EEENS7_ILi80EEENS7_ILi256EEEEEELi256ENS_6half_tEfNS_4arch4Sm90ELb1ELb0ELb0ELb0ELb1ELb0ELb0ELb1ELb1ELb1ELb1ELb0EEENS1_21CollectiveEpilogueFwdINS6_IJSA_SC_SB_EEES9_SE_SG_Li256ELb0ELb1ELb1ELb0EEENS1_19SingleTileSchedulerILb0ELb1ELb1ELi128EEEEEEEEEvNT_6ParamsE,"ax",@progbits
	.align	128
.text._ZN7cutlass13device_kernelIN5flash11enable_sm90INS1_16FlashAttnFwdSm90INS1_25CollectiveMainloopFwdSm90ILi2EN4cute5tupleIJNS5_1CILi1EEES8_S8_EEENS6_IJNS7_ILi128EEENS7_ILi80EEENS7_ILi256EEEEEELi256ENS_6half_tEfNS_4arch4Sm90ELb1ELb0ELb0ELb0ELb1ELb0ELb0ELb1ELb1ELb1ELb1ELb0EEENS1_21CollectiveEpilogueFwdINS6_IJSA_SC_SB_EEES9_SE_SG_Li256ELb0ELb1ELb1ELb0EEENS1_19SingleTileSchedulerILb0ELb1ELb1ELi128EEEEEEEEEvNT_6ParamsE:
        .type           _ZN7cutlass13device_kernelIN5flash11enable_sm90INS1_16FlashAttnFwdSm90INS1_25CollectiveMainloopFwdSm90ILi2EN4cute5tupleIJNS5_1CILi1EEES8_S8_EEENS6_IJNS7_ILi128EEENS7_ILi80EEENS7_ILi256EEEEEELi256ENS_6half_tEfNS_4arch4Sm90ELb1ELb0ELb0ELb0ELb1ELb0ELb0ELb1ELb1ELb1ELb1ELb0EEENS1_21CollectiveEpilogueFwdINS6_IJSA_SC_SB_EEES9_SE_SG_Li256ELb0ELb1ELb1ELb0EEENS1_19SingleTileSchedulerILb0ELb1ELb1ELi128EEEEEEEEEvNT_6ParamsE,@function
        .size           _ZN7cutlass13device_kernelIN5flash11enable_sm90INS1_16FlashAttnFwdSm90INS1_25CollectiveMainloopFwdSm90ILi2EN4cute5tupleIJNS5_1CILi1EEES8_S8_EEENS6_IJNS7_ILi128EEENS7_ILi80EEENS7_ILi256EEEEEELi256ENS_6half_tEfNS_4arch4Sm90ELb1ELb0ELb0ELb0ELb1ELb0ELb0ELb1ELb1ELb1ELb1ELb0EEENS1_21CollectiveEpilogueFwdINS6_IJSA_SC_SB_EEES9_SE_SG_Li256ELb0ELb1ELb1ELb0EEENS1_19SingleTileSchedulerILb0ELb1ELb1ELi128EEEEEEEEEvNT_6ParamsE,(.L_x_3277 - _ZN7cutlass13device_kernelIN5flash11enable_sm90INS1_16FlashAttnFwdSm90INS1_25CollectiveMainloopFwdSm90ILi2EN4cute5tupleIJNS5_1CILi1EEES8_S8_EEENS6_IJNS7_ILi128EEENS7_ILi80EEENS7_ILi256EEEEEELi256ENS_6half_tEfNS_4arch4Sm90ELb1ELb0ELb0ELb0ELb1ELb0ELb0ELb1ELb1ELb1ELb1ELb0EEENS1_21CollectiveEpilogueFwdINS6_IJSA_SC_SB_EEES9_SE_SG_Li256ELb0ELb1ELb1ELb0EEENS1_19SingleTileSchedulerILb0ELb1ELb1ELi128EEEEEEEEEvNT_6ParamsE)
        .other          _ZN7cutlass13device_kernelIN5flash11enable_sm90INS1_16FlashAttnFwdSm90INS1_25CollectiveMainloopFwdSm90ILi2EN4cute5tupleIJNS5_1CILi1EEES8_S8_EEENS6_IJNS7_ILi128EEENS7_ILi80EEENS7_ILi256EEEEEELi256ENS_6half_tEfNS_4arch4Sm90ELb1ELb0ELb0ELb0ELb1ELb0ELb0ELb1ELb1ELb1ELb1ELb0EEENS1_21CollectiveEpilogueFwdINS6_IJSA_SC_SB_EEES9_SE_SG_Li256ELb0ELb1ELb1ELb0EEENS1_19SingleTileSchedulerILb0ELb1ELb1ELi128EEEEEEEEEvNT_6ParamsE,@"STO_CUDA_ENTRY STV_DEFAULT"
_ZN7cutlass13device_kernelIN5flash11enable_sm90INS1_16FlashAttnFwdSm90INS1_25CollectiveMainloopFwdSm90ILi2EN4cute5tupleIJNS5_1CILi1EEES8_S8_EEENS6_IJNS7_ILi128EEENS7_ILi80EEENS7_ILi256EEEEEELi256ENS_6half_tEfNS_4arch4Sm90ELb1ELb0ELb0ELb0ELb1ELb0ELb0ELb1ELb1ELb1ELb1ELb0EEENS1_21CollectiveEpilogueFwdINS6_IJSA_SC_SB_EEES9_SE_SG_Li256ELb0ELb1ELb1ELb0EEENS1_19SingleTileSchedulerILb0ELb1ELb1ELi128EEEEEEEEEvNT_6ParamsE:
        /* <DEDUP_REMOVED lines=45> */
.L_x_2185:
        /* <DEDUP_REMOVED lines=22> */
.L_x_2186:
        /* <DEDUP_REMOVED lines=18> */
.L_x_2187:
        /* <DEDUP_REMOVED lines=22> */
.L_x_2188:
        /* <DEDUP_REMOVED lines=23> */
.L_x_2189:
        /* <DEDUP_REMOVED lines=10> */
.L_x_2192:
        /* <DEDUP_REMOVED lines=19> */
[----:B------:R-:W1:Y:S01]  /*09f0*/  S2UR UR60, SR_CTAID.X ;  /* 0x00000000003c79c3 */ /* 0x000e620000002500 */
[----:B------:R-:W-:Y:S01]  /*0a00*/  ULDC UR4, c[0x0][0x448] ;  /* 0x0001120000047ab9 */ /* 0x000fe20000000800 */
[----:B------:R-:W-:Y:S01]  /*0a10*/  ULDC UR6, c[0x0][0x424] ;  /* 0x0001090000067ab9 */ /* 0x000fe20000000800 */
[----:B------:R-:W-:Y:S01]  /*0a20*/  UISETP.NE.AND UP1, UPT, UR4, 0x1, UPT ;  /* 0x000000010400788c */ /* 0x000fe2000bf25270 */
[----:B------:R-:W-:Y:S02]  /*0a30*/  ULDC UR7, c[0x0][0x288] ;  /* 0x0000a20000077ab9 */ /* 0x000fe40000000800 */
[----:B------:R-:W-:Y:S01]  /*0a40*/  ULDC.64 UR4, c[0x0][0x418] ;  /* 0x0001060000047ab9 */ /* 0x000fe20000000a00 */
[----:B------:R-:W-:Y:S02]  /*0a50*/  UIADD3 UR7, -UR7, 0x50, URZ ;  /* 0x0000005007077890 */ /* 0x000fe4000fffe13f */
[----:B------:R-:W-:Y:S02]  /*0a60*/  UISETP.NE.U32.AND UP0, UPT, UR4, URZ, UPT ;  /* 0x0000003f0400728c */ /* 0x000fe4000bf05070 */
[----:B------:R-:W-:-:S02]  /*0a70*/  UP2UR UR4, UPR, URZ, 0x2 ;  /* 0x000000023f047883 */ /* 0x000fc40008000000 */
[----:B------:R-:W-:Y:S01]  /*0a80*/  UISETP.NE.AND.EX UP0, UPT, UR5, URZ, UPT, UP0 ;  /* 0x0000003f0500728c */ /* 0x000fe2000bf05300 */
[----:B------:R-:W-:Y:S02]  /*0a90*/  ULDC UR8, c[0x0][0x2f0] ;  /* 0x0000bc0000087ab9 */ /* 0x000fe40000000800 */
[----:B------:R-:W-:Y:S01]  /*0aa0*/  @UP1 ULDC UR5, c[0x0][0x44c] ;  /* 0x0001130000051ab9 */ /* 0x000fe20000000800 */
[----:B------:R-:W-:Y:S01]  /*0ab0*/  IMAD.U32 R19, RZ, RZ, UR4 ;  /* 0x00000004ff137e24 */ /* 0x000fe2000f8e00ff */
[----:B------:R-:W-:Y:S01]  /*0ac0*/  USEL UR11, UR6, 0x1, UP0 ;  /* 0x00000001060b7887 */ /* 0x000fe20008000000 */
[----:B------:R-:W-:Y:S01]  /*0ad0*/  @UP1 ULDC UR10, c[0x0][0x450] ;  /* 0x00011400000a1ab9 */ /* 0x000fe20000000800 */
[----:B------:R-:W-:Y:S02]  /*0ae0*/  USHF.R.U32.HI UR12, URZ, 0x10, UR9 ;  /* 0x000000103f0c7899 */ /* 0x000fe40008011609 */
[----:B------:R-:W-:Y:S02]  /*0af0*/  UIMAD UR7, UR11, UR8, UR7 ;  /* 0x000000080b0772a4 */ /* 0x000fe4000f8e0207 */
[----:B------:R-:W-:Y:S01]  /*0b00*/  MOV R18, UR11 ;  /* 0x0000000b00127c02 */ /* 0x000fe20008000f00 */
[----:B-1----:R-:W-:-:S04]  /*0b10*/  USHF.L.U32 UR60, UR60, 0x7, URZ ;  /* 0x000000073c3c7899 */ /* 0x002fc8000800063f */
[----:B------:R-:W-:Y:S02]  /*0b20*/  @UP1 UIADD3 UR4, UR60, 0x7f, URZ ;  /* 0x0000007f3c041890 */ /* 0x000fe4000fffe03f */
[----:B------:R-:W-:Y:S02]  /*0b30*/  UIADD3 UR6, UR60, 0x7f, URZ ;  /* 0x0000007f3c067890 */ /* 0x000fe4000fffe03f */
[----:B------:R-:W-:Y:S02]  /*0b40*/  UIMAD.WIDE.U32 UR4, UR4, UR5, URZ ;  /* 0x00000005040472a5 */ /* 0x000fe4000f8e003f */
[----:B------:R-:W-:Y:S02]  /*0b50*/  UIMAD UR4, UR11, UR8, 0x4f ;  /* 0x0000004f0b0474a4 */ /* 0x000fe4000f8e0208 */
[----:B------:R-:W-:Y:S02]  /*0b60*/  @UP1 USHF.R.U32.HI UR6, URZ, UR10, UR5 ;  /* 0x0000000a3f061299 */ /* 0x000fe40008011605 */
[----:B------:R-:W-:-:S02]  /*0b70*/  UIMAD.WIDE UR4, UR4, 0x66666667, URZ ;  /* 0x66666667040478a5 */ /* 0x000fc4000f8e023f */
[----:B------:R-:W-:Y:S02]  /*0b80*/  UIADD3 UR6, UR7, UR6, URZ ;  /* 0x0000000607067290 */ /* 0x000fe4000fffe03f */
[----:B------:R-:W-:Y:S02]  /*0b90*/  USHF.R.U32.HI UR4, URZ, 0x1f, UR5 ;  /* 0x0000001f3f047899 */ /* 0x000fe40008011605 */
[----:B------:R-:W-:Y:S02]  /*0ba0*/  UIMAD.WIDE UR6, UR6, 0x66666667, URZ ;  /* 0x66666667060678a5 */ /* 0x000fe4000f8e023f */
[----:B------:R-:W-:Y:S02]  /*0bb0*/  ULEA.HI.SX32 UR4, UR5, UR4, 0x1b ;  /* 0x0000000405047291 */ /* 0x000fe4000f8fda3f */
[----:B------:R-:W-:-:S04]  /*0bc0*/  USHF.R.U32.HI UR6, URZ, 0x1f, UR7 ;  /* 0x0000001f3f067899 */ /* 0x000fc80008011607 */
[----:B------:R-:W-:Y:S02]  /*0bd0*/  ULEA.HI.SX32 UR6, UR7, UR6, 0x1b ;  /* 0x0000000607067291 */ /* 0x000fe4000f8fda3f */
[----:B------:R-:W-:Y:S02]  /*0be0*/  ULOP3.LUT UR7, UR9, 0xffff, URZ, 0xc0, !UPT ;  /* 0x0000ffff09077892 */ /* 0x000fe4000f8ec03f */
[----:B------:R-:W-:-:S04]  /*0bf0*/  UISETP.LT.AND UP0, UPT, UR4, UR6, UPT ;  /* 0x000000060400728c */ /* 0x000fc8000bf01270 */
[----:B------:R-:W-:Y:S02]  /*0c00*/  USEL UR11, UR4, UR6, UP0 ;  /* 0x00000006040b7287 */ /* 0x000fe40008000000 */
[----:B------:R-:W-:Y:S02]  /*0c10*/  UISETP.NE.AND UP0, UPT, UR12, URZ, UPT ;  /* 0x0000003f0c00728c */ /* 0x000fe4000bf05270 */
[----:B------:R-:W-:Y:S01]  /*0c20*/  UISETP.GE.AND UP1, UPT, UR11, 0x1, UPT ;  /* 0x000000010b00788c */ /* 0x000fe2000bf26270 */
[----:B------:R-:W-:-:S05]  /*0c30*/  UMOV UR4, URZ ;  /* 0x0000003f00047c82 */ /* 0x000fca0008000000 */
[----:B------:R-:W-:-:S03]  /*0c40*/  PLOP3.LUT P0, PT, PT, PT, UP1, 0x80, 0x0 ;  /* 0x000000000000781c */ /* 0x000fc60003f0f018 */
[----:B------:R-:W-:-:S10]  /*0c50*/  @!UP0 ULDC UR12, c[0x0][0x9f0] ;  /* 0x00027c00000c8ab9 */ /* 0x000fd40000000800 */
[----:B------:R-:W-:Y:S05]  /*0c60*/  @!P0 BRA `(.L_x_2194) ;  /* 0x0000000000848947 */ /* 0x000fea0003800000 */
[----:B------:R-:W-:Y:S01]  /*0c70*/  IMAD.U32 R3, RZ, RZ, UR12 ;  /* 0x0000000cff037e24 */ /* 0x000fe2000f8e00ff */
[----:B------:R-:W-:Y:S01]  /*0c80*/  UIADD3 UR6, UR12, -0x1, UR11 ;  /* 0xffffffff0c067890 */ /* 0x000fe2000fffe00b */
[----:B------:R-:W-:-:S03]  /*0c90*/  UMOV UR4, URZ ;  /* 0x0000003f00047c82 */ /* 0x000fc60008000000 */
[-C--:B------:R-:W-:Y:S02]  /*0ca0*/  IABS R0, R3.reuse ;  /* 0x0000000300007213 */ /* 0x080fe40000000000 */
[----:B------:R-:W-:Y:S01]  /*0cb0*/  IMAD.U32 R4, RZ, RZ, UR6 ;  /* 0x00000006ff047e24 */ /* 0x000fe2000f8e00ff */
[----:B------:R-:W-:Y:S01]  /*0cc0*/  IABS R5, R3 ;  /* 0x0000000300057213 */ /* 0x000fe20000000000 */
[----:B------:R-:W-:Y:S01]  /*0cd0*/  ULOP3.LUT UR6, UR6, UR12, URZ, 0x3c, !UPT ;  /* 0x0000000c06067292 */ /* 0x000fe2000f8e3c3f */
[----:B------:R-:W-:Y:S02]  /*0ce0*/  R2UR UR13, R0 ;  /* 0x00000000000d72ca */ /* 0x000fe400000e0000 */
[----:B------:R-:W-:-:S05]  /*0cf0*/  IABS R4, R4 ;  /* 0x0000000400047213 */ /* 0x000fca0000000000 */
[----:B------:R-:W-:-:S05]  /*0d00*/  IMAD.MOV.U32 R3, RZ, RZ, R4 ;  /* 0x000000ffff037224 */ /* 0x000fca00078e0004 */
[----:B------:R-:W-:Y:S01]  /*0d10*/  R2UR UR10, R3 ;  /* 0x00000000030a72ca */ /* 0x000fe200000e0000 */
[----:B------:R-:W1:Y:S08]  /*0d20*/  I2F.RP R0, UR13 ;  /* 0x0000000d00007d06 */ /* 0x000e700008209400 */
[----:B-1----:R-:W0:Y:S02]  /*0d30*/  MUFU.RCP R0, R0 ;  /* 0x0000000000007308 */ /* 0x002e240000001000 */
[----:B0-----:R-:W-:Y:S01]  /*0d40*/  VIADD R2, R0, 0xffffffe ;  /* 0x0ffffffe00027836 */ /* 0x001fe20000000000 */
[----:B------:R-:W-:-:S05]  /*0d50*/  IADD3 R0, RZ, -R5, RZ ;  /* 0x80000005ff007210 */ /* 0x000fca0007ffe0ff */
        /* <DEDUP_REMOVED lines=18> */
.L_x_2194:
[----:B------:R-:W-:Y:S01]  /*0e80*/  UIMAD UR6, UR7, UR4, URZ ;  /* 0x00000004070672a4 */ /* 0x000fe2000f8e023f */
[----:B------:R-:W-:Y:S01]  /*0e90*/  IMAD.U32 R0, RZ, RZ, UR11 ;  /* 0x0000000bff007e24 */ /* 0x000fe2000f8e00ff */
[----:B------:R-:W-:Y:S01]  /*0ea0*/  R2UR UR5, R18 ;  /* 0x00000000120572ca */ /* 0x000fe200000e0000 */
[----:B------:R-:W-:Y:S01]  /*0eb0*/  IMAD.U32 R3, RZ, RZ, UR4 ;  /* 0x00000004ff037e24 */ /* 0x000fe2000f8e00ff */
[----:B------:R-:W-:Y:S01]  /*0ec0*/  PLOP3.LUT P0, PT, PT, PT, PT, 0x80, 0x0 ;  /* 0x000000000000781c */ /* 0x000fe20003f0f070 */
[----:B------:R-:W-:Y:S01]  /*0ed0*/  VIADD R17, R25, 0xffffff80 ;  /* 0xffffff8019117836 */ /* 0x000fe20000000000 */
[----:B0-----:R-:W-:Y:S01]  /*0ee0*/  MOV R2, RZ ;  /* 0x000000ff00027202 */ /* 0x001fe20000000f00 */
[----:B------:R-:W-:Y:S01]  /*0ef0*/  IMAD.U32 R22, RZ, RZ, UR6 ;  /* 0x00000006ff167e24 */ /* 0x000fe2000f8e00ff */
[----:B------:R-:W-:Y:S02]  /*0f00*/  VIADDMNMX R0, R3, UR6, R0, PT ;  /* 0x0000000603007c46 */ /* 0x000fe4000b800100 */
[----:B------:R-:W-:-:S02]  /*0f10*/  CS2R R150, SRZ ;  /* 0x0000000000967805 */ /* 0x000fc4000001ff00 */
[----:B------:R-:W-:Y:S02]  /*0f20*/  CS2R R148, SRZ ;  /* 0x0000000000947805 */ /* 0x000fe4000001ff00 */
[----:B------:R-:W-:Y:S02]  /*0f30*/  CS2R R146, SRZ ;  /* 0x0000000000927805 */ /* 0x000fe4000001ff00 */
[----:B------:R-:W-:Y:S01]  /*0f40*/  R2UR UR61, R0 ;  /* 0x00000000003d72ca */ /* 0x000fe200000e0000 */
[----:B------:R-:W-:Y:S01]  /*0f50*/  IMAD.MOV.U32 R0, RZ, RZ, RZ ;  /* 0x000000ffff007224 */ /* 0x000fe200078e00ff */
[----:B------:R-:W-:Y:S01]  /*0f60*/  CS2R R144, SRZ ;  /* 0x0000000000907805 */ /* 0x000fe2000001ff00 */
[----:B------:R-:W-:Y:S01]  /*0f70*/  UIMAD UR4, UR5, UR8, URZ ;  /* 0x00000008050472a4 */ /* 0x000fe2000f8e023f */
[----:B------:R-:W-:Y:S02]  /*0f80*/  CS2R R142, SRZ ;  /* 0x00000000008e7805 */ /* 0x000fe4000001ff00 */
[----:B------:R-:W-:-:S02]  /*0f90*/  CS2R R140, SRZ ;  /* 0x00000000008c7805 */ /* 0x000fc4000001ff00 */
[----:B------:R-:W-:Y:S02]  /*0fa0*/  CS2R R138, SRZ ;  /* 0x00000000008a7805 */ /* 0x000fe4000001ff00 */
[----:B------:R-:W-:Y:S02]  /*0fb0*/  CS2R R136, SRZ ;  /* 0x0000000000887805 */ /* 0x000fe4000001ff00 */
[----:B------:R-:W-:Y:S01]  /*0fc0*/  CS2R R134, SRZ ;  /* 0x0000000000867805 */ /* 0x000fe2000001ff00 */
[----:B------:R-:W-:Y:S01]  /*0fd0*/  IMAD.U32 R152, RZ, RZ, UR4 ;  /* 0x00000004ff987e24 */ /* 0x000fe2000f8e00ff */
        /* <DEDUP_REMOVED lines=66> */
[----:B------:R-:W-:Y:S02]  /*1400*/  IMAD.U32 R16, RZ, RZ, UR8 ;  /* 0x00000008ff107e24 */ /* 0x000fe4000f8e00ff */
        /* <DEDUP_REMOVED lines=15> */
[----:B------:R-:W-:Y:S01]  /*1500*/  MOV R5, UR5 ;  /* 0x0000000500057c02 */ /* 0x000fe20008000f00 */
[----:B------:R-:W-:Y:S01]  /*1510*/  ULDC.64 UR4, c[0x4][0xb0] ;  /* 0x01002c0000047ab9 */ /* 0x000fe20000000a00 */
[----:B------:R-:W-:Y:S01]  /*1520*/  IMAD.U32 R10, RZ, RZ, UR6 ;  /* 0x00000006ff0a7e24 */ /* 0x000fe2000f8e00ff */
[----:B------:R-:W-:Y:S01]  /*1530*/  MOV R8, 0x70 ;  /* 0x0000007000087802 */ /* 0x000fe20000000f00 */
[----:B------:R-:W-:Y:S02]  /*1540*/  IMAD.U32 R6, RZ, RZ, UR4 ;  /* 0x00000004ff067e24 */ /* 0x000fe4000f8e00ff */
[----:B------:R-:W-:-:S02]  /*1550*/  IMAD.U32 R7, RZ, RZ, UR5 ;  /* 0x00000005ff077e24 */ /* 0x000fc4000f8e00ff */
[----:B------:R-:W-:Y:S02]  /*1560*/  IMAD.U32 R11, RZ, RZ, UR7 ;  /* 0x00000007ff0b7e24 */ /* 0x000fe4000f8e00ff */
[----:B------:R-:W-:Y:S02]  /*1570*/  IMAD.MOV.U32 R12, RZ, RZ, 0x1 ;  /* 0x00000001ff0c7424 */ /* 0x000fe400078e00ff */
[----:B0-----:R-:W-:-:S07]  /*1580*/  IMAD.MOV.U32 R13, RZ, RZ, RZ ;  /* 0x000000ffff0d7224 */ /* 0x001fce00078e00ff */
[----:B------:R-:W-:-:S07]  /*1590*/  LEPC R20, `(.L_x_2196) ;  /* 0x000000001014794e */ /* 0x000fce0000000000 */
[----:B-1----:R-:W-:Y:S05]  /*15a0*/  CALL.ABS.NOINC R2 ;  /* 0x0000000002007343 */ /* 0x002fea0003c00000 */
.L_x_2196:
[----:B------:R-:W-:Y:S02]  /*15b0*/  R2UR UR4, R16 ;  /* 0x00000000100472ca */ /* 0x000fe400000e0000 */
[----:B------:R-:W-:-:S11]  /*15c0*/  SHF.L.U32 R0, RZ, 0x1f, RZ ;  /* 0x0000001fff007819 */ /* 0x000fd600000006ff */
[----:B------:R-:W0:Y:S02]  /*15d0*/  SYNCS.PHASECHK.TRANS64.TRYWAIT P0, [UR4+0x38800], R0 ;  /* 0x03880000ff0075a7 */ /* 0x000e240008000144 */
[----:B0-----:R-:W-:Y:S05]  /*15e0*/  @!P0 BRA `(.L_x_2197) ;  /* 0x0000013400688947 */ /* 0x001fea0003800000 */
.L_x_2284:
[----:B------:R-:W2:Y:S02]  /*15f0*/  LDL R2, [R1+0x4] ;  /* 0x0000040001027983 */ /* 0x000ea40000100800 */
[----:B--2---:R-:W-:-:S13]  /*1600*/  R2UR UR4, R2 ;  /* 0x00000000020472ca */ /* 0x004fda00000e0000 */
[----:B------:R-:W-:-:S06]  /*1610*/  ULOP3.LUT UR4, UR4, 0x1, URZ, 0xfc, !UPT ;  /* 0x0000000104047892 */ /* 0x000fcc000f8efc3f */
[----:B------:R-:W-:-:S05]  /*1620*/  IMAD.U32 R2, RZ, RZ, UR4 ;  /* 0x00000004ff027e24 */ /* 0x000fca000f8e00ff */
[----:B------:R-:W-:-:S13]  /*1630*/  ISETP.NE.AND P0, PT, R2, 0x3, PT ;  /* 0x000000030200780c */ /* 0x000fda0003f05270 */
[----:B------:R-:W-:Y:S05]  /*1640*/  @!P0 BRA `(.L_x_2198) ;  /* 0x0000000000048947 */ /* 0x000fea0003800000 */
[----:B------:R-:W-:Y:S01]  /*1650*/  BPT.TRAP 0x1 ;  /* 0x000000040000795c */ /* 0x000fe20000300000 */
.L_x_2198:
[----:B------:R-:W-:-:S13]  /*1660*/  R2UR UR4, R16 ;  /* 0x00000000100472ca */ /* 0x000fda00000e0000 */
[----:B------:R1:W2:Y:S01]  /*1670*/  SYNCS.PHASECHK.TRANS64.TRYWAIT P1, [UR4+0x38830], R0 ;  /* 0x03883000ff0075a7 */ /* 0x0002a20008020144 */
[----:B------:R-:W-:Y:S05]  /*1680*/  @!P0 BRA `(.L_x_2199) ;  /* 0x0000000000048947 */ /* 0x000fea0003800000 */
[----:B------:R-:W-:Y:S01]  /*1690*/  BPT.TRAP 0x1 ;  /* 0x000000040000795c */ /* 0x000fe20000300000 */
.L_x_2199:
[----:B------:R-:W-:-:S05]  /*16a0*/  IMAD.U32 R4, RZ, RZ, UR36 ;  /* 0x00000024ff047e24 */ /* 0x000fca000f8e00ff */
[----:B------:R-:W-:Y:S01]  /*16b0*/  LOP3.LUT R4, R4, 0x10000, RZ, 0xfc, !PT ;  /* 0x0001000004047812 */ /* 0x000fe200078efcff */
[----:B--2---:R-:W-:Y:S06]  /*16c0*/  @P1 BRA `(.L_x_2200) ;  /* 0x00000000000c1947 */ /* 0x004fec0003800000 */
[----:B------:R-:W-:-:S13]  /*16d0*/  R2UR UR4, R16 ;  /* 0x00000000100472ca */ /* 0x000fda00000e0000 */
[----:B------:R-:W2:Y:S02]  /*16e0*/  SYNCS.PHASECHK.TRANS64.TRYWAIT P1, [UR4+0x38830], R0 ;  /* 0x03883000ff0075a7 */ /* 0x000ea40008020144 */
[----:B--2---:R-:W-:Y:S05]  /*16f0*/  @!P1 BRA `(.L_x_2201) ;  /* 0x0000013400409947 */ /* 0x004fea0003800000 */
.L_x_2200:
[----:B------:R-:W-:Y:S05]  /*1700*/  WARPSYNC.ALL ;  /* 0x0000000000007948 */ /* 0x000fea0003800000 */
[----:B------:R-:W-:Y:S02]  /*1710*/  MOV R5, 0x40000040 ;  /* 0x4000004000057802 */ /* 0x000fe40000000f00 */
        /* <DEDUP_REMOVED lines=18> */
[----:B------:R-:W-:Y:S01]  /*1840*/  R2UR UR21, R5 ;  /* 0x00000000051572ca */ /* 0x000fe200000e0000 */
[----:B------:R-:W-:Y:S01]  /*1850*/  IMAD.U32 R11, RZ, RZ, UR27 ;  /* 0x0000001bff0b7e24 */ /* 0x000fe2000f8e00ff */
[----:B------:R-:W-:Y:S01]  /*1860*/  R2UR UR4, R4 ;  /* 0x00000000040472ca */ /* 0x000fe200000e0000 */
[----:B------:R-:W-:Y:S01]  /*1870*/  ULOP3.LUT UR6, UR6, 0x3fff, URZ, 0xc0, !UPT ;  /* 0x00003fff06067892 */ /* 0x000fe2000f8ec03f */
[----:B------:R-:W-:Y:S01]  /*1880*/  UMOV UR31, 0x40000040 ;  /* 0x40000040001f7882 */ /* 0x000fe20000000000 */
[----:B------:R-:W-:-:S02]  /*1890*/  UMOV UR35, 0x40000040 ;  /* 0x4000004000237882 */ /* 0x000fc40000000000 */
[----:B------:R-:W-:Y:S01]  /*18a0*/  ULOP3.LUT UR24, UR6, 0x10000, URZ, 0xfc, !UPT ;  /* 0x0001000006187892 */ /* 0x000fe2000f8efc3f */
[----:B------:R-:W-:Y:S01]  /*18b0*/  UMOV UR39, 0x40000040 ;  /* 0x4000004000277882 */ /* 0x000fe20000000000 */
[----:B------:R-:W-:Y:S02]  /*18c0*/  UMOV UR43, 0x40000040 ;  /* 0x40000040002b7882 */ /* 0x000fe40000000000 */
[----:B------:R-:W-:Y:S02]  /*18d0*/  UIADD3 UR10, UR24, 0x80, URZ ;  /* 0x00000080180a7890 */ /* 0x000fe4000fffe03f */
[----:B------:R-:W-:Y:S02]  /*18e0*/  UIADD3 UR14, UR24, 0x100, URZ ;  /* 0x00000100180e7890 */ /* 0x000fe4000fffe03f */
[----:B------:R-:W-:Y:S01]  /*18f0*/  IMAD.U32 R15, RZ, RZ, UR24 ;  /* 0x00000018ff0f7e24 */ /* 0x000fe2000f8e00ff */
[----:B------:R-:W-:Y:S01]  /*1900*/  UMOV UR6, UR24 ;  /* 0x0000001800067c82 */ /* 0x000fe20008000000 */
[----:B------:R-:W-:Y:S01]  /*1910*/  UIADD3 UR18, UR24, 0x180, URZ ;  /* 0x0000018018127890 */ /* 0x000fe2000fffe03f */
[----:B------:R-:W-:Y:S01]  /*1920*/  HGMMA.64x16x16.F32 R56, gdesc[UR4], RZ, !UPT, gsb0 ;  /* 0x00200000043879f0 */ /* 0x000fe2000c0008ff */
[----:B------:R-:W-:Y:S01]  /*1930*/  UIADD3 UR22, UR24, 0x200, URZ ;  /* 0x0000020018167890 */ /* 0x000fe2000fffe03f */
[----:B------:R-:W-:Y:S01]  /*1940*/  R2UR UR6, R4 ;  /* 0x00000000040672ca */ /* 0x000fe200000e0000 */
[----:B------:R-:W-:Y:S01]  /*1950*/  UMOV UR5, 0x40000040 ;  /* 0x4000004000057882 */ /* 0x000fe20000000000 */
[----:B------:R-:W-:Y:S01]  /*1960*/  UIADD3 UR7, UR24, 0x204, URZ ;  /* 0x0000020418077890 */ /* 0x000fe2000fffe03f */
[----:B------:R-:W-:Y:S01]  /*1970*/  UMOV UR47, 0x40000040 ;  /* 0x40000040002f7882 */ /* 0x000fe20000000000 */
[----:B------:R-:W-:Y:S01]  /*1980*/  UMOV UR51, 0x40000040 ;  /* 0x4000004000337882 */ /* 0x000fe20000000000 */
[----:B------:R-:W-:Y:S01]  /*1990*/  UMOV UR55, 0x40000040 ;  /* 0x4000004000377882 */ /* 0x000fe20000000000 */
[----:B------:R-:W-:-:S07]  /*19a0*/  UMOV UR59, 0x40000040 ;  /* 0x40000040003b7882 */ /* 0x000fce0000000000 */
[----:B------:R-:W-:-:S07]  /*19b0*/  UIADD3 UR4, UR6, 0x2, URZ ;  /* 0x0000000206047890 */ /* 0x000fce000fffe03f */
[----:B------:R-:W-:Y:S01]  /*19c0*/  UMOV UR26, UR4 ;  /* 0x00000004001a7c82 */ /* 0x000fe20008000000 */
[----:B------:R-:W-:Y:S01]  /*19d0*/  UIADD3 UR4, UR24, 0x202, URZ ;  /* 0x0000020218047890 */ /* 0x000fe2000fffe03f */
[----:B------:R-:W-:Y:S01]  /*19e0*/  IMAD.U32 R10, RZ, RZ, UR26 ;  /* 0x0000001aff0a7e24 */ /* 0x000fe2000f8e00ff */
        /* <DEDUP_REMOVED lines=24> */
[----:B------:R-:W-:Y:S02]  /*1b70*/  UMOV UR23, 0x40000040 ;  /* 0x4000004000177882 */ /* 0x000fe40000000000 */
        /* <DEDUP_REMOVED lines=27> */
[----:B------:R-:W-:-:S06]  /*1d30*/  UMOV UR27, 0x40000040 ;  /* 0x40000040001b7882 */ /* 0x000fcc0000000000 */
        /* <DEDUP_REMOVED lines=55> */
[----:B------:R-:W-:Y:S01]  /*20b0*/  UMOV UR15, 0x40000040 ;  /* 0x40000040000f7882 */ /* 0x000fe20000000000 */
[----:B------:R-:W-:-:S04]  /*20c0*/  UMOV UR21, UR13 ;  /* 0x0000000d00157c82 */ /* 0x000fc80008000000 */
[----:B------:R-:W-:Y:S01]  /*20d0*/  UMOV UR20, UR12 ;  /* 0x0000000c00147c82 */ /* 0x000fe20008000000 */
        /* <DEDUP_REMOVED lines=14> */
[----:B------:R-:W-:Y:S02]  /*21c0*/  UMOV UR11, UR24 ;  /* 0x00000018000b7c82 */ /* 0x000fe40008000000 */
[----:B------:R-:W-:Y:S02]  /*21d0*/  UIADD3 UR14, UR11, 0x280, URZ ;  /* 0x000002800b0e7890 */ /* 0x000fe4000fffe03f */
[----:B------:R-:W-:Y:S02]  /*21e0*/  UIADD3 UR18, UR11, 0x300, URZ ;  /* 0x000003000b127890 */ /* 0x000fe4000fffe03f */
[----:B------:R-:W-:Y:S02]  /*21f0*/  UIADD3 UR22, UR11, 0x380, URZ ;  /* 0x000003800b167890 */ /* 0x000fe4000fffe03f */
        /* <DEDUP_REMOVED lines=8> */
[----:B------:R-:W-:Y:S02]  /*2280*/  UIADD3 UR54, UR11, 0x780, URZ ;  /* 0x000007800b367890 */ /* 0x000fe4000fffe03f */
[----:B------:R-:W-:Y:S02]  /*2290*/  UIADD3 UR10, UR11, 0x980, URZ ;  /* 0x000009800b0a7890 */ /* 0x000fe4000fffe03f */
        /* <DEDUP_REMOVED lines=34> */
[----:B------:R-:W-:Y:S01]  /*24c0*/  MOV R9, UR15 ;  /* 0x0000000f00097c02 */ /* 0x000fe20008000f00 */
        /* <DEDUP_REMOVED lines=345> */
.L_x_2202:
[----:B------:R-:W-:Y:S01]  /*3a60*/  LOP3.LUT R0, R65, 0xffffff80, RZ, 0xc0, !PT ;  /* 0xffffff8041007812 */ /* 0x000fe200078ec0ff */
[----:B------:R-:W-:Y:S01]  /*3a70*/  UMOV UR7, 0xffffffb0 ;  /* 0xffffffb000077882 */ /* 0x000fe20000000000 */
[----:B------:R-:W-:Y:S01]  /*3a80*/  R2UR UR6, R19 ;  /* 0x00000000130672ca */ /* 0x000fe200000e0000 */
[----:B------:R-:W-:Y:S01]  /*3a90*/  UIMAD UR7, UR61, UR7, 0x51 ;  /* 0x000000513d0774a4 */ /* 0x000fe2000f8e0207 */
[----:B------:R-:W-:Y:S01]  /*3aa0*/  LEA.HI R64, R64, R17, RZ, 0x2 ;  /* 0x0000001140407211 */ /* 0x000fe200078f10ff */
[----:B------:R-:W-:Y:S01]  /*3ab0*/  IMAD.IADD R0, R17, 0x1, -R0 ;  /* 0x0000000111007824 */ /* 0x000fe200078e0a00 */
[----:B------:R-:W-:Y:S01]  /*3ac0*/  LEA.HI R7, R66, R66, RZ, 0x1 ;  /* 0x0000004242077211 */ /* 0x000fe200078f08ff */
[----:B------:R-:W-:Y:S01]  /*3ad0*/  ULDC UR14, c[0x0][0x288] ;  /* 0x0000a200000e7ab9 */ /* 0x000fe20000000800 */
[----:B------:R-:W-:Y:S01]  /*3ae0*/  LOP3.LUT R64, R64, 0xfffffffc, RZ, 0xc0, !PT ;  /* 0xfffffffc40407812 */ /* 0x000fe200078ec0ff */
[----:B------:R-:W-:Y:S01]  /*3af0*/  UIADD3 UR18, UR61, -0x2, URZ ;  /* 0xfffffffe3d127890 */ /* 0x000fe2000fffe03f */
[----:B------:R-:W-:-:S02]  /*3b00*/  SHF.R.S32.HI R3, RZ, 0x1f, R0 ;  /* 0x0000001fff037819 */ /* 0x000fc40000011400 */
[----:B------:R-:W-:Y:S02]  /*3b10*/  CS2R R150, SRZ ;  /* 0x0000000000967805 */ /* 0x000fe4000001ff00 */
[----:B------:R-:W-:Y:S01]  /*3b20*/  LOP3.LUT R7, R7, 0x3fffffe, RZ, 0xc0, !PT ;  /* 0x03fffffe07077812 */ /* 0x000fe200078ec0ff */
[----:B------:R-:W-:Y:S01]  /*3b30*/  IMAD.IADD R64, R17, 0x1, -R64 ;  /* 0x0000000111407824 */ /* 0x000fe200078e0a40 */
[CC--:B------:R-:W-:Y:S01]  /*3b40*/  LEA.HI R2, R3.reuse, R0.reuse, RZ, 0x2 ;  /* 0x0000000003027211 */ /* 0x0c0fe200078f10ff */
[----:B------:R-:W-:Y:S01]  /*3b50*/  UISETP.NE.AND UP0, UPT, UR6, URZ, UPT ;  /* 0x0000003f0600728c */ /* 0x000fe2000bf05270 */
[----:B------:R-:W-:Y:S01]  /*3b60*/  LEA.HI R6, R3, R0, RZ, 0x5 ;  /* 0x0000000003067211 */ /* 0x000fe200078f28ff */
[----:B------:R-:W-:Y:S01]  /*3b70*/  IMAD.IADD R7, R66, 0x1, -R7 ;  /* 0x0000000142077824 */ /* 0x000fe200078e0a07 */
[--C-:B------:R-:W-:Y:S01]  /*3b80*/  SHF.R.S32.HI R3, RZ, 0x2, R2.reuse ;  /* 0x00000002ff037819 */ /* 0x100fe20000011402 */
[----:B------:R-:W-:Y:S01]  /*3b90*/  IMAD.U32 R212, RZ, RZ, UR18 ;  /* 0x00000012ffd47e24 */ /* 0x000fe2000f8e00ff */
[----:B------:R-:W-:-:S02]  /*3ba0*/  SHF.R.S32.HI R12, RZ, 0x1f, R2 ;  /* 0x0000001fff0c7819 */ /* 0x000fc40000011402 */
[----:B------:R-:W-:Y:S02]  /*3bb0*/  CS2R R148, SRZ ;  /* 0x0000000000947805 */ /* 0x000fe4000001ff00 */
[----:B------:R-:W-:Y:S02]  /*3bc0*/  SHF.R.S32.HI R6, RZ, 0x5, R6 ;  /* 0x00000005ff067819 */ /* 0x000fe40000011406 */
[----:B------:R-:W-:Y:S02]  /*3bd0*/  CS2R R146, SRZ ;  /* 0x0000000000927805 */ /* 0x000fe4000001ff00 */
[----:B------:R-:W-:Y:S02]  /*3be0*/  LEA.HI R12, R12, R3, RZ, 0x3 ;  /* 0x000000030c0c7211 */ /* 0x000fe400078f18ff */
[----:B------:R-:W-:Y:S02]  /*3bf0*/  CS2R R144, SRZ ;  /* 0x0000000000907805 */ /* 0x000fe4000001ff00 */
[----:B------:R-:W-:Y:S01]  /*3c00*/  LEA.HI R13, R64, R64, RZ, 0x1 ;  /* 0x00000040400d7211 */ /* 0x000fe200078f08ff */
[----:B------:R-:W-:Y:S01]  /*3c10*/  @UP0 ULDC UR6, c[0x0][0x44c] ;  /* 0x0001130000060ab9 */ /* 0x000fe20000000800 */
[----:B------:R-:W-:Y:S01]  /*3c20*/  LEA R6, R6, UR60, 0x4 ;  /* 0x0000003c06067c11 */ /* 0x000fe2000f8e20ff */
[----:B------:R-:W-:Y:S01]  /*3c30*/  @UP0 ULDC UR10, c[0x0][0x44c] ;  /* 0x00011300000a0ab9 */ /* 0x000fe20000000800 */
[----:B------:R-:W-:Y:S01]  /*3c40*/  LOP3.LUT R12, R12, 0xfffffff8, RZ, 0xc0, !PT ;  /* 0xfffffff80c0c7812 */ /* 0x000fe200078ec0ff */
[----:B------:R-:W-:Y:S01]  /*3c50*/  @UP0 ULDC UR15, c[0x0][0x450] ;  /* 0x00011400000f0ab9 */ /* 0x000fe20000000800 */
[----:B------:R-:W-:-:S02]  /*3c60*/  LOP3.LUT R13, R13, 0x1ffffffe, RZ, 0xc0, !PT ;  /* 0x1ffffffe0d0d7812 */ /* 0x000fc400078ec0ff */
[----:B------:R-:W-:Y:S02]  /*3c70*/  CS2R R142, SRZ ;  /* 0x00000000008e7805 */ /* 0x000fe4000001ff00 */
[----:B------:R-:W-:Y:S02]  /*3c80*/  IADD3 R6, R6, R3, -R12 ;  /* 0x0000000306067210 */ /* 0x000fe40007ffe80c */
[----:B------:R-:W-:Y:S02]  /*3c90*/  CS2R R140, SRZ ;  /* 0x00000000008c7805 */ /* 0x000fe4000001ff00 */
[----:B------:R-:W-:Y:S01]  /*3ca0*/  PLOP3.LUT P1, PT, PT, PT, UP0, 0x80, 0x0 ;  /* 0x000000000000781c */ /* 0x000fe20003f2f008 */
[----:B------:R-:W-:Y:S01]  /*3cb0*/  IMAD.IADD R13, R64, 0x1, -R13 ;  /* 0x00000001400d7824 */ /* 0x000fe200078e0a0d */
[----:B------:R-:W-:Y:S02]  /*3cc0*/  LEA R6, R7, R6, 0x6 ;  /* 0x0000000607067211 */ /* 0x000fe400078e30ff */
[----:B------:R-:W-:-:S02]  /*3cd0*/  CS2R R138, SRZ ;  /* 0x00000000008a7805 */ /* 0x000fc4000001ff00 */
[----:B------:R-:W-:Y:S02]  /*3ce0*/  PLOP3.LUT P2, PT, PT, PT, UP0, 0x80, 0x0 ;  /* 0x000000000000781c */ /* 0x000fe40003f4f008 */
[----:B------:R-:W-:Y:S02]  /*3cf0*/  CS2R R136, SRZ ;  /* 0x0000000000887805 */ /* 0x000fe4000001ff00 */
[----:B------:R-:W-:Y:S01]  /*3d00*/  R2UR UR22, R152 ;  /* 0x00000000981672ca */ /* 0x000fe200000e0000 */
[----:B------:R-:W-:Y:S01]  /*3d10*/  IMAD R14, R13, 0x8, R6 ;  /* 0x000000080d0e7824 */ /* 0x000fe200078e0206 */
[----:B------:R-:W-:Y:S01]  /*3d20*/  LOP3.LUT R17, R2, 0x7ffffffc, RZ, 0xc0, !PT ;  /* 0x7ffffffc02117812 */ /* 0x000fe200078ec0ff */
[----:B------:R-:W-:Y:S01]  /*3d30*/  IMAD.U32 R2, RZ, RZ, UR7 ;  /* 0x00000007ff027e24 */ /* 0x000fe2000f8e00ff */
[----:B------:R-:W-:Y:S01]  /*3d40*/  R2UR UR11, R16 ;  /* 0x00000000100b72ca */ /* 0x000fe200000e0000 */
[----:B------:R-:W-:Y:S01]  /*3d50*/  IMAD.MOV.U32 R3, RZ, RZ, R14 ;  /* 0x000000ffff037224 */ /* 0x000fe200078e000e */
[----:B------:R-:W-:Y:S01]  /*3d60*/  R2UR UR19, R22 ;  /* 0x00000000161372ca */ /* 0x000fe200000e0000 */
[----:B------:R-:W-:Y:S01]  /*3d70*/  @P1 IMAD.HI.U32 R6, R14, UR6, RZ ;  /* 0x000000060e061c27 */ /* 0x000fe2000f8e00ff */
[----:B------:R-:W-:Y:S01]  /*3d80*/  @UP0 ULDC UR6, c[0x0][0x450] ;  /* 0x0001140000060ab9 */ /* 0x000fe20000000800 */
[----:B------:R-:W-:-:S02]  /*3d90*/  CS2R R134, SRZ ;  /* 0x0000000000867805 */ /* 0x000fc4000001ff00 */
[----:B------:R-:W-:Y:S01]  /*3da0*/  CS2R R132, SRZ ;  /* 0x0000000000847805 */ /* 0x000fe2000001ff00 */
[----:B------:R-:W-:Y:S01]  /*3db0*/  IMAD.IADD R17, R0, 0x1, -R17 ;  /* 0x0000000100117824 */ /* 0x000fe200078e0a11 */
[----:B------:R-:W-:Y:S01]  /*3dc0*/  @P2 SHF.R.U32.HI R3, RZ, UR6, R6 ;  /* 0x00000006ff032c19 */ /* 0x000fe20008011606 */
[----:B------:R-:W-:Y:S02]  /*3dd0*/  UIMAD UR6, UR61, -0x50, UR22 ;  /* 0xffffffb03d0678a4 */ /* 0x000fe4000f8e0216 */
[----:B------:R-:W-:Y:S01]  /*3de0*/  IMAD.U32 R7, RZ, RZ, UR22 ;  /* 0x00000016ff077e24 */ /* 0x000fe2000f8e00ff */
[----:B------:R-:W-:Y:S01]  /*3df0*/  CS2R R130, SRZ ;  /* 0x0000000000827805 */ /* 0x000fe2000001ff00 */
[----:B------:R-:W-:Y:S01]  /*3e00*/  IMAD R2, R17, -0x2, R2 ;  /* 0xfffffffe11027824 */ /* 0x000fe200078e0202 */
[----:B------:R-:W0:Y:S01]  /*3e10*/  SHFL.IDX PT, R6, R3, 0x1, 0x1c1f ;  /* 0x003c1f0003067f89 */ /* 0x000e2200000e0000 */
[----:B------:R-:W-:Y:S01]  /*3e20*/  UIADD3 UR6, UR6, 0x50, URZ ;  /* 0x0000005006067890 */ /* 0x000fe2000fffe03f */
[----:B------:R-:W-:Y:S01]  /*3e30*/  CS2R R128, SRZ ;  /* 0x0000000000807805 */ /* 0x000fe2000001ff00 */
[----:B------:R-:W-:Y:S01]  /*3e40*/  UIADD3 UR7, UR11, 0x38840, URZ ;  /* 0x000388400b077890 */ /* 0x000fe2000fffe03f */
[----:B------:R-:W-:Y:S01]  /*3e50*/  IADD3 R7, R2, -UR14, R7 ;  /* 0x8000000e02077c10 */ /* 0x000fe2000fffe007 */
[----:B------:R-:W-:Y:S01]  /*3e60*/  UIMAD.WIDE.U32 UR10, UR60, UR10, URZ ;  /* 0x0000000a3c0a72a5 */ /* 0x000fe2000f8e003f */
[----:B------:R-:W-:-:S02]  /*3e70*/  CS2R R126, SRZ ;  /* 0x00000000007e7805 */ /* 0x000fc4000001ff00 */
[----:B------:R-:W-:Y:S01]  /*3e80*/  MOV R0, UR6 ;  /* 0x0000000600007c02 */ /* 0x000fe20008000f00 */
[----:B------:R-:W-:Y:S01]  /*3e90*/  ULDC UR6, c[0x0][0x988] ;  /* 0x0002620000067ab9 */ /* 0x000fe20000000800 */
[----:B------:R-:W-:Y:S01]  /*3ea0*/  @UP0 USHF.R.U32.HI UR60, URZ, UR15, UR11 ;  /* 0x0000000f3f3c0299 */ /* 0x000fe2000801160b */
[----:B------:R-:W-:Y:S01]  /*3eb0*/  CS2R R124, SRZ ;  /* 0x00000000007c7805 */ /* 0x000fe2000001ff00 */
[----:B------:R-:W-:Y:S01]  /*3ec0*/  UMOV UR61, URZ ;  /* 0x0000003f003d7c82 */ /* 0x000fe20008000000 */
[----:B------:R-:W-:Y:S01]  /*3ed0*/  IMAD R0, R17, -0x2, R0 ;  /* 0xfffffffe11007824 */ /* 0x000fe200078e0200 */
[----:B------:R-:W-:Y:S01]  /*3ee0*/  UIADD3 UR10, UR60, -UR14, UR22 ;  /* 0x8000000e3c0a7290 */ /* 0x000fe2000fffe016 */
[----:B------:R-:W1:Y:S01]  /*3ef0*/  S2UR UR22, SR_CgaCtaId ;  /* 0x00000000001679c3 */ /* 0x000e620000008800 */
[----:B------:R-:W-:Y:S02]  /*3f00*/  CS2R R122, SRZ ;  /* 0x00000000007a7805 */ /* 0x000fe4000001ff00 */
[----:B------:R-:W-:Y:S01]  /*3f10*/  CS2R R120, SRZ ;  /* 0x0000000000787805 */ /* 0x000fe2000001ff00 */
[----:B------:R-:W-:Y:S01]  /*3f20*/  UIMAD.WIDE UR10, UR10, 0x66666667, URZ ;  /* 0x666666670a0a78a5 */ /* 0x000fe2000f8e023f */
[----:B------:R-:W-:-:S02]  /*3f30*/  CS2R R118, SRZ ;  /* 0x0000000000767805 */ /* 0x000fc4000001ff00 */
[----:B------:R-:W-:Y:S02]  /*3f40*/  CS2R R116, SRZ ;  /* 0x0000000000747805 */ /* 0x000fe4000001ff00 */
[----:B------:R-:W-:Y:S01]  /*3f50*/  CS2R R114, SRZ ;  /* 0x0000000000727805 */ /* 0x000fe2000001ff00 */
[----:B------:R-:W-:Y:S01]  /*3f60*/  USHF.R.U32.HI UR10, URZ, 0x1f, UR11 ;  /* 0x0000001f3f0a7899 */ /* 0x000fe2000801160b */
[----:B------:R-:W-:Y:S02]  /*3f70*/  CS2R R112, SRZ ;  /* 0x0000000000707805 */ /* 0x000fe4000001ff00 */
[----:B------:R-:W-:Y:S02]  /*3f80*/  CS2R R110, SRZ ;  /* 0x00000000006e7805 */ /* 0x000fe4000001ff00 */
[----:B0-----:R-:W-:Y:S01]  /*3f90*/  VIADDMNMX R6, R6, R7, R0, PT ;  /* 0x0000000706067246 */ /* 0x001fe20003800100 */
[----:B------:R-:W-:Y:S01]  /*3fa0*/  ULEA.HI.SX32 UR10, UR11, UR10, 0x1b ;  /* 0x0000000a0b0a7291 */ /* 0x000fe2000f8fda3f */
[----:B------:R-:W-:-:S02]  /*3fb0*/  CS2R R108, SRZ ;  /* 0x00000000006c7805 */ /* 0x000fc4000001ff00 */
[----:B------:R-:W-:Y:S02]  /*3fc0*/  CS2R R106, SRZ ;  /* 0x00000000006a7805 */ /* 0x000fe4000001ff00 */
[C---:B------:R-:W-:Y:S01]  /*3fd0*/  ISETP.GT.AND P1, PT, R6.reuse, RZ, PT ;  /* 0x000000ff0600720c */ /* 0x040fe20003f24270 */
[----:B------:R-:W-:Y:S01]  /*3fe0*/  UISETP.LT.AND UP0, UPT, UR19, UR10, UPT ;  /* 0x0000000a1300728c */ /* 0x000fe2000bf01270 */
[C---:B------:R-:W-:Y:S02]  /*3ff0*/  ISETP.GT.AND P2, PT, R6.reuse, 0x1, PT ;  /* 0x000000010600780c */ /* 0x040fe40003f44270 */
[----:B------:R-:W-:Y:S02]  /*4000*/  CS2R R104, SRZ ;  /* 0x0000000000687805 */ /* 0x000fe4000001ff00 */
[----:B------:R-:W-:Y:S01]  /*4010*/  ISETP.GT.AND P3, PT, R6, 0x8, PT ;  /* 0x000000080600780c */ /* 0x000fe20003f64270 */
[----:B------:R-:W-:Y:S01]  /*4020*/  USEL UR11, UR19, UR10, !UP0 ;  /* 0x0000000a130b7287 */ /* 0x000fe2000c000000 */
[----:B------:R-:W-:-:S02]  /*4030*/  FSEL R58, R58, -INF , P1 ;  /* 0xff8000003a3a7808 */ /* 0x000fc40000800000 */
[----:B------:R-:W-:Y:S02]  /*4040*/  CS2R R102, SRZ ;  /* 0x0000000000667805 */ /* 0x000fe4000001ff00 */
[----:B------:R-:W-:Y:S01]  /*4050*/  FSEL R59, R59, -INF , P2 ;  /* 0xff8000003b3b7808 */ /* 0x000fe20001000000 */
[----:B------:R-:W-:Y:S01]  /*4060*/  UISETP.GE.AND UP0, UPT, UR18, UR11, UPT ;  /* 0x0000000b1200728c */ /* 0x000fe2000bf06270 */
[----:B------:R-:W-:Y:S01]  /*4070*/  ISETP.GT.AND P1, PT, R6, 0x9, PT ;  /* 0x000000090600780c */ /* 0x000fe20003f24270 */
[----:B-1----:R-:W-:Y:S01]  /*4080*/  UPRMT UR7, UR22, 0x654, UR7 ;  /* 0x0000065416077896 */ /* 0x002fe20008000007 */
[----:B------:R-:W-:Y:S02]  /*4090*/  FSEL R62, R62, -INF , P3 ;  /* 0xff8000003e3e7808 */ /* 0x000fe40001800000 */
[----:B------:R-:W-:Y:S02]  /*40a0*/  CS2R R100, SRZ ;  /* 0x0000000000647805 */ /* 0x000fe4000001ff00 */
[----:B------:R-:W-:-:S02]  /*40b0*/  FMNMX.FTZ R13, R58, R59, !PT ;  /* 0x0000003b3a0d7209 */ /* 0x000fc40007810000 */
[----:B------:R-:W-:Y:S02]  /*40c0*/  CS2R R98, SRZ ;  /* 0x0000000000627805 */ /* 0x000fe4000001ff00 */
[----:B------:R-:W-:Y:S02]  /*40d0*/  ISETP.GT.AND P2, PT, R6, 0x10, PT ;  /* 0x000000100600780c */ /* 0x000fe40003f44270 */
[----:B------:R-:W-:Y:S02]  /*40e0*/  CS2R R96, SRZ ;  /* 0x0000000000607805 */ /* 0x000fe4000001ff00 */
[----:B------:R-:W-:Y:S02]  /*40f0*/  FSEL R63, R63, -INF , P1 ;  /* 0xff8000003f3f7808 */ /* 0x000fe40000800000 */
[----:B------:R-:W-:Y:S02]  /*4100*/  CS2R R94, SRZ ;  /* 0x00000000005e7805 */ /* 0x000fe4000001ff00 */
[----:B------:R-:W-:Y:S01]  /*4110*/  FMNMX.FTZ R2, R62, R13, !PT ;  /* 0x0000000d3e027209 */ /* 0x000fe20007810000 */
[----:B------:R-:W-:Y:S01]  /*4120*/  SYNCS.ARRIVE.TRANS64.RED.A1T0 RZ, [UR7], RZ ;  /* 0x000000ffffff79a7 */ /* 0x000fe20008100407 */
[----:B------:R-:W-:Y:S01]  /*4130*/  ISETP.GT.AND P1, PT, R6, 0x11, PT ;  /* 0x000000110600780c */ /* 0x000fe20003f24270 */
[----:B------:R-:W-:Y:S01]  /*4140*/  UMOV UR7, URZ ;  /* 0x0000003f00077c82 */ /* 0x000fe20008000000 */
[----:B------:R-:W-:-:S02]  /*4150*/  FSEL R50, R50, -INF , P2 ;  /* 0xff80000032327808 */ /* 0x000fc40001000000 */
[----:B------:R-:W-:Y:S02]  /*4160*/  CS2R R92, SRZ ;  /* 0x00000000005c7805 */ /* 0x000fe4000001ff00 */
[----:B------:R-:W-:Y:S02]  /*4170*/  FMNMX.FTZ R13, R63, R2, !PT ;  /* 0x000000023f0d7209 */ /* 0x000fe40007810000 */
[----:B------:R-:W-:Y:S02]  /*4180*/  CS2R R90, SRZ ;  /* 0x00000000005a7805 */ /* 0x000fe4000001ff00 */
[----:B------:R-:W-:Y:S02]  /*4190*/  ISETP.GT.AND P2, PT, R6, 0x18, PT ;  /* 0x000000180600780c */ /* 0x000fe40003f44270 */
[----:B------:R-:W-:Y:S02]  /*41a0*/  CS2R R88, SRZ ;  /* 0x0000000000587805 */ /* 0x000fe4000001ff00 */
        /* <DEDUP_REMOVED lines=25> */
[----:B------:R-:W-:Y:S02]  /*4340*/  FMNMX.FTZ R2, R42, R13, !PT ;  /* 0x0000000d2a027209 */ /* 0x000fe40007810000 */
[----:B------:R-:W-:Y:S02]  /*4350*/  ISETP.GT.AND P1, PT, R6, 0x29, PT ;  /* 0x000000290600780c */ /* 0x000fe40003f24270 */
[----:B------:R-:W-:Y:S02]  /*4360*/  FSEL R46, R46, -INF , P2 ;  /* 0xff8000002e2e7808 */ /* 0x000fe40001000000 */
[----:B------:R-:W-:Y:S02]  /*4370*/  FMNMX.FTZ R13, R43, R2, !PT ;  /* 0x000000022b0d7209 */ /* 0x000fe40007810000 */
[----:B------:R-:W-:Y:S02]  /*4380*/  ISETP.GT.AND P2, PT, R6, 0x30, PT ;  /* 0x000000300600780c */ /* 0x000fe40003f44270 */
        /* <DEDUP_REMOVED lines=20> */
[----:B------:R-:W-:Y:S02]  /*44d0*/  FSEL R30, R30, -INF , P2 ;  /* 0xff8000001e1e7808 */ /* 0x000fe40001000000 */
[----:B------:R-:W-:Y:S02]  /*44e0*/  FMNMX.FTZ R13, R27, R2, !PT ;  /* 0x000000021b0d7209 */ /* 0x000fe40007810000 */
[----:B------:R-:W-:Y:S02]  /*44f0*/  ISETP.GT.AND P1, PT, R6, 0x49, PT ;  /* 0x000000490600780c */ /* 0x000fe40003f24270 */
[----:B------:R-:W-:Y:S02]  /*4500*/  FMNMX.FTZ R2, R30, R13, !PT ;  /* 0x0000000d1e027209 */ /* 0x000fe40007810000 */
[----:B------:R-:W-:-:S02]  /*4510*/  FSEL R31, R31, -INF , P1 ;  /* 0xff8000001f1f7808 */ /* 0x000fc40000800000 */
[----:B------:R-:W-:Y:S02]  /*4520*/  MOV R213, UR11 ;  /* 0x0000000b00d57c02 */ /* 0x000fe40008000f00 */
[----:B------:R-:W-:Y:S02]  /*4530*/  FMNMX.FTZ R6, R31, R2, !PT ;  /* 0x000000021f067209 */ /* 0x000fe40007810000 */
[----:B------:R-:W0:Y:S04]  /*4540*/  SHFL.IDX PT, R2, R3, RZ, 0x1c1f ;  /* 0x001c1fff03027589 */ /* 0x000e2800000e0000 */
[----:B------:R-:W1:Y:S01]  /*4550*/  SHFL.BFLY PT, R13, R6, 0x2, 0x1f ;  /* 0x0c401f00060d7f89 */ /* 0x000e6200000e0000 */
[----:B0-----:R-:W-:-:S04]  /*4560*/  VIADDMNMX R2, R2, R7, R0, PT ;  /* 0x0000000702027246 */ /* 0x001fc80003800100 */
        /* <DEDUP_REMOVED lines=8> */
[----:B------:R-:W-:Y:S02]  /*45f0*/  FSEL R61, R61, -INF , P1 ;  /* 0xff8000003d3d7808 */ /* 0x000fe40000800000 */
[----:B------:R-:W-:Y:S02]  /*4600*/  ISETP.GT.AND P1, PT, R2, 0x10, PT ;  /* 0x000000100200780c */ /* 0x000fe40003f24270 */
[----:B------:R-:W-:Y:S02]  /*4610*/  FMNMX.FTZ R0, R60, R3, !PT ;  /* 0x000000033c007209 */ /* 0x000fe40007810000 */
        /* <DEDUP_REMOVED lines=45> */
[----:B-1----:R-:W-:Y:S02]  /*48f0*/  FMNMX.FTZ R13, R6, R13, !PT ;  /* 0x0000000d060d7209 */ /* 0x002fe40007810000 */
[----:B------:R-:W-:Y:S02]  /*4900*/  FSEL R29, R29, -INF , P2 ;  /* 0xff8000001d1d7808 */ /* 0x000fe40001000000 */
[----:B------:R-:W-:Y:S01]  /*4910*/  FMNMX.FTZ R0, R28, R7, !PT ;  /* 0x000000071c007209 */ /* 0x000fe20007810000 */
[----:B------:R-:W0:Y:S03]  /*4920*/  SHFL.BFLY PT, R12, R13, 0x1, 0x1f ;  /* 0x0c201f000d0c7f89 */ /* 0x000e2600000e0000 */
[----:B------:R-:W-:-:S05]  /*4930*/  FMNMX.FTZ R0, R29, R0, !PT ;  /* 0x000000001d007209 */ /* 0x000fca0007810000 */
[----:B------:R-:W1:Y:S01]  /*4940*/  SHFL.BFLY PT, R7, R0, 0x2, 0x1f ;  /* 0x0c401f0000077f89 */ /* 0x000e6200000e0000 */
[----:B0-----:R-:W-:-:S04]  /*4950*/  FMNMX.FTZ R3, R13, R12, !PT ;  /* 0x0000000c0d037209 */ /* 0x001fc80007810000 */
[C---:B------:R-:W-:Y:S01]  /*4960*/  FSETP.NEU.FTZ.AND P4, PT, R3.reuse, -INF , PT ;  /* 0xff8000000300780b */ /* 0x040fe20003f9d000 */
[----:B------:R-:W-:Y:S01]  /*4970*/  FMUL.FTZ R6, R3, UR6 ;  /* 0x0000000603067c20 */ /* 0x000fe20008410000 */
[----:B-1----:R-:W-:-:S04]  /*4980*/  FMNMX.FTZ R7, R0, R7, !PT ;  /* 0x0000000700077209 */ /* 0x002fc80007810000 */
[----:B------:R-:W-:Y:S02]  /*4990*/  FSEL R12, R6, RZ, P4 ;  /* 0x000000ff060c7208 */ /* 0x000fe40002000000 */
[----:B------:R-:W0:Y:S03]  /*49a0*/  SHFL.BFLY PT, R6, R7, 0x1, 0x1f ;  /* 0x0c201f0007067f89 */ /* 0x000e2600000e0000 */
        /* <DEDUP_REMOVED lines=22> */
[----:B0-----:R-:W-:Y:S01]  /*4b10*/  FMNMX.FTZ R6, R7, R6, !PT ;  /* 0x0000000607067209 */ /* 0x001fe20007810000 */
[----:B------:R-:W-:Y:S03]  /*4b20*/  MUFU.EX2 R62, R62 ;  /* 0x0000003e003e7308 */ /* 0x000fe60000000800 */
[C---:B------:R-:W-:Y:S01]  /*4b30*/  FSETP.NEU.FTZ.AND P1, PT, R6.reuse, -INF , PT ;  /* 0xff8000000600780b */ /* 0x040fe20003f3d000 */
[----:B------:R-:W-:-:S04]  /*4b40*/  FMUL.FTZ R0, R6, UR6 ;  /* 0x0000000606007c20 */ /* 0x000fc80008410000 */
[----:B------:R-:W0:Y:S01]  /*4b50*/  MUFU.EX2 R63, R63 ;  /* 0x0000003f003f7308 */ /* 0x000e220000000800 */
[----:B------:R-:W-:Y:S02]  /*4b60*/  FSEL R0, R0, RZ, P1 ;  /* 0x000000ff00007208 */ /* 0x000fe40000800000 */
[----:B------:R-:W-:Y:S02]  /*4b70*/  PLOP3.LUT P1, PT, PT, PT, UP0, 0x80, 0x0 ;  /* 0x000000000000781c */ /* 0x000fe40003f2f008 */
        /* <DEDUP_REMOVED lines=24> */
[----:B0-----:R-:W-:-:S07]  /*4d00*/  F2FP.F16.F32.PACK_AB R211, R63, R62 ;  /* 0x0000003e3fd3723e */ /* 0x001fce00000000ff */
[----:B------:R-:W0:Y:S01]  /*4d10*/  MUFU.EX2 R61, R61 ;  /* 0x0000003d003d7308 */ /* 0x000e220000000800 */
[----:B-1----:R-:W-:Y:S01]  /*4d20*/  FADD.FTZ R7, R56, R57 ;  /* 0x0000003938077221 */ /* 0x002fe20000010000 */
[----:B------:R-:W-:Y:S02]  /*4d30*/  F2FP.F16.F32.PACK_AB R208, R57, R56 ;  /* 0x0000003839d0723e */ /* 0x000fe400000000ff */
[----:B------:R-:W-:-:S04]  /*4d40*/  CS2R R56, SRZ ;  /* 0x0000000000387805 */ /* 0x000fc8000001ff00 */
[----:B------:R-:W1:Y:S01]  /*4d50*/  MUFU.EX2 R48, R48 ;  /* 0x0000003000307308 */ /* 0x000e620000000800 */
[----:B--2---:R-:W-:Y:S01]  /*4d60*/  FADD.FTZ R2, R60, R7 ;  /* 0x000000073c027221 */ /* 0x004fe20000010000 */
[----:B------:R-:W-:Y:S01]  /*4d70*/  FADD.FTZ R7, R58, R59 ;  /* 0x0000003b3a077221 */ /* 0x000fe20000010000 */
[----:B------:R-:W-:-:S05]  /*4d80*/  CS2R R58, SRZ ;  /* 0x00000000003a7805 */ /* 0x000fca000001ff00 */
[----:B------:R-:W2:Y:S01]  /*4d90*/  MUFU.EX2 R49, R49 ;  /* 0x0000003100317308 */ /* 0x000ea20000000800 */
[C---:B0-----:R-:W-:Y:S01]  /*4da0*/  FADD.FTZ R13, R61.reuse, R2 ;  /* 0x000000023d0d7221 */ /* 0x041fe20000010000 */
[----:B------:R-:W-:Y:S01]  /*4db0*/  FADD.FTZ R2, R62, R7 ;  /* 0x000000073e027221 */ /* 0x000fe20000010000 */
[----:B------:R-:W-:Y:S02]  /*4dc0*/  F2FP.F16.F32.PACK_AB R210, R61, R60 ;  /* 0x0000003c3dd2723e */ /* 0x000fe400000000ff */
[----:B------:R-:W-:Y:S01]  /*4dd0*/  CS2R R60, SRZ ;  /* 0x00000000003c7805 */ /* 0x000fe2000001ff00 */
[----:B------:R-:W-:Y:S01]  /*4de0*/  FADD.FTZ R7, R63, R2 ;  /* 0x000000023f077221 */ /* 0x000fe20000010000 */
[----:B------:R-:W-:Y:S01]  /*4df0*/  CS2R R62, SRZ ;  /* 0x00000000003e7805 */ /* 0x000fe2000001ff00 */
[----:B------:R-:W0:Y:S01]  /*4e00*/  MUFU.EX2 R50, R50 ;  /* 0x0000003200327308 */ /* 0x000e220000000800 */
[----:B-1----:R-:W-:-:S07]  /*4e10*/  FADD.FTZ R20, R48, R13 ;  /* 0x0000000d30147221 */ /* 0x002fce0000010000 */
[----:B------:R-:W1:Y:S01]  /*4e20*/  MUFU.EX2 R52, R52 ;  /* 0x0000003400347308 */ /* 0x000e620000000800 */
[C---:B--2---:R-:W-:Y:S01]  /*4e30*/  FADD.FTZ R13, R49.reuse, R20 ;  /* 0x00000014310d7221 */ /* 0x044fe20000010000 */
[----:B------:R-:W-:Y:S02]  /*4e40*/  F2FP.F16.F32.PACK_AB R204, R49, R48 ;  /* 0x0000003031cc723e */ /* 0x000fe400000000ff */
[----:B------:R-:W-:-:S04]  /*4e50*/  CS2R R48, SRZ ;  /* 0x0000000000307805 */ /* 0x000fc8000001ff00 */
[----:B------:R-:W2:Y:S01]  /*4e60*/  MUFU.EX2 R51, R51 ;  /* 0x0000003300337308 */ /* 0x000ea20000000800 */
[----:B0-----:R-:W-:-:S07]  /*4e70*/  FADD.FTZ R2, R50, R7 ;  /* 0x0000000732027221 */ /* 0x001fce0000010000 */
[----:B------:R-:W0:Y:S01]  /*4e80*/  MUFU.EX2 R53, R53 ;  /* 0x0000003500357308 */ /* 0x000e220000000800 */
[----:B-1----:R-:W-:-:S07]  /*4e90*/  FADD.FTZ R20, R52, R13 ;  /* 0x0000000d34147221 */ /* 0x002fce0000010000 */
[----:B------:R-:W1:Y:S01]  /*4ea0*/  MUFU.EX2 R54, R54 ;  /* 0x0000003600367308 */ /* 0x000e620000000800 */
[C---:B--2---:R-:W-:Y:S01]  /*4eb0*/  FADD.FTZ R7, R51.reuse, R2 ;  /* 0x0000000233077221 */ /* 0x044fe20000010000 */
[----:B------:R-:W-:Y:S02]  /*4ec0*/  F2FP.F16.F32.PACK_AB R205, R51, R50 ;  /* 0x0000003233cd723e */ /* 0x000fe400000000ff */
[----:B------:R-:W-:-:S04]  /*4ed0*/  CS2R R50, SRZ ;  /* 0x0000000000327805 */ /* 0x000fc8000001ff00 */
[----:B------:R-:W2:Y:S01]  /*4ee0*/  MUFU.EX2 R40, R40 ;  /* 0x0000002800287308 */ /* 0x000ea20000000800 */
[C---:B0-----:R-:W-:Y:S01]  /*4ef0*/  FADD.FTZ R13, R53.reuse, R20 ;  /* 0x00000014350d7221 */ /* 0x041fe20000010000 */
[----:B------:R-:W-:Y:S02]  /*4f00*/  F2FP.F16.F32.PACK_AB R206, R53, R52 ;  /* 0x0000003435ce723e */ /* 0x000fe400000000ff */
[----:B------:R-:W-:-:S04]  /*4f10*/  CS2R R52, SRZ ;  /* 0x0000000000347805 */ /* 0x000fc8000001ff00 */
[----:B------:R-:W0:Y:S01]  /*4f20*/  MUFU.EX2 R55, R55 ;  /* 0x0000003700377308 */ /* 0x000e220000000800 */
[----:B-1----:R-:W-:-:S07]  /*4f30*/  FADD.FTZ R2, R54, R7 ;  /* 0x0000000736027221 */ /* 0x002fce0000010000 */
[----:B------:R-:W1:Y:S01]  /*4f40*/  MUFU.EX2 R41, R41 ;  /* 0x0000002900297308 */ /* 0x000e620000000800 */
[----:B--2---:R-:W-:-:S07]  /*4f50*/  FADD.FTZ R20, R40, R13 ;  /* 0x0000000d28147221 */ /* 0x004fce0000010000 */
[----:B------:R-:W2:Y:S01]  /*4f60*/  MUFU.EX2 R42, R42 ;  /* 0x0000002a002a7308 */ /* 0x000ea20000000800 */
[C---:B0-----:R-:W-:Y:S01]  /*4f70*/  FADD.FTZ R7, R55.reuse, R2 ;  /* 0x0000000237077221 */ /* 0x041fe20000010000 */
[----:B------:R-:W-:Y:S02]  /*4f80*/  F2FP.F16.F32.PACK_AB R207, R55, R54 ;  /* 0x0000003637cf723e */ /* 0x000fe400000000ff */
[----:B------:R-:W-:-:S04]  /*4f90*/  CS2R R54, SRZ ;  /* 0x0000000000367805 */ /* 0x000fc8000001ff00 */
[----:B------:R-:W0:Y:S01]  /*4fa0*/  MUFU.EX2 R44, R44 ;  /* 0x0000002c002c7308 */ /* 0x000e220000000800 */
[C---:B-1----:R-:W-:Y:S01]  /*4fb0*/  FADD.FTZ R13, R41.reuse, R20 ;  /* 0x00000014290d7221 */ /* 0x042fe20000010000 */
[----:B------:R-:W-:Y:S02]  /*4fc0*/  F2FP.F16.F32.PACK_AB R200, R41, R40 ;  /* 0x0000002829c8723e */ /* 0x000fe400000000ff */
[----:B------:R-:W-:-:S04]  /*4fd0*/  CS2R R40, SRZ ;  /* 0x0000000000287805 */ /* 0x000fc8000001ff00 */
[----:B------:R-:W1:Y:S01]  /*4fe0*/  MUFU.EX2 R43, R43 ;  /* 0x0000002b002b7308 */ /* 0x000e620000000800 */
[----:B--2---:R-:W-:-:S07]  /*4ff0*/  FADD.FTZ R2, R42, R7 ;  /* 0x000000072a027221 */ /* 0x004fce0000010000 */
[----:B------:R-:W2:Y:S01]  /*5000*/  MUFU.EX2 R45, R45 ;  /* 0x0000002d002d7308 */ /* 0x000ea20000000800 */
[----:B0-----:R-:W-:-:S07]  /*5010*/  FADD.FTZ R20, R44, R13 ;  /* 0x0000000d2c147221 */ /* 0x001fce0000010000 */
[----:B------:R-:W0:Y:S01]  /*5020*/  MUFU.EX2 R46, R46 ;  /* 0x0000002e002e7308 */ /* 0x000e220000000800 */
[C---:B-1----:R-:W-:Y:S01]  /*5030*/  FADD.FTZ R7, R43.reuse, R2 ;  /* 0x000000022b077221 */ /* 0x042fe20000010000 */
[----:B------:R-:W-:Y:S02]  /*5040*/  F2FP.F16.F32.PACK_AB R201, R43, R42 ;  /* 0x0000002a2bc9723e */ /* 0x000fe400000000ff */
[----:B------:R-:W-:-:S04]  /*5050*/  CS2R R42, SRZ ;  /* 0x00000000002a7805 */ /* 0x000fc8000001ff00 */
        /* <DEDUP_REMOVED lines=32> */
[----:B------:R-:W-:Y:S01]  /*5260*/  MUFU.EX2 R26, R26 ;  /* 0x0000001a001a7308 */ /* 0x000fe20000000800 */
[C---:B-1----:R-:W-:Y:S01]  /*5270*/  FADD.FTZ R13, R39.reuse, R2 ;  /* 0x00000002270d7221 */ /* 0x042fe20000010000 */
[----:B------:R-:W-:Y:S02]  /*5280*/  F2FP.F16.F32.PACK_AB R199, R39, R38 ;  /* 0x0000002627c7723e */ /* 0x000fe400000000ff */
[----:B------:R-:W-:-:S04]  /*5290*/  CS2R R38, SRZ ;  /* 0x0000000000267805 */ /* 0x000fc8000001ff00 */
[----:B------:R-:W0:Y:S01]  /*52a0*/  MUFU.EX2 R28, R28 ;  /* 0x0000001c001c7308 */ /* 0x000e220000000800 */
[C---:B--2---:R-:W-:Y:S01]  /*52b0*/  FADD.FTZ R21, R25.reuse, R20 ;  /* 0x0000001419157221 */ /* 0x044fe20000010000 */
[----:B------:R-:W-:Y:S02]  /*52c0*/  F2FP.F16.F32.PACK_AB R192, R25, R24 ;  /* 0x0000001819c0723e */ /* 0x000fe400000000ff */
[----:B------:R-:W-:-:S04]  /*52d0*/  CS2R R24, SRZ ;  /* 0x0000000000187805 */ /* 0x000fc8000001ff00 */
[----:B------:R-:W1:Y:S08]  /*52e0*/  MUFU.EX2 R27, R27 ;  /* 0x0000001b001b7308 */ /* 0x000e700000000800 */
[----:B------:R-:W2:Y:S01]  /*52f0*/  MUFU.EX2 R30, R30 ;  /* 0x0000001e001e7308 */ /* 0x000ea20000000800 */
[----:B0-----:R-:W-:-:S07]  /*5300*/  FADD.FTZ R2, R28, R21 ;  /* 0x000000151c027221 */ /* 0x001fce0000010000 */
[----:B------:R0:W3:Y:S01]  /*5310*/  MUFU.EX2 R7, R0 ;  /* 0x0000000000077308 */ /* 0x0000e20000000800 */
[----:B-1----:R-:W-:-:S07]  /*5320*/  F2FP.F16.F32.PACK_AB R193, R27, R26 ;  /* 0x0000001a1bc1723e */ /* 0x002fce00000000ff */
[----:B------:R2:W1:Y:S01]  /*5330*/  MUFU.EX2 R195, R12 ;  /* 0x0000000c00c37308 */ /* 0x0004620000000800 */
[----:B0-----:R-:W-:-:S04]  /*5340*/  FADD.FTZ R0, R26, R13 ;  /* 0x0000000d1a007221 */ /* 0x001fc80000010000 */
[----:B------:R-:W-:Y:S01]  /*5350*/  FADD.FTZ R21, R27, R0 ;  /* 0x000000001b157221 */ /* 0x000fe20000010000 */
[----:B------:R-:W-:Y:S01]  /*5360*/  IMAD.MOV.U32 R0, RZ, RZ, 0x3f800000 ;  /* 0x3f800000ff007424 */ /* 0x000fe200078e00ff */
[----:B------:R-:W-:Y:S02]  /*5370*/  CS2R R26, SRZ ;  /* 0x00000000001a7805 */ /* 0x000fe4000001ff00 */
[----:B--2---:R-:W-:Y:S01]  /*5380*/  FADD.FTZ R12, R30, R21 ;  /* 0x000000151e0c7221 */ /* 0x004fe20000010000 */
[C---:B---3--:R-:W-:Y:S01]  /*5390*/  FADD.FTZ R13, R7.reuse, R2 ;  /* 0x00000002070d7221 */ /* 0x048fe20000010000 */
[----:B------:R-:W-:Y:S01]  /*53a0*/  F2FP.F16.F32.PACK_AB R194, R7, R28 ;  /* 0x0000001c07c2723e */ /* 0x000fe200000000ff */
[----:B------:R-:W-:Y:S01]  /*53b0*/  IMAD.U32 R7, RZ, RZ, UR7 ;  /* 0x00000007ff077e24 */ /* 0x000fe2000f8e00ff */
[----:B------:R-:W-:Y:S01]  /*53c0*/  CS2R R28, SRZ ;  /* 0x00000000001c7805 */ /* 0x000fe2000001ff00 */
[----:B------:R-:W-:Y:S02]  /*53d0*/  IMAD.MOV.U32 R2, RZ, RZ, 0x3f800000 ;  /* 0x3f800000ff027424 */ /* 0x000fe400078e00ff */
[C---:B-1----:R-:W-:Y:S01]  /*53e0*/  FADD.FTZ R12, R195.reuse, R12 ;  /* 0x0000000cc30c7221 */ /* 0x042fe20000010000 */
[----:B------:R-:W-:-:S02]  /*53f0*/  F2FP.F16.F32.PACK_AB R195, R195, R30 ;  /* 0x0000001ec3c3723e */ /* 0x000fc400000000ff */
[----:B------:R-:W-:Y:S01]  /*5400*/  CS2R R30, SRZ ;  /* 0x00000000001e7805 */ /* 0x000fe2000001ff00 */
[----:B------:R-:W-:Y:S06]  /*5410*/  @!P1 BRA `(.L_x_2203) ;  /* 0x0000004000889947 */ /* 0x000fec0003800000 */
[----:B------:R-:W-:Y:S01]  /*5420*/  R2UR UR7, R212 ;  /* 0x00000000d40772ca */ /* 0x000fe200000e0000 */
[----:B------:R-:W-:Y:S01]  /*5430*/  UMOV UR6, URZ ;  /* 0x0000003f00067c82 */ /* 0x000fe20008000000 */
[----:B------:R-:W-:Y:S01]  /*5440*/  IMAD.MOV.U32 R21, RZ, RZ, R3 ;  /* 0x000000ffff157224 */ /* 0x000fe200078e0003 */
[----:B------:R-:W-:Y:S01]  /*5450*/  MOV R2, 0x3f800000 ;  /* 0x3f80000000027802 */ /* 0x000fe20000000f00 */
[----:B------:R-:W-:Y:S02]  /*5460*/  IMAD.MOV.U32 R20, RZ, RZ, R6 ;  /* 0x000000ffff147224 */ /* 0x000fe400078e0006 */
[----:B------:R-:W-:Y:S02]  /*5470*/  IMAD.U32 R217, RZ, RZ, UR6 ;  /* 0x00000006ffd97e24 */ /* 0x000fe4000f8e00ff */
[----:B------:R-:W-:Y:S02]  /*5480*/  IMAD.MOV.U32 R151, RZ, RZ, RZ ;  /* 0x000000ffff977224 */ /* 0x000fe400078e00ff */
[----:B------:R-:W-:-:S03]  /*5490*/  IMAD.U32 R214, RZ, RZ, UR6 ;  /* 0x00000006ffd67e24 */ /* 0x000fc6000f8e00ff */
[----:B------:R-:W-:-:S07]  /*54a0*/  IMAD.U32 R212, RZ, RZ, UR7 ;  /* 0x00000007ffd47e24 */ /* 0x000fce000f8e00ff */
.L_x_2214:
[----:B------:R-:W-:Y:S02]  /*54b0*/  R2UR UR6, R214 ;  /* 0x00000000d60672ca */ /* 0x000fe400000e0000 */
[----:B------:R-:W-:-:S11]  /*54c0*/  R2UR UR7, R217 ;  /* 0x00000000d90772ca */ /* 0x000fd600000e0000 */
[----:B------:R-:W-:-:S04]  /*54d0*/  UISETP.NE.AND UP0, UPT, UR6, 0x1, UPT ;  /* 0x000000010600788c */ /* 0x000fc8000bf05270 */
[----:B------:R-:W-:-:S04]  /*54e0*/  USEL UR6, URZ, 0x1, UP0 ;  /* 0x000000013f067887 */ /* 0x000fc80008000000 */
[----:B------:R-:W-:-:S06]  /*54f0*/  ULOP3.LUT UR6, UR7, UR6, URZ, 0x3c, !UPT ;  /* 0x0000000607067292 */ /* 0x000fcc000f8e3c3f */
[----:B------:R-:W-:Y:S01]  /*5500*/  IMAD.U32 R7, RZ, RZ, UR6 ;  /* 0x00000006ff077e24 */ /* 0x000fe2000f8e00ff */
[----:B------:R-:W-:Y:S06]  /*5510*/  @!P0 BRA `(.L_x_2204) ;  /* 0x0000000000048947 */ /* 0x000fec0003800000 */
[----:B------:R-:W-:Y:S01]  /*5520*/  BPT.TRAP 0x1 ;  /* 0x000000040000795c */ /* 0x000fe20000300000 */
.L_x_2204:
[----:B------:R-:W-:Y:S02]  /*5530*/  R2UR UR10, R214 ;  /* 0x00000000d60a72ca */ /* 0x000fe400000e0000 */
[----:B------:R-:W-:Y:S02]  /*5540*/  R2UR UR6, R16 ;  /* 0x00000000100672ca */ /* 0x000fe400000e0000 */
[----:B------:R-:W-:-:S09]  /*5550*/  R2UR UR7, R7 ;  /* 0x00000000070772ca */ /* 0x000fd200000e0000 */
[----:B------:R-:W-:-:S04]  /*5560*/  UIADD3 UR61, UR10, 0x1, URZ ;  /* 0x000000010a3d7890 */ /* 0x000fc8000fffe03f */
[----:B------:R-:W-:Y:S01]  /*5570*/  UISETP.NE.AND UP0, UPT, UR61, 0x2, UPT ;  /* 0x000000023d00788c */ /* 0x000fe2000bf05270 */
[----:B------:R-:W-:-:S03]  /*5580*/  MOV R6, UR7 ;  /* 0x0000000700067c02 */ /* 0x000fc60008000f00 */
[----:B------:R-:W-:Y:S01]  /*5590*/  USEL UR61, UR61, URZ, UP0 ;  /* 0x0000003f3d3d7287 */ /* 0x000fe20008000000 */
[----:B------:R-:W-:-:S03]  /*55a0*/  SHF.L.U32 R6, R6, 0x1f, RZ ;  /* 0x0000001f06067819 */ /* 0x000fc600000006ff */
[----:B------:R-:W-:-:S06]  /*55b0*/  ULEA UR6, UR61, UR6, 0x3 ;  /* 0x000000063d067291 */ /* 0x000fcc000f8e183f */
[----:B------:R-:W-:-:S03]  /*55c0*/  IMAD.U32 R3, RZ, RZ, UR6 ;  /* 0x00000006ff037e24 */ /* 0x000fc6000f8e00ff */
[----:B------:R0:W1:Y:S01]  /*55d0*/  SYNCS.PHASECHK.TRANS64.TRYWAIT P1, [UR6+0x38830], R6 ;  /* 0x03883006ff0075a7 */ /* 0x0000620008020146 */
[----:B------:R-:W-:Y:S05]  /*55e0*/  @!P0 BRA `(.L_x_2205) ;  /* 0x0000000000048947 */ /* 0x000fea0003800000 */
[----:B------:R-:W-:Y:S01]  /*55f0*/  BPT.TRAP 0x1 ;  /* 0x000000040000795c */ /* 0x000fe20000300000 */
.L_x_2205:
[----:B-1----:R-:W-:Y:S05]  /*5600*/  @P1 BRA `(.L_x_2206) ;  /* 0x00000000000c1947 */ /* 0x002fea0003800000 */
[----:B------:R-:W-:-:S13]  /*5610*/  R2UR UR6, R3 ;  /* 0x00000000030672ca */ /* 0x000fda00000e0000 */
[----:B------:R-:W1:Y:S02]  /*5620*/  SYNCS.PHASECHK.TRANS64.TRYWAIT P1, [UR6+0x38830], R6 ;  /* 0x03883006ff0075a7 */ /* 0x000e640008020146 */
[----:B-1----:R-:W-:Y:S05]  /*5630*/  @!P1 BRA `(.L_x_2207) ;  /* 0x000000f4008c9947 */ /* 0x002fea0003800000 */
.L_x_2206:
[----:B------:R-:W-:Y:S01]  /*5640*/  R2UR UR6, R15 ;  /* 0x000000000f0672ca */ /* 0x000fe200000e0000 */
[----:B------:R-:W-:Y:S01]  /*5650*/  WARPGROUP.ARRIVE ;  /* 0x00000000000079c5 */ /* 0x000fe20000000000 */
[----:B-1----:R-:W-:Y:S01]  /*5660*/  MOV R153, UR49 ;  /* 0x0000003100997c02 */ /* 0x002fe20008000f00 */
[----:B------:R-:W-:Y:S01]  /*5670*/  UMOV UR51, 0x40000040 ;  /* 0x4000004000337882 */ /* 0x000fe20000000000 */
[----:B------:R-:W-:Y:S01]  /*5680*/  MOV R154, UR48 ;  /* 0x00000030009a7c02 */ /* 0x000fe20008000f00 */
        /* <DEDUP_REMOVED lines=8> */
[----:B------:R-:W-:Y:S01]  /*5710*/  UIMAD UR60, UR61, 0xa00, UR6 ;  /* 0x00000a003d3c78a4 */ /* 0x000fe2000f8e0206 */
[----:B0-----:R-:W-:Y:S01]  /*5720*/  MOV R6, UR45 ;  /* 0x0000002d00067c02 */ /* 0x001fe20008000f00 */
        /* <DEDUP_REMOVED lines=9> */
[----:B------:R-:W-:Y:S01]  /*57c0*/  R2UR UR48, R4 ;  /* 0x00000000043072ca */ /* 0x000fe200000e0000 */
[----:B------:R-:W-:Y:S01]  /*57d0*/  UMOV UR51, 0x40000040 ;  /* 0x4000004000337882 */ /* 0x000fe20000000000 */
[----:B------:R-:W-:Y:S01]  /*57e0*/  UMOV UR46, UR6 ;  /* 0x00000006002e7c82 */ /* 0x000fe20008000000 */
[----:B------:R-:W-:Y:S01]  /*57f0*/  R2UR UR49, R5 ;  /* 0x00000000053172ca */ /* 0x000fe200000e0000 */
[----:B------:R-:W-:Y:S01]  /*5800*/  UIADD3 UR6, UR60, 0x180, URZ ;  /* 0x000001803c067890 */ /* 0x000fe2000fffe03f */
[----:B------:R-:W-:Y:S01]  /*5810*/  MOV R216, UR52 ;  /* 0x0000003400d87c02 */ /* 0x000fe20008000f00 */
[----:B------:R-:W-:Y:S01]  /*5820*/  UIADD3 UR7, UR60, 0x182, URZ ;  /* 0x000001823c077890 */ /* 0x000fe2000fffe03f */
[----:B------:R-:W-:Y:S01]  /*5830*/  R2UR UR52, R10 ;  /* 0x000000000a3472ca */ /* 0x000fe200000e0000 */
[----:B------:R-:W-:Y:S01]  /*5840*/  UIADD3 UR14, UR60, 0x280, URZ ;  /* 0x000002803c0e7890 */ /* 0x000fe2000fffe03f */
[----:B------:R-:W-:Y:S01]  /*5850*/  R2UR UR53, R11 ;  /* 0x000000000b3572ca */ /* 0x000fe200000e0000 */
        /* <DEDUP_REMOVED lines=12> */
[----:B------:R-:W-:Y:S01]  /*5920*/  UMOV UR11, UR53 ;  /* 0x00000035000b7c82 */ /* 0x000fe20008000000 */
        /* <DEDUP_REMOVED lines=150> */
[----:B------:R-:W-:-:S03]  /*6290*/  FMUL.FTZ R151, R151, R2 ;  /* 0x0000000297977220 */ /* 0x000fc60000410000 */
[----:B------:R-:W-:Y:S01]  /*62a0*/  HGMMA.64x16x16.F32 R160, gdesc[UR48], RZ, !UPT, gsb0 ;  /* 0x0020000030a079f0 */ /* 0x000fe2000c0008ff */
[----:B------:R-:W-:Y:S01]  /*62b0*/  R2UR UR49, R153 ;  /* 0x00000000993172ca */ /* 0x000fe200000e0000 */
[----:B------:R-:W-:Y:S01]  /*62c0*/  UIADD3 UR50, UR60, 0x782, URZ ;  /* 0x000007823c327890 */ /* 0x000fe2000fffe03f */
[----:B------:R-:W-:Y:S01]  /*62d0*/  R2UR UR48, R154 ;  /* 0x000000009a3072ca */ /* 0x000fe200000e0000 */
        /* <DEDUP_REMOVED lines=15> */
[----:B------:R-:W-:Y:S01]  /*63d0*/  MOV R215, UR8 ;  /* 0x0000000800d77c02 */ /* 0x000fe20008000f00 */
        /* <DEDUP_REMOVED lines=426> */
.L_x_2208:
[----:B------:R-:W-:Y:S02]  /*7e80*/  R2UR UR10, R16 ;  /* 0x00000000100a72ca */ /* 0x000fe400000e0000 */
        /* <DEDUP_REMOVED lines=8> */
.L_x_2209:
[----:B-1----:R-:W-:Y:S05]  /*7f10*/  @P1 BRA `(.L_x_2210) ;  /* 0x0000000000081947 */ /* 0x002fea0003800000 */
[----:B------:R-:W1:Y:S02]  /*7f20*/  SYNCS.PHASECHK.TRANS64.TRYWAIT P1, [UR10+0x38850], R0 ;  /* 0x03885000ff0075a7 */ /* 0x000e64000802014a */
[----:B-1----:R-:W-:Y:S05]  /*7f30*/  @!P1 BRA `(.L_x_2211) ;  /* 0x000000cc00689947 */ /* 0x002fea0003800000 */
.L_x_2210:
[----:B------:R-:W-:Y:S01]  /*7f40*/  R2UR UR6, R16 ;  /* 0x00000000100672ca */ /* 0x000fe200000e0000 */
[----:B------:R-:W-:Y:S01]  /*7f50*/  WARPGROUP.ARRIVE ;  /* 0x00000000000079c5 */ /* 0x000fe20000000000 */
[----:B------:R-:W-:-:S11]  /*7f60*/  R2UR UR7, R214 ;  /* 0x00000000d60772ca */ /* 0x000fd600000e0000 */
[----:B------:R-:W-:-:S04]  /*7f70*/  UIADD3 UR6, UR6, 0x400, URZ ;  /* 0x0000040006067890 */ /* 0x000fc8000fffe03f */
[----:B------:R-:W-:-:S04]  /*7f80*/  USHF.R.U32.HI UR6, URZ, 0x4, UR6 ;  /* 0x000000043f067899 */ /* 0x000fc80008011606 */
[----:B------:R-:W-:-:S04]  /*7f90*/  ULOP3.LUT UR6, UR6, 0x3fff, URZ, 0xc0, !UPT ;  /* 0x00003fff06067892 */ /* 0x000fc8000f8ec03f */
[----:B------:R-:W-:-:S04]  /*7fa0*/  ULOP3.LUT UR6, UR6, 0x2800000, URZ, 0xfc, !UPT ;  /* 0x0280000006067892 */ /* 0x000fc8000f8efc3f */
[----:B------:R-:W-:-:S03]  /*7fb0*/  UIMAD UR11, UR7, 0xa00, UR6 ;  /* 0x00000a00070b78a4 */ /* 0x000fc6000f8e0206 */
        /* <DEDUP_REMOVED lines=30> */
.L_x_2212:
[----:B------:R-:W-:Y:S01]  /*81a0*/  R2UR UR6, R19 ;  /* 0x00000000130672ca */ /* 0x000fe200000e0000 */
[----:B01----:R-:W-:Y:S01]  /*81b0*/  IMAD.MOV.U32 R0, RZ, RZ, R14 ;  /* 0x000000ffff007224 */ /* 0x003fe200078e000e */
[----:B------:R-:W-:Y:S01]  /*81c0*/  R2UR UR7, R212 ;  /* 0x00000000d40772ca */ /* 0x000fe200000e0000 */
[----:B------:R-:W-:Y:S01]  /*81d0*/  ULDC UR14, c[0x0][0x2f0] ;  /* 0x0000bc00000e7ab9 */ /* 0x000fe20000000800 */
[----:B------:R-:W-:Y:S02]  /*81e0*/  R2UR UR11, R18 ;  /* 0x00000000120b72ca */ /* 0x000fe400000e0000 */
[----:B------:R-:W-:-:S07]  /*81f0*/  MOV R195, UR14 ;  /* 0x0000000e00c37c02 */ /* 0x000fce0008000f00 */
[----:B------:R-:W-:-:S06]  /*8200*/  UISETP.NE.AND UP0, UPT, UR6, URZ, UPT ;  /* 0x0000003f0600728c */ /* 0x000fcc000bf05270 */
[----:B------:R-:W-:Y:S02]  /*8210*/  PLOP3.LUT P1, PT, PT, PT, UP0, 0x80, 0x0 ;  /* 0x000000000000781c */ /* 0x000fe40003f2f008 */
[----:B------:R-:W-:-:S03]  /*8220*/  PLOP3.LUT P2, PT, PT, PT, UP0, 0x80, 0x0 ;  /* 0x000000000000781c */ /* 0x000fc60003f4f008 */
[----:B------:R-:W-:-:S08]  /*8230*/  @UP0 ULDC UR6, c[0x0][0x44c] ;  /* 0x0001130000060ab9 */ /* 0x000fd00000000800 */
[----:B------:R-:W-:Y:S01]  /*8240*/  @P1 IMAD.HI.U32 R2, R14, UR6, RZ ;  /* 0x000000060e021c27 */ /* 0x000fe2000f8e00ff */
[----:B------:R-:W-:-:S04]  /*8250*/  @UP0 ULDC UR6, c[0x0][0x450] ;  /* 0x0001140000060ab9 */ /* 0x000fc80000000800 */
[----:B------:R-:W-:Y:S01]  /*8260*/  @P2 SHF.R.U32.HI R0, RZ, UR6, R2 ;  /* 0x00000006ff002c19 */ /* 0x000fe20008011602 */
[----:B------:R-:W-:Y:S01]  /*8270*/  UMOV UR6, 0x1 ;  /* 0x0000000100067882 */ /* 0x000fe20000000000 */
[----:B------:R-:W-:Y:S01]  /*8280*/  IMAD.MOV.U32 R2, RZ, RZ, -0x2 ;  /* 0xfffffffeff027424 */ /* 0x000fe200078e00ff */
[----:B------:R-:W-:Y:S02]  /*8290*/  UIMAD UR6, UR7, -0x50, UR6 ;  /* 0xffffffb0070678a4 */ /* 0x000fe4000f8e0206 */
[----:B------:R-:W0:Y:S01]  /*82a0*/  SHFL.IDX PT, R193, R0, RZ, 0x1c1f ;  /* 0x001c1fff00c17589 */ /* 0x000e2200000e0000 */
[----:B------:R-:W-:-:S03]  /*82b0*/  ULDC UR7, c[0x0][0x288] ;  /* 0x0000a20000077ab9 */ /* 0x000fc60000000800 */
[----:B------:R-:W-:Y:S01]  /*82c0*/  IMAD R2, R17, R2, UR6 ;  /* 0x0000000611027e24 */ /* 0x000fe2000f8e0202 */
[----:B------:R-:W-:-:S03]  /*82d0*/  ULDC UR6, c[0x0][0x988] ;  /* 0x0002620000067ab9 */ /* 0x000fc60000000800 */
[----:B------:R-:W-:Y:S01]  /*82e0*/  IMAD R2, R195, UR11, R2 ;  /* 0x0000000bc3027c24 */ /* 0x000fe2000f8e0202 */
[----:B------:R-:W1:Y:S04]  /*82f0*/  S2UR UR11, SR_CgaCtaId ;  /* 0x00000000000b79c3 */ /* 0x000e680000008800 */
[----:B0-----:R-:W-:-:S04]  /*8300*/  IADD3 R6, R193, -UR7, R2 ;  /* 0x80000007c1067c10 */ /* 0x001fc8000fffe002 */
[C---:B------:R-:W-:Y:S02]  /*8310*/  ISETP.GT.AND P1, PT, R6.reuse, RZ, PT ;  /* 0x000000ff0600720c */ /* 0x040fe40003f24270 */
[----:B------:R-:W-:Y:S02]  /*8320*/  ISETP.GT.AND P2, PT, R6, 0x1, PT ;  /* 0x000000010600780c */ /* 0x000fe40003f44270 */
[----:B------:R-:W-:Y:S02]  /*8330*/  FSEL R193, R184, -INF , P1 ;  /* 0xff800000b8c17808 */ /* 0x000fe40000800000 */
[----:B------:R-:W-:Y:S02]  /*8340*/  ISETP.GT.AND P1, PT, R6, 0x8, PT ;  /* 0x000000080600780c */ /* 0x000fe40003f24270 */
[----:B------:R-:W-:Y:S02]  /*8350*/  FSEL R185, R185, -INF , P2 ;  /* 0xff800000b9b97808 */ /* 0x000fe40001000000 */
[----:B------:R-:W-:-:S02]  /*8360*/  FMNMX.FTZ R184, R193, R20, !PT ;  /* 0x00000014c1b87209 */ /* 0x000fc40007810000 */
[----:B------:R-:W-:Y:S02]  /*8370*/  ISETP.GT.AND P2, PT, R6, 0x9, PT ;  /* 0x000000090600780c */ /* 0x000fe40003f44270 */
[----:B------:R-:W-:Y:S02]  /*8380*/  FSEL R188, R188, -INF , P1 ;  /* 0xff800000bcbc7808 */ /* 0x000fe40000800000 */
[----:B------:R-:W-:Y:S02]  /*8390*/  FMNMX.FTZ R195, R185, R184, !PT ;  /* 0x000000b8b9c37209 */ /* 0x000fe40007810000 */
        /* <DEDUP_REMOVED lines=48> */
[----:B------:R-:W-:Y:S02]  /*86a0*/  FSEL R157, R157, -INF , P2 ;  /* 0xff8000009d9d7808 */ /* 0x000fe40001000000 */
[----:B------:R-:W-:Y:S02]  /*86b0*/  FMNMX.FTZ R6, R156, R195, !PT ;  /* 0x000000c39c067209 */ /* 0x000fe40007810000 */
[----:B------:R-:W0:Y:S02]  /*86c0*/  SHFL.IDX PT, R195, R0, 0x1, 0x1c1f ;  /* 0x003c1f0000c37f89 */ /* 0x000e2400000e0000 */
[----:B------:R-:W-:-:S05]  /*86d0*/  FMNMX.FTZ R184, R157, R6, !PT ;  /* 0x000000069db87209 */ /* 0x000fca0007810000 */
[----:B------:R-:W2:Y:S01]  /*86e0*/  SHFL.BFLY PT, R197, R184, 0x2, 0x1f ;  /* 0x0c401f00b8c57f89 */ /* 0x000ea200000e0000 */
[----:B0-----:R-:W-:Y:S02]  /*86f0*/  IADD3 R2, R195, -UR7, R2 ;  /* 0x80000007c3027c10 */ /* 0x001fe4000fffe002 */
[----:B------:R-:W-:Y:S02]  /*8700*/  R2UR UR7, R3 ;  /* 0x00000000030772ca */ /* 0x000fe400000e0000 */
[C---:B------:R-:W-:Y:S02]  /*8710*/  ISETP.GT.AND P1, PT, R2.reuse, RZ, PT ;  /* 0x000000ff0200720c */ /* 0x040fe40003f24270 */
[----:B------:R-:W-:Y:S02]  /*8720*/  ISETP.GT.AND P2, PT, R2, 0x1, PT ;  /* 0x000000010200780c */ /* 0x000fe40003f44270 */
[----:B--2---:R-:W-:Y:S02]  /*8730*/  FMNMX.FTZ R197, R184, R197, !PT ;  /* 0x000000c5b8c57209 */ /* 0x004fe40007810000 */
[----:B------:R-:W-:-:S02]  /*8740*/  FSEL R186, R186, -INF , P1 ;  /* 0xff800000baba7808 */ /* 0x000fc40000800000 */
[----:B------:R-:W-:Y:S01]  /*8750*/  ISETP.GT.AND P1, PT, R2, 0x8, PT ;  /* 0x000000080200780c */ /* 0x000fe20003f24270 */
[----:B------:R-:W0:Y:S01]  /*8760*/  SHFL.BFLY PT, R192, R197, 0x1, 0x1f ;  /* 0x0c201f00c5c07f89 */ /* 0x000e2200000e0000 */
[----:B------:R-:W-:Y:S01]  /*8770*/  FSEL R187, R187, -INF , P2 ;  /* 0xff800000bbbb7808 */ /* 0x000fe20001000000 */
[----:B------:R-:W-:Y:S01]  /*8780*/  UIADD3 UR7, UR7, 0x38840, URZ ;  /* 0x0003884007077890 */ /* 0x000fe2000fffe03f */
[----:B------:R-:W-:Y:S02]  /*8790*/  FMNMX.FTZ R6, R186, R21, !PT ;  /* 0x00000015ba067209 */ /* 0x000fe40007810000 */
[----:B------:R-:W-:Y:S01]  /*87a0*/  ISETP.GT.AND P2, PT, R2, 0x9, PT ;  /* 0x000000090200780c */ /* 0x000fe20003f44270 */
[----:B-1----:R-:W-:Y:S01]  /*87b0*/  UPRMT UR7, UR11, 0x654, UR7 ;  /* 0x000006540b077896 */ /* 0x002fe20008000007 */
[----:B------:R-:W-:Y:S02]  /*87c0*/  FSEL R190, R190, -INF , P1 ;  /* 0xff800000bebe7808 */ /* 0x000fe40000800000 */
[----:B------:R-:W-:-:S02]  /*87d0*/  FMNMX.FTZ R195, R187, R6, !PT ;  /* 0x00000006bbc37209 */ /* 0x000fc40007810000 */
[----:B------:R-:W-:Y:S02]  /*87e0*/  FSEL R191, R191, -INF , P2 ;  /* 0xff800000bfbf7808 */ /* 0x000fe40001000000 */
[----:B------:R-:W-:Y:S02]  /*87f0*/  ISETP.GT.AND P1, PT, R2, 0x10, PT ;  /* 0x000000100200780c */ /* 0x000fe40003f24270 */
[----:B------:R-:W-:Y:S01]  /*8800*/  FMNMX.FTZ R0, R190, R195, !PT ;  /* 0x000000c3be007209 */ /* 0x000fe20007810000 */
[----:B------:R-:W-:Y:S01]  /*8810*/  SYNCS.ARRIVE.TRANS64.RED.A1T0 RZ, [UR7], RZ ;  /* 0x000000ffffff79a7 */ /* 0x000fe20008100407 */
[----:B------:R-:W-:Y:S02]  /*8820*/  ISETP.GT.AND P2, PT, R2, 0x11, PT ;  /* 0x000000110200780c */ /* 0x000fe40003f44270 */
[----:B------:R-:W-:Y:S02]  /*8830*/  FSEL R178, R178, -INF , P1 ;  /* 0xff800000b2b27808 */ /* 0x000fe40000800000 */
[----:B------:R-:W-:-:S02]  /*8840*/  FMNMX.FTZ R3, R191, R0, !PT ;  /* 0x00000000bf037209 */ /* 0x000fc40007810000 */
[----:B------:R-:W-:Y:S02]  /*8850*/  ISETP.GT.AND P3, PT, R2, 0x18, PT ;  /* 0x000000180200780c */ /* 0x000fe40003f64270 */
[----:B0-----:R-:W-:Y:S02]  /*8860*/  FMNMX.FTZ R6, R197, R192, !PT ;  /* 0x000000c0c5067209 */ /* 0x001fe40007810000 */
[----:B------:R-:W-:Y:S02]  /*8870*/  FSEL R179, R179, -INF , P2 ;  /* 0xff800000b3b37808 */ /* 0x000fe40001000000 */
[----:B------:R-:W-:Y:S01]  /*8880*/  FMNMX.FTZ R0, R178, R3, !PT ;  /* 0x00000003b2007209 */ /* 0x000fe20007810000 */
[C---:B------:R-:W-:Y:S01]  /*8890*/  FMUL.FTZ R184, R6.reuse, UR6 ;  /* 0x0000000606b87c20 */ /* 0x040fe20008410000 */
[----:B------:R-:W-:Y:S02]  /*88a0*/  FSETP.NEU.FTZ.AND P1, PT, R6, -INF , PT ;  /* 0xff8000000600780b */ /* 0x000fe40003f3d000 */
[----:B------:R-:W-:-:S02]  /*88b0*/  ISETP.GT.AND P4, PT, R2, 0x19, PT ;  /* 0x000000190200780c */ /* 0x000fc40003f84270 */
[----:B------:R-:W-:Y:S02]  /*88c0*/  FSEL R182, R182, -INF , P3 ;  /* 0xff800000b6b67808 */ /* 0x000fe40001800000 */
[----:B------:R-:W-:Y:S02]  /*88d0*/  FMNMX.FTZ R3, R179, R0, !PT ;  /* 0x00000000b3037209 */ /* 0x000fe40007810000 */
[----:B------:R-:W-:Y:S02]  /*88e0*/  FSEL R0, R184, RZ, P1 ;  /* 0x000000ffb8007208 */ /* 0x000fe40000800000 */
[----:B------:R-:W-:Y:S02]  /*88f0*/  ISETP.GT.AND P2, PT, R2, 0x20, PT ;  /* 0x000000200200780c */ /* 0x000fe40003f44270 */
[----:B------:R-:W-:Y:S01]  /*8900*/  FSEL R183, R183, -INF , P4 ;  /* 0xff800000b7b77808 */ /* 0x000fe20002000000 */
[--C-:B------:R-:W-:Y:S01]  /*8910*/  FFMA.FTZ R210, R188, UR6, -R0.reuse ;  /* 0x00000006bcd27c23 */ /* 0x100fe20008010800 */
[----:B------:R-:W-:Y:S01]  /*8920*/  FMNMX.FTZ R184, R182, R3, !PT ;  /* 0x00000003b6b87209 */ /* 0x000fe20007810000 */
[--C-:B------:R-:W-:Y:S01]  /*8930*/  FFMA.FTZ R208, R185, UR6, -R0.reuse ;  /* 0x00000006b9d07c23 */ /* 0x100fe20008010800 */
[----:B------:R-:W-:Y:S01]  /*8940*/  ISETP.GT.AND P3, PT, R2, 0x21, PT ;  /* 0x000000210200780c */ /* 0x000fe20003f64270 */
[--C-:B------:R-:W-:Y:S01]  /*8950*/  FFMA.FTZ R204, R176, UR6, -R0.reuse ;  /* 0x00000006b0cc7c23 */ /* 0x100fe20008010800 */
        /* <DEDUP_REMOVED lines=16> */
[----:B------:R-:W-:Y:S01]  /*8a60*/  FSEL R175, R175, -INF , P3 ;  /* 0xff800000afaf7808 */ /* 0x000fe20001800000 */
[--C-:B------:R-:W-:Y:S01]  /*8a70*/  FFMA.FTZ R153, R153, UR6, -R0.reuse ;  /* 0x0000000699997c23 */ /* 0x100fe20008010800 */
[----:B------:R-:W-:Y:S01]  /*8a80*/  ISETP.GT.AND P2, PT, R2, 0x30, PT ;  /* 0x000000300200780c */ /* 0x000fe20003f44270 */
[--C-:B------:R-:W-:Y:S01]  /*8a90*/  FFMA.FTZ R194, R156, UR6, -R0.reuse ;  /* 0x000000069cc27c23 */ /* 0x100fe20008010800 */
[----:B------:R-:W-:Y:S01]  /*8aa0*/  FMNMX.FTZ R192, R174, R3, !PT ;  /* 0x00000003aec07209 */ /* 0x000fe20007810000 */
[----:B------:R-:W-:Y:S01]  /*8ab0*/  FFMA.FTZ R157, R157, UR6, -R0 ;  /* 0x000000069d9d7c23 */ /* 0x000fe20008010800 */
[----:B------:R-:W-:Y:S01]  /*8ac0*/  ISETP.GT.AND P3, PT, R2, 0x31, PT ;  /* 0x000000310200780c */ /* 0x000fe20003f64270 */
[----:B------:R-:W-:Y:S01]  /*8ad0*/  MUFU.EX2 R171, R193 ;  /* 0x000000c100ab7308 */ /* 0x000fe20000000800 */
[----:B------:R-:W-:-:S02]  /*8ae0*/  FSEL R162, R162, -INF , P2 ;  /* 0xff800000a2a27808 */ /* 0x000fc40001000000 */
[----:B------:R-:W-:Y:S01]  /*8af0*/  FMNMX.FTZ R3, R175, R192, !PT ;  /* 0x000000c0af037209 */ /* 0x000fe20007810000 */
[----:B------:R-:W-:Y:S01]  /*8b00*/  FFMA.FTZ R192, R152, UR6, -R0 ;  /* 0x0000000698c07c23 */ /* 0x000fe20008010800 */
[----:B------:R-:W-:Y:S02]  /*8b10*/  ISETP.GT.AND P2, PT, R2, 0x38, PT ;  /* 0x000000380200780c */ /* 0x000fe40003f44270 */
[----:B------:R-:W-:Y:S01]  /*8b20*/  FSEL R163, R163, -INF , P3 ;  /* 0xff800000a3a37808 */ /* 0x000fe20001800000 */
[----:B------:R-:W-:Y:S01]  /*8b30*/  MUFU.EX2 R208, R208 ;  /* 0x000000d000d07308 */ /* 0x000fe20000000800 */
[----:B------:R-:W-:Y:S02]  /*8b40*/  FMNMX.FTZ R188, R162, R3, !PT ;  /* 0x00000003a2bc7209 */ /* 0x000fe40007810000 */
[----:B------:R-:W-:Y:S02]  /*8b50*/  ISETP.GT.AND P3, PT, R2, 0x39, PT ;  /* 0x000000390200780c */ /* 0x000fe40003f64270 */
[----:B------:R-:W-:-:S02]  /*8b60*/  FSEL R166, R166, -INF , P2 ;  /* 0xff800000a6a67808 */ /* 0x000fc40001000000 */
[----:B------:R-:W-:Y:S01]  /*8b70*/  FMNMX.FTZ R3, R163, R188, !PT ;  /* 0x000000bca3037209 */ /* 0x000fe20007810000 */
[----:B------:R-:W-:Y:S01]  /*8b80*/  MUFU.EX2 R210, R210 ;  /* 0x000000d200d27308 */ /* 0x000fe20000000800 */
[----:B------:R-:W-:Y:S02]  /*8b90*/  FSEL R185, R167, -INF , P3 ;  /* 0xff800000a7b97808 */ /* 0x000fe40001800000 */
[----:B------:R-:W-:Y:S02]  /*8ba0*/  ISETP.GT.AND P2, PT, R2, 0x40, PT ;  /* 0x000000400200780c */ /* 0x000fe40003f44270 */
[----:B------:R-:W-:Y:S02]  /*8bb0*/  FMNMX.FTZ R188, R166, R3, !PT ;  /* 0x00000003a6bc7209 */ /* 0x000fe40007810000 */
[----:B------:R-:W-:Y:S01]  /*8bc0*/  ISETP.GT.AND P3, PT, R2, 0x41, PT ;  /* 0x000000410200780c */ /* 0x000fe20003f64270 */
[----:B------:R0:W-:Y:S01]  /*8bd0*/  MUFU.EX2 R167, R189 ;  /* 0x000000bd00a77308 */ /* 0x0001e20000000800 */
[----:B------:R-:W-:-:S02]  /*8be0*/  FSEL R154, R154, -INF , P2 ;  /* 0xff8000009a9a7808 */ /* 0x000fc40001000000 */
[----:B------:R-:W-:Y:S02]  /*8bf0*/  FMNMX.FTZ R3, R185, R188, !PT ;  /* 0x000000bcb9037209 */ /* 0x000fe40007810000 */
[----:B------:R-:W-:Y:S02]  /*8c00*/  ISETP.GT.AND P2, PT, R2, 0x48, PT ;  /* 0x000000480200780c */ /* 0x000fe40003f44270 */
[----:B------:R-:W-:Y:S01]  /*8c10*/  FSEL R176, R155, -INF , P3 ;  /* 0xff8000009bb07808 */ /* 0x000fe20001800000 */
[--C-:B------:R-:W-:Y:S01]  /*8c20*/  FFMA.FTZ R155, R165, UR6, -R0.reuse ;  /* 0x00000006a59b7c23 */ /* 0x100fe20008010800 */
[----:B------:R-:W-:Y:S01]  /*8c30*/  FMNMX.FTZ R3, R154, R3, !PT ;  /* 0x000000039a037209 */ /* 0x000fe20007810000 */
[--C-:B0-----:R-:W-:Y:S01]  /*8c40*/  FFMA.FTZ R189, R177, UR6, -R0.reuse ;  /* 0x00000006b1bd7c23 */ /* 0x101fe20008010800 */
[----:B------:R-:W-:Y:S01]  /*8c50*/  ISETP.GT.AND P3, PT, R2, 0x49, PT ;  /* 0x000000490200780c */ /* 0x000fe20003f64270 */
[--C-:B------:R-:W-:Y:S01]  /*8c60*/  FFMA.FTZ R177, R169, UR6, -R0.reuse ;  /* 0x00000006a9b17c23 */ /* 0x100fe20008010800 */
[----:B------:R-:W-:Y:S01]  /*8c70*/  FSEL R158, R158, -INF , P2 ;  /* 0xff8000009e9e7808 */ /* 0x000fe20001000000 */
[--C-:B------:R-:W-:Y:S01]  /*8c80*/  FFMA.FTZ R169, R173, UR6, -R0.reuse ;  /* 0x00000006ada97c23 */ /* 0x100fe20008010800 */
[----:B------:R-:W-:Y:S01]  /*8c90*/  FMNMX.FTZ R3, R176, R3, !PT ;  /* 0x00000003b0037209 */ /* 0x000fe20007810000 */
[----:B------:R-:W-:Y:S01]  /*8ca0*/  MUFU.EX2 R204, R204 ;  /* 0x000000cc00cc7308 */ /* 0x000fe20000000800 */
[----:B------:R-:W-:Y:S01]  /*8cb0*/  FSEL R188, R159, -INF , P3 ;  /* 0xff8000009fbc7808 */ /* 0x000fe20001800000 */
[----:B------:R-:W-:Y:S01]  /*8cc0*/  FFMA.FTZ R159, R161, UR6, -R0 ;  /* 0x00000006a19f7c23 */ /* 0x000fe20008010800 */
[----:B------:R-:W-:-:S02]  /*8cd0*/  FMNMX.FTZ R3, R158, R3, !PT ;  /* 0x000000039e037209 */ /* 0x000fc40007810000 */
[----:B------:R-:W-:Y:S02]  /*8ce0*/  FSEL R165, R6, RZ, P1 ;  /* 0x000000ff06a57208 */ /* 0x000fe40000800000 */
[----:B------:R-:W-:Y:S01]  /*8cf0*/  FMNMX.FTZ R3, R188, R3, !PT ;  /* 0x00000003bc037209 */ /* 0x000fe20007810000 */
[----:B------:R-:W-:Y:S02]  /*8d00*/  MUFU.EX2 R189, R189 ;  /* 0x000000bd00bd7308 */ /* 0x000fe40000000800 */
[----:B------:R-:W-:Y:S02]  /*8d10*/  FADD.FTZ R165, -R165, R20 ;  /* 0x00000014a5a57221 */ /* 0x000fe40000010100 */
[----:B------:R-:W0:Y:S02]  /*8d20*/  SHFL.BFLY PT, R2, R3, 0x2, 0x1f ;  /* 0x0c401f0003027f89 */ /* 0x000e2400000e0000 */
[----:B------:R-:W-:Y:S02]  /*8d30*/  FMUL.FTZ R165, R165, UR6 ;  /* 0x00000006a5a57c20 */ /* 0x000fe40008410000 */
        /* <DEDUP_REMOVED lines=11> */
[C---:B------:R-:W-:Y:S02]  /*8df0*/  FMUL.FTZ R161, R3.reuse, UR6 ;  /* 0x0000000603a17c20 */ /* 0x040fe40008410000 */
[----:B------:R-:W-:Y:S01]  /*8e00*/  MUFU.EX2 R159, R159 ;  /* 0x0000009f009f7308 */ /* 0x000fe20000000800 */
[----:B------:R-:W-:Y:S02]  /*8e10*/  FSEL R0, R3, RZ, P2 ;  /* 0x000000ff03007208 */ /* 0x000fe40001000000 */
[----:B------:R-:W-:-:S03]  /*8e20*/  FSEL R161, R161, RZ, P2 ;  /* 0x000000ffa1a17208 */ /* 0x000fc60001000000 */
[----:B------:R-:W-:Y:S02]  /*8e30*/  FADD.FTZ R2, -R0, R21 ;  /* 0x0000001500027221 */ /* 0x000fe40000010100 */
        /* <DEDUP_REMOVED lines=20> */
[----:B0-----:R-:W-:Y:S01]  /*8f80*/  FFMA.FTZ R13, R0, R13, R171 ;  /* 0x0000000d000d7223 */ /* 0x001fe200000100ab */
[----:B------:R-:W-:-:S03]  /*8f90*/  FFMA.FTZ R158, R158, UR6, -R161 ;  /* 0x000000069e9e7c23 */ /* 0x000fc600080108a1 */
[----:B------:R-:W-:-:S03]  /*8fa0*/  FADD.FTZ R13, R208, R13 ;  /* 0x0000000dd00d7221 */ /* 0x000fc60000010000 */
[----:B------:R-:W0:Y:S01]  /*8fb0*/  MUFU.EX2 R152, R152 ;  /* 0x0000009800987308 */ /* 0x000e220000000800 */
[----:B------:R-:W-:-:S07]  /*8fc0*/  FADD.FTZ R170, R210, R13 ;  /* 0x0000000dd2aa7221 */ /* 0x000fce0000010000 */
[----:B------:R-:W2:Y:S01]  /*8fd0*/  MUFU.EX2 R211, R211 ;  /* 0x000000d300d37308 */ /* 0x000ea20000000800 */
[----:B-1----:R-:W-:-:S07]  /*8fe0*/  FFMA.FTZ R21, R2, R12, R209 ;  /* 0x0000000c02157223 */ /* 0x002fce00000100d1 */
[----:B------:R-:W1:Y:S01]  /*8ff0*/  MUFU.EX2 R156, R156 ;  /* 0x0000009c009c7308 */ /* 0x000e620000000800 */
[----:B0-----:R-:W-:Y:S01]  /*9000*/  FADD.FTZ R12, R152, R21 ;  /* 0x00000015980c7221 */ /* 0x001fe20000010000 */
[----:B------:R-:W-:-:S04]  /*9010*/  FADD.FTZ R21, R167, R170 ;  /* 0x000000aaa7157221 */ /* 0x000fc80000010000 */
[----:B------:R-:W-:Y:S02]  /*9020*/  FADD.FTZ R166, R204, R21 ;  /* 0x00000015cca67221 */ /* 0x000fe40000010000 */
[----:B------:R-:W0:Y:S01]  /*9030*/  MUFU.EX2 R205, R205 ;  /* 0x000000cd00cd7308 */ /* 0x000e220000000800 */
[----:B--2---:R-:W-:Y:S01]  /*9040*/  FADD.FTZ R13, R211, R12 ;  /* 0x0000000cd30d7221 */ /* 0x004fe20000010000 */
[----:B------:R-:W-:Y:S01]  /*9050*/  FADD.FTZ R21, R189, R166 ;  /* 0x000000a6bd157221 */ /* 0x000fe20000010000 */
[----:B------:R-:W-:-:S03]  /*9060*/  FFMA.FTZ R166, R185, UR6, -R161 ;  /* 0x00000006b9a67c23 */ /* 0x000fc600080108a1 */
[----:B------:R-:W-:Y:S02]  /*9070*/  FADD.FTZ R170, R206, R21 ;  /* 0x00000015ceaa7221 */ /* 0x000fe40000010000 */
[----:B------:R-:W2:Y:S01]  /*9080*/  MUFU.EX2 R160, R160 ;  /* 0x000000a000a07308 */ /* 0x000ea20000000800 */
[----:B-1----:R-:W-:Y:S01]  /*9090*/  FADD.FTZ R12, R156, R13 ;  /* 0x0000000d9c0c7221 */ /* 0x002fe20000010000 */
[----:B------:R-:W-:-:S04]  /*90a0*/  FADD.FTZ R21, R181, R170 ;  /* 0x000000aab5157221 */ /* 0x000fc80000010000 */
[----:B------:R-:W-:Y:S02]  /*90b0*/  FADD.FTZ R154, R200, R21 ;  /* 0x00000015c89a7221 */ /* 0x000fe40000010000 */
[----:B------:R-:W1:Y:S01]  /*90c0*/  MUFU.EX2 R207, R207 ;  /* 0x000000cf00cf7308 */ /* 0x000e620000000800 */
[----:B0-----:R-:W-:Y:S01]  /*90d0*/  FADD.FTZ R13, R205, R12 ;  /* 0x0000000ccd0d7221 */ /* 0x001fe20000010000 */
[----:B------:R-:W-:Y:S01]  /*90e0*/  FADD.FTZ R21, R177, R154 ;  /* 0x0000009ab1157221 */ /* 0x000fe20000010000 */
[--C-:B------:R-:W-:Y:S01]  /*90f0*/  FFMA.FTZ R154, R176, UR6, -R161.reuse ;  /* 0x00000006b09a7c23 */ /* 0x100fe200080108a1 */
[----:B------:R-:W-:Y:S02]  /*9100*/  FFMA.FTZ R161, R188, UR6, -R161 ;  /* 0x00000006bca17c23 */ /* 0x000fe400080108a1 */
[----:B------:R-:W-:Y:S02]  /*9110*/  FADD.FTZ R170, R202, R21 ;  /* 0x00000015caaa7221 */ /* 0x000fe40000010000 */
[----:B------:R-:W0:Y:S01]  /*9120*/  MUFU.EX2 R164, R164 ;  /* 0x000000a400a47308 */ /* 0x000e220000000800 */
[----:B--2---:R-:W-:Y:S01]  /*9130*/  FADD.FTZ R12, R160, R13 ;  /* 0x0000000da00c7221 */ /* 0x004fe20000010000 */
[----:B------:R-:W-:-:S04]  /*9140*/  FADD.FTZ R21, R169, R170 ;  /* 0x000000aaa9157221 */ /* 0x000fc80000010000 */
[----:B------:R-:W-:Y:S02]  /*9150*/  FADD.FTZ R170, R196, R21 ;  /* 0x00000015c4aa7221 */ /* 0x000fe40000010000 */
[----:B------:R-:W2:Y:S01]  /*9160*/  MUFU.EX2 R201, R201 ;  /* 0x000000c900c97308 */ /* 0x000ea20000000800 */
[----:B-1----:R-:W-:Y:S01]  /*9170*/  FADD.FTZ R13, R207, R12 ;  /* 0x0000000ccf0d7221 */ /* 0x002fe20000010000 */
[----:B------:R-:W-:-:S06]  /*9180*/  FADD.FTZ R21, R159, R170 ;  /* 0x000000aa9f157221 */ /* 0x000fcc0000010000 */
        /* <DEDUP_REMOVED lines=33> */
[----:B--2---:R-:W-:Y:S01]  /*93a0*/  FADD.FTZ R21, R158, R13 ;  /* 0x0000000d9e157221 */ /* 0x004fe20000010000 */
[----:B-1----:R-:W-:-:S03]  /*93b0*/  FADD.FTZ R13, R157, R12 ;  /* 0x0000000c9d0d7221 */ /* 0x002fc60000010000 */
[----:B0-----:R-:W-:Y:S01]  /*93c0*/  FADD.FTZ R12, R161, R21 ;  /* 0x00000015a10c7221 */ /* 0x001fe20000010000 */
[----:B------:R-:W-:Y:S06]  /*93d0*/  @!P0 BRA `(.L_x_2213) ;  /* 0x0000000000048947 */ /* 0x000fec0003800000 */
[----:B------:R-:W-:Y:S01]  /*93e0*/  BPT.TRAP 0x1 ;  /* 0x000000040000795c */ /* 0x000fe20000300000 */
.L_x_2213:
[----:B------:R-:W0:Y:S01]  /*93f0*/  S2UR UR14, SR_CgaCtaId ;  /* 0x00000000000e79c3 */ /* 0x000e220000008800 */
[----:B------:R-:W-:Y:S01]  /*9400*/  R2UR UR11, R213 ;  /* 0x00000000d50b72ca */ /* 0x000fe200000e0000 */
[----:B------:R-:W-:Y:S01]  /*9410*/  UIADD3 UR10, UR10, 0x38860, URZ ;  /* 0x000388600a0a7890 */ /* 0x000fe2000fffe03f */
[----:B------:R-:W-:Y:S01]  /*9420*/  R2UR UR7, R212 ;  /* 0x00000000d40772ca */ /* 0x000fe200000e0000 */
[----:B------:R-:W-:Y:S01]  /*9430*/  IMAD.MOV.U32 R21, RZ, RZ, R3 ;  /* 0x000000ffff157224 */ /* 0x000fe200078e0003 */
[----:B------:R-:W-:Y:S01]  /*9440*/  F2FP.F16.F32.PACK_AB R201, R20, R201 ;  /* 0x000000c914c9723e */ /* 0x000fe200000000ff */
[----:B------:R-:W-:Y:S01]  /*9450*/  IMAD.MOV.U32 R20, RZ, RZ, R6 ;  /* 0x000000ffff147224 */ /* 0x000fe200078e0006 */
[----:B------:R-:W-:Y:S01]  /*9460*/  F2FP.F16.F32.PACK_AB R208, R208, R171 ;  /* 0x000000abd0d0723e */ /* 0x000fe200000000ff */
[----:B------:R-:W-:Y:S01]  /*9470*/  IMAD.U32 R214, RZ, RZ, UR61 ;  /* 0x0000003dffd67e24 */ /* 0x000fe2000f8e00ff */
[----:B------:R-:W-:Y:S02]  /*9480*/  F2FP.F16.F32.PACK_AB R209, R152, R209 ;  /* 0x000000d198d1723e */ /* 0x000fe400000000ff */
[----:B------:R-:W-:-:S02]  /*9490*/  F2FP.F16.F32.PACK_AB R210, R167, R210 ;  /* 0x000000d2a7d2723e */ /* 0x000fc400000000ff */
[----:B------:R-:W-:Y:S02]  /*94a0*/  F2FP.F16.F32.PACK_AB R211, R156, R211 ;  /* 0x000000d39cd3723e */ /* 0x000fe400000000ff */
[----:B------:R-:W-:Y:S01]  /*94b0*/  F2FP.F16.F32.PACK_AB R204, R189, R204 ;  /* 0x000000ccbdcc723e */ /* 0x000fe200000000ff */
[----:B------:R-:W-:Y:S01]  /*94c0*/  UISETP.GT.AND UP0, UPT, UR7, UR11, UPT ;  /* 0x0000000b0700728c */ /* 0x000fe2000bf04270 */
[----:B------:R-:W-:Y:S01]  /*94d0*/  F2FP.F16.F32.PACK_AB R205, R160, R205 ;  /* 0x000000cda0cd723e */ /* 0x000fe200000000ff */
[----:B------:R-:W-:Y:S01]  /*94e0*/  UIADD3 UR7, UR7, -0x1, URZ ;  /* 0xffffffff07077890 */ /* 0x000fe2000fffe03f */
[----:B------:R-:W-:Y:S02]  /*94f0*/  F2FP.F16.F32.PACK_AB R206, R181, R206 ;  /* 0x000000ceb5ce723e */ /* 0x000fe400000000ff */
[----:B------:R-:W-:Y:S02]  /*9500*/  F2FP.F16.F32.PACK_AB R207, R164, R207 ;  /* 0x000000cfa4cf723e */ /* 0x000fe400000000ff */
[----:B------:R-:W-:Y:S01]  /*9510*/  PLOP3.LUT P1, PT, PT, PT, UP0, 0x80, 0x0 ;  /* 0x000000000000781c */ /* 0x000fe20003f2f008 */
[----:B0-----:R-:W-:Y:S01]  /*9520*/  UPRMT UR10, UR14, 0x654, UR10 ;  /* 0x000006540e0a7896 */ /* 0x001fe2000800000a */
[----:B------:R-:W-:-:S02]  /*9530*/  MOV R212, UR7 ;  /* 0x0000000700d47c02 */ /* 0x000fc40008000f00 */
        /* <DEDUP_REMOVED lines=12> */
[----:B------:R-:W-:Y:S02]  /*9600*/  F2FP.F16.F32.PACK_AB R194, R157, R194 ;  /* 0x000000c29dc2723e */ /* 0x000fe400000000ff */
[----:B------:R-:W-:Y:S01]  /*9610*/  F2FP.F16.F32.PACK_AB R195, R161, R158 ;  /* 0x0000009ea1c3723e */ /* 0x000fe200000000ff */
[----:B------:R-:W-:Y:S06]  /*9620*/  @P1 BRA `(.L_x_2214) ;  /* 0xffffffbc00a01947 */ /* 0x000fec000383ffff */
[----:B------:R-:W-:-:S07]  /*9630*/  IMAD.U32 R212, RZ, RZ, UR7 ;  /* 0x00000007ffd47e24 */ /* 0x000fce000f8e00ff */
.L_x_2203:
[----:B------:R-:W-:Y:S02]  /*9640*/  R2UR UR10, R22 ;  /* 0x00000000160a72ca */ /* 0x000fe400000e0000 */
[----:B------:R-:W-:-:S13]  /*9650*/  R2UR UR7, R212 ;  /* 0x00000000d40772ca */ /* 0x000fda00000e0000 */
[----:B------:R-:W-:-:S06]  /*9660*/  UISETP.GE.AND UP0, UPT, UR7, UR10, UPT ;  /* 0x0000000a0700728c */ /* 0x000fcc000bf06270 */
[----:B------:R-:W-:-:S13]  /*9670*/  PLOP3.LUT P1, PT, PT, PT, UP0, 0x80, 0x0 ;  /* 0x000000000000781c */ /* 0x000fda0003f2f008 */
[----:B------:R-:W-:Y:S05]  /*9680*/  @!P1 BRA `(.L_x_2215) ;  /* 0x0000003800bc9947 */ /* 0x000fea0003800000 */
[----:B------:R-:W-:Y:S01]  /*9690*/  R2UR UR6, R7 ;  /* 0x00000000070672ca */ /* 0x000fe200000e0000 */
[----:B------:R-:W-:Y:S01]  /*96a0*/  IMAD.MOV.U32 R14, RZ, RZ, R3 ;  /* 0x000000ffff0e7224 */ /* 0x000fe200078e0003 */
[----:B------:R-:W-:Y:S01]  /*96b0*/  UMOV UR7, UR61 ;  /* 0x0000003d00077c82 */ /* 0x000fe20008000000 */
[----:B------:R-:W-:-:S10]  /*96c0*/  IMAD.MOV.U32 R17, RZ, RZ, R6 ;  /* 0x000000ffff117224 */ /* 0x000fd400078e0006 */
[----:B------:R-:W-:-:S07]  /*96d0*/  IMAD.U32 R213, RZ, RZ, UR6 ;  /* 0x00000006ffd57e24 */ /* 0x000fce000f8e00ff */
.L_x_2226:
        /* <DEDUP_REMOVED lines=9> */
.L_x_2216:
        /* <DEDUP_REMOVED lines=8> */
.L_x_2217:
[----:B-1----:R-:W-:Y:S05]  /*97f0*/  @P1 BRA `(.L_x_2218) ;  /* 0x0000000000081947 */ /* 0x002fea0003800000 */
[----:B------:R-:W1:Y:S02]  /*9800*/  SYNCS.PHASECHK.TRANS64.TRYWAIT P1, [UR60+0x38830], R3 ;  /* 0x03883003ff0075a7 */ /* 0x000e64000802017c */
[----:B-1----:R-:W-:Y:S05]  /*9810*/  @!P1 BRA `(.L_x_2219) ;  /* 0x000000b400489947 */ /* 0x002fea0003800000 */
.L_x_2218:
        /* <DEDUP_REMOVED lines=35> */
[----:B------:R-:W-:Y:S01]  /*9a50*/  R2UR UR14, R10 ;  /* 0x000000000a0e72ca */ /* 0x000fe200000e0000 */
[----:B------:R-:W-:Y:S01]  /*9a60*/  UMOV UR54, UR10 ;  /* 0x0000000a00367c82 */ /* 0x000fe20008000000 */
[----:B------:R-:W-:Y:S01]  /*9a70*/  R2UR UR15, R11 ;  /* 0x000000000b0f72ca */ /* 0x000fe200000e0000 */
        /* <DEDUP_REMOVED lines=613> */
.L_x_2220:
        /* <DEDUP_REMOVED lines=8> */
.L_x_2221:
[----:B-1----:R-:W-:Y:S05]  /*c150*/  @P1 BRA `(.L_x_2222) ;  /* 0x0000000000081947 */ /* 0x002fea0003800000 */
[----:B------:R-:W1:Y:S02]  /*c160*/  SYNCS.PHASECHK.TRANS64.TRYWAIT P1, [UR10+0x38850], R0 ;  /* 0x03885000ff0075a7 */ /* 0x000e64000802014a */
[----:B-1----:R-:W-:Y:S05]  /*c170*/  @!P1 BRA `(.L_x_2223) ;  /* 0x0000008c00089947 */ /* 0x002fea0003800000 */
.L_x_2222:
[----:B------:R-:W-:Y:S01]  /*c180*/  R2UR UR6, R16 ;  /* 0x00000000100672ca */ /* 0x000fe200000e0000 */
[----:B------:R-:W-:-:S12]  /*c190*/  WARPGROUP.ARRIVE ;  /* 0x00000000000079c5 */ /* 0x000fd80000000000 */
        /* <DEDUP_REMOVED lines=35> */
.L_x_2224:
[----:B01----:R-:W-:Y:S01]  /*c3d0*/  FMNMX.FTZ R0, R184, R17, !PT ;  /* 0x00000011b8007209 */ /* 0x003fe20007810000 */
[----:B------:R-:W-:Y:S01]  /*c3e0*/  ULDC UR6, c[0x0][0x988] ;  /* 0x0002620000067ab9 */ /* 0x000fe20000000800 */
[----:B------:R-:W-:Y:S01]  /*c3f0*/  FMNMX.FTZ R2, R186, R14, !PT ;  /* 0x0000000eba027209 */ /* 0x000fe20007810000 */
[----:B------:R-:W0:Y:S01]  /*c400*/  S2UR UR7, SR_CgaCtaId ;  /* 0x00000000000779c3 */ /* 0x000e220000008800 */
[----:B------:R-:W-:Y:S01]  /*c410*/  FMNMX.FTZ R3, R185, R0, !PT ;  /* 0x00000000b9037209 */ /* 0x000fe20007810000 */
[----:B------:R-:W-:Y:S01]  /*c420*/  UIADD3 UR60, UR60, 0x38840, URZ ;  /* 0x000388403c3c7890 */ /* 0x000fe2000fffe03f */
        /* <DEDUP_REMOVED lines=10> */
[----:B------:R-:W-:Y:S01]  /*c4d0*/  FMNMX.FTZ R2, R182, R19, !PT ;  /* 0x00000013b6027209 */ /* 0x000fe20007810000 */
[----:B0-----:R-:W-:Y:S01]  /*c4e0*/  UPRMT UR60, UR7, 0x654, UR60 ;  /* 0x00000654073c7896 */ /* 0x001fe2000800003c */
[----:B------:R-:W-:Y:S02]  /*c4f0*/  FMNMX.FTZ R3, R181, R0, !PT ;  /* 0x00000000b5037209 */ /* 0x000fe40007810000 */
[----:B------:R-:W-:Y:S02]  /*c500*/  FMNMX.FTZ R19, R183, R2, !PT ;  /* 0x00000002b7137209 */ /* 0x000fe40007810000 */
[----:B------:R-:W-:Y:S02]  /*c510*/  FMNMX.FTZ R0, R168, R3, !PT ;  /* 0x00000003a8007209 */ /* 0x000fe40007810000 */
[----:B------:R-:W-:-:S02]  /*c520*/  FMNMX.FTZ R2, R170, R19, !PT ;  /* 0x00000013aa027209 */ /* 0x000fc40007810000 */
[----:B------:R-:W-:Y:S01]  /*c530*/  FMNMX.FTZ R3, R169, R0, !PT ;  /* 0x00000000a9037209 */ /* 0x000fe20007810000 */
[----:B------:R-:W-:Y:S01]  /*c540*/  SYNCS.ARRIVE.TRANS64.RED.A1T0 RZ, [UR60], RZ ;  /* 0x000000ffffff79a7 */ /* 0x000fe2000810043c */
        /* <DEDUP_REMOVED lines=20> */
[----:B------:R-:W-:-:S03]  /*c690*/  FMNMX.FTZ R2, R159, R2, !PT ;  /* 0x000000029f027209 */ /* 0x000fc60007810000 */
[----:B------:R-:W0:Y:S04]  /*c6a0*/  SHFL.BFLY PT, R3, R0, 0x2, 0x1f ;  /* 0x0c401f0000037f89 */ /* 0x000e2800000e0000 */
[----:B------:R-:W1:Y:S01]  /*c6b0*/  SHFL.BFLY PT, R19, R2, 0x2, 0x1f ;  /* 0x0c401f0002137f89 */ /* 0x000e6200000e0000 */
[----:B0-----:R-:W-:Y:S02]  /*c6c0*/  FMNMX.FTZ R18, R0, R3, !PT ;  /* 0x0000000300127209 */ /* 0x001fe40007810000 */
[----:B-1----:R-:W-:-:S03]  /*c6d0*/  FMNMX.FTZ R19, R2, R19, !PT ;  /* 0x0000001302137209 */ /* 0x002fc60007810000 */
[----:B------:R-:W0:Y:S04]  /*c6e0*/  SHFL.BFLY PT, R3, R18, 0x1, 0x1f ;  /* 0x0c201f0012037f89 */ /* 0x000e2800000e0000 */
[----:B------:R-:W1:Y:S01]  /*c6f0*/  SHFL.BFLY PT, R20, R19, 0x1, 0x1f ;  /* 0x0c201f0013147f89 */ /* 0x000e6200000e0000 */
[----:B0-----:R-:W-:Y:S02]  /*c700*/  FMNMX.FTZ R6, R18, R3, !PT ;  /* 0x0000000312067209 */ /* 0x001fe40007810000 */
[----:B-1----:R-:W-:-:S03]  /*c710*/  FMNMX.FTZ R3, R19, R20, !PT ;  /* 0x0000001413037209 */ /* 0x002fc60007810000 */
[C---:B------:R-:W-:Y:S01]  /*c720*/  FADD.FTZ R17, -R6.reuse, R17 ;  /* 0x0000001106117221 */ /* 0x040fe20000010100 */
[----:B------:R-:W-:Y:S01]  /*c730*/  FMUL.FTZ R193, R6, UR6 ;  /* 0x0000000606c17c20 */ /* 0x000fe20008410000 */
[----:B------:R-:W-:Y:S02]  /*c740*/  FADD.FTZ R14, -R3, R14 ;  /* 0x0000000e030e7221 */ /* 0x000fe40000010100 */
[----:B------:R-:W-:Y:S01]  /*c750*/  FMUL.FTZ R20, R17, UR6 ;  /* 0x0000000611147c20 */ /* 0x000fe20008410000 */
        /* <DEDUP_REMOVED lines=23> */
[----:B------:R-:W-:Y:S01]  /*c8d0*/  FFMA.FTZ R153, R153, UR6, -R193 ;  /* 0x0000000699997c23 */ /* 0x000fe200080108c1 */
        /* <DEDUP_REMOVED lines=11> */
[----:B------:R-:W2:Y:S01]  /*c990*/  MUFU.EX2 R209, R209 ;  /* 0x000000d100d17308 */ /* 0x000ea20000000800 */
[----:B-1----:R-:W-:Y:S01]  /*c9a0*/  FFMA.FTZ R13, R0, R13, R17 ;  /* 0x0000000d000d7223 */ /* 0x002fe20000010011 */
[--C-:B------:R-:W-:Y:S01]  /*c9b0*/  FFMA.FTZ R197, R162, UR6, -R14.reuse ;  /* 0x00000006a2c57c23 */ /* 0x100fe2000801080e */
[--C-:B------:R-:W-:Y:S01]  /*c9c0*/  FFMA.FTZ R162, R163, UR6, -R14.reuse ;  /* 0x00000006a3a27c23 */ /* 0x100fe2000801080e */
[--C-:B------:R-:W-:Y:S01]  /*c9d0*/  FFMA.FTZ R199, R166, UR6, -R14.reuse ;  /* 0x00000006a6c77c23 */ /* 0x100fe2000801080e */
[--C-:B------:R-:W-:Y:S01]  /*c9e0*/  FFMA.FTZ R203, R174, UR6, -R14.reuse ;  /* 0x00000006aecb7c23 */ /* 0x100fe2000801080e */
[--C-:B------:R-:W-:Y:S01]  /*c9f0*/  FFMA.FTZ R164, R175, UR6, -R14.reuse ;  /* 0x00000006afa47c23 */ /* 0x100fe2000801080e */
[----:B------:R-:W-:Y:S01]  /*ca00*/  FFMA.FTZ R157, R157, UR6, -R193 ;  /* 0x000000069d9d7c23 */ /* 0x000fe200080108c1 */
[----:B------:R-:W1:Y:S01]  /*ca10*/  MUFU.EX2 R18, R18 ;  /* 0x0000001200127308 */ /* 0x000e620000000800 */
[----:B0-----:R-:W-:Y:S01]  /*ca20*/  FADD.FTZ R13, R208, R13 ;  /* 0x0000000dd00d7221 */ /* 0x001fe20000010000 */
[--C-:B------:R-:W-:Y:S01]  /*ca30*/  FFMA.FTZ R193, R154, UR6, -R14.reuse ;  /* 0x000000069ac17c23 */ /* 0x100fe2000801080e */
[--C-:B------:R-:W-:Y:S01]  /*ca40*/  FFMA.FTZ R155, R155, UR6, -R14.reuse ;  /* 0x000000069b9b7c23 */ /* 0x100fe2000801080e */
[----:B------:R-:W-:-:S04]  /*ca50*/  FFMA.FTZ R158, R158, UR6, -R14 ;  /* 0x000000069e9e7c23 */ /* 0x000fc8000801080e */
[----:B------:R-:W0:Y:S01]  /*ca60*/  MUFU.EX2 R210, R210 ;  /* 0x000000d200d27308 */ /* 0x000e220000000800 */
[----:B--2---:R-:W-:-:S07]  /*ca70*/  FFMA.FTZ R171, R2, R12, R209 ;  /* 0x0000000c02ab7223 */ /* 0x004fce00000100d1 */
        /* <DEDUP_REMOVED lines=16> */
[--C-:B------:R-:W-:Y:S01]  /*cb80*/  FFMA.FTZ R166, R167, UR6, -R14.reuse ;  /* 0x00000006a7a67c23 */ /* 0x100fe2000801080e */
[----:B------:R-:W-:-:S05]  /*cb90*/  FFMA.FTZ R14, R159, UR6, -R14 ;  /* 0x000000069f0e7c23 */ /* 0x000fca000801080e */
        /* <DEDUP_REMOVED lines=34> */
[----:B------:R-:W-:Y:S01]  /*cdc0*/  MUFU.EX2 R165, R165 ;  /* 0x000000a500a57308 */ /* 0x000fe20000000800 */
[----:B0-----:R-:W-:-:S07]  /*cdd0*/  FADD.FTZ R154, R198, R163 ;  /* 0x000000a3c69a7221 */ /* 0x001fce0000010000 */
[----:B------:R-:W0:Y:S01]  /*cde0*/  MUFU.EX2 R166, R166 ;  /* 0x000000a600a67308 */ /* 0x000e220000000800 */
[----:B--2---:R-:W-:-:S07]  /*cdf0*/  FADD.FTZ R13, R199, R12 ;  /* 0x0000000cc70d7221 */ /* 0x004fce0000010000 */
        /* <DEDUP_REMOVED lines=20> */
.L_x_2225:
[----:B------:R-:W0:Y:S01]  /*cf40*/  S2UR UR14, SR_CgaCtaId ;  /* 0x00000000000e79c3 */ /* 0x000e220000008800 */
[----:B------:R-:W-:Y:S01]  /*cf50*/  R2UR UR11, R22 ;  /* 0x00000000160b72ca */ /* 0x000fe200000e0000 */
[----:B------:R-:W-:Y:S01]  /*cf60*/  UIADD3 UR10, UR10, 0x38860, URZ ;  /* 0x000388600a0a7890 */ /* 0x000fe2000fffe03f */
[----:B------:R-:W-:Y:S02]  /*cf70*/  R2UR UR7, R212 ;  /* 0x00000000d40772ca */ /* 0x000fe400000e0000 */
[----:B------:R-:W-:Y:S01]  /*cf80*/  F2FP.F16.F32.PACK_AB R208, R208, R17 ;  /* 0x00000011d0d0723e */ /* 0x000fe200000000ff */
[----:B------:R-:W-:Y:S01]  /*cf90*/  IMAD.MOV.U32 R17, RZ, RZ, R6 ;  /* 0x000000ffff117224 */ /* 0x000fe200078e0006 */
[----:B------:R-:W-:Y:S01]  /*cfa0*/  F2FP.F16.F32.PACK_AB R195, R14, R195 ;  /* 0x000000c30ec3723e */ /* 0x000fe200000000ff */
[----:B------:R-:W-:Y:S01]  /*cfb0*/  IMAD.MOV.U32 R14, RZ, RZ, R3 ;  /* 0x000000ffff0e7224 */ /* 0x000fe200078e0003 */
[----:B------:R-:W-:Y:S02]  /*cfc0*/  F2FP.F16.F32.PACK_AB R209, R18, R209 ;  /* 0x000000d112d1723e */ /* 0x000fe400000000ff */
[----:B------:R-:W-:-:S02]  /*cfd0*/  F2FP.F16.F32.PACK_AB R210, R19, R210 ;  /* 0x000000d213d2723e */ /* 0x000fc400000000ff */
[----:B------:R-:W-:Y:S02]  /*cfe0*/  F2FP.F16.F32.PACK_AB R211, R20, R211 ;  /* 0x000000d314d3723e */ /* 0x000fe400000000ff */
[----:B------:R-:W-:Y:S01]  /*cff0*/  F2FP.F16.F32.PACK_AB R204, R21, R204 ;  /* 0x000000cc15cc723e */ /* 0x000fe200000000ff */
[----:B------:R-:W-:Y:S01]  /*d000*/  UISETP.GT.AND UP0, UPT, UR7, UR11, UPT ;  /* 0x0000000b0700728c */ /* 0x000fe2000bf04270 */
[----:B------:R-:W-:Y:S02]  /*d010*/  F2FP.F16.F32.PACK_AB R205, R152, R205 ;  /* 0x000000cd98cd723e */ /* 0x000fe400000000ff */
[----:B------:R-:W-:Y:S02]  /*d020*/  F2FP.F16.F32.PACK_AB R206, R177, R206 ;  /* 0x000000ceb1ce723e */ /* 0x000fe400000000ff */
[----:B------:R-:W-:Y:S02]  /*d030*/  F2FP.F16.F32.PACK_AB R207, R156, R207 ;  /* 0x000000cf9ccf723e */ /* 0x000fe400000000ff */
[----:B------:R-:W-:Y:S01]  /*d040*/  PLOP3.LUT P1, PT, PT, PT, UP0, 0x80, 0x0 ;  /* 0x000000000000781c */ /* 0x000fe20003f2f008 */
[----:B0-----:R-:W-:Y:S01]  /*d050*/  UPRMT UR10, UR14, 0x654, UR10 ;  /* 0x000006540e0a7896 */ /* 0x001fe2000800000a */
[----:B------:R-:W-:-:S02]  /*d060*/  F2FP.F16.F32.PACK_AB R200, R169, R200 ;  /* 0x000000c8a9c8723e */ /* 0x000fc400000000ff */
[----:B------:R-:W-:Y:S02]  /*d070*/  F2FP.F16.F32.PACK_AB R201, R160, R201 ;  /* 0x000000c9a0c9723e */ /* 0x000fe400000000ff */
[----:B------:R-:W-:Y:S02]  /*d080*/  F2FP.F16.F32.PACK_AB R202, R173, R202 ;  /* 0x000000caadca723e */ /* 0x000fe400000000ff */
[----:B------:R-:W-:Y:S02]  /*d090*/  F2FP.F16.F32.PACK_AB R203, R164, R203 ;  /* 0x000000cba4cb723e */ /* 0x000fe400000000ff */
[----:B------:R-:W-:Y:S01]  /*d0a0*/  SYNCS.ARRIVE.TRANS64.RED.A1T0 RZ, [UR10], RZ ;  /* 0x000000ffffff79a7 */ /* 0x000fe2000810040a */
[----:B------:R-:W-:Y:S01]  /*d0b0*/  UIADD3 UR10, UR7, -0x1, URZ ;  /* 0xffffffff070a7890 */ /* 0x000fe2000fffe03f */
[----:B------:R-:W-:Y:S02]  /*d0c0*/  R2UR UR7, R7 ;  /* 0x00000000070772ca */ /* 0x000fe400000e0000 */
[----:B------:R-:W-:-:S02]  /*d0d0*/  F2FP.F16.F32.PACK_AB R196, R161, R196 ;  /* 0x000000c4a1c4723e */ /* 0x000fc400000000ff */
[----:B------:R-:W-:Y:S01]  /*d0e0*/  F2FP.F16.F32.PACK_AB R197, R162, R197 ;  /* 0x000000c5a2c5723e */ /* 0x000fe200000000ff */
[----:B------:R-:W-:Y:S01]  /*d0f0*/  IMAD.U32 R212, RZ, RZ, UR10 ;  /* 0x0000000affd47e24 */ /* 0x000fe2000f8e00ff */
[----:B------:R-:W-:Y:S02]  /*d100*/  F2FP.F16.F32.PACK_AB R198, R165, R198 ;  /* 0x000000c6a5c6723e */ /* 0x000fe400000000ff */
[----:B------:R-:W-:Y:S02]  /*d110*/  F2FP.F16.F32.PACK_AB R199, R166, R199 ;  /* 0x000000c7a6c7723e */ /* 0x000fe400000000ff */
[----:B------:R-:W-:Y:S02]  /*d120*/  F2FP.F16.F32.PACK_AB R192, R153, R192 ;  /* 0x000000c099c0723e */ /* 0x000fe400000000ff */
[----:B------:R-:W-:Y:S02]  /*d130*/  F2FP.F16.F32.PACK_AB R193, R167, R193 ;  /* 0x000000c1a7c1723e */ /* 0x000fe400000000ff */
[----:B------:R-:W-:Y:S01]  /*d140*/  MOV R213, UR7 ;  /* 0x0000000700d57c02 */ /* 0x000fe20008000f00 */
[----:B------:R-:W-:Y:S01]  /*d150*/  UMOV UR7, UR61 ;  /* 0x0000003d00077c82 */ /* 0x000fe20008000000 */
[----:B------:R-:W-:Y:S01]  /*d160*/  F2FP.F16.F32.PACK_AB R194, R157, R194 ;  /* 0x000000c29dc2723e */ /* 0x000fe200000000ff */
[----:B------:R-:W-:Y:S06]  /*d170*/  @P1 BRA `(.L_x_2226) ;  /* 0xffffffc400581947 */ /* 0x000fec000383ffff */
.L_x_2215:
        /* <DEDUP_REMOVED lines=131> */
.L_x_2227:
        /* <DEDUP_REMOVED lines=8> */
.L_x_2228:
[----:B-1----:R-:W-:Y:S05]  /*da30*/  @P1 BRA `(.L_x_2229) ;  /* 0x0000000000081947 */ /* 0x002fea0003800000 */
[----:B------:R-:W1:Y:S02]  /*da40*/  SYNCS.PHASECHK.TRANS64.TRYWAIT P1, [UR5+0x38850], R0 ;  /* 0x03885000ff0075a7 */ /* 0x000e640008020145 */
[----:B-1----:R-:W-:Y:S05]  /*da50*/  @!P1 BRA `(.L_x_2230) ;  /* 0x0000007000e89947 */ /* 0x002fea0003800000 */
.L_x_2229:
[----:B------:R-:W-:Y:S01]  /*da60*/  R2UR UR4, R16 ;  /* 0x00000000100472ca */ /* 0x000fe200000e0000 */
[----:B------:R-:W-:Y:S01]  /*da70*/  WARPGROUP.ARRIVE ;  /* 0x00000000000079c5 */ /* 0x000fe20000000000 */
[----:B------:R-:W-:Y:S01]  /*da80*/  UMOV UR11, 0x40000040 ;  /* 0x40000040000b7882 */ /* 0x000fe20000000000 */
[----:B01----:R-:W0:Y:S04]  /*da90*/  SHFL.BFLY PT, R0, R13, 0x2, 0x1f ;  /* 0x0c401f000d007f89 */ /* 0x003e2800000e0000 */
[----:B------:R-:W1:Y:S06]  /*daa0*/  SHFL.BFLY PT, R5, R12, 0x2, 0x1f ;  /* 0x0c401f000c057f89 */ /* 0x000e6c00000e0000 */
[----:B------:R-:W-:-:S04]  /*dab0*/  UIADD3 UR4, UR4, 0x400, URZ ;  /* 0x0000040004047890 */ /* 0x000fc8000fffe03f */
[----:B------:R-:W-:-:S04]  /*dac0*/  USHF.R.U32.HI UR4, URZ, 0x4, UR4 ;  /* 0x000000043f047899 */ /* 0x000fc80008011604 */
[----:B------:R-:W-:-:S04]  /*dad0*/  ULOP3.LUT UR4, UR4, 0x3fff, URZ, 0xc0, !UPT ;  /* 0x00003fff04047892 */ /* 0x000fc8000f8ec03f */
[----:B------:R-:W-:Y:S01]  /*dae0*/  ULOP3.LUT UR4, UR4, 0x2800000, URZ, 0xfc, !UPT ;  /* 0x0280000004047892 */ /* 0x000fe2000f8efc3f */
[----:B0-----:R-:W-:Y:S01]  /*daf0*/  FADD.FTZ R0, R0, R13 ;  /* 0x0000000d00007221 */ /* 0x001fe20000010000 */
[----:B------:R-:W-:Y:S02]  /*db00*/  IMAD.U32 R13, RZ, RZ, UR6 ;  /* 0x00000006ff0d7e24 */ /* 0x000fe4000f8e00ff */
[----:B------:R-:W-:Y:S01]  /*db10*/  UIMAD UR4, UR61, 0xa00, UR4 ;  /* 0x00000a003d0478a4 */ /* 0x000fe2000f8e0204 */
[----:B-1----:R-:W-:-:S03]  /*db20*/  FADD.FTZ R2, R5, R12 ;  /* 0x0000000c05027221 */ /* 0x002fc60000010000 */
        /* <DEDUP_REMOVED lines=9> */
[----:B------:R-:W-:Y:S02]  /*dbc0*/  CS2R R4, SRZ ;  /* 0x0000000000047805 */ /* 0x000fe4000001ff00 */
[----:B------:R-:W-:Y:S02]  /*dbd0*/  MOV R0, 0xff800000 ;  /* 0xff80000000007802 */ /* 0x000fe40000000f00 */
[----:B------:R-:W-:Y:S01]  /*dbe0*/  FSETP.NE.FTZ.AND P1, PT, R11, RZ, PT ;  /* 0x000000ff0b00720b */ /* 0x000fe20003f35000 */
[----:B-1----:R-:W-:Y:S01]  /*dbf0*/  FADD.FTZ R14, R2, R7 ;  /* 0x00000007020e7221 */ /* 0x002fe20000010000 */
[----:B------:R-:W-:-:S02]  /*dc00*/  IMAD.U32 R7, RZ, RZ, UR6 ;  /* 0x00000006ff077e24 */ /* 0x000fc4000f8e00ff */
[----:B------:R-:W-:Y:S02]  /*dc10*/  IMAD.MOV.U32 R2, RZ, RZ, -0x800000 ;  /* 0xff800000ff027424 */ /* 0x000fe400078e00ff */
        /* <DEDUP_REMOVED lines=37> */
.L_x_2231:
        /* <DEDUP_REMOVED lines=133> */
.L_x_2195:
[----:B------:R-:W-:Y:S05]  /*e6c0*/  @P0 BRA `(.L_x_2232) ;  /* 0x0000002000600947 */ /* 0x000fea0003800000 */
[----:B------:R-:W0:Y:S01]  /*e6d0*/  S2R R3, SR_TID.X ;  /* 0x0000000000037919 */ /* 0x000e220000002100 */
[----:B------:R-:W-:Y:S01]  /*e6e0*/  R2UR UR13, R23 ;  /* 0x00000000170d72ca */ /* 0x000fe200000e0000 */
[----:B------:R-:W1:Y:S01]  /*e6f0*/  S2UR UR12, SR_CTAID.Z ;  /* 0x00000000000c79c3 */ /* 0x000e620000002700 */
[----:B------:R-:W-:Y:S01]  /*e700*/  ULDC.64 UR8, c[0x0][0xbd0] ;  /* 0x0002f40000087ab9 */ /* 0x000fe20000000a00 */
[----:B------:R-:W-:Y:S01]  /*e710*/  ULDC.64 UR14, c[0x0][0x208] ;  /* 0x00008200000e7ab9 */ /* 0x000fe20000000a00 */
[----:B------:R-:W-:Y:S05]  /*e720*/  BSSY B0, `(.L_x_2233) ;  /* 0x000014c000007945 */ /* 0x000fea0003800000 */
[----:B------:R-:W2:Y:S04]  /*e730*/  LDC.64 R18, c[0x0][0xbd8] ;  /* 0x0002f600ff127b82 */ /* 0x000ea80000000a00 */
[----:B------:R-:W-:-:S02]  /*e740*/  USHF.R.S32.HI UR7, URZ, 0x1f, UR13 ;  /* 0x0000001f3f077899 */ /* 0x000fc4000801140d */
[----:B------:R-:W-:Y:S02]  /*e750*/  UIMAD.WIDE.U32 UR4, UR13, UR8, URZ ;  /* 0x000000080d0472a5 */ /* 0x000fe4000f8e003f */
[----:B------:R-:W-:Y:S01]  /*e760*/  UIMAD UR6, UR7, UR8, URZ ;  /* 0x00000008070672a4 */ /* 0x000fe2000f8e023f */
[----:B------:R-:W3:Y:S03]  /*e770*/  S2UR UR11, SR_CTAID.Y ;  /* 0x00000000000b79c3 */ /* 0x000ee60000002600 */
[----:B------:R-:W-:-:S03]  /*e780*/  UIMAD UR6, UR13, UR9, UR6 ;  /* 0x000000090d0672a4 */ /* 0x000fc6000f8e0206 */
[----:B------:R-:W-:Y:S01]  /*e790*/  ULDC.64 UR8, c[0x0][0xb38] ;  /* 0x0002ce0000087ab9 */ /* 0x000fe20000000a00 */
[----:B------:R-:W-:Y:S01]  /*e7a0*/  UIADD3 UR6, UR5, UR6, URZ ;  /* 0x0000000605067290 */ /* 0x000fe2000fffe03f */
[----:B------:R-:W3:Y:S01]  /*e7b0*/  LDC R153, c[0x0][0xc50] ;  /* 0x00031400ff997b82 */ /* 0x000ee20000000800 */
[----:B-1----:R-:W-:Y:S02]  /*e7c0*/  USHF.R.S32.HI UR10, URZ, 0x1f, UR12 ;  /* 0x0000001f3f0a7899 */ /* 0x002fe4000801140c */
[----:B------:R-:W-:Y:S01]  /*e7d0*/  UIMAD UR7, UR7, UR8, URZ ;  /* 0x00000008070772a4 */ /* 0x000fe2000f8e023f */
[----:B0-----:R-:W-:-:S04]  /*e7e0*/  VIADD R5, R3, 0xffffff80 ;  /* 0xffffff8003057836 */ /* 0x001fc80000000000 */
[----:B------:R-:W0:Y:S01]  /*e7f0*/  LDC.64 R20, c[0x0][0xb40] ;  /* 0x0002d000ff147b82 */ /* 0x000e220000000a00 */
[----:B------:R-:W-:-:S04]  /*e800*/  SHF.R.S32.HI R4, RZ, 0x1f, R5 ;  /* 0x0000001fff047819 */ /* 0x000fc80000011405 */
[CC--:B------:R-:W-:Y:S02]  /*e810*/  LEA.HI R6, R4.reuse, R5.reuse, RZ, 0x7 ;  /* 0x0000000504067211 */ /* 0x0c0fe400078f38ff */
[----:B------:R-:W-:Y:S02]  /*e820*/  LEA.HI R11, R4, R5, RZ, 0x2 ;  /* 0x00000005040b7211 */ /* 0x000fe400078f10ff */
[----:B------:R-:W-:Y:S02]  /*e830*/  LOP3.LUT R8, R6, 0xffffff80, RZ, 0xc0, !PT ;  /* 0xffffff8006087812 */ /* 0x000fe400078ec0ff */
[----:B------:R-:W-:-:S03]  /*e840*/  SHF.R.S32.HI R7, RZ, 0x7, R6 ;  /* 0x00000007ff077819 */ /* 0x000fc60000011406 */
[----:B------:R-:W-:Y:S01]  /*e850*/  IMAD.IADD R3, R5, 0x1, -R8 ;  /* 0x0000000105037824 */ /* 0x000fe200078e0a08 */
[----:B------:R-:W-:Y:S01]  /*e860*/  LEA.HI R4, R6, R7, RZ, 0x1 ;  /* 0x0000000706047211 */ /* 0x000fe200078f08ff */
[----:B------:R-:W1:Y:S01]  /*e870*/  LDC R8, c[0x0][0xbe8] ;  /* 0x0002fa00ff087b82 */ /* 0x000e620000000800 */
        /* <DEDUP_REMOVED lines=12> */
[----:B------:R-:W-:Y:S01]  /*e940*/  LOP3.LUT R10, R10, 0x7ffffffc, RZ, 0xc0, !PT ;  /* 0x7ffffffc0a0a7812 */ /* 0x000fe200078ec0ff */
[----:B------:R-:W-:Y:S01]  /*e950*/  BAR.SYNC.DEFER_BLOCKING 0x1, 0x100 ;  /* 0x0044000000007b1d */ /* 0x000fe20000010000 */
[----:B-1----:R-:W-:Y:S01]  /*e960*/  ISETP.NE.AND P0, PT, R8, 0x1, PT ;  /* 0x000000010800780c */ /* 0x002fe20003f05270 */
[----:B------:R-:W-:Y:S01]  /*e970*/  IMAD.IADD R4, R9, 0x1, -R14 ;  /* 0x0000000109047824 */ /* 0x000fe200078e0a0e */
[----:B------:R-:W-:Y:S02]  /*e980*/  LOP3.LUT R14, R7, 0x1ffffffe, RZ, 0xc0, !PT ;  /* 0x1ffffffe070e7812 */ /* 0x000fe400078ec0ff */
[----:B------:R-:W-:Y:S01]  /*e990*/  SHF.R.S32.HI R7, RZ, 0x5, R12 ;  /* 0x00000005ff077819 */ /* 0x000fe2000001140c */
[----:B--2---:R-:W-:Y:S01]  /*e9a0*/  IMAD R12, R18, UR10, RZ ;  /* 0x0000000a120c7c24 */ /* 0x004fe2000f8e02ff */
[----:B------:R-:W1:Y:S01]  /*e9b0*/  S2R R9, SR_CTAID.X ;  /* 0x0000000000097919 */ /* 0x000e620000002500 */
[----:B------:R-:W-:Y:S01]  /*e9c0*/  IMAD.IADD R11, R5, 0x1, -R14 ;  /* 0x00000001050b7824 */ /* 0x000fe200078e0a0e */
[----:B------:R-:W-:Y:S01]  /*e9d0*/  MOV R5, UR5 ;  /* 0x0000000500057c02 */ /* 0x000fe20008000f00 */
[----:B------:R-:W-:-:S02]  /*e9e0*/  IMAD R7, R7, 0x10, R4 ;  /* 0x0000001007077824 */ /* 0x000fc400078e0204 */
[----:B------:R-:W-:Y:S02]  /*e9f0*/  IMAD.U32 R4, RZ, RZ, UR4 ;  /* 0x00000004ff047e24 */ /* 0x000fe4000f8e00ff */
[----:B------:R-:W2:Y:S01]  /*ea00*/  @P0 LDC R14, c[0x0][0xbec] ;  /* 0x0002fb00ff0e0b82 */ /* 0x000ea20000000800 */
[----:B------:R-:W-:Y:S01]  /*ea10*/  IMAD R16, R6, 0x40, R7 ;  /* 0x0000004006107824 */ /* 0x000fe200078e0207 */
[----:B------:R-:W-:Y:S01]  /*ea20*/  UIMAD.WIDE.U32 UR4, UR13, UR8, URZ ;  /* 0x000000080d0472a5 */ /* 0x000fe2000f8e003f */
        /* <DEDUP_REMOVED lines=14> */
[----:B------:R-:W-:-:S04]  /*eb10*/  ULDC.64 UR6, c[0x0][0xb48] ;  /* 0x0002d20000067ab9 */ /* 0x000fc80000000a00 */
[----:B------:R-:W3:Y:S01]  /*eb20*/  @P0 LDC R155, c[0x0][0xbf0] ;  /* 0x0002fc00ff9b0b82 */ /* 0x000ee20000000800 */
[----:B-1----:R-:W-:Y:S01]  /*eb30*/  IMAD R11, R9, 0x80, R6 ;  /* 0x00000080090b7824 */ /* 0x002fe200078e0206 */
[----:B------:R-:W-:Y:S01]  /*eb40*/  MOV R6, UR4 ;  /* 0x0000000400067c02 */ /* 0x000fe20008000f00 */
[----:B------:R-:W-:Y:S02]  /*eb50*/  ULDC.64 UR4, c[0x0][0xbe0] ;  /* 0x0002f80000047ab9 */ /* 0x000fe40000000a00 */
[----:B--2---:R-:W-:-:S04]  /*eb60*/  @P0 IMAD.HI.U32 R12, R11, R14, RZ ;  /* 0x0000000e0b0c0227 */ /* 0x004fc800078e00ff */
        /* <DEDUP_REMOVED lines=8> */
[----:B------:R-:W-:Y:S01]  /*ebf0*/  IMAD.MOV.U32 R15, RZ, RZ, R11 ;  /* 0x000000ffff0f7224 */ /* 0x000fe200078e000b */
[----:B---3--:R-:W-:Y:S01]  /*ec00*/  @P0 SHF.R.U32.HI R15, RZ, R155, R22 ;  /* 0x0000009bff0f0219 */ /* 0x008fe20000011616 */
[C---:B------:R-:W-:Y:S02]  /*ec10*/  IMAD R12, R14.reuse, UR4, RZ ;  /* 0x000000040e0c7c24 */ /* 0x040fe4000f8e02ff */
        /* <DEDUP_REMOVED lines=73> */
[----:B------:R-:W-:Y:S01]  /*f0b0*/  VIADD R22, R3, 0x50 ;  /* 0x0000005003167836 */ /* 0x000fe20000000000 */
[----:B------:R-:W-:-:S02]  /*f0c0*/  ISETP.GE.AND P0, PT, R18, UR4, PT ;  /* 0x0000000412007c0c */ /* 0x000fc4000bf06270 */
[----:B------:R-:W-:Y:S02]  /*f0d0*/  ISETP.GE.AND P1, PT, R19, UR4, PT ;  /* 0x0000000413007c0c */ /* 0x000fe4000bf26270 */
[C---:B------:R-:W-:Y:S02]  /*f0e0*/  IADD3 R20, R3.reuse, 0x40, RZ ;  /* 0x0000004003147810 */ /* 0x040fe40007ffe0ff */
        /* <DEDUP_REMOVED lines=8> */
[----:B---34-:R-:W-:Y:S01]  /*f170*/  @!P2 IMAD.WIDE R10, R3, 0x4, R4 ;  /* 0x00000004030aa825 */ /* 0x018fe200078e0204 */
[----:B------:R-:W-:-:S02]  /*f180*/  ISETP.GE.AND P6, PT, R22, UR4, PT ;  /* 0x0000000416007c0c */ /* 0x000fc4000bfc6270 */
[----:B------:R-:W-:Y:S01]  /*f190*/  @!P0 LEA.HI R18, R18, R18, RZ, 0x1 ;  /* 0x0000001212128211 */ /* 0x000fe200078f08ff */
        /* <DEDUP_REMOVED lines=13> */
[----:B------:R-:W-:Y:S02]  /*f270*/  @!P0 LOP3.LUT R11, R18, 0xfffffffe, RZ, 0xc0, !PT ;  /* 0xfffffffe120b8812 */ /* 0x000fe400078ec0ff */
[----:B------:R-:W-:Y:S01]  /*f280*/  @!P2 LEA.HI R0, R0, R0, RZ, 0x1 ;  /* 0x000000000000a211 */ /* 0x000fe200078f08ff */
[----:B-1----:R-:W-:Y:S01]  /*f290*/  VIADD R28, R3, 0x60 ;  /* 0x00000060031c7836 */ /* 0x002fe20000000000 */
[----:B------:R-:W-:Y:S01]  /*f2a0*/  @!P1 LOP3.LUT R13, R19, 0xfffffffe, RZ, 0xc0, !PT ;  /* 0xfffffffe130d9812 */ /* 0x000fe200078ec0ff */
        /* <DEDUP_REMOVED lines=147> */
.L_x_2234:
[----:B------:R-:W-:Y:S05]  /*fbe0*/  BSYNC B0 ;  /* 0x0000000000007941 */ /* 0x000fea0003800000 */
.L_x_2233:
[----:B------:R-:W-:Y:S01]  /*fbf0*/  ISETP.GE.AND P0, PT, R9, R8, PT ;  /* 0x000000080900720c */ /* 0x000fe20003f06270 */
[----:B0---4-:R1:W4:Y:S04]  /*fc00*/  SHFL.IDX PT, R5, R7, 0x1, 0x1c1f ;  /* 0x003c1f0007057f89 */ /* 0x01132800000e0000 */
[----:B---3--:R1:W3:Y:S08]  /*fc10*/  SHFL.IDX PT, R4, R6, 0x1, 0x1c1f ;  /* 0x003c1f0006047f89 */ /* 0x0082f000000e0000 */
[----:B-1----:R-:W-:Y:S05]  /*fc20*/  @P0 BRA `(.L_x_2193) ;  /* 0x0000004c00d00947 */ /* 0x002fea0003800000 */
        /* <DEDUP_REMOVED lines=17> */
[----:B---34-:R-:W-:Y:S01]  /*fd40*/  @!P0 IMAD.WIDE R6, R3, 0x4, R4 ;  /* 0x0000000403068825 */ /* 0x018fe200078e0204 */
[----:B------:R-:W-:-:S02]  /*fd50*/  ISETP.GE.AND P4, PT, R16, UR4, PT ;  /* 0x0000000410007c0c */ /* 0x000fc4000bf86270 */
        /* <DEDUP_REMOVED lines=75> */
[----:B------:R-:W-:-:S02]  /*10210*/  IADD3 R18, R3, 0x88, RZ ;  /* 0x0000008803127810 */ /* 0x000fc40007ffe0ff */
[----:B------:R-:W-:Y:S01]  /*10220*/  @!P0 LOP3.LUT R19, R19, 0xfffffffe, RZ, 0xc0, !PT ;  /* 0xfffffffe13138812 */ /* 0x000fe200078ec0ff */
        /* <DEDUP_REMOVED lines=32> */
[C---:B------:R-:W-:Y:S01]  /*10430*/  VIADD R20, R3.reuse, 0xc8 ;  /* 0x000000c803147836 */ /* 0x040fe20000000000 */
[----:B------:R-:W-:Y:S01]  /*10440*/  ISETP.GE.AND P5, PT, R18, UR4, PT ;  /* 0x0000000412007c0c */ /* 0x000fe2000bfa6270 */
[----:B------:R-:W-:Y:S01]  /*10450*/  VIADD R0, R3, 0xd0 ;  /* 0x000000d003007836 */ /* 0x000fe20000000000 */
[----:B------:R-:W-:-:S02]  /*10460*/  @!P2 LEA.HI R17, R17, R17, RZ, 0x1 ;  /* 0x000000111111a211 */ /* 0x000fc400078f08ff */
[----:B------:R-:W-:Y:S02]  /*10470*/  @!P1 LEA.HI R19, R19, R19, RZ, 0x1 ;  /* 0x0000001313139211 */ /* 0x000fe400078f08ff */
[----:B---3--:R-:W-:Y:S01]  /*10480*/  @!P4 LOP3.LUT R13, R2, 0xfffffffe, RZ, 0xc0, !PT ;  /* 0xfffffffe020dc812 */ /* 0x008fe200078ec0ff */
        /* <DEDUP_REMOVED lines=10> */
[----:B------:R-:W-:Y:S01]  /*10530*/  IADD3 R2, R3, 0xd8, RZ ;  /* 0x000000d803027810 */ /* 0x000fe20007ffe0ff */
[--C-:B------:R-:W-:Y:S01]  /*10540*/  @!P2 IMAD.WIDE R12, R17, 0x4, R4.reuse ;  /* 0x00000004110ca825 */ /* 0x100fe200078e0204 */
[----:B------:R-:W-:Y:S01]  /*10550*/  @!P5 LEA.HI R18, R18, R18, RZ, 0x1 ;  /* 0x000000121212d211 */ /* 0x000fe200078f08ff */
[----:B------:R2:W-:Y:S02]  /*10560*/  @!P3 ST.E.64 desc[UR6][R10.64], R110 ;  /* 0x0000006e0a00b985 */ /* 0x0005e4000c101b06 */
[----:B------:R-:W-:-:S02]  /*10570*/  @!P1 IMAD.WIDE R14, R19, 0x4, R4 ;  /* 0x00000004130e9825 */ /* 0x000fc400078e0204 */
[----:B------:R-:W-:Y:S01]  /*10580*/  @!P2 ST.E.64 desc[UR6][R12.64], R114 ;  /* 0x000000720c00a985 */ /* 0x000fe2000c101b06 */
[----:B------:R-:W-:Y:S01]  /*10590*/  @!P6 LEA.HI R20, R20, R20, RZ, 0x1 ;  /* 0x000000141414e211 */ /* 0x000fe200078f08ff */
[C---:B------:R-:W-:Y:S01]  /*105a0*/  VIADD R16, R3.reuse, 0xe0 ;  /* 0x000000e003107836 */ /* 0x040fe20000000000 */
[----:B0-----:R-:W-:Y:S01]  /*105b0*/  @!P5 LOP3.LUT R7, R18, 0xfffffffe, RZ, 0xc0, !PT ;  /* 0xfffffffe1207d812 */ /* 0x001fe200078ec0ff */
[C---:B------:R-:W-:Y:S01]  /*105c0*/  VIADD R17, R3.reuse, 0xe8 ;  /* 0x000000e803117836 */ /* 0x040fe20000000000 */
[----:B------:R-:W-:Y:S01]  /*105d0*/  @!P1 ST.E.64 desc[UR6][R14.64], R118 ;  /* 0x000000760e009985 */ /* 0x000fe2000c101b06 */
[----:B------:R-:W-:Y:S01]  /*105e0*/  VIADD R19, R3, 0xf0 ;  /* 0x000000f003137836 */ /* 0x000fe20000000000 */
[----:B------:R-:W-:Y:S01]  /*105f0*/  ISETP.GE.AND P1, PT, R2, UR4, PT ;  /* 0x0000000402007c0c */ /* 0x000fe2000bf26270 */
[----:B------:R-:W-:Y:S01]  /*10600*/  @!P5 IMAD.WIDE R6, R7, 0x4, R4 ;  /* 0x000000040706d825 */ /* 0x000fe200078e0204 */
[----:B------:R-:W-:Y:S02]  /*10610*/  ISETP.GE.AND P2, PT, R16, UR4, PT ;  /* 0x0000000410007c0c */ /* 0x000fe4000bf46270 */
[----:B------:R-:W-:Y:S01]  /*10620*/  ISETP.GE.AND P3, PT, R17, UR4, PT ;  /* 0x0000000411007c0c */ /* 0x000fe2000bf66270 */
[----:B------:R-:W-:Y:S01]  /*10630*/  VIADD R3, R3, 0xf8 ;  /* 0x000000f803037836 */ /* 0x000fe20000000000 */
[----:B------:R-:W-:Y:S01]  /*10640*/  ISETP.GE.AND P4, PT, R19, UR4, PT ;  /* 0x0000000413007c0c */ /* 0x000fe2000bf86270 */
[----:B------:R0:W-:Y:S01]  /*10650*/  @!P5 ST.E.64 desc[UR6][R6.64], R122 ;  /* 0x0000007a0600d985 */ /* 0x0001e2000c101b06 */
[----:B------:R-:W-:-:S02]  /*10660*/  @!P0 LEA.HI R0, R0, R0, RZ, 0x1 ;  /* 0x0000000000008211 */ /* 0x000fc400078f08ff */
[----:B-1----:R-:W-:Y:S02]  /*10670*/  @!P6 LOP3.LUT R9, R20, 0xfffffffe, RZ, 0xc0, !PT ;  /* 0xfffffffe1409e812 */ /* 0x002fe400078ec0ff */
[----:B--2---:R-:W-:Y:S02]  /*10680*/  @!P0 LOP3.LUT R11, R0, 0xfffffffe, RZ, 0xc0, !PT ;  /* 0xfffffffe000b8812 */ /* 0x004fe400078ec0ff */
[----:B------:R-:W-:Y:S01]  /*10690*/  @!P1 LEA.HI R2, R2, R2, RZ, 0x1 ;  /* 0x0000000202029211 */ /* 0x000fe200078f08ff */
[--C-:B------:R-:W-:Y:S01]  /*106a0*/  @!P6 IMAD.WIDE R8, R9, 0x4, R4.reuse ;  /* 0x000000040908e825 */ /* 0x100fe200078e0204 */
[----:B------:R-:W-:Y:S02]  /*106b0*/  @!P2 LEA.HI R16, R16, R16, RZ, 0x1 ;  /* 0x000000101010a211 */ /* 0x000fe400078f08ff */
[----:B------:R-:W-:Y:S02]  /*106c0*/  @!P3 LEA.HI R17, R17, R17, RZ, 0x1 ;  /* 0x000000111111b211 */ /* 0x000fe400078f08ff */
[----:B------:R1:W-:Y:S01]  /*106d0*/  @!P6 ST.E.64 desc[UR6][R8.64], R126 ;  /* 0x0000007e0800e985 */ /* 0x0003e2000c101b06 */
[----:B0-----:R-:W-:Y:S01]  /*106e0*/  @!P0 IMAD.WIDE R6, R11, 0x4, R4 ;  /* 0x000000040b068825 */ /* 0x001fe200078e0204 */
[----:B------:R-:W-:-:S02]  /*106f0*/  @!P4 LEA.HI R19, R19, R19, RZ, 0x1 ;  /* 0x000000131313c211 */ /* 0x000fc400078f08ff */
[----:B------:R-:W-:Y:S02]  /*10700*/  @!P1 LOP3.LUT R13, R2, 0xfffffffe, RZ, 0xc0, !PT ;  /* 0xfffffffe020d9812 */ /* 0x000fe400078ec0ff */
[----:B------:R0:W-:Y:S01]  /*10710*/  @!P0 ST.E.64 desc[UR6][R6.64], R130 ;  /* 0x0000008206008985 */ /* 0x0001e2000c101b06 */
[----:B------:R-:W-:Y:S02]  /*10720*/  @!P2 LOP3.LUT R15, R16, 0xfffffffe, RZ, 0xc0, !PT ;  /* 0xfffffffe100fa812 */ /* 0x000fe400078ec0ff */
[----:B------:R-:W-:Y:S02]  /*10730*/  ISETP.GE.AND P0, PT, R3, UR4, PT ;  /* 0x0000000403007c0c */ /* 0x000fe4000bf06270 */
        /* <DEDUP_REMOVED lines=17> */
.L_x_2232:
        /* <DEDUP_REMOVED lines=26> */
[----:B------:R-:W-:Y:S01]  /*109f0*/  MOV R3, UR5 ;  /* 0x0000000500037c02 */ /* 0x000fe20008000f00 */
[----:B------:R-:W-:Y:S01]  /*10a00*/  UIADD3 UR6, UR5, UR6, URZ ;  /* 0x0000000605067290 */ /* 0x000fe2000fffe03f */
[----:B------:R-:W-:Y:S02]  /*10a10*/  IMAD.U32 R2, RZ, RZ, UR4 ;  /* 0x00000004ff027e24 */ /* 0x000fe4000f8e00ff */
[----:B------:R-:W-:Y:S02]  /*10a20*/  ULDC.64 UR4, c[0x0][0xbe0] ;  /* 0x0002f80000047ab9 */ /* 0x000fe40000000a00 */
[----:B------:R-:W0:Y:S01]  /*10a30*/  S2UR UR10, SR_CTAID.Y ;  /* 0x00000000000a79c3 */ /* 0x000e220000002600 */
[----:B------:R-:W-:-:S02]  /*10a40*/  IMAD.U32 R3, RZ, RZ, UR6 ;  /* 0x00000006ff037e24 */ /* 0x000fc4000f8e00ff */
[C---:B-1----:R-:W-:Y:S02]  /*10a50*/  IMAD R12, R10.reuse, UR8, RZ ;  /* 0x000000080a0c7c24 */ /* 0x042fe4000f8e02ff */
[----:B------:R-:W-:-:S03]  /*10a60*/  IMAD.WIDE.U32 R2, R10, UR7, R2 ;  /* 0x000000070a027c25 */ /* 0x000fc6000f8e0002 */
[----:B------:R-:W0:Y:S01]  /*10a70*/  LDC R8, c[0x0][0xc50] ;  /* 0x00031400ff087b82 */ /* 0x000e220000000800 */
[----:B--2---:R-:W-:-:S04]  /*10a80*/  @P0 IMAD.HI.U32 R4, R0, R7, RZ ;  /* 0x0000000700040227 */ /* 0x004fc800078e00ff */
[----:B------:R-:W-:Y:S02]  /*10a90*/  IMAD R7, RZ, RZ, -UR11 ;  /* 0x8000000bff077e24 */ /* 0x000fe4000f8e02ff */
[----:B------:R-:W-:Y:S01]  /*10aa0*/  IMAD R11, R11, UR7, R12 ;  /* 0x000000070b0b7c24 */ /* 0x000fe2000f8e020c */
        /* <DEDUP_REMOVED lines=24> */
.L_x_2191:
        /* <DEDUP_REMOVED lines=18> */
.L_x_2235:
[----:B------:R-:W-:Y:S01]  /*10d50*/  ULDC UR42, c[0x0][0xc50] ;  /* 0x00031400002a7ab9 */ /* 0x000fe20000000800 */
[----:B------:R-:W-:Y:S01]  /*10d60*/  UMOV UR39, UR6 ;  /* 0x0000000600277c82 */ /* 0x000fe20008000000 */
[----:B------:R-:W-:-:S11]  /*10d70*/  UISETP.NE.AND UP0, UPT, UR42, 0x1, UPT ;  /* 0x000000012a00788c */ /* 0x000fd6000bf05270 */
[----:B------:R-:W-:Y:S01]  /*10d80*/  @UP0 ULDC UR4, c[0x0][0xc54] ;  /* 0x0003150000040ab9 */ /* 0x000fe20000000800 */
[----:B------:R-:W-:Y:S01]  /*10d90*/  @UP0 ULDC UR7, c[0x0][0xc58] ;  /* 0x0003160000070ab9 */ /* 0x000fe20000000800 */
[----:B------:R-:W-:-:S04]  /*10da0*/  UIMAD.WIDE.U32 UR4, UR6, UR4, URZ ;  /* 0x00000004060472a5 */ /* 0x000fc8000f8e003f */
[----:B------:R-:W-:-:S12]  /*10db0*/  @UP0 USHF.R.U32.HI UR39, URZ, UR7, UR5 ;  /* 0x000000073f270299 */ /* 0x000fd80008011605 */
.L_x_2236:
        /* <DEDUP_REMOVED lines=12> */
[----:B0-----:R-:W-:-:S04]  /*10e80*/  ISETP.NE.U32.AND P0, PT, R2, RZ, PT ;  /* 0x000000ff0200720c */ /* 0x001fc80003f05070 */
[----:B------:R-:W-:-:S13]  /*10e90*/  ISETP.NE.AND.EX P0, PT, R3, RZ, PT, P0 ;  /* 0x000000ff0300720c */ /* 0x000fda0003f05300 */
[----:B------:R-:W0:Y:S08]  /*10ea0*/  @P0 LDC.64 R2, c[0x0][0xa28] ;  /* 0x00028a00ff020b82 */ /* 0x000e300000000a00 */
[----:B------:R-:W1:Y:S01]  /*10eb0*/  S2UR UR46, SR_CTAID.X ;  /* 0x00000000002e79c3 */ /* 0x000e620000002500 */
[----:B0-----:R-:W-:-:S05]  /*10ec0*/  @P0 IMAD.WIDE R2, R26, 0x4, R2 ;  /* 0x000000041a020825 */ /* 0x001fca00078e0202 */
[----:B------:R0:W5:Y:S01]  /*10ed0*/  @P0 LDG.E R23, desc[UR4][R2.64] ;  /* 0x0000000402170981 */ /* 0x000162000c1e1900 */
[----:B------:R-:W-:Y:S01]  /*10ee0*/  ULDC UR4, c[0x0][0x448] ;  /* 0x0001120000047ab9 */ /* 0x000fe20000000800 */
[----:B------:R-:W-:Y:S02]  /*10ef0*/  USHF.R.U32.HI UR9, URZ, 0x10, UR42 ;  /* 0x000000103f097899 */ /* 0x000fe4000801162a */
[----:B------:R-:W-:Y:S02]  /*10f00*/  UISETP.NE.AND UP1, UPT, UR4, 0x1, UPT ;  /* 0x000000010400788c */ /* 0x000fe4000bf25270 */
[----:B-1----:R-:W-:Y:S01]  /*10f10*/  ULEA UR6, UR46, 0x7f, 0x7 ;  /* 0x0000007f2e067891 */ /* 0x002fe2000f8e383f */
[----:B------:R-:W-:Y:S01]  /*10f20*/  ULDC.64 UR4, c[0x0][0x418] ;  /* 0x0001060000047ab9 */ /* 0x000fe20000000a00 */
[----:B------:R-:W-:Y:S02]  /*10f30*/  UP2UR UR47, UPR, URZ, 0x2 ;  /* 0x000000023f2f7883 */ /* 0x000fe40008000000 */
[----:B------:R-:W-:-:S02]  /*10f40*/  UISETP.NE.U32.AND UP0, UPT, UR4, URZ, UPT ;  /* 0x0000003f0400728c */ /* 0x000fc4000bf05070 */
[----:B------:R-:W-:Y:S02]  /*10f50*/  ULOP3.LUT UR42, UR42, 0xffff, URZ, 0xc0, !UPT ;  /* 0x0000ffff2a2a7892 */ /* 0x000fe4000f8ec03f */
[----:B------:R-:W-:Y:S01]  /*10f60*/  UISETP.NE.AND.EX UP0, UPT, UR5, URZ, UPT, UP0 ;  /* 0x0000003f0500728c */ /* 0x000fe2000bf05300 */
[----:B------:R-:W-:Y:S02]  /*10f70*/  ULDC UR4, c[0x0][0x424] ;  /* 0x0001090000047ab9 */ /* 0x000fe40000000800 */
[----:B------:R-:W-:Y:S01]  /*10f80*/  @UP1 ULDC UR5, c[0x0][0x44c] ;  /* 0x0001130000051ab9 */ /* 0x000fe20000000800 */
[----:B------:R-:W-:Y:S02]  /*10f90*/  USEL UR40, UR4, 0x1, UP0 ;  /* 0x0000000104287887 */ /* 0x000fe40008000000 */
[----:B------:R-:W-:Y:S02]  /*10fa0*/  UIMAD.WIDE.U32 UR4, UR6, UR5, URZ ;  /* 0x00000005060472a5 */ /* 0x000fe4000f8e003f */
[----:B------:R-:W-:Y:S01]  /*10fb0*/  UIMAD UR40, UR40, UR7, URZ ;  /* 0x00000007282872a4 */ /* 0x000fe2000f8e023f */
[----:B------:R-:W-:-:S02]  /*10fc0*/  UMOV UR38, URZ ;  /* 0x0000003f00267c82 */ /* 0x000fc40008000000 */
[----:B------:R-:W-:Y:S01]  /*10fd0*/  @UP1 ULDC UR7, c[0x0][0x450] ;  /* 0x0001140000071ab9 */ /* 0x000fe20000000800 */
[----:B------:R-:W-:Y:S02]  /*10fe0*/  UIADD3 UR4, UR40, 0x4f, URZ ;  /* 0x0000004f28047890 */ /* 0x000fe4000fffe03f */
[----:B------:R-:W-:Y:S02]  /*10ff0*/  @UP1 USHF.R.U32.HI UR6, URZ, UR7, UR5 ;  /* 0x000000073f061299 */ /* 0x000fe40008011605 */
[----:B------:R-:W-:-:S04]  /*11000*/  UIADD3 UR5, UR40, 0x50, -UR8 ;  /* 0x0000005028057890 */ /* 0x000fc8000fffe808 */
[----:B------:R-:W-:Y:S02]  /*11010*/  UIADD3 UR6, UR5, UR6, URZ ;  /* 0x0000000605067290 */ /* 0x000fe4000fffe03f */
[----:B------:R-:W-:Y:S02]  /*11020*/  UIMAD.WIDE UR4, UR4, 0x66666667, URZ ;  /* 0x66666667040478a5 */ /* 0x000fe4000f8e023f */
[----:B------:R-:W-:Y:S02]  /*11030*/  UIMAD.WIDE UR6, UR6, 0x66666667, URZ ;  /* 0x66666667060678a5 */ /* 0x000fe4000f8e023f */
[----:B------:R-:W-:Y:S02]  /*11040*/  USHF.R.U32.HI UR41, URZ, 0x1f, UR5 ;  /* 0x0000001f3f297899 */ /* 0x000fe40008011605 */
[----:B------:R-:W-:Y:S02]  /*11050*/  USHF.R.U32.HI UR43, URZ, 0x1f, UR7 ;  /* 0x0000001f3f2b7899 */ /* 0x000fe40008011607 */
[----:B------:R-:W-:-:S02]  /*11060*/  ULEA.HI.SX32 UR41, UR5, UR41, 0x1b ;  /* 0x0000002905297291 */ /* 0x000fc4000f8fda3f */
[----:B------:R-:W-:-:S04]  /*11070*/  ULEA.HI.SX32 UR43, UR7, UR43, 0x1b ;  /* 0x0000002b072b7291 */ /* 0x000fc8000f8fda3f */
[----:B------:R-:W-:-:S04]  /*11080*/  UISETP.LT.AND UP0, UPT, UR41, UR43, UPT ;  /* 0x0000002b2900728c */ /* 0x000fc8000bf01270 */
[----:B------:R-:W-:Y:S02]  /*11090*/  USEL UR11, UR41, UR43, UP0 ;  /* 0x0000002b290b7287 */ /* 0x000fe40008000000 */
[----:B------:R-:W-:Y:S02]  /*110a0*/  UISETP.NE.AND UP0, UPT, UR9, URZ, UPT ;  /* 0x0000003f0900728c */ /* 0x000fe4000bf05270 */
[----:B------:R-:W-:-:S06]  /*110b0*/  UISETP.GE.AND UP1, UPT, UR11, 0x1, UPT ;  /* 0x000000010b00788c */ /* 0x000fcc000bf26270 */
[----:B------:R-:W-:-:S03]  /*110c0*/  PLOP3.LUT P0, PT, PT, PT, UP1, 0x80, 0x0 ;  /* 0x000000000000781c */ /* 0x000fc60003f0f018 */
[----:B------:R-:W-:-:S10]  /*110d0*/  @!UP0 ULDC UR9, c[0x0][0x9f0] ;  /* 0x00027c0000098ab9 */ /* 0x000fd40000000800 */
[----:B0-----:R-:W-:Y:S05]  /*110e0*/  @!P0 BRA `(.L_x_2238) ;  /* 0x0000000000788947 */ /* 0x001fea0003800000 */
[----:B------:R-:W-:Y:S01]  /*110f0*/  IABS R2, UR9 ;  /* 0x0000000900027c13 */ /* 0x000fe20008000000 */
[----:B------:R-:W-:Y:S02]  /*11100*/  UIADD3 UR6, UR9, -0x1, UR11 ;  /* 0xffffffff09067890 */ /* 0x000fe4000fffe00b */
[----:B------:R-:W-:Y:S01]  /*11110*/  IABS R5, UR9 ;  /* 0x0000000900057c13 */ /* 0x000fe20008000000 */
[----:B------:R-:W-:Y:S01]  /*11120*/  UMOV UR4, URZ ;  /* 0x0000003f00047c82 */ /* 0x000fe20008000000 */
        /* <DEDUP_REMOVED lines=26> */
.L_x_2238:
[----:B------:R-:W-:Y:S02]  /*112d0*/  UIMAD UR48, UR42, UR38, URZ ;  /* 0x000000262a3072a4 */ /* 0x000fe4000f8e023f */
[----:B------:R-:W-:Y:S02]  /*112e0*/  IMAD.U32 R2, RZ, RZ, UR38 ;  /* 0x00000026ff027e24 */ /* 0x000fe4000f8e00ff */
[----:B------:R-:W-:Y:S02]  /*112f0*/  IMAD.MOV.U32 R6, RZ, RZ, 0x1 ;  /* 0x00000001ff067424 */ /* 0x000fe400078e00ff */
[----:B------:R-:W-:-:S05]  /*11300*/  IMAD.U32 R19, RZ, RZ, UR48 ;  /* 0x00000030ff137e24 */ /* 0x000fca000f8e00ff */
[----:B------:R-:W-:Y:S02]  /*11310*/  VIADDMNMX R19, R19, R2, UR11, PT ;  /* 0x0000000b13137e46 */ /* 0x000fe4000b800102 */
[----:B------:R-:W-:Y:S02]  /*11320*/  MOV R2, RZ ;  /* 0x000000ff00027202 */ /* 0x000fe40000000f00 */
        /* <DEDUP_REMOVED lines=18> */
[----:B------:R-:W-:Y:S01]  /*11450*/  MOV R13, RZ ;  /* 0x000000ff000d7202 */ /* 0x000fe20000000f00 */
[----:B------:R-:W-:-:S02]  /*11460*/  IMAD.U32 R10, RZ, RZ, UR4 ;  /* 0x00000004ff0a7e24 */ /* 0x000fc4000f8e00ff */
[----:B------:R-:W-:Y:S02]  /*11470*/  IMAD.U32 R11, RZ, RZ, UR5 ;  /* 0x00000005ff0b7e24 */ /* 0x000fe4000f8e00ff */
[----:B------:R-:W-:Y:S02]  /*11480*/  IMAD.MOV.U32 R8, RZ, RZ, 0x70 ;  /* 0x00000070ff087424 */ /* 0x000fe400078e00ff */
[----:B------:R-:W-:-:S07]  /*11490*/  IMAD.MOV.U32 R12, RZ, RZ, 0x1 ;  /* 0x00000001ff0c7424 */ /* 0x000fce00078e00ff */
[----:B------:R-:W-:-:S07]  /*114a0*/  LEPC R20, `(.L_x_2239) ;  /* 0x000000001014794e */ /* 0x000fce0000000000 */
[----:B0----5:R-:W-:Y:S05]  /*114b0*/  CALL.ABS.NOINC R2 ;  /* 0x0000000002007343 */ /* 0x021fea0003c00000 */
.L_x_2239:
        /* <DEDUP_REMOVED lines=19> */
[----:B-1---5:R-:W-:Y:S05]  /*115f0*/  CALL.ABS.NOINC R2 ;  /* 0x0000000002007343 */ /* 0x022fea0003c00000 */
.L_x_2241:
[----:B------:R0:W1:Y:S01]  /*11600*/  LDC.64 R2, c[0x4][R16] ;  /* 0x0100000010027b82 */ /* 0x0000620000000a00 */
[----:B------:R-:W-:Y:S01]  /*11610*/  ULDC.64 UR4, c[0x4][0xa8] ;  /* 0x01002a0000047ab9 */ /* 0x000fe20000000a00 */
[----:B------:R-:W-:Y:S01]  /*11620*/  ULDC.64 UR6, c[0x4][0xb0] ;  /* 0x01002c0000067ab9 */ /* 0x000fe20000000a00 */
[----:B------:R-:W-:Y:S01]  /*11630*/  MOV R4, UR4 ;  /* 0x0000000400047c02 */ /* 0x000fe20008000f00 */
        /* <DEDUP_REMOVED lines=11> */
.L_x_2240:
[----:B------:R-:W0:Y:S01]  /*116f0*/  LDC.64 R2, c[0x0][0x9f8] ;  /* 0x00027e00ff027b82 */ /* 0x000e220000000a00 */
[----:B------:R-:W-:Y:S01]  /*11700*/  IMAD.MOV.U32 R34, RZ, RZ, R26 ;  /* 0x000000ffff227224 */ /* 0x000fe200078e001a */
[----:B------:R-:W-:-:S06]  /*11710*/  ULDC.64 UR4, c[0x0][0x208] ;  /* 0x0000820000047ab9 */ /* 0x000fcc0000000a00 */
[----:B------:R-:W1:Y:S01]  /*11720*/  LDC R18, c[0x0][0x430] ;  /* 0x00010c00ff127b82 */ /* 0x000e620000000800 */
[----:B0-----:R-:W-:-:S04]  /*11730*/  ISETP.NE.U32.AND P0, PT, R2, RZ, PT ;  /* 0x000000ff0200720c */ /* 0x001fc80003f05070 */
[----:B------:R-:W-:-:S13]  /*11740*/  ISETP.NE.AND.EX P0, PT, R3, RZ, PT, P0 ;  /* 0x000000ff0300720c */ /* 0x000fda0003f05300 */
[----:B------:R-:W0:Y:S02]  /*11750*/  @P0 LDC.64 R2, c[0x0][0x9f8] ;  /* 0x00027e00ff020b82 */ /* 0x000e240000000a00 */
[----:B0-----:R-:W-:-:S05]  /*11760*/  @P0 IMAD.WIDE R2, R26, 0x4, R2 ;  /* 0x000000041a020825 */ /* 0x001fca00078e0202 */
[----:B------:R0:W2:Y:S01]  /*11770*/  @P0 LDG.E R34, desc[UR4][R2.64] ;  /* 0x0000000402220981 */ /* 0x0000a2000c1e1900 */
[----:B------:R-:W-:Y:S01]  /*11780*/  SHF.L.U32 R24, R25, 0x4, RZ ;  /* 0x0000000419187819 */ /* 0x000fe200000006ff */
[----:B------:R-:W-:Y:S01]  /*11790*/  VIADD R29, R19, 0xffffffff ;  /* 0xffffffff131d7836 */ /* 0x000fe20000000000 */
[----:B------:R-:W-:Y:S02]  /*117a0*/  LOP3.LUT R6, R25, 0x7f, RZ, 0xc0, !PT ;  /* 0x0000007f19067812 */ /* 0x000fe400078ec0ff */
[----:B------:R-:W-:Y:S02]  /*117b0*/  LOP3.LUT R24, R24, 0x70, RZ, 0xc0, !PT ;  /* 0x0000007018187812 */ /* 0x000fe400078ec0ff */
[----:B------:R-:W-:Y:S02]  /*117c0*/  SHF.R.U32.HI R0, RZ, 0x3, R6 ;  /* 0x00000003ff007819 */ /* 0x000fe40000011606 */
[----:B-1----:R-:W-:Y:S02]  /*117d0*/  ISETP.NE.AND P1, PT, R18, 0x1, PT ;  /* 0x000000011200780c */ /* 0x002fe40003f25270 */
[----:B------:R-:W-:-:S02]  /*117e0*/  LOP3.LUT R17, R24, R0, RZ, 0xfc, !PT ;  /* 0x0000000018117212 */ /* 0x000fc400078efcff */
[----:B------:R-:W-:-:S03]  /*117f0*/  LOP3.LUT R16, R16, 0xffffffbf, RZ, 0xc0, !PT ;  /* 0xffffffbf10107812 */ /* 0x000fc600078ec0ff */
[----:B------:R-:W-:-:S04]  /*11800*/  IMAD R4, R29, 0x50, R17 ;  /* 0x000000501d047824 */ /* 0x000fc800078e0211 */
[C---:B-----5:R-:W-:Y:S01]  /*11810*/  IMAD.IADD R7, R4.reuse, 0x1, R23 ;  /* 0x0000000104077824 */ /* 0x060fe200078e0217 */
[----:B------:R-:W-:Y:S01]  /*11820*/  ISETP.GE.AND P0, PT, R4, UR40, PT ;  /* 0x0000002804007c0c */ /* 0x000fe2000bf06270 */
[----:B------:R-:W1:Y:S01]  /*11830*/  @P1 LDC R0, c[0x0][0x434] ;  /* 0x00010d00ff001b82 */ /* 0x000e620000000800 */
[----:B------:R-:W-:Y:S01]  /*11840*/  @P1 LOP3.LUT R16, R16, 0x40, RZ, 0xfc, !PT ;  /* 0x0000004010101812 */ /* 0x000fe200078efcff */
[----:B------:R-:W-:Y:S01]  /*11850*/  IMAD.MOV.U32 R10, RZ, RZ, R7 ;  /* 0x000000ffff0a7224 */ /* 0x000fe200078e0007 */
[----:B------:R-:W-:-:S05]  /*11860*/  ISETP.GT.U32.OR P0, PT, R17, 0x4f, P0 ;  /* 0x0000004f1100780c */ /* 0x000fca0000704470 */
[----:B0-----:R-:W0:Y:S08]  /*11870*/  @P1 LDC R3, c[0x0][0x438] ;  /* 0x00010e00ff031b82 */ /* 0x001e300000000800 */
[----:B------:R-:W3:Y:S08]  /*11880*/  @!P0 LDC.64 R8, c[0x0][0x428] ;  /* 0x00010a00ff088b82 */ /* 0x000ef00000000a00 */
[----:B------:R-:W4:Y:S01]  /*11890*/  @!P0 LDC.64 R4, c[0x0][0x418] ;  /* 0x00010600ff048b82 */ /* 0x000f220000000a00 */
[----:B-1----:R-:W-:-:S05]  /*118a0*/  @P1 IMAD.HI.U32 R0, R7, R0, RZ ;  /* 0x0000000007001227 */ /* 0x002fca00078e00ff */
[----:B0-----:R-:W-:-:S04]  /*118b0*/  @P1 SHF.R.U32.HI R10, RZ, R3, R0 ;  /* 0x00000003ff0a1219 */ /* 0x001fc80000011600 */
[--C-:B------:R-:W-:Y:S01]  /*118c0*/  @!P0 SHF.R.S32.HI R3, RZ, 0x1f, R10.reuse ;  /* 0x0000001fff038819 */ /* 0x100fe2000001140a */
[----:B------:R-:W-:Y:S01]  /*118d0*/  @!P0 IMAD.MOV.U32 R2, RZ, RZ, R10 ;  /* 0x000000ffff028224 */ /* 0x000fe200078e000a */
[----:B------:R-:W-:Y:S02]  /*118e0*/  LOP3.LUT R16, R16, 0xffffffef, RZ, 0xc0, !PT ;  /* 0xffffffef10107812 */ /* 0x000fe400078ec0ff */
[----:B--2---:R-:W-:Y:S01]  /*118f0*/  SHF.R.S32.HI R11, RZ, 0x1f, R34 ;  /* 0x0000001fff0b7819 */ /* 0x004fe20000011422 */
[----:B---3--:R-:W-:-:S04]  /*11900*/  @!P0 IMAD.WIDE.U32 R2, R34, R8, R2 ;  /* 0x0000000822028225 */ /* 0x008fc800078e0002 */
[----:B------:R-:W-:Y:S01]  /*11910*/  @!P0 IMAD R0, R11, R8, RZ ;  /* 0x000000080b008224 */ /* 0x000fe200078e02ff */
[----:B----4-:R-:W-:Y:S01]  /*11920*/  @!P0 LEA R4, P1, R2, R4, 0x2 ;  /* 0x0000000402048211 */ /* 0x010fe200078210ff */
[----:B------:R0:W-:Y:S02]  /*11930*/  STL [R1], R11 ;  /* 0x0000000b01007387 */ /* 0x0001e40000100800 */
[----:B------:R-:W-:-:S05]  /*11940*/  @!P0 IMAD R9, R34, R9, R0 ;  /* 0x0000000922098224 */ /* 0x000fca00078e0200 */
[----:B------:R-:W-:-:S04]  /*11950*/  @!P0 IADD3 R0, R3, R9, RZ ;  /* 0x0000000903008210 */ /* 0x000fc80007ffe0ff */
[----:B------:R-:W-:Y:S01]  /*11960*/  @!P0 LEA.HI.X R5, R2, R5, R0, 0x2, P1 ;  /* 0x0000000502058211 */ /* 0x000fe200008f1400 */
[----:B------:R-:W-:-:S06]  /*11970*/  IMAD.MOV.U32 R0, RZ, RZ, RZ ;  /* 0x000000ffff007224 */ /* 0x000fcc00078e00ff */
[----:B------:R1:W5:Y:S01]  /*11980*/  @!P0 LDG.E R0, desc[UR4][R4.64] ;  /* 0x0000000404008981 */ /* 0x000362000c1e1900 */
[----:B------:R-:W-:Y:S01]  /*11990*/  ULDC UR4, c[0x0][0x2f4] ;  /* 0x0000bd0000047ab9 */ /* 0x000fe20000000800 */
[----:B------:R-:W-:Y:S01]  /*119a0*/  UMOV UR5, 0xffffffff ;  /* 0xffffffff00057882 */ /* 0x000fe20000000000 */
[----:B-1----:R-:W-:-:S05]  /*119b0*/  IMAD.SHL.U32 R4, R25, 0x8, RZ ;  /* 0x0000000819047824 */ /* 0x002fca00078e00ff */
        /* <DEDUP_REMOVED lines=15> */
[----:B0-----:R-:W-:Y:S06]  /*11ab0*/  BRA.DIV UR5, `(.L_x_2242) ;  /* 0x0000003205e87947 */ /* 0x001fec000b800000 */
.L_x_2286:
[----:B------:R-:W2:Y:S01]  /*11ac0*/  LDL R2, [R1+0x4] ;  /* 0x0000040001027983 */ /* 0x000ea20000100800 */
[----:B------:R-:W-:Y:S01]  /*11ad0*/  ISETP.GT.U32.AND P1, PT, R17, 0x4f, PT ;  /* 0x0000004f1100780c */ /* 0x000fe20003f24070 */
[----:B------:R-:W-:Y:S01]  /*11ae0*/  IMAD.MOV R8, RZ, RZ, -R10 ;  /* 0x000000ffff087224 */ /* 0x000fe200078e0a0a */
[----:B------:R-:W-:Y:S02]  /*11af0*/  LOP3.LUT R16, R16, 0xfffffffe, RZ, 0xc0, !PT ;  /* 0xfffffffe10107812 */ /* 0x000fe400078ec0ff */
[----:B------:R-:W-:Y:S01]  /*11b00*/  MOV R33, UR39 ;  /* 0x0000002700217c02 */ /* 0x000fe20008000f00 */
[----:B------:R-:W-:-:S03]  /*11b10*/  IMAD R8, R18, R8, R7 ;  /* 0x0000000812087224 */ /* 0x000fc600078e0207 */
[----:B------:R-:W-:-:S05]  /*11b20*/  SHF.R.S32.HI R33, RZ, 0x1f, R33 ;  /* 0x0000001fff217819 */ /* 0x000fca0000011421 */
[----:B------:R-:W-:-:S04]  /*11b30*/  @P1 LOP3.LUT R16, R16, 0x1, RZ, 0xfc, !PT ;  /* 0x0000000110101812 */ /* 0x000fc800078efcff */
[----:B------:R-:W-:Y:S02]  /*11b40*/  LOP3.LUT R16, R16, 0xffffffdf, RZ, 0xc0, !PT ;  /* 0xffffffdf10107812 */ /* 0x000fe400078ec0ff */
[----:B--2---:R-:W-:-:S13]  /*11b50*/  R2UR UR4, R2 ;  /* 0x00000000020472ca */ /* 0x004fda00000e0000 */
[----:B------:R-:W-:-:S06]  /*11b60*/  ULOP3.LUT UR4, UR4, 0x2, URZ, 0xfc, !UPT ;  /* 0x0000000204047892 */ /* 0x000fcc000f8efc3f */
[----:B------:R-:W-:-:S05]  /*11b70*/  IMAD.U32 R2, RZ, RZ, UR4 ;  /* 0x00000004ff027e24 */ /* 0x000fca000f8e00ff */
[----:B------:R-:W-:-:S13]  /*11b80*/  ISETP.NE.AND P0, PT, R2, 0x3, PT ;  /* 0x000000030200780c */ /* 0x000fda0003f05270 */
[----:B------:R-:W-:Y:S01]  /*11b90*/  @P0 LOP3.LUT R16, R16, 0x20, RZ, 0xfc, !PT ;  /* 0x0000002010100812 */ /* 0x000fe200078efcff */
[----:B------:R-:W-:Y:S06]  /*11ba0*/  @!P0 BRA `(.L_x_2243) ;  /* 0x0000000000048947 */ /* 0x000fec0003800000 */
[----:B------:R-:W-:Y:S01]  /*11bb0*/  BPT.TRAP 0x1 ;  /* 0x000000040000795c */ /* 0x000fe20000300000 */
.L_x_2243:
        /* <DEDUP_REMOVED lines=26> */
.L_x_2287:
        /* <DEDUP_REMOVED lines=20> */
[----:B------:R-:W-:Y:S01]  /*11ea0*/  VIADD R7, R3, UR4 ;  /* 0x0000000403077c36 */ /* 0x000fe20008000000 */
[----:B------:R-:W-:Y:S01]  /*11eb0*/  LOP3.LUT R3, R4, 0x1c0, RZ, 0xc0, !PT ;  /* 0x000001c004037812 */ /* 0x000fe200078ec0ff */
[----:B------:R-:W-:-:S03]  /*11ec0*/  UMOV UR4, 0xffffffff ;  /* 0xffffffff00047882 */ /* 0x000fc60000000000 */
[----:B------:R-:W-:Y:S02]  /*11ed0*/  LEA.HI.X R7, R2, UR7, R7, 0x1, P0 ;  /* 0x0000000702077c11 */ /* 0x000fe400080f0c07 */
[----:B------:R-:W-:Y:S02]  /*11ee0*/  MOV R2, 0xffffffb0 ;  /* 0xffffffb000027802 */ /* 0x000fe40000000f00 */
[----:B------:R-:W-:-:S03]  /*11ef0*/  LOP3.LUT R4, R3, 0x38, R4, 0xf8, !PT ;  /* 0x0000003803047812 */ /* 0x000fc600078ef804 */
[----:B------:R-:W-:Y:S01]  /*11f00*/  IMAD R6, R29, R2, UR40 ;  /* 0x000000281d067e24 */ /* 0x000fe2000f8e0202 */
[----:B------:R-:W-:-:S03]  /*11f10*/  LOP3.LUT R4, R4, 0x38, R25, 0x78, !PT ;  /* 0x0000003804047812 */ /* 0x000fc600078e7819 */
[----:B------:R-:W-:Y:S01]  /*11f20*/  IMAD.IADD R6, R6, 0x1, -R27 ;  /* 0x0000000106067824 */ /* 0x000fe200078e0a1b */
[----:B------:R-:W-:-:S04]  /*11f30*/  LOP3.LUT R31, R4, 0x200, R31, 0xf8, !PT ;  /* 0x00000200041f7812 */ /* 0x000fc800078ef81f */
        /* <DEDUP_REMOVED lines=44> */
.L_x_2299:
[----:B------:R-:W-:Y:S01]  /*12200*/  ISETP.GE.AND P0, PT, R6, 0x41, PT ;  /* 0x000000410600780c */ /* 0x000fe20003f06270 */
[----:B------:R-:W-:Y:S01]  /*12210*/  BSSY B0, `(.L_x_2246) ;  /* 0x0000012000007945 */ /* 0x000fe20003800000 */
[----:B-1----:R-:W-:Y:S02]  /*12220*/  IMAD.MOV.U32 R2, RZ, RZ, R14 ;  /* 0x000000ffff027224 */ /* 0x002fe400078e000e */
[----:B--2---:R-:W-:-:S09]  /*12230*/  IMAD.MOV.U32 R3, RZ, RZ, R4 ;  /* 0x000000ffff037224 */ /* 0x004fd200078e0004 */
        /* <DEDUP_REMOVED lines=15> */
.L_x_2247:
[----:B------:R-:W-:Y:S05]  /*12330*/  BSYNC B0 ;  /* 0x0000000000007941 */ /* 0x000fea0003800000 */
.L_x_2246:
[----:B------:R-:W-:Y:S01]  /*12340*/  NOP ;  /* 0x0000000000007918 */ /* 0x000fe20000000000 */
[----:B------:R-:W-:Y:S01]  /*12350*/  SYNCS.ARRIVE.TRANS64.RED.A0T1 RZ, [UR44+0x38830], RZ ;  /* 0x038830ffffff79a7 */ /* 0x000fe2000820042c */
[----:B------:R-:W-:Y:S01]  /*12360*/  ARRIVES.LDGSTSBAR.64.TRANSCNT [UR44+0x38830] ;  /* 0x03883000ff0079b0 */ /* 0x000fe20008000aac */
[----:B------:R-:W-:Y:S01]  /*12370*/  NOP ;  /* 0x0000000000007918 */ /* 0x000fe20000000000 */
[----:B------:R-:W-:-:S13]  /*12380*/  LOP3.LUT P0, RZ, R16, 0x20, RZ, 0xc0, !PT ;  /* 0x0000002010ff7812 */ /* 0x000fda000780c0ff */
[----:B------:R-:W-:Y:S05]  /*12390*/  @!P0 BRA `(.L_x_2248) ;  /* 0x0000000000048947 */ /* 0x000fea0003800000 */
[----:B------:R-:W-:Y:S01]  /*123a0*/  BPT.TRAP 0x1 ;  /* 0x000000040000795c */ /* 0x000fe20000300000 */
.L_x_2248:
        /* <DEDUP_REMOVED lines=18> */
[----:B------:R-:W-:Y:S01]  /*124d0*/  MOV R4, UR6 ;  /* 0x0000000600047c02 */ /* 0x000fe20008000f00 */
[----:B------:R-:W-:Y:S01]  /*124e0*/  IMAD.U32 R5, RZ, RZ, UR7 ;  /* 0x00000007ff057e24 */ /* 0x000fe2000f8e00ff */
        /* <DEDUP_REMOVED lines=9> */
[----:B0-----:R-:W-:Y:S05]  /*12580*/  CALL.ABS.NOINC R2 ;  /* 0x0000000002007343 */ /* 0x001fea0003c00000 */
.L_x_2249:
[----:B0-----:R-:W0:Y:S01]  /*12590*/  S2R R2, SR_TID.X ;  /* 0x0000000000027919 */ /* 0x001e220000002100 */
[----:B------:R-:W-:Y:S01]  /*125a0*/  UISETP.NE.AND UP0, UPT, UR47, URZ, UPT ;  /* 0x0000003f2f00728c */ /* 0x000fe2000bf05270 */
[----:B------:R-:W-:Y:S01]  /*125b0*/  IMAD.U32 R0, RZ, RZ, UR46 ;  /* 0x0000002eff007e24 */ /* 0x000fe2000f8e00ff */
[----:B------:R-:W1:Y:S01]  /*125c0*/  LDC R7, c[0x0][0x448] ;  /* 0x00011200ff077b82 */ /* 0x000e620000000800 */
[----:B------:R-:W-:Y:S02]  /*125d0*/  IMAD.U32 R4, RZ, RZ, UR36 ;  /* 0x00000024ff047e24 */ /* 0x000fe4000f8e00ff */
[----:B------:R-:W-:Y:S01]  /*125e0*/  IMAD.U32 R5, RZ, RZ, UR37 ;  /* 0x00000025ff057e24 */ /* 0x000fe2000f8e00ff */
[----:B------:R-:W-:Y:S01]  /*125f0*/  PLOP3.LUT P0, PT, PT, PT, UP0, 0x80, 0x0 ;  /* 0x000000000000781c */ /* 0x000fe20003f0f008 */
[----:B------:R-:W-:-:S04]  /*12600*/  IMAD.U32 R3, RZ, RZ, UR45 ;  /* 0x0000002dff037e24 */ /* 0x000fc8000f8e00ff */
[----:B------:R-:W-:Y:S01]  /*12610*/  @UP0 ULDC UR4, c[0x0][0x44c] ;  /* 0x0001130000040ab9 */ /* 0x000fe20000000800 */
[----:B0-----:R-:W-:-:S04]  /*12620*/  LOP3.LUT R2, R2, 0x7f, RZ, 0xc0, !PT ;  /* 0x0000007f02027812 */ /* 0x001fc800078ec0ff */
[----:B------:R-:W-:-:S04]  /*12630*/  SHF.R.U32.HI R2, RZ, 0x3, R2 ;  /* 0x00000003ff027819 */ /* 0x000fc80000011602 */
[----:B------:R-:W-:-:S04]  /*12640*/  LOP3.LUT R2, R24, R2, RZ, 0xfc, !PT ;  /* 0x0000000218027212 */ /* 0x000fc800078efcff */
[----:B------:R-:W-:-:S05]  /*12650*/  LEA R0, R0, R2, 0x7 ;  /* 0x0000000200007211 */ /* 0x000fca00078e38ff */
[----:B------:R-:W-:Y:S01]  /*12660*/  @P0 IMAD.HI.U32 R2, R0, UR4, RZ ;  /* 0x0000000400020c27 */ /* 0x000fe2000f8e00ff */
[----:B------:R-:W-:Y:S01]  /*12670*/  PLOP3.LUT P0, PT, PT, PT, UP0, 0x80, 0x0 ;  /* 0x000000000000781c */ /* 0x000fe20003f0f008 */
[----:B------:R-:W-:Y:S02]  /*12680*/  @UP0 ULDC UR4, c[0x0][0x450] ;  /* 0x0001140000040ab9 */ /* 0x000fe40000000800 */
[----:B------:R-:W-:-:S10]  /*12690*/  IMAD.MOV.U32 R9, RZ, RZ, R0 ;  /* 0x000000ffff097224 */ /* 0x000fd400078e0000 */
[----:B------:R-:W-:Y:S01]  /*126a0*/  @P0 SHF.R.U32.HI R9, RZ, UR4, R2 ;  /* 0x00000004ff090c19 */ /* 0x000fe20008011602 */
[----:B------:R-:W-:Y:S01]  /*126b0*/  ULDC.64 UR4, c[0x0][0x2e0] ;  /* 0x0000b80000047ab9 */ /* 0x000fe20000000a00 */
[----:B------:R-:W-:Y:S01]  /*126c0*/  MOV R2, R4 ;  /* 0x0000000400027202 */ /* 0x000fe20000000f00 */
[----:B------:R-:W-:Y:S02]  /*126d0*/  IMAD R25, R25, UR4, RZ ;  /* 0x0000000419197c24 */ /* 0x000fe4000f8e02ff */
[----:B------:R-:W-:Y:S02]  /*126e0*/  IMAD.MOV R5, RZ, RZ, -R9 ;  /* 0x000000ffff057224 */ /* 0x000fe400078e0a09 */
[----:B------:R-:W-:-:S04]  /*126f0*/  IMAD.WIDE.U32 R2, R26, UR4, R2 ;  /* 0x000000041a027c25 */ /* 0x000fc8000f8e0002 */
[----:B-1----:R-:W-:Y:S01]  /*12700*/  IMAD R5, R7, R5, R0 ;  /* 0x0000000507057224 */ /* 0x002fe200078e0200 */
[----:B------:R-:W-:Y:S01]  /*12710*/  SHF.R.S32.HI R0, RZ, 0x1f, R9 ;  /* 0x0000001fff007819 */ /* 0x000fe20000011409 */
[----:B------:R-:W-:Y:S01]  /*12720*/  IMAD R25, R26, UR5, R25 ;  /* 0x000000051a197c24 */ /* 0x000fe2000f8e0219 */
[----:B------:R-:W-:-:S03]  /*12730*/  ULDC.64 UR4, c[0x0][0x2d0] ;  /* 0x0000b40000047ab9 */ /* 0x000fc60000000a00 */
[----:B------:R-:W-:Y:S02]  /*12740*/  IMAD.IADD R3, R3, 0x1, R25 ;  /* 0x0000000103037824 */ /* 0x000fe400078e0219 */
        /* <DEDUP_REMOVED lines=21> */
[----:B------:R-:W-:Y:S01]  /*128a0*/  MOV R8, UR46 ;  /* 0x0000002e00087c02 */ /* 0x000fe20008000f00 */
[----:B------:R-:W-:Y:S01]  /*128b0*/  ULDC UR4, c[0x0][0x288] ;  /* 0x0000a20000047ab9 */ /* 0x000fe20000000800 */
[----:B------:R-:W-:Y:S01]  /*128c0*/  ULDC.64 UR6, c[0x0][0x208] ;  /* 0x0000820000067ab9 */ /* 0x000fe20000000a00 */
[----:B------:R-:W0:Y:S01]  /*128d0*/  SHFL.IDX PT, R2, R0, RZ, 0x181f ;  /* 0x00181fff00027589 */ /* 0x000e2200000e0000 */
[----:B------:R-:W-:Y:S02]  /*128e0*/  IMAD R7, R7, UR4, RZ ;  /* 0x0000000407077c24 */ /* 0x000fe4000f8e02ff */
[----:B------:R-:W-:Y:S01]  /*128f0*/  IMAD R8, R8, 0x80, R27 ;  /* 0x0000008008087824 */ /* 0x000fe200078e021b */
[----:B------:R-:W-:Y:S03]  /*12900*/  SHFL.IDX PT, R5, R6, 0x1, 0x181f ;  /* 0x00381f0006057f89 */ /* 0x000fe600000e0000 */
[C---:B------:R-:W-:Y:S01]  /*12910*/  VIADD R10, R8.reuse, 0x10 ;  /* 0x00000010080a7836 */ /* 0x040fe20000000000 */
[----:B------:R-:W-:Y:S01]  /*12920*/  ISETP.GE.AND P0, PT, R8, R7, PT ;  /* 0x000000070800720c */ /* 0x000fe20003f06270 */
[----:B------:R-:W1:Y:S04]  /*12930*/  SHFL.IDX PT, R4, R0, 0x1, 0x181f ;  /* 0x00381f0000047f89 */ /* 0x000e6800000e0000 */
[----:B------:R-:W-:Y:S08]  /*12940*/  SHFL.IDX PT, R14, R0, 0x7, 0x181f ;  /* 0x00f81f00000e7f89 */ /* 0x000ff000000e0000 */
        /* <DEDUP_REMOVED lines=64> */
.L_x_2316:
[----:B------:R-:W-:Y:S01]  /*12d50*/  VIADD R8, R8, 0x70 ;  /* 0x0000007008087836 */ /* 0x000fe20000000000 */
[----:B------:R-:W-:Y:S01]  /*12d60*/  BSSY B0, `(.L_x_2251) ;  /* 0x000000f000007945 */ /* 0x000fe20003800000 */
[----:B-1----:R-:W-:Y:S01]  /*12d70*/  IMAD.MOV.U32 R2, RZ, RZ, R14 ;  /* 0x000000ffff027224 */ /* 0x002fe200078e000e */
[----:B------:R-:W-:Y:S02]  /*12d80*/  MOV R3, R6 ;  /* 0x0000000600037202 */ /* 0x000fe40000000f00 */
[----:B------:R-:W-:-:S13]  /*12d90*/  ISETP.GE.AND P0, PT, R8, R7, PT ;  /* 0x000000070800720c */ /* 0x000fda0003f06270 */
        /* <DEDUP_REMOVED lines=11> */
.L_x_2252:
[----:B------:R-:W-:Y:S05]  /*12e50*/  BSYNC B0 ;  /* 0x0000000000007941 */ /* 0x000fea0003800000 */
.L_x_2251:
        /* <DEDUP_REMOVED lines=11> */
.L_x_2317:
[----:B------:R-:W-:Y:S01]  /*12f10*/  ISETP.GE.AND P0, PT, R19, UR48, PT ;  /* 0x0000003013007c0c */ /* 0x000fe2000bf06270 */
[----:B------:R-:W-:-:S12]  /*12f20*/  IMAD.MOV.U32 R21, RZ, RZ, RZ ;  /* 0x000000ffff157224 */ /* 0x000fd800078e00ff */
[----:B------:R-:W-:Y:S05]  /*12f30*/  @!P0 BRA `(.L_x_2254) ;  /* 0x0000001000888947 */ /* 0x000fea0003800000 */
[----:B0-----:R-:W0:Y:S01]  /*12f40*/  S2R R2, SR_TID.X ;  /* 0x0000000000027919 */ /* 0x001e220000002100 */
[----:B------:R-:W-:Y:S01]  /*12f50*/  UIADD3 UR4, UR42, 0x1, URZ ;  /* 0x000000012a047890 */ /* 0x000fe2000fffe03f */
[----:B------:R-:W-:Y:S01]  /*12f60*/  LOP3.LUT R0, RZ, UR41, RZ, 0x33, !PT ;  /* 0x00000029ff007c12 */ /* 0x000fe2000f8e33ff */
[----:B------:R-:W-:Y:S01]  /*12f70*/  ULOP3.LUT UR5, URZ, UR43, URZ, 0x33, !UPT ;  /* 0x0000002b3f057292 */ /* 0x000fe2000f8e333f */
[----:B------:R-:W-:Y:S01]  /*12f80*/  BSSY B0, `(.L_x_2254) ;  /* 0x000011d000007945 */ /* 0x000fe20003800000 */
[----:B------:R-:W-:Y:S01]  /*12f90*/  UIMAD UR4, UR4, UR38, URZ ;  /* 0x00000026040472a4 */ /* 0x000fe2000f8e023f */
[----:B------:R-:W-:-:S05]  /*12fa0*/  IMAD.MOV.U32 R20, RZ, RZ, RZ ;  /* 0x000000ffff147224 */ /* 0x000fca00078e00ff */
[----:B------:R-:W-:Y:S01]  /*12fb0*/  LOP3.LUT R3, RZ, UR4, RZ, 0x33, !PT ;  /* 0x00000004ff037c12 */ /* 0x000fe2000f8e33ff */
[----:B------:R-:W-:Y:S02]  /*12fc0*/  ULDC UR4, c[0x0][0x2f4] ;  /* 0x0000bd0000047ab9 */ /* 0x000fe40000000800 */
[----:B------:R-:W-:Y:S02]  /*12fd0*/  ISETP.GE.AND P4, PT, R22, UR4, PT ;  /* 0x0000000416007c0c */ /* 0x000fe4000bf86270 */
[----:B------:R-:W-:Y:S02]  /*12fe0*/  VIMNMX3 R0, R0, UR5, R3, !PT ;  /* 0x0000000500007c0f */ /* 0x000fe4000f800103 */
        /* <DEDUP_REMOVED lines=8> */
[----:B------:R-:W-:Y:S01]  /*13070*/  IMAD.SHL.U32 R2, R22, 0x2, RZ ;  /* 0x0000000216027824 */ /* 0x000fe200078e00ff */
[----:B------:R-:W-:Y:S01]  /*13080*/  IADD3 R3, R23, -0xf0, RZ ;  /* 0xffffff1017037810 */ /* 0x000fe20007ffe0ff */
[----:B------:R-:W-:Y:S02]  /*13090*/  IMAD.MOV.U32 R23, RZ, RZ, 0x1 ;  /* 0x00000001ff177424 */ /* 0x000fe400078e00ff */
[C---:B------:R-:W-:Y:S02]  /*130a0*/  IMAD R5, R0.reuse, 0x50, R5 ;  /* 0x0000005000057824 */ /* 0x040fe400078e0205 */
[----:B------:R-:W-:Y:S02]  /*130b0*/  IMAD R10, R0, -0x50, R3 ;  /* 0xffffffb0000a7824 */ /* 0x000fe400078e0203 */
[----:B------:R-:W-:-:S07]  /*130c0*/  VIADD R0, R5, 0xa0 ;  /* 0x000000a005007836 */ /* 0x000fce0000000000 */
.L_x_2267:
[----:B------:R-:W2:Y:S01]  /*130d0*/  LDL R8, [R1] ;  /* 0x0000000001087983 */ /* 0x000ea20000100800 */
[----:B------:R-:W0:Y:S01]  /*130e0*/  LDC R3, c[0x0][0x430] ;  /* 0x00010c00ff037b82 */ /* 0x000e220000000800 */
[----:B------:R-:W1:Y:S01]  /*130f0*/  S2R R2, SR_TID.X ;  /* 0x0000000000027919 */ /* 0x000e620000002100 */
[----:B------:R-:W3:Y:S01]  /*13100*/  S2R R4, SR_TID.X ;  /* 0x0000000000047919 */ /* 0x000ee20000002100 */
[----:B0-----:R-:W-:Y:S02]  /*13110*/  ISETP.NE.AND P0, PT, R3, 0x1, PT ;  /* 0x000000010300780c */ /* 0x001fe40003f05270 */
[----:B-1----:R-:W-:-:S11]  /*13120*/  SHF.L.U32 R2, R2, 0x4, RZ ;  /* 0x0000000402027819 */ /* 0x002fd600000006ff */
[----:B------:R-:W0:Y:S01]  /*13130*/  @P0 LDC R3, c[0x0][0x434] ;  /* 0x00010d00ff030b82 */ /* 0x000e220000000800 */
[----:B---3--:R-:W-:Y:S02]  /*13140*/  LOP3.LUT R4, R4, 0x7f, RZ, 0xc0, !PT ;  /* 0x0000007f04047812 */ /* 0x008fe400078ec0ff */
[----:B------:R-:W-:Y:S02]  /*13150*/  LOP3.LUT R2, R2, 0x70, RZ, 0xc0, !PT ;  /* 0x0000007002027812 */ /* 0x000fe400078ec0ff */
[----:B------:R-:W-:-:S03]  /*13160*/  SHF.R.U32.HI R4, RZ, 0x3, R4 ;  /* 0x00000003ff047819 */ /* 0x000fc60000011604 */
[----:B------:R-:W1:Y:S01]  /*13170*/  @P0 LDC R5, c[0x0][0x438] ;  /* 0x00010e00ff050b82 */ /* 0x000e620000000800 */
[----:B------:R-:W-:-:S04]  /*13180*/  LOP3.LUT R2, R2, R4, RZ, 0xfc, !PT ;  /* 0x0000000402027212 */ /* 0x000fc800078efcff */
[----:B------:R-:W-:Y:S01]  /*13190*/  ISETP.GT.U32.AND P6, PT, R2, 0x4f, PT ;  /* 0x0000004f0200780c */ /* 0x000fe20003fc4070 */
[----:B------:R-:W-:-:S12]  /*131a0*/  IMAD.MOV.U32 R9, RZ, RZ, R10 ;  /* 0x000000ffff097224 */ /* 0x000fd800078e000a */
[----:B------:R-:W2:Y:S01]  /*131b0*/  @!P6 LDC.64 R6, c[0x0][0x428] ;  /* 0x00010a00ff06eb82 */ /* 0x000ea20000000a00 */
[----:B0-----:R-:W-:-:S05]  /*131c0*/  @P0 IMAD.HI.U32 R2, R10, R3, RZ ;  /* 0x000000030a020227 */ /* 0x001fca00078e00ff */
        /* <DEDUP_REMOVED lines=21> */
.L_x_2255:
[----:B------:R-:W-:Y:S01]  /*13320*/  LEA R19, R21, UR44, 0x3 ;  /* 0x0000002c15137c11 */ /* 0x000fe2000f8e18ff */
[----:B------:R-:W-:Y:S01]  /*13330*/  BSSY B1, `(.L_x_2256) ;  /* 0x0000004000017945 */ /* 0x000fe20003800000 */
[----:B------:R-:W-:-:S04]  /*13340*/  SHF.L.U32 R2, R26, 0x1f, RZ ;  /* 0x0000001f1a027819 */ /* 0x000fc800000006ff */
[----:B------:R-:W1:Y:S02]  /*13350*/  SYNCS.PHASECHK.TRANS64.TRYWAIT P0, [R19+URZ+0x38840], R2 ;  /* 0x03884002130075a7 */ /* 0x000e64000800017f */
[----:B-1----:R-:W-:Y:S05]  /*13360*/  @!P0 BRA `(.L_x_2257) ;  /* 0x0000002c00848947 */ /* 0x002fea0003800000 */
.L_x_2318:
[----:B------:R-:W-:Y:S05]  /*13370*/  BSYNC B1 ;  /* 0x0000000000017941 */ /* 0x000fea0003800000 */
.L_x_2256:
        /* <DEDUP_REMOVED lines=26> */
[----:B------:R-:W-:-:S04]  /*13520*/  UMOV UR4, 0xffffffff ;  /* 0xffffffff00047882 */ /* 0x000fc80000000000 */
[----:B------:R-:W-:Y:S01]  /*13530*/  LEA.HI.X R27, R2, UR7, R27, 0x1, P0 ;  /* 0x00000007021b7c11 */ /* 0x000fe200080f0c1b */
[----:B------:R-:W-:Y:S06]  /*13540*/  BRA.DIV UR4, `(.L_x_2258) ;  /* 0x0000002e04207947 */ /* 0x000fec000b800000 */
[----:B------:R-:W0:Y:S01]  /*13550*/  SHFL.IDX PT, R14, R24, RZ, 0x181f ;  /* 0x00181fff180e7589 */ /* 0x000e2200000e0000 */
[----:B------:R-:W-:Y:S01]  /*13560*/  SHF.L.U32 R12, R22, 0x1, RZ ;  /* 0x00000001160c7819 */ /* 0x000fe200000006ff */
[----:B------:R-:W-:Y:S01]  /*13570*/  ULDC.64 UR4, c[0x0][0x208] ;  /* 0x0000820000047ab9 */ /* 0x000fe20000000a00 */
[----:B------:R-:W-:Y:S01]  /*13580*/  LOP3.LUT R16, R16, 0xffffff7f, RZ, 0xc0, !PT ;  /* 0xffffff7f10107812 */ /* 0x000fe200078ec0ff */
        /* <DEDUP_REMOVED lines=16> */
[----:B0-----:R-:W-:-:S05]  /*13690*/  IADD3 R4, P0, R11, R12, RZ ;  /* 0x0000000c0b047210 */ /* 0x001fca0007f1e0ff */
[----:B-1----:R-:W-:Y:S01]  /*136a0*/  IMAD.X R5, RZ, RZ, R5, P0 ;  /* 0x000000ffff057224 */ /* 0x002fe200000e0605 */
        /* <DEDUP_REMOVED lines=22> */
.L_x_2330:
[----:B0-----:R-:W-:Y:S01]  /*13810*/  SHF.L.U32 R2, R22, 0x1, RZ ;  /* 0x0000000116027819 */ /* 0x001fe200000006ff */
[----:B------:R-:W-:Y:S01]  /*13820*/  ULDC.64 UR4, c[0x0][0x208] ;  /* 0x0000820000047ab9 */ /* 0x000fe20000000a00 */
[----:B------:R-:W-:Y:S02]  /*13830*/  P2R R4, PR, RZ, 0x2 ;  /* 0x00000002ff047803 */ /* 0x000fe40000000000 */
[----:B------:R-:W-:Y:S02]  /*13840*/  IADD3 R2, P0, R14, R2, RZ ;  /* 0x000000020e027210 */ /* 0x000fe40007f1e0ff */
[C---:B------:R-:W-:Y:S02]  /*13850*/  LOP3.LUT P1, RZ, R16.reuse, 0x10, RZ, 0xc0, !PT ;  /* 0x0000001010ff7812 */ /* 0x040fe4000782c0ff */
[C---:B------:R-:W-:Y:S01]  /*13860*/  LOP3.LUT P6, RZ, R16.reuse, 0x4, RZ, 0xc0, !PT ;  /* 0x0000000410ff7812 */ /* 0x040fe200078cc0ff */
[----:B------:R-:W-:Y:S01]  /*13870*/  IMAD.X R3, RZ, RZ, R27, P0 ;  /* 0x000000ffff037224 */ /* 0x000fe200000e061b */
[----:B------:R-:W-:-:S09]  /*13880*/  LOP3.LUT P0, RZ, R16, 0x8, RZ, 0xc0, !PT ;  /* 0x0000000810ff7812 */ /* 0x000fd2000780c0ff */
[----:B------:R-:W-:Y:S01]  /*13890*/  @!PT LDS RZ, [RZ] ;  /* 0x00000000fffff984 */ /* 0x000fe20000000800 */
[----:B------:R-:W-:Y:S01]  /*138a0*/  @!PT LDS RZ, [RZ] ;  /* 0x00000000fffff984 */ /* 0x000fe20000000800 */
[----:B------:R-:W-:Y:S01]  /*138b0*/  @!PT LDS RZ, [RZ] ;  /* 0x00000000fffff984 */ /* 0x000fe20000000800 */
[----:B------:R0:W-:Y:S01]  /*138c0*/  LDGSTS.E.BYPASS.LTC128B.128 [R25+0x26400], desc[UR4][R2.64], !P1 ;  /* 0x2640000002197fae */ /* 0x0001e2000c901d44 */
[----:B------:R-:W-:-:S03]  /*138d0*/  ISETP.NE.AND P1, PT, R4, RZ, PT ;  /* 0x000000ff0400720c */ /* 0x000fc60003f25270 */
[----:B------:R0:W-:Y:S01]  /*138e0*/  LDGSTS.E.BYPASS.LTC128B.128 [R25+0x28c00], desc[UR4][R2.64+0x80], !P0 ;  /* 0x28c0008002197fae */ /* 0x0001e2000c101d44 */
[----:B------:R-:W-:-:S03]  /*138f0*/  PLOP3.LUT P0, PT, PT, PT, PT, 0x80, 0x0 ;  /* 0x000000000000781c */ /* 0x000fc60003f0f070 */
[----:B------:R0:W-:Y:S04]  /*13900*/  LDGSTS.E.BYPASS.LTC128B.128 [R25+0x2b400], desc[UR4][R2.64+0x100], !P6 ;  /* 0x2b40010002197fae */ /* 0x0001e8000f101d44 */
[----:B------:R0:W-:Y:S01]  /*13910*/  LDGSTS.E.BYPASS.LTC128B.128 [R25+0x2dc00], desc[UR4][R2.64+0x180], !P5 ;  /* 0x2dc0018002197fae */ /* 0x0001e2000e901d44 */
[----:B------:R-:W-:-:S05]  /*13920*/  NOP ;  /* 0x0000000000007918 */ /* 0x000fca0000000000 */
.L_x_2259:
        /* <DEDUP_REMOVED lines=10> */
.L_x_2260:
[----:B------:R1:W-:Y:S01]  /*139d0*/  SYNCS.ARRIVE.TRANS64.A1T0 RZ, [R19+URZ+0x38830], RZ ;  /* 0x038830ff13ff79a7 */ /* 0x0003e2000810003f */
[----:B------:R-:W-:Y:S05]  /*139e0*/  @!P6 BRA `(.L_x_2261) ;  /* 0x000000000004e947 */ /* 0x000fea0003800000 */
[----:B------:R-:W-:Y:S01]  /*139f0*/  BPT.TRAP 0x1 ;  /* 0x000000040000795c */ /* 0x000fe20000300000 */
.L_x_2261:
[----:B0-----:R-:W-:Y:S01]  /*13a00*/  SHF.L.U32 R3, R23, 0x1f, RZ ;  /* 0x0000001f17037819 */ /* 0x001fe200000006ff */
[----:B------:R-:W-:Y:S01]  /*13a10*/  BSSY B1, `(.L_x_2262) ;  /* 0x0000004000017945 */ /* 0x000fe20003800000 */
[----:B------:R-:W-:-:S04]  /*13a20*/  LEA R4, R20, UR44, 0x3 ;  /* 0x0000002c14047c11 */ /* 0x000fc8000f8e18ff */
[----:B------:R-:W0:Y:S02]  /*13a30*/  SYNCS.PHASECHK.TRANS64.TRYWAIT P0, [R4+URZ+0x38860], R3 ;  /* 0x03886003040075a7 */ /* 0x000e24000800017f */
[----:B0-----:R-:W-:Y:S05]  /*13a40*/  @!P0 BRA `(.L_x_2263) ;  /* 0x0000002c00ac8947 */ /* 0x001fea0003800000 */
.L_x_2331:
[----:B------:R-:W-:Y:S05]  /*13a50*/  BSYNC B1 ;  /* 0x0000000000017941 */ /* 0x000fea0003800000 */
.L_x_2262:
[----:B------:R-:W-:Y:S01]  /*13a60*/  UMOV UR4, 0xffffffff ;  /* 0xffffffff00047882 */ /* 0x000fe20000000000 */
[----:B------:R-:W-:Y:S02]  /*13a70*/  IMAD R5, R20, 0x5000, R31 ;  /* 0x0000500014057824 */ /* 0x000fe400078e021f */
[----:B------:R-:W-:Y:S01]  /*13a80*/  IMAD.SHL.U32 R6, R22, 0x2, RZ ;  /* 0x0000000216067824 */ /* 0x000fe200078e00ff */
        /* <DEDUP_REMOVED lines=53> */
.L_x_2343:
        /* <DEDUP_REMOVED lines=26> */
.L_x_2265:
        /* <DEDUP_REMOVED lines=10> */
.L_x_2266:
[----:B------:R-:W-:Y:S01]  /*14020*/  R2UR UR4, R33 ;  /* 0x00000000210472ca */ /* 0x000fe200000e0000 */
[----:B------:R-:W-:Y:S01]  /*14030*/  ULDC.64 UR6, c[0x0][0x330] ;  /* 0x0000cc0000067ab9 */ /* 0x000fe20000000a00 */
[----:B------:R-:W-:Y:S01]  /*14040*/  MOV R18, R2 ;  /* 0x0000000200127202 */ /* 0x000fe20000000f00 */
[----:B------:R-:W-:Y:S01]  /*14050*/  IMAD.U32 R3, RZ, RZ, UR6 ;  /* 0x00000006ff037e24 */ /* 0x000fe2000f8e00ff */
[----:B------:R0:W-:Y:S01]  /*14060*/  SYNCS.ARRIVE.TRANS64.A1T0 RZ, [R4+URZ+0x38850], RZ ;  /* 0x038850ff04ff79a7 */ /* 0x0001e2000810003f */
[----:B------:R-:W-:Y:S01]  /*14070*/  VIADD R29, R29, 0xffffffff ;  /* 0xffffffff1d1d7836 */ /* 0x000fe20000000000 */
[----:B------:R-:W-:Y:S01]  /*14080*/  IADD3 R10, R10, -0x50, RZ ;  /* 0xffffffb00a0a7810 */ /* 0x000fe20007ffe0ff */
[----:B------:R-:W-:-:S04]  /*14090*/  IMAD.WIDE.U32 R18, R3, UR39, R18 ;  /* 0x0000002703127c25 */ /* 0x000fc8000f8e0012 */
[----:B------:R-:W-:Y:S02]  /*140a0*/  VIADD R0, R0, 0x50 ;  /* 0x0000005000007836 */ /* 0x000fe40000000000 */
        /* <DEDUP_REMOVED lines=11> */
.L_x_2254:
[----:B------:R-:W-:-:S13]  /*14160*/  LOP3.LUT P0, RZ, R16, 0x20, RZ, 0xc0, !PT ;  /* 0x0000002010ff7812 */ /* 0x000fda000780c0ff */
[----:B------:R-:W-:Y:S05]  /*14170*/  @!P0 BRA `(.L_x_2268) ;  /* 0x0000000000048947 */ /* 0x000fea0003800000 */
[----:B------:R-:W-:Y:S01]  /*14180*/  BPT.TRAP 0x1 ;  /* 0x000000040000795c */ /* 0x000fe20000300000 */
.L_x_2268:
[C---:B0-----:R-:W-:Y:S01]  /*14190*/  LEA R0, R21.reuse, UR44, 0x3 ;  /* 0x0000002c15007c11 */ /* 0x041fe2000f8e18ff */
[----:B------:R-:W0:Y:S01]  /*141a0*/  S2R R6, SR_TID.X ;  /* 0x0000000000067919 */ /* 0x000e220000002100 */
[----:B------:R-:W-:Y:S01]  /*141b0*/  SHF.L.U32 R3, R26, 0x1f, RZ ;  /* 0x0000001f1a037819 */ /* 0x000fe200000006ff */
[----:B------:R-:W-:Y:S01]  /*141c0*/  IMAD.MOV.U32 R2, RZ, RZ, -0x50 ;  /* 0xffffffb0ff027424 */ /* 0x000fe200078e00ff */
[----:B------:R-:W-:Y:S01]  /*141d0*/  BSSY B0, `(.L_x_2269) ;  /* 0x0000008000007945 */ /* 0x000fe20003800000 */
[----:B------:R-:W-:Y:S01]  /*141e0*/  IMAD R4, R21, 0x5000, R31 ;  /* 0x0000500015047824 */ /* 0x000fe200078e021f */
[----:B------:R-:W1:Y:S01]  /*141f0*/  SYNCS.PHASECHK.TRANS64.TRYWAIT P0, [R0+URZ+0x38860], R3 ;  /* 0x03886003000075a7 */ /* 0x000e62000800017f */
[----:B------:R-:W-:Y:S01]  /*14200*/  IMAD R5, R29, R2, UR40 ;  /* 0x000000281d057e24 */ /* 0x000fe2000f8e0202 */
[----:B0-----:R-:W-:-:S04]  /*14210*/  LOP3.LUT R6, R6, 0x7f, RZ, 0xc0, !PT ;  /* 0x0000007f06067812 */ /* 0x001fc800078ec0ff */
[----:B------:R-:W-:-:S05]  /*14220*/  SHF.R.U32.HI R6, RZ, 0x3, R6 ;  /* 0x00000003ff067819 */ /* 0x000fca0000011606 */
[----:B------:R-:W-:Y:S01]  /*14230*/  IMAD.IADD R5, R5, 0x1, -R6 ;  /* 0x0000000105057824 */ /* 0x000fe200078e0a06 */
[----:B-1----:R-:W-:Y:S06]  /*14240*/  @!P0 BRA `(.L_x_2270) ;  /* 0x0000002c008c8947 */ /* 0x002fec0003800000 */
.L_x_2344:
[----:B------:R-:W-:Y:S05]  /*14250*/  BSYNC B0 ;  /* 0x0000000000007941 */ /* 0x000fea0003800000 */
.L_x_2269:
        /* <DEDUP_REMOVED lines=9> */
[----:B------:R-:W1:Y:S01]  /*142f0*/  SHFL.IDX PT, R14, R17, 0x1, 0x181f ;  /* 0x00381f00110e7f89 */ /* 0x000e6200000e0000 */
        /* <DEDUP_REMOVED lines=14> */
[----:B-1----:R-:W-:Y:S01]  /*143e0*/  MOV R2, R14 ;  /* 0x0000000e00027202 */ /* 0x002fe20000000f00 */
[----:B--2---:R-:W-:Y:S01]  /*143f0*/  IMAD.MOV.U32 R3, RZ, RZ, R6 ;  /* 0x000000ffff037224 */ /* 0x004fe200078e0006 */
[----:B------:R-:W0:Y:S03]  /*14400*/  SHFL.IDX PT, R14, R17, 0x2, 0x181f ;  /* 0x00581f00110e7f89 */ /* 0x000e2600000e0000 */
[----:B------:R-:W-:Y:S01]  /*14410*/  IMAD.WIDE.U32 R2, R22, 0x2, R2 ;  /* 0x0000000216027825 */ /* 0x000fe200078e0002 */
        /* <DEDUP_REMOVED lines=9> */
[----:B0-----:R-:W-:Y:S02]  /*144b0*/  IMAD.MOV.U32 R2, RZ, RZ, R14 ;  /* 0x000000ffff027224 */ /* 0x001fe400078e000e */
[----:B-1----:R-:W-:Y:S01]  /*144c0*/  IMAD.MOV.U32 R3, RZ, RZ, R6 ;  /* 0x000000ffff037224 */ /* 0x002fe200078e0006 */
[----:B------:R-:W-:Y:S01]  /*144d0*/  SHFL.IDX PT, R14, R17, 0x3, 0x181f ;  /* 0x00781f00110e7f89 */ /* 0x000fe200000e0000 */
[----:B------:R-:W-:-:S03]  /*144e0*/  IMAD.WIDE.U32 R2, R22, 0x2, R2 ;  /* 0x0000000216027825 */ /* 0x000fc600078e0002 */
[----:B------:R-:W0:Y:S04]  /*144f0*/  SHFL.IDX PT, R6, R18, 0x3, 0x181f ;  /* 0x00781f0012067f89 */ /* 0x000e2800000e0000 */
[----:B------:R-:W-:Y:S01]  /*14500*/  LDGSTS.E.BYPASS.LTC128B.128 [R4+0x1400], desc[UR6][R2.64], !P5 ;  /* 0x0140000002047fae */ /* 0x000fe2000e901d46 */
[----:B------:R-:W-:-:S03]  /*14510*/  ISETP.LT.OR P5, PT, R5, 0x21, P1 ;  /* 0x000000210500780c */ /* 0x000fc60000fa1670 */
[----:B------:R-:W-:Y:S01]  /*14520*/  LDGSTS.E.BYPASS.LTC128B.128 [R4+0x3c00], desc[UR6][R2.64+0x80], !P4 ;  /* 0x03c0008002047fae */ /* 0x000fe2000e101d46 */
[----:B------:R-:W-:-:S03]  /*14530*/  ISETP.LT.OR P4, PT, R5, 0x21, P0 ;  /* 0x000000210500780c */ /* 0x000fc60000781670 */
[----:B------:R-:W1:Y:S06]  /*14540*/  SHFL.IDX PT, R18, R18, 0x4, 0x181f ;  /* 0x00981f0012127f89 */ /* 0x000e6c00000e0000 */
[----:B------:R-:W-:Y:S01]  /*14550*/  LDGSTS.E.BYPASS.LTC128B.128 [R4+0x6400], desc[UR6][R2.64+0x100], !P5 ;  /* 0x0640010002047fae */ /* 0x000fe2000e901d46 */
[----:B------:R-:W-:-:S03]  /*14560*/  ISETP.LT.OR P5, PT, R5, 0x31, P2 ;  /* 0x000000310500780c */ /* 0x000fc600017a1670 */
[----:B------:R0:W-:Y:S01]  /*14570*/  LDGSTS.E.BYPASS.LTC128B.128 [R4+0x8c00], desc[UR6][R2.64+0x180], !P4 ;  /* 0x08c0018002047fae */ /* 0x0001e2000e101d46 */
[----:B------:R-:W-:Y:S02]  /*14580*/  ISETP.LT.OR P4, PT, R5, 0x31, P3 ;  /* 0x000000310500780c */ /* 0x000fe40001f81670 */
[----:B0-----:R-:W-:Y:S01]  /*14590*/  MOV R3, R6 ;  /* 0x0000000600037202 */ /* 0x001fe20000000f00 */
[----:B------:R-:W-:Y:S02]  /*145a0*/  IMAD.MOV.U32 R2, RZ, RZ, R14 ;  /* 0x000000ffff027224 */ /* 0x000fe400078e000e */
[----:B------:R0:W2:Y:S01]  /*145b0*/  SHFL.IDX PT, R14, R17, 0x4, 0x181f ;  /* 0x00981f00110e7f89 */ /* 0x0000a200000e0000 */
[----:B------:R-:W-:Y:S02]  /*145c0*/  IMAD.MOV.U32 R6, RZ, RZ, RZ ;  /* 0x000000ffff067224 */ /* 0x000fe400078e00ff */
[----:B------:R-:W-:-:S05]  /*145d0*/  IMAD.WIDE.U32 R2, R22, 0x2, R2 ;  /* 0x0000000216027825 */ /* 0x000fca00078e0002 */
[----:B------:R0:W-:Y:S01]  /*145e0*/  LDGSTS.E.BYPASS.LTC128B.128 [R4+0x1c00], desc[UR6][R2.64], !P5 ;  /* 0x01c0000002047fae */ /* 0x0001e2000e901d46 */
[----:B------:R-:W-:-:S03]  /*145f0*/  ISETP.LT.OR P5, PT, R5, 0x31, P1 ;  /* 0x000000310500780c */ /* 0x000fc60000fa1670 */
[----:B------:R0:W-:Y:S01]  /*14600*/  LDGSTS.E.BYPASS.LTC128B.128 [R4+0x4400], desc[UR6][R2.64+0x80], !P4 ;  /* 0x0440008002047fae */ /* 0x0001e2000e101d46 */
[----:B------:R-:W-:-:S09]  /*14610*/  ISETP.LT.OR P4, PT, R5, 0x31, P0 ;  /* 0x000000310500780c */ /* 0x000fd20000781670 */
[----:B------:R0:W-:Y:S04]  /*14620*/  LDGSTS.E.BYPASS.LTC128B.128 [R4+0x6c00], desc[UR6][R2.64+0x100], !P5 ;  /* 0x06c0010002047fae */ /* 0x0001e8000e901d46 */
[----:B-12---:R0:W-:Y:S02]  /*14630*/  LDGSTS.E.BYPASS.LTC128B.128 [R4+0x9400], desc[UR6][R2.64+0x180], !P4 ;  /* 0x0940018002047fae */ /* 0x0061e4000e101d46 */
.L_x_2356:
        /* <DEDUP_REMOVED lines=17> */
.L_x_2272:
        /* <DEDUP_REMOVED lines=10> */
.L_x_2273:
[----:B------:R-:W-:Y:S01]  /*147f0*/  VIADD R2, R21, 0x1 ;  /* 0x0000000115027836 */ /* 0x000fe20000000000 */
[----:B------:R1:W-:Y:S04]  /*14800*/  SYNCS.ARRIVE.TRANS64.A1T0 RZ, [R0+URZ+0x38850], RZ ;  /* 0x038850ff00ff79a7 */ /* 0x0003e8000810003f */
[----:B------:R-:W-:-:S04]  /*14810*/  ISETP.NE.AND P0, PT, R2, 0x2, PT ;  /* 0x000000020200780c */ /* 0x000fc80003f05270 */
[----:B------:R-:W-:Y:S02]  /*14820*/  SEL R3, RZ, 0x1, P0 ;  /* 0x00000001ff037807 */ /* 0x000fe40000000000 */
[----:B------:R-:W-:Y:S02]  /*14830*/  SEL R2, R2, RZ, P0 ;  /* 0x000000ff02027207 */ /* 0x000fe40000000000 */
[----:B-1----:R-:W-:-:S07]  /*14840*/  LOP3.LUT R0, R26, R3, RZ, 0x3c, !PT ;  /* 0x000000031a007212 */ /* 0x002fce00078e3cff */
.L_x_2237:
[----:B0-----:R-:W0:Y:S01]  /*14850*/  S2R R4, SR_CgaCtaId ;  /* 0x0000000000047919 */ /* 0x001e220000008800 */
[----:B------:R-:W-:Y:S02]  /*14860*/  MOV R3, 0x400 ;  /* 0x0000040000037802 */ /* 0x000fe40000000f00 */
[----:B------:R-:W-:Y:S02]  /*14870*/  SHF.L.U32 R6, R6, 0x1f, RZ ;  /* 0x0000001f06067819 */ /* 0x000fe400000006ff */
[----:B0-----:R-:W-:-:S04]  /*14880*/  LEA R7, R4, R3, 0x18 ;  /* 0x0000000304077211 */ /* 0x001fc800078ec0ff */
[----:B------:R-:W0:Y:S02]  /*14890*/  SYNCS.PHASECHK.TRANS64.TRYWAIT P0, [R7+URZ+0x38820], R6 ;  /* 0x03882006070075a7 */ /* 0x000e24000800017f */
[----:B0-----:R-:W-:Y:S05]  /*148a0*/  @!P0 BRA `(.L_x_2274) ;  /* 0x0000002c00f88947 */ /* 0x001fea0003800000 */
.L_x_2357:
[----:B------:R-:W-:-:S03]  /*148b0*/  UMOV UR4, 0xffffffff ;  /* 0xffffffff00047882 */ /* 0x000fc60000000000 */
[----:B------:R-:W-:Y:S05]  /*148c0*/  BRA.DIV UR4, `(.L_x_2275) ;  /* 0x0000003204047947 */ /* 0x000fea000b800000 */
[----:B------:R-:W1:Y:S02]  /*148d0*/  S2R R3, SR_TID.X ;  /* 0x0000000000037919 */ /* 0x000e640000002100 */
[----:B-1----:R-:W-:-:S04]  /*148e0*/  SHF.R.U32.HI R3, RZ, 0x5, R3 ;  /* 0x00000005ff037819 */ /* 0x002fc80000011603 */
[----:B------:R-:W-:-:S05]  /*148f0*/  LOP3.LUT R3, R3, 0x3, RZ, 0xc0, !PT ;  /* 0x0000000303037812 */ /* 0x000fca00078ec0ff */
[----:B------:R1:W2:Y:S02]  /*14900*/  SHFL.IDX PT, R14, R3, RZ, 0x1f ;  /* 0x00001fff030e7589 */ /* 0x0002a400000e0000 */
.L_x_2360:
[----:B--2---:R-:W-:-:S13]  /*14910*/  ISETP.NE.AND P0, PT, R14, RZ, PT ;  /* 0x000000ff0e00720c */ /* 0x004fda0003f05270 */
[----:B------:R-:W-:Y:S05]  /*14920*/  @P0 BRA `(.L_x_2193) ;  /* 0x0000000000900947 */ /* 0x000fea0003800000 */
[----:B------:R-:W-:-:S03]  /*14930*/  UMOV UR4, 0xffffffff ;  /* 0xffffffff00047882 */ /* 0x000fc60000000000 */
[----:B------:R-:W-:Y:S05]  /*14940*/  BRA.DIV UR4, `(.L_x_2276) ;  /* 0x0000003204187947 */ /* 0x000fea000b800000 */
[----:B------:R-:W-:-:S13]  /*14950*/  ELECT P6, URZ, PT ;  /* 0x00000000003f782f */ /* 0x000fda00038c0000 */
.L_x_2363:
        /* <DEDUP_REMOVED lines=8> */
.L_x_2277:
[----:B------:R-:W-:Y:S01]  /*149e0*/  IMAD R5, R2, 0x8, R7 ;  /* 0x0000000802057824 */ /* 0x000fe200078e0207 */
[----:B------:R-:W-:Y:S01]  /*149f0*/  SHF.L.U32 R4, R0, 0x1f, RZ ;  /* 0x0000001f00047819 */ /* 0x000fe200000006ff */
[----:B------:R-:W-:-:S03]  /*14a00*/  VIADD R2, R2, 0x1 ;  /* 0x0000000102027836 */ /* 0x000fc60000000000 */
[----:B------:R-:W1:Y:S02]  /*14a10*/  SYNCS.PHASECHK.TRANS64.TRYWAIT P1, [R5+URZ+0x38840], R4 ;  /* 0x03884004050075a7 */ /* 0x000e64000802017f */
[----:B------:R-:W-:-:S04]  /*14a20*/  ISETP.NE.AND P2, PT, R2, 0x2, PT ;  /* 0x000000020200780c */ /* 0x000fc80003f45270 */
[----:B------:R-:W-:Y:S01]  /*14a30*/  SEL R3, RZ, 0x1, P2 ;  /* 0x00000001ff037807 */ /* 0x000fe20001000000 */
[----:B-1----:R-:W-:Y:S08]  /*14a40*/  @!P1 BRA `(.L_x_2278) ;  /* 0x0000002c00f89947 */ /* 0x002ff00003800000 */
.L_x_2364:
[----:B------:R-:W-:Y:S02]  /*14a50*/  SEL R2, R2, RZ, P2 ;  /* 0x000000ff02027207 */ /* 0x000fe40001000000 */
[----:B------:R-:W-:Y:S01]  /*14a60*/  LOP3.LUT R0, R0, R3, RZ, 0x3c, !PT ;  /* 0x0000000300007212 */ /* 0x000fe200078e3cff */
[----:B------:R-:W-:Y:S06]  /*14a70*/  @!P0 BRA `(.L_x_2279) ;  /* 0x0000000000048947 */ /* 0x000fec0003800000 */
[----:B------:R-:W-:Y:S01]  /*14a80*/  BPT.TRAP 0x1 ;  /* 0x000000040000795c */ /* 0x000fe20000300000 */
.L_x_2279:
[----:B------:R-:W-:Y:S01]  /*14a90*/  IMAD R3, R2, 0x8, R7 ;  /* 0x0000000802037824 */ /* 0x000fe200078e0207 */
[----:B------:R-:W-:-:S04]  /*14aa0*/  SHF.L.U32 R0, R0, 0x1f, RZ ;  /* 0x0000001f00007819 */ /* 0x000fc800000006ff */
[----:B------:R-:W2:Y:S02]  /*14ab0*/  SYNCS.PHASECHK.TRANS64.TRYWAIT P1, [R3+URZ+0x38840], R0 ;  /* 0x03884000030075a7 */ /* 0x000ea4000802017f */
[----:B--2---:R-:W-:Y:S05]  /*14ac0*/  @!P1 BRA `(.L_x_2280) ;  /* 0x0000002c00ec9947 */ /* 0x004fea0003800000 */
.L_x_2365:
[----:B------:R-:W-:Y:S05]  /*14ad0*/  @!P0 BRA `(.L_x_2281) ;  /* 0x0000000000048947 */ /* 0x000fea0003800000 */
[----:B------:R-:W-:Y:S01]  /*14ae0*/  BPT.TRAP 0x1 ;  /* 0x000000040000795c */ /* 0x000fe20000300000 */
.L_x_2281:
[----:B------:R-:W3:Y:S02]  /*14af0*/  SYNCS.PHASECHK.TRANS64.TRYWAIT P1, [R5+URZ+0x38860], R4 ;  /* 0x03886004050075a7 */ /* 0x000ee4000802017f */
[----:B---3--:R-:W-:Y:S05]  /*14b00*/  @!P1 BRA `(.L_x_2282) ;  /* 0x0000002c00f09947 */ /* 0x008fea0003800000 */
.L_x_2366:
[----:B------:R-:W-:Y:S05]  /*14b10*/  @!P0 BRA `(.L_x_2283) ;  /* 0x0000000000048947 */ /* 0x000fea0003800000 */
[----:B------:R-:W-:Y:S01]  /*14b20*/  BPT.TRAP 0x1 ;  /* 0x000000040000795c */ /* 0x000fe20000300000 */
.L_x_2283:
[----:B----4-:R4:W0:Y:S02]  /*14b30*/  SYNCS.PHASECHK.TRANS64.TRYWAIT P0, [R3+URZ+0x38860], R0 ;  /* 0x03886000030075a7 */ /* 0x010824000800017f */
[----:B0-----:R-:W-:Y:S05]  /*14b40*/  @!P0 NANOSLEEP.SYNCS 0x989680 ;  /* 0x009896800000895d */ /* 0x001fea0003900000 */
[----:B------:R-:W0:Y:S02]  /*14b50*/  @!P0 SYNCS.PHASECHK.TRANS64 P0, [R3+URZ+0x38860], R0 ;  /* 0x03886000030085a7 */ /* 0x000e24000800007f */
[----:B0-----:R-:W-:Y:S05]  /*14b60*/  @!P0 BRA `(.L_x_2283) ;  /* 0xfffffffc00f08947 */ /* 0x001fea000383ffff */
.L_x_2193:
[----:B------:R-:W-:Y:S05]  /*14b70*/  BSYNC B6 ;  /* 0x0000000000067941 */ /* 0x000fea0003800000 */
.L_x_2190:
[----:B------:R-:W-:Y:S05]  /*14b80*/  EXIT ;  /* 0x000000000000794d */ /* 0x000fea0003800000 */
.L_x_2197:
[----:B------:R-:W-:-:S13]  /*14b90*/  R2UR UR4, R16 ;  /* 0x00000000100472ca */ /* 0x000fda00000e0000 */
[----:B0-----:R-:W-:-:S04]  /*14ba0*/  IMAD.U32 R3, RZ, RZ, UR4 ;  /* 0x00000004ff037e24 */ /* 0x001fc8000f8e00ff */
[----:B------:R0:W1:Y:S03]  /*14bb0*/  SYNCS.PHASECHK.TRANS64.TRYWAIT P0, [R3+URZ+0x38800], R0 ;  /* 0x03880000030075a7 */ /* 0x000066000800017f */
[----:B-1----:R-:W-:Y:S05]  /*14bc0*/  @!P0 NANOSLEEP.SYNCS 0x989680 ;  /* 0x009896800000895d */ /* 0x002fea0003900000 */
[----:B------:R-:W1:Y:S02]  /*14bd0*/  @!P0 SYNCS.PHASECHK.TRANS64 P0, [R3+URZ+0x38800], R0 ;  /* 0x03880000030085a7 */ /* 0x000e64000800007f */
[----:B-1----:R-:W-:Y:S05]  /*14be0*/  @!P0 BRA `(.L_x_2197) ;  /* 0xfffffffc00e88947 */ /* 0x002fea000383ffff */
[----:B------:R-:W-:Y:S05]  /*14bf0*/  BRA `(.L_x_2284) ;  /* 0xfffffec8007c7947 */ /* 0x000fea000383ffff */
.L_x_2201:
[----:B------:R-:W-:-:S13]  /*14c00*/  R2UR UR4, R16 ;  /* 0x00000000100472ca */ /* 0x000fda00000e0000 */
[----:B0-----:R-:W-:-:S04]  /*14c10*/  MOV R3, UR4 ;  /* 0x0000000400037c02 */ /* 0x001fc80008000f00 */
[----:B------:R0:W2:Y:S03]  /*14c20*/  SYNCS.PHASECHK.TRANS64.TRYWAIT P1, [R3+URZ+0x38830], R0 ;  /* 0x03883000030075a7 */ /* 0x0000a6000802017f */
[----:B--2---:R-:W-:Y:S05]  /*14c30*/  @!P1 NANOSLEEP.SYNCS 0x989680 ;  /* 0x009896800000995d */ /* 0x004fea0003900000 */
[----:B------:R-:W2:Y:S02]  /*14c40*/  @!P1 SYNCS.PHASECHK.TRANS64 P1, [R3+URZ+0x38830], R0 ;  /* 0x03883000030095a7 */ /* 0x000ea4000802007f */
[----:B--2---:R-:W-:Y:S05]  /*14c50*/  @!P1 BRA `(.L_x_2201) ;  /* 0xfffffffc00e89947 */ /* 0x004fea000383ffff */
[----:B------:R-:W-:Y:S05]  /*14c60*/  BRA `(.L_x_2200) ;  /* 0xfffffec800a47947 */ /* 0x000fea000383ffff */
.L_x_2207:
[----:B------:R-:W-:-:S13]  /*14c70*/  R2UR UR6, R3 ;  /* 0x00000000030672ca */ /* 0x000fda00000e0000 */
[----:B-1----:R-:W-:-:S04]  /*14c80*/  IMAD.U32 R153, RZ, RZ, UR6 ;  /* 0x00000006ff997e24 */ /* 0x002fc8000f8e00ff */
[----:B------:R1:W2:Y:S03]  /*14c90*/  SYNCS.PHASECHK.TRANS64.TRYWAIT P1, [R153+URZ+0x38830], R6 ;  /* 0x03883006990075a7 */ /* 0x0002a6000802017f */
[----:B--2---:R-:W-:Y:S05]  /*14ca0*/  @!P1 NANOSLEEP.SYNCS 0x989680 ;  /* 0x009896800000995d */ /* 0x004fea0003900000 */
[----:B------:R-:W2:Y:S02]  /*14cb0*/  @!P1 SYNCS.PHASECHK.TRANS64 P1, [R153+URZ+0x38830], R6 ;  /* 0x03883006990095a7 */ /* 0x000ea4000802007f */
[----:B--2---:R-:W-:Y:S05]  /*14cc0*/  @!P1 BRA `(.L_x_2207) ;  /* 0xfffffffc00e89947 */ /* 0x004fea000383ffff */
[----:B------:R-:W-:Y:S05]  /*14cd0*/  BRA `(.L_x_2206) ;  /* 0xffffff0800587947 */ /* 0x000fea000383ffff */
.L_x_2211:
[----:B-1----:R-:W-:-:S04]  /*14ce0*/  IMAD.U32 R215, RZ, RZ, UR10 ;  /* 0x0000000affd77e24 */ /* 0x002fc8000f8e00ff */
[----:B------:R1:W2:Y:S03]  /*14cf0*/  SYNCS.PHASECHK.TRANS64.TRYWAIT P1, [R215+URZ+0x38850], R0 ;  /* 0x03885000d70075a7 */ /* 0x0002a6000802017f */
[----:B--2---:R-:W-:Y:S05]  /*14d00*/  @!P1 NANOSLEEP.SYNCS 0x989680 ;  /* 0x009896800000995d */ /* 0x004fea0003900000 */
[----:B------:R-:W2:Y:S02]  /*14d10*/  @!P1 SYNCS.PHASECHK.TRANS64 P1, [R215+URZ+0x38850], R0 ;  /* 0x03885000d70095a7 */ /* 0x000ea4000802007f */
[----:B--2---:R-:W-:Y:S05]  /*14d20*/  @!P1 BRA `(.L_x_2211) ;  /* 0xfffffffc00ec9947 */ /* 0x004fea000383ffff */
[----:B------:R-:W-:Y:S05]  /*14d30*/  BRA `(.L_x_2210) ;  /* 0xffffff3000807947 */ /* 0x000fea000383ffff */
.L_x_2219:
[----:B-1----:R-:W-:-:S04]  /*14d40*/  IMAD.U32 R6, RZ, RZ, UR60 ;  /* 0x0000003cff067e24 */ /* 0x002fc8000f8e00ff */
[----:B------:R1:W2:Y:S03]  /*14d50*/  SYNCS.PHASECHK.TRANS64.TRYWAIT P1, [R6+URZ+0x38830], R3 ;  /* 0x03883003060075a7 */ /* 0x0002a6000802017f */
[----:B--2---:R-:W-:Y:S05]  /*14d60*/  @!P1 NANOSLEEP.SYNCS 0x989680 ;  /* 0x009896800000995d */ /* 0x004fea0003900000 */
[----:B------:R-:W2:Y:S02]  /*14d70*/  @!P1 SYNCS.PHASECHK.TRANS64 P1, [R6+URZ+0x38830], R3 ;  /* 0x03883003060095a7 */ /* 0x000ea4000802007f */
[----:B--2---:R-:W-:Y:S05]  /*14d80*/  @!P1 BRA `(.L_x_2219) ;  /* 0xfffffffc00ec9947 */ /* 0x004fea000383ffff */
[----:B------:R-:W-:Y:S05]  /*14d90*/  BRA `(.L_x_2218) ;  /* 0xffffff4800a07947 */ /* 0x000fea000383ffff */
.L_x_2223:
[----:B-1----:R-:W-:-:S04]  /*14da0*/  IMAD.U32 R3, RZ, RZ, UR10 ;  /* 0x0000000aff037e24 */ /* 0x002fc8000f8e00ff */
[----:B------:R1:W2:Y:S03]  /*14db0*/  SYNCS.PHASECHK.TRANS64.TRYWAIT P1, [R3+URZ+0x38850], R0 ;  /* 0x03885000030075a7 */ /* 0x0002a6000802017f */
[----:B--2---:R-:W-:Y:S05]  /*14dc0*/  @!P1 NANOSLEEP.SYNCS 0x989680 ;  /* 0x009896800000995d */ /* 0x004fea0003900000 */
[----:B------:R-:W2:Y:S02]  /*14dd0*/  @!P1 SYNCS.PHASECHK.TRANS64 P1, [R3+URZ+0x38850], R0 ;  /* 0x03885000030095a7 */ /* 0x000ea4000802007f */
[----:B--2---:R-:W-:Y:S05]  /*14de0*/  @!P1 BRA `(.L_x_2223) ;  /* 0xfffffffc00ec9947 */ /* 0x004fea000383ffff */
[----:B------:R-:W-:Y:S05]  /*14df0*/  BRA `(.L_x_2222) ;  /* 0xffffff7000e07947 */ /* 0x000fea000383ffff */
.L_x_2230:
[----:B-1----:R-:W-:-:S04]  /*14e00*/  MOV R5, UR5 ;  /* 0x0000000500057c02 */ /* 0x002fc80008000f00 */
[----:B------:R1:W2:Y:S03]  /*14e10*/  SYNCS.PHASECHK.TRANS64.TRYWAIT P1, [R5+URZ+0x38850], R0 ;  /* 0x03885000050075a7 */ /* 0x0002a6000802017f */
[----:B--2---:R-:W-:Y:S05]  /*14e20*/  @!P1 NANOSLEEP.SYNCS 0x989680 ;  /* 0x009896800000995d */ /* 0x004fea0003900000 */
[----:B------:R-:W2:Y:S02]  /*14e30*/  @!P1 SYNCS.PHASECHK.TRANS64 P1, [R5+URZ+0x38850], R0 ;  /* 0x03885000050095a7 */ /* 0x000ea4000802007f */
[----:B--2---:R-:W-:Y:S05]  /*14e40*/  @!P1 BRA `(.L_x_2230) ;  /* 0xfffffffc00ec9947 */ /* 0x004fea000383ffff */
[----:B------:R-:W-:Y:S05]  /*14e50*/  BRA `(.L_x_2229) ;  /* 0xffffff8c00007947 */ /* 0x000fea000383ffff */
.L_x_2242:
[----:B------:R-:W-:Y:S02]  /*14e60*/  IMAD.MOV.U32 R13, RZ, RZ, R27 ;  /* 0x000000ffff0d7224 */ /* 0x000fe400078e001b */
[----:B------:R-:W-:Y:S02]  /*14e70*/  IMAD.MOV.U32 R12, RZ, RZ, RZ ;  /* 0x000000ffff0c7224 */ /* 0x000fe400078e00ff */
[----:B------:R-:W-:Y:S02]  /*14e80*/  IMAD.MOV.U32 R11, RZ, RZ, 0x1f ;  /* 0x0000001fff0b7424 */ /* 0x000fe400078e00ff */
[----:B------:R-:W-:-:S07]  /*14e90*/  IMAD.MOV.U32 R15, RZ, RZ, -0x1 ;  /* 0xffffffffff0f7424 */ /* 0x000fce00078e00ff */
[----:B-----5:R-:W-:Y:S05]  /*14ea0*/  WARPSYNC.COLLECTIVE R15, `(.L_x_2285) ;  /* 0x000000000f087348 */ /* 0x020fea0003c00000 */
[----:B------:R0:W1:Y:S02]  /*14eb0*/  SHFL.IDX P6, R14, R13, R12, R11 ;  /* 0x0000000c0d0e7389 */ /* 0x00006400000c000b */
[----:B01---5:R-:W-:Y:S01]  /*14ec0*/  ENDCOLLECTIVE ;  /* 0x000000000000791b */ /* 0x023fe20003800000 */
.L_x_2285:
[----:B------:R-:W-:Y:S05]  /*14ed0*/  BRA `(.L_x_2286) ;  /* 0xffffffc800f87947 */ /* 0x000fea000383ffff */
.L_x_2244:
[----:B0-----:R-:W-:-:S04]  /*14ee0*/  MOV R3, UR44 ;  /* 0x0000002c00037c02 */ /* 0x001fc80008000f00 */
[----:B------:R0:W1:Y:S03]  /*14ef0*/  SYNCS.PHASECHK.TRANS64.TRYWAIT P0, [R3+URZ+0x38840], R2 ;  /* 0x03884002030075a7 */ /* 0x000066000800017f */
[----:B-1----:R-:W-:Y:S05]  /*14f00*/  @!P0 NANOSLEEP.SYNCS 0x989680 ;  /* 0x009896800000895d */ /* 0x002fea0003900000 */
[----:B------:R-:W1:Y:S02]  /*14f10*/  @!P0 SYNCS.PHASECHK.TRANS64 P0, [R3+URZ+0x38840], R2 ;  /* 0x03884002030085a7 */ /* 0x000e64000800007f */
[----:B-1----:R-:W-:Y:S05]  /*14f20*/  @!P0 BRA `(.L_x_2244) ;  /* 0xfffffffc00ec8947 */ /* 0x002fea000383ffff */
[----:B------:R-:W-:Y:S05]  /*14f30*/  BRA `(.L_x_2287) ;  /* 0xffffffcc00887947 */ /* 0x000fea000383ffff */
.L_x_2245:
        /* <DEDUP_REMOVED lines=8> */
.L_x_2289:
[----:B------:R-:W-:Y:S05]  /*14fc0*/  BSYNC B0 ;  /* 0x0000000000007941 */ /* 0x000fea0003800000 */
.L_x_2288:
[----:B------:R-:W-:Y:S01]  /*14fd0*/  IMAD.MOV.U32 R13, RZ, RZ, R0 ;  /* 0x000000ffff0d7224 */ /* 0x000fe200078e0000 */
[----:B------:R-:W-:Y:S01]  /*14fe0*/  MOV R5, R14 ;  /* 0x0000000e00057202 */ /* 0x000fe20000000f00 */
[----:B------:R-:W-:Y:S01]  /*14ff0*/  IMAD.MOV.U32 R12, RZ, RZ, RZ ;  /* 0x000000ffff0c7224 */ /* 0x000fe200078e00ff */
[C---:B------:R-:W-:Y:S01]  /*15000*/  LOP3.LUT P4, RZ, R16.reuse, 0x10, RZ, 0xc0, !PT ;  /* 0x0000001010ff7812 */ /* 0x040fe2000788c0ff */
[----:B------:R-:W-:Y:S01]  /*15010*/  IMAD.MOV.U32 R11, RZ, RZ, 0x181f ;  /* 0x0000181fff0b7424 */ /* 0x000fe200078e00ff */
[C---:B------:R-:W-:Y:S01]  /*15020*/  LOP3.LUT P3, RZ, R16.reuse, 0x8, RZ, 0xc0, !PT ;  /* 0x0000000810ff7812 */ /* 0x040fe2000786c0ff */
[----:B------:R-:W-:Y:S01]  /*15030*/  IMAD.MOV.U32 R15, RZ, RZ, -0x1 ;  /* 0xffffffffff0f7424 */ /* 0x000fe200078e00ff */
[C---:B------:R-:W-:Y:S02]  /*15040*/  LOP3.LUT P2, RZ, R16.reuse, 0x4, RZ, 0xc0, !PT ;  /* 0x0000000410ff7812 */ /* 0x040fe4000784c0ff */
[----:B------:R-:W-:-:S13]  /*15050*/  LOP3.LUT P1, RZ, R16, 0x2, RZ, 0xc0, !PT ;  /* 0x0000000210ff7812 */ /* 0x000fda000782c0ff */
[----:B------:R-:W-:Y:S05]  /*15060*/  WARPSYNC.COLLECTIVE R15, `(.L_x_2290) ;  /* 0x000000000f087348 */ /* 0x000fea0003c00000 */
[----:B------:R0:W1:Y:S02]  /*15070*/  SHFL.IDX P6, R14, R13, R12, R11 ;  /* 0x0000000c0d0e7389 */ /* 0x00006400000c000b */
[----:B01----:R-:W-:Y:S01]  /*15080*/  ENDCOLLECTIVE ;  /* 0x000000000000791b */ /* 0x003fe20003800000 */
.L_x_2290:
[----:B------:R-:W-:Y:S01]  /*15090*/  @P0 LEA R9, R31, UR44, 0x1 ;  /* 0x0000002c1f090c11 */ /* 0x000fe2000f8e08ff */
        /* <DEDUP_REMOVED lines=16> */
.L_x_2291:
[----:B------:R-:W-:Y:S01]  /*151a0*/  @P0 LEA R21, R31, UR44, 0x1 ;  /* 0x0000002c1f150c11 */ /* 0x000fe2000f8e08ff */
[----:B------:R-:W-:Y:S02]  /*151b0*/  IMAD.MOV.U32 R13, RZ, RZ, R0 ;  /* 0x000000ffff0d7224 */ /* 0x000fe400078e0000 */
[----:B------:R-:W-:-:S07]  /*151c0*/  IMAD.MOV.U32 R3, RZ, RZ, R14 ;  /* 0x000000ffff037224 */ /* 0x000fce00078e000e */
[----:B------:R-:W-:Y:S05]  /*151d0*/  WARPSYNC.COLLECTIVE R15, `(.L_x_2292) ;  /* 0x000000000f087348 */ /* 0x000fea0003c00000 */
[----:B------:R0:W1:Y:S02]  /*151e0*/  SHFL.IDX P6, R14, R13, R12, R11 ;  /* 0x0000000c0d0e7389 */ /* 0x00006400000c000b */
[----:B01----:R-:W-:Y:S01]  /*151f0*/  ENDCOLLECTIVE ;  /* 0x000000000000791b */ /* 0x003fe20003800000 */
.L_x_2292:
        /* <DEDUP_REMOVED lines=16> */
.L_x_2293:
[----:B------:R-:W-:Y:S01]  /*15300*/  @P0 LEA R9, R31, UR44, 0x1 ;  /* 0x0000002c1f090c11 */ /* 0x000fe2000f8e08ff */
[----:B------:R-:W-:Y:S02]  /*15310*/  IMAD.MOV.U32 R13, RZ, RZ, R0 ;  /* 0x000000ffff0d7224 */ /* 0x000fe400078e0000 */
[----:B------:R-:W-:-:S07]  /*15320*/  IMAD.MOV.U32 R5, RZ, RZ, R14 ;  /* 0x000000ffff057224 */ /* 0x000fce00078e000e */
[----:B------:R-:W-:Y:S05]  /*15330*/  WARPSYNC.COLLECTIVE R15, `(.L_x_2294) ;  /* 0x000000000f087348 */ /* 0x000fea0003c00000 */
[----:B------:R0:W1:Y:S02]  /*15340*/  SHFL.IDX P6, R14, R13, R12, R11 ;  /* 0x0000000c0d0e7389 */ /* 0x00006400000c000b */
[----:B01----:R-:W-:Y:S01]  /*15350*/  ENDCOLLECTIVE ;  /* 0x000000000000791b */ /* 0x003fe20003800000 */
.L_x_2294:
        /* <DEDUP_REMOVED lines=16> */
.L_x_2295:
[----:B------:R-:W-:Y:S01]  /*15460*/  @P0 LEA R21, R31, UR44, 0x1 ;  /* 0x0000002c1f150c11 */ /* 0x000fe2000f8e08ff */
[----:B------:R-:W-:Y:S02]  /*15470*/  IMAD.MOV.U32 R13, RZ, RZ, R0 ;  /* 0x000000ffff0d7224 */ /* 0x000fe400078e0000 */
[----:B------:R-:W-:-:S07]  /*15480*/  IMAD.MOV.U32 R3, RZ, RZ, R14 ;  /* 0x000000ffff037224 */ /* 0x000fce00078e000e */
[----:B------:R-:W-:Y:S05]  /*15490*/  WARPSYNC.COLLECTIVE R15, `(.L_x_2296) ;  /* 0x000000000f087348 */ /* 0x000fea0003c00000 */
[----:B------:R0:W1:Y:S02]  /*154a0*/  SHFL.IDX P6, R14, R13, R12, R11 ;  /* 0x0000000c0d0e7389 */ /* 0x00006400000c000b */
[----:B01----:R-:W-:Y:S01]  /*154b0*/  ENDCOLLECTIVE ;  /* 0x000000000000791b */ /* 0x003fe20003800000 */
.L_x_2296:
        /* <DEDUP_REMOVED lines=15> */
.L_x_2297:
[----:B------:R-:W-:Y:S02]  /*155b0*/  IMAD.MOV.U32 R13, RZ, RZ, R0 ;  /* 0x000000ffff0d7224 */ /* 0x000fe400078e0000 */
[----:B------:R-:W-:-:S07]  /*155c0*/  IMAD.MOV.U32 R4, RZ, RZ, R14 ;  /* 0x000000ffff047224 */ /* 0x000fce00078e000e */
[----:B------:R-:W-:Y:S05]  /*155d0*/  WARPSYNC.COLLECTIVE R15, `(.L_x_2298) ;  /* 0x000000000f087348 */ /* 0x000fea0003c00000 */
[----:B------:R0:W1:Y:S02]  /*155e0*/  SHFL.IDX P6, R14, R13, R12, R11 ;  /* 0x0000000c0d0e7389 */ /* 0x00006400000c000b */
[----:B01----:R-:W-:Y:S01]  /*155f0*/  ENDCOLLECTIVE ;  /* 0x000000000000791b */ /* 0x003fe20003800000 */
.L_x_2298:
[----:B------:R-:W-:Y:S05]  /*15600*/  BRA `(.L_x_2299) ;  /* 0xffffffc800fc7947 */ /* 0x000fea000383ffff */
.L_x_2250:
[----:B------:R-:W-:Y:S01]  /*15610*/  MOV R13, R6 ;  /* 0x00000006000d7202 */ /* 0x000fe20000000f00 */
[----:B------:R-:W-:Y:S02]  /*15620*/  IMAD.MOV.U32 R12, RZ, RZ, RZ ;  /* 0x000000ffff0c7224 */ /* 0x000fe400078e00ff */
[----:B------:R-:W-:Y:S02]  /*15630*/  IMAD.MOV.U32 R11, RZ, RZ, 0x181f ;  /* 0x0000181fff0b7424 */ /* 0x000fe400078e00ff */
[----:B------:R-:W-:Y:S02]  /*15640*/  IMAD.MOV.U32 R15, RZ, RZ, -0x1 ;  /* 0xffffffffff0f7424 */ /* 0x000fe400078e00ff */
[----:B------:R-:W-:-:S07]  /*15650*/  IMAD.U32 R8, RZ, RZ, UR46 ;  /* 0x0000002eff087e24 */ /* 0x000fce000f8e00ff */
[----:B------:R-:W-:Y:S05]  /*15660*/  WARPSYNC.COLLECTIVE R15, `(.L_x_2300) ;  /* 0x000000000f087348 */ /* 0x000fea0003c00000 */
[----:B------:R0:W1:Y:S02]  /*15670*/  SHFL.IDX P6, R14, R13, R12, R11 ;  /* 0x0000000c0d0e7389 */ /* 0x00006400000c000b */
[----:B01----:R-:W-:Y:S01]  /*15680*/  ENDCOLLECTIVE ;  /* 0x000000000000791b */ /* 0x003fe20003800000 */
.L_x_2300:
[----:B------:R-:W-:-:S04]  /*15690*/  IMAD R8, R8, 0x80, R27 ;  /* 0x0000008008087824 */ /* 0x000fc800078e021b */
[----:B------:R-:W-:Y:S01]  /*156a0*/  VIADD R4, R8, 0x10 ;  /* 0x0000001008047836 */ /* 0x000fe20000000000 */
[----:B------:R-:W-:Y:S01]  /*156b0*/  MOV R13, R0 ;  /* 0x00000000000d7202 */ /* 0x000fe20000000f00 */
[----:B------:R-:W-:-:S07]  /*156c0*/  IMAD.MOV.U32 R3, RZ, RZ, R14 ;  /* 0x000000ffff037224 */ /* 0x000fce00078e000e */
[----:B------:R-:W-:Y:S05]  /*156d0*/  WARPSYNC.COLLECTIVE R15, `(.L_x_2301) ;  /* 0x000000000f087348 */ /* 0x000fea0003c00000 */
[----:B------:R0:W1:Y:S02]  /*156e0*/  SHFL.IDX P6, R14, R13, R12, R11 ;  /* 0x0000000c0d0e7389 */ /* 0x00006400000c000b */
[----:B01----:R-:W-:Y:S01]  /*156f0*/  ENDCOLLECTIVE ;  /* 0x000000000000791b */ /* 0x003fe20003800000 */
.L_x_2301:
        /* <DEDUP_REMOVED lines=20> */
.L_x_2302:
[----:B------:R-:W-:Y:S02]  /*15840*/  IADD3 R2, R8, 0x20, RZ ;  /* 0x0000002008027810 */ /* 0x000fe40007ffe0ff */
[----:B------:R-:W-:Y:S01]  /*15850*/  @!P0 LEA R21, R31, UR44, 0x1 ;  /* 0x0000002c1f158c11 */ /* 0x000fe2000f8e08ff */
[----:B------:R-:W-:Y:S02]  /*15860*/  IMAD.MOV.U32 R13, RZ, RZ, R0 ;  /* 0x000000ffff0d7224 */ /* 0x000fe400078e0000 */
[----:B------:R-:W-:-:S07]  /*15870*/  IMAD.MOV.U32 R5, RZ, RZ, R14 ;  /* 0x000000ffff057224 */ /* 0x000fce00078e000e */
[----:B------:R-:W-:Y:S05]  /*15880*/  WARPSYNC.COLLECTIVE R15, `(.L_x_2303) ;  /* 0x000000000f087348 */ /* 0x000fea0003c00000 */
[----:B------:R0:W1:Y:S02]  /*15890*/  SHFL.IDX P6, R14, R13, R12, R11 ;  /* 0x0000000c0d0e7389 */ /* 0x00006400000c000b */
[----:B01----:R-:W-:Y:S01]  /*158a0*/  ENDCOLLECTIVE ;  /* 0x000000000000791b */ /* 0x003fe20003800000 */
.L_x_2303:
[----:B------:R-:W-:Y:S01]  /*158b0*/  ULDC.64 UR4, c[0x0][0x208] ;  /* 0x0000820000047ab9 */ /* 0x000fe20000000a00 */
[----:B------:R-:W-:Y:S02]  /*158c0*/  IMAD.MOV.U32 R13, RZ, RZ, R6 ;  /* 0x000000ffff0d7224 */ /* 0x000fe400078e0006 */
        /* <DEDUP_REMOVED lines=14> */
.L_x_2304:
[----:B------:R-:W-:Y:S01]  /*159b0*/  VIADD R4, R8, 0x30 ;  /* 0x0000003008047836 */ /* 0x000fe20000000000 */
[----:B------:R-:W-:Y:S01]  /*159c0*/  @!P0 LEA R9, R31, UR44, 0x1 ;  /* 0x0000002c1f098c11 */ /* 0x000fe2000f8e08ff */
[----:B------:R-:W-:Y:S02]  /*159d0*/  IMAD.MOV.U32 R13, RZ, RZ, R0 ;  /* 0x000000ffff0d7224 */ /* 0x000fe400078e0000 */
[----:B------:R-:W-:-:S07]  /*159e0*/  IMAD.MOV.U32 R3, RZ, RZ, R14 ;  /* 0x000000ffff037224 */ /* 0x000fce00078e000e */
[----:B------:R-:W-:Y:S05]  /*159f0*/  WARPSYNC.COLLECTIVE R15, `(.L_x_2305) ;  /* 0x000000000f087348 */ /* 0x000fea0003c00000 */
[----:B------:R0:W1:Y:S02]  /*15a00*/  SHFL.IDX P6, R14, R13, R12, R11 ;  /* 0x0000000c0d0e7389 */ /* 0x00006400000c000b */
[----:B01----:R-:W-:Y:S01]  /*15a10*/  ENDCOLLECTIVE ;  /* 0x000000000000791b */ /* 0x003fe20003800000 */
.L_x_2305:
        /* <DEDUP_REMOVED lines=16> */
.L_x_2306:
[----:B------:R-:W-:Y:S01]  /*15b20*/  VIADD R2, R8, 0x40 ;  /* 0x0000004008027836 */ /* 0x000fe20000000000 */
[----:B------:R-:W-:Y:S02]  /*15b30*/  @!P0 LEA R21, R31, UR44, 0x1 ;  /* 0x0000002c1f158c11 */ /* 0x000fe4000f8e08ff */
[----:B------:R-:W-:Y:S01]  /*15b40*/  MOV R13, R0 ;  /* 0x00000000000d7202 */ /* 0x000fe20000000f00 */
[----:B------:R-:W-:-:S07]  /*15b50*/  IMAD.MOV.U32 R5, RZ, RZ, R14 ;  /* 0x000000ffff057224 */ /* 0x000fce00078e000e */
[----:B------:R-:W-:Y:S05]  /*15b60*/  WARPSYNC.COLLECTIVE R15, `(.L_x_2307) ;  /* 0x000000000f087348 */ /* 0x000fea0003c00000 */
[----:B------:R0:W1:Y:S02]  /*15b70*/  SHFL.IDX P6, R14, R13, R12, R11 ;  /* 0x0000000c0d0e7389 */ /* 0x00006400000c000b */
[----:B01----:R-:W-:Y:S01]  /*15b80*/  ENDCOLLECTIVE ;  /* 0x000000000000791b */ /* 0x003fe20003800000 */
.L_x_2307:
        /* <DEDUP_REMOVED lines=16> */
.L_x_2308:
[----:B------:R-:W-:Y:S01]  /*15c90*/  VIADD R4, R8, 0x50 ;  /* 0x0000005008047836 */ /* 0x000fe20000000000 */
[----:B------:R-:W-:Y:S01]  /*15ca0*/  @!P0 LEA R9, R31, UR44, 0x1 ;  /* 0x0000002c1f098c11 */ /* 0x000fe2000f8e08ff */
[----:B------:R-:W-:Y:S01]  /*15cb0*/  IMAD.MOV.U32 R13, RZ, RZ, R0 ;  /* 0x000000ffff0d7224 */ /* 0x000fe200078e0000 */
[----:B------:R-:W-:-:S07]  /*15cc0*/  MOV R3, R14 ;  /* 0x0000000e00037202 */ /* 0x000fce0000000f00 */
[----:B------:R-:W-:Y:S05]  /*15cd0*/  WARPSYNC.COLLECTIVE R15, `(.L_x_2309) ;  /* 0x000000000f087348 */ /* 0x000fea0003c00000 */
[----:B------:R0:W1:Y:S02]  /*15ce0*/  SHFL.IDX P6, R14, R13, R12, R11 ;  /* 0x0000000c0d0e7389 */ /* 0x00006400000c000b */
[----:B01----:R-:W-:Y:S01]  /*15cf0*/  ENDCOLLECTIVE ;  /* 0x000000000000791b */ /* 0x003fe20003800000 */
.L_x_2309:
        /* <DEDUP_REMOVED lines=16> */
.L_x_2310:
[----:B------:R-:W-:Y:S01]  /*15e00*/  VIADD R2, R8, 0x60 ;  /* 0x0000006008027836 */ /* 0x000fe20000000000 */
[----:B------:R-:W-:Y:S01]  /*15e10*/  @!P0 LEA R21, R31, UR44, 0x1 ;  /* 0x0000002c1f158c11 */ /* 0x000fe2000f8e08ff */
[----:B------:R-:W-:Y:S02]  /*15e20*/  IMAD.MOV.U32 R13, RZ, RZ, R0 ;  /* 0x000000ffff0d7224 */ /* 0x000fe400078e0000 */
[----:B------:R-:W-:-:S07]  /*15e30*/  IMAD.MOV.U32 R5, RZ, RZ, R14 ;  /* 0x000000ffff057224 */ /* 0x000fce00078e000e */
[----:B------:R-:W-:Y:S05]  /*15e40*/  WARPSYNC.COLLECTIVE R15, `(.L_x_2311) ;  /* 0x000000000f087348 */ /* 0x000fea0003c00000 */
[----:B------:R0:W1:Y:S02]  /*15e50*/  SHFL.IDX P6, R14, R13, R12, R11 ;  /* 0x0000000c0d0e7389 */ /* 0x00006400000c000b */
[----:B01----:R-:W-:Y:S01]  /*15e60*/  ENDCOLLECTIVE ;  /* 0x000000000000791b */ /* 0x003fe20003800000 */
.L_x_2311:
        /* <DEDUP_REMOVED lines=16> */
.L_x_2312:
[----:B------:R-:W-:Y:S01]  /*15f70*/  @!P0 LEA R9, R31, UR44, 0x1 ;  /* 0x0000002c1f098c11 */ /* 0x000fe2000f8e08ff */
[----:B------:R-:W-:Y:S02]  /*15f80*/  IMAD.MOV.U32 R13, RZ, RZ, R0 ;  /* 0x000000ffff0d7224 */ /* 0x000fe400078e0000 */
[----:B------:R-:W-:-:S07]  /*15f90*/  IMAD.MOV.U32 R3, RZ, RZ, R14 ;  /* 0x000000ffff037224 */ /* 0x000fce00078e000e */
[----:B------:R-:W-:Y:S05]  /*15fa0*/  WARPSYNC.COLLECTIVE R15, `(.L_x_2313) ;  /* 0x000000000f087348 */ /* 0x000fea0003c00000 */
[----:B------:R0:W1:Y:S02]  /*15fb0*/  SHFL.IDX P6, R14, R13, R12, R11 ;  /* 0x0000000c0d0e7389 */ /* 0x00006400000c000b */
[----:B01----:R-:W-:Y:S01]  /*15fc0*/  ENDCOLLECTIVE ;  /* 0x000000000000791b */ /* 0x003fe20003800000 */
.L_x_2313:
        /* <DEDUP_REMOVED lines=15> */
.L_x_2314:
[----:B------:R-:W-:Y:S02]  /*160c0*/  IMAD.MOV.U32 R13, RZ, RZ, R0 ;  /* 0x000000ffff0d7224 */ /* 0x000fe400078e0000 */
[----:B------:R-:W-:-:S07]  /*160d0*/  IMAD.MOV.U32 R6, RZ, RZ, R14 ;  /* 0x000000ffff067224 */ /* 0x000fce00078e000e */
[----:B------:R-:W-:Y:S05]  /*160e0*/  WARPSYNC.COLLECTIVE R15, `(.L_x_2315) ;  /* 0x000000000f087348 */ /* 0x000fea0003c00000 */
[----:B------:R0:W1:Y:S02]  /*160f0*/  SHFL.IDX P6, R14, R13, R12, R11 ;  /* 0x0000000c0d0e7389 */ /* 0x00006400000c000b */
[----:B01----:R-:W-:Y:S01]  /*16100*/  ENDCOLLECTIVE ;  /* 0x000000000000791b */ /* 0x003fe20003800000 */
.L_x_2315:
[----:B------:R-:W-:Y:S05]  /*16110*/  BRA `(.L_x_2316) ;  /* 0xffffffcc000c7947 */ /* 0x000fea000383ffff */
.L_x_2253:
[----:B0-----:R-:W-:-:S04]  /*16120*/  IMAD.U32 R3, RZ, RZ, UR44 ;  /* 0x0000002cff037e24 */ /* 0x001fc8000f8e00ff */
[----:B------:R0:W1:Y:S03]  /*16130*/  SYNCS.PHASECHK.TRANS64.TRYWAIT P0, [R3+URZ+0x38820], R0 ;  /* 0x03882000030075a7 */ /* 0x000066000800017f */
[----:B-1----:R-:W-:Y:S05]  /*16140*/  @!P0 NANOSLEEP.SYNCS 0x989680 ;  /* 0x009896800000895d */ /* 0x002fea0003900000 */
[----:B------:R-:W1:Y:S02]  /*16150*/  @!P0 SYNCS.PHASECHK.TRANS64 P0, [R3+URZ+0x38820], R0 ;  /* 0x03882000030085a7 */ /* 0x000e64000800007f */
[----:B-1----:R-:W-:Y:S05]  /*16160*/  @!P0 BRA `(.L_x_2253) ;  /* 0xfffffffc00ec8947 */ /* 0x002fea000383ffff */
[----:B------:R-:W-:Y:S05]  /*16170*/  BRA `(.L_x_2317) ;  /* 0xffffffcc00647947 */ /* 0x000fea000383ffff */
.L_x_2257:
[----:B-1----:R1:W2:Y:S02]  /*16180*/  SYNCS.PHASECHK.TRANS64.TRYWAIT P0, [R19+URZ+0x38840], R2 ;  /* 0x03884002130075a7 */ /* 0x0022a4000800017f */
[----:B--2---:R-:W-:Y:S05]  /*16190*/  @!P0 NANOSLEEP.SYNCS 0x989680 ;  /* 0x009896800000895d */ /* 0x004fea0003900000 */
[----:B------:R-:W2:Y:S02]  /*161a0*/  @!P0 SYNCS.PHASECHK.TRANS64 P0, [R19+URZ+0x38840], R2 ;  /* 0x03884002130085a7 */ /* 0x000ea4000800007f */
[----:B--2---:R-:W-:Y:S05]  /*161b0*/  @!P0 BRA `(.L_x_2257) ;  /* 0xfffffffc00f08947 */ /* 0x004fea000383ffff */
[----:B------:R-:W-:Y:S05]  /*161c0*/  BRA `(.L_x_2318) ;  /* 0xffffffd000687947 */ /* 0x000fea000383ffff */
.L_x_2258:
        /* <DEDUP_REMOVED lines=8> */
.L_x_2320:
[----:B------:R-:W-:Y:S05]  /*16250*/  BSYNC B1 ;  /* 0x0000000000017941 */ /* 0x000fea0003800000 */
.L_x_2319:
[----:B------:R-:W-:Y:S01]  /*16260*/  MOV R13, R24 ;  /* 0x00000018000d7202 */ /* 0x000fe20000000f00 */
[----:B------:R-:W-:Y:S01]  /*16270*/  IMAD.MOV.U32 R12, RZ, RZ, RZ ;  /* 0x000000ffff0c7224 */ /* 0x000fe200078e00ff */
[----:B------:R-:W-:Y:S01]  /*16280*/  P2R R4, PR, RZ, 0x8 ;  /* 0x00000008ff047803 */ /* 0x000fe20000000000 */
[----:B------:R-:W-:Y:S01]  /*16290*/  IMAD.MOV.U32 R11, RZ, RZ, 0x181f ;  /* 0x0000181fff0b7424 */ /* 0x000fe200078e00ff */
[C---:B------:R-:W-:Y:S01]  /*162a0*/  LOP3.LUT P3, RZ, R16.reuse, 0x10, RZ, 0xc0, !PT ;  /* 0x0000001010ff7812 */ /* 0x040fe2000786c0ff */
[----:B------:R-:W-:Y:S01]  /*162b0*/  IMAD.MOV.U32 R15, RZ, RZ, -0x1 ;  /* 0xffffffffff0f7424 */ /* 0x000fe200078e00ff */
[----:B------:R-:W-:Y:S01]  /*162c0*/  P2R R6, PR, RZ, 0x4 ;  /* 0x00000004ff067803 */ /* 0x000fe20000000000 */
[----:B------:R-:W-:Y:S01]  /*162d0*/  IMAD.MOV.U32 R3, RZ, RZ, R14 ;  /* 0x000000ffff037224 */ /* 0x000fe200078e000e */
[----:B------:R-:W-:Y:S01]  /*162e0*/  LOP3.LUT P2, RZ, R16, 0x8, RZ, 0xc0, !PT ;  /* 0x0000000810ff7812 */ /* 0x000fe2000784c0ff */
[----:B------:R-:W-:-:S12]  /*162f0*/  IMAD.SHL.U32 R32, R22, 0x2, RZ ;  /* 0x0000000216207824 */ /* 0x000fd800078e00ff */
[----:B------:R-:W-:Y:S05]  /*16300*/  WARPSYNC.COLLECTIVE R15, `(.L_x_2321) ;  /* 0x000000000f087348 */ /* 0x000fea0003c00000 */
[----:B------:R0:W1:Y:S02]  /*16310*/  SHFL.IDX P6, R14, R13, R12, R11 ;  /* 0x0000000c0d0e7389 */ /* 0x00006400000c000b */
[----:B01----:R-:W-:Y:S01]  /*16320*/  ENDCOLLECTIVE ;  /* 0x000000000000791b */ /* 0x003fe20003800000 */
.L_x_2321:
[----:B------:R-:W-:Y:S01]  /*16330*/  P2R R7, PR, RZ, 0x2 ;  /* 0x00000002ff077803 */ /* 0x000fe20000000000 */
[----:B------:R-:W-:Y:S01]  /*16340*/  ULDC.64 UR4, c[0x0][0x208] ;  /* 0x0000820000047ab9 */ /* 0x000fe20000000a00 */
[----:B------:R-:W-:Y:S02]  /*16350*/  LOP3.LUT P1, RZ, R16, 0x4, RZ, 0xc0, !PT ;  /* 0x0000000410ff7812 */ /* 0x000fe4000782c0ff */
[----:B------:R-:W-:Y:S01]  /*16360*/  LEA R25, R25, UR44, 0x1 ;  /* 0x0000002c19197c11 */ /* 0x000fe2000f8e08ff */
[----:B------:R-:W-:Y:S02]  /*16370*/  IMAD.MOV.U32 R13, RZ, RZ, R27 ;  /* 0x000000ffff0d7224 */ /* 0x000fe400078e001b */
[----:B------:R-:W-:Y:S01]  /*16380*/  IMAD.MOV.U32 R12, RZ, RZ, 0x1 ;  /* 0x00000001ff0c7424 */ /* 0x000fe200078e00ff */
        /* <DEDUP_REMOVED lines=12> */
.L_x_2322:
[----:B------:R-:W-:Y:S02]  /*16450*/  IMAD.MOV.U32 R13, RZ, RZ, R24 ;  /* 0x000000ffff0d7224 */ /* 0x000fe400078e0018 */
[----:B------:R-:W-:-:S07]  /*16460*/  IMAD.MOV.U32 R5, RZ, RZ, R14 ;  /* 0x000000ffff057224 */ /* 0x000fce00078e000e */
[----:B------:R-:W-:Y:S05]  /*16470*/  WARPSYNC.COLLECTIVE R15, `(.L_x_2323) ;  /* 0x000000000f087348 */ /* 0x000fea0003c00000 */
[----:B------:R0:W1:Y:S02]  /*16480*/  SHFL.IDX P6, R14, R13, R12, R11 ;  /* 0x0000000c0d0e7389 */ /* 0x00006400000c000b */
[----:B01----:R-:W-:Y:S01]  /*16490*/  ENDCOLLECTIVE ;  /* 0x000000000000791b */ /* 0x003fe20003800000 */
.L_x_2323:
[----:B------:R-:W-:Y:S01]  /*164a0*/  ULDC.64 UR4, c[0x0][0x208] ;  /* 0x0000820000047ab9 */ /* 0x000fe20000000a00 */
[----:B------:R-:W-:Y:S02]  /*164b0*/  IMAD.MOV.U32 R13, RZ, RZ, R27 ;  /* 0x000000ffff0d7224 */ /* 0x000fe400078e001b */
[----:B------:R-:W-:Y:S01]  /*164c0*/  IMAD.MOV.U32 R12, RZ, RZ, 0x2 ;  /* 0x00000002ff0c7424 */ /* 0x000fe200078e00ff */
[----:B------:R-:W-:-:S04]  /*164d0*/  MOV R11, R14 ;  /* 0x0000000e000b7202 */ /* 0x000fc80000000f00 */
        /* <DEDUP_REMOVED lines=13> */
.L_x_2324:
[----:B------:R-:W-:Y:S01]  /*165b0*/  IMAD.MOV.U32 R13, RZ, RZ, R24 ;  /* 0x000000ffff0d7224 */ /* 0x000fe200078e0018 */
[----:B------:R-:W-:-:S07]  /*165c0*/  MOV R5, R14 ;  /* 0x0000000e00057202 */ /* 0x000fce0000000f00 */
[----:B------:R-:W-:Y:S05]  /*165d0*/  WARPSYNC.COLLECTIVE R15, `(.L_x_2325) ;  /* 0x000000000f087348 */ /* 0x000fea0003c00000 */
[----:B------:R0:W1:Y:S02]  /*165e0*/  SHFL.IDX P6, R14, R13, R12, R11 ;  /* 0x0000000c0d0e7389 */ /* 0x00006400000c000b */
[----:B01----:R-:W-:Y:S01]  /*165f0*/  ENDCOLLECTIVE ;  /* 0x000000000000791b */ /* 0x003fe20003800000 */
.L_x_2325:
[----:B------:R-:W-:Y:S01]  /*16600*/  ULDC.64 UR4, c[0x0][0x208] ;  /* 0x0000820000047ab9 */ /* 0x000fe20000000a00 */
[----:B------:R-:W-:Y:S01]  /*16610*/  MOV R13, R27 ;  /* 0x0000001b000d7202 */ /* 0x000fe20000000f00 */
[----:B------:R-:W-:Y:S02]  /*16620*/  IMAD.MOV.U32 R12, RZ, RZ, 0x3 ;  /* 0x00000003ff0c7424 */ /* 0x000fe400078e00ff */
[----:B------:R-:W-:-:S05]  /*16630*/  IMAD.MOV.U32 R11, RZ, RZ, R14 ;  /* 0x000000ffff0b7224 */ /* 0x000fca00078e000e */
[----:B------:R-:W-:Y:S01]  /*16640*/  IADD3 R2, P0, R11, R32, RZ ;  /* 0x000000200b027210 */ /* 0x000fe20007f1e0ff */
[----:B------:R-:W-:-:S04]  /*16650*/  IMAD.MOV.U32 R11, RZ, RZ, 0x181f ;  /* 0x0000181fff0b7424 */ /* 0x000fc800078e00ff */
[----:B------:R-:W-:Y:S02]  /*16660*/  IMAD.X R3, RZ, RZ, R5, P0 ;  /* 0x000000ffff037224 */ /* 0x000fe400000e0605 */
[----:B------:R-:W-:-:S03]  /*16670*/  IMAD.SHL.U32 R5, R22, 0x2, RZ ;  /* 0x0000000216057824 */ /* 0x000fc600078e00ff */
        /* <DEDUP_REMOVED lines=10> */
.L_x_2326:
[----:B------:R-:W-:Y:S01]  /*16720*/  MOV R13, R24 ;  /* 0x00000018000d7202 */ /* 0x000fe20000000f00 */
[----:B------:R-:W-:-:S07]  /*16730*/  IMAD.MOV.U32 R32, RZ, RZ, R14 ;  /* 0x000000ffff207224 */ /* 0x000fce00078e000e */
[----:B------:R-:W-:Y:S05]  /*16740*/  WARPSYNC.COLLECTIVE R15, `(.L_x_2327) ;  /* 0x000000000f087348 */ /* 0x000fea0003c00000 */
[----:B------:R0:W1:Y:S02]  /*16750*/  SHFL.IDX P6, R14, R13, R12, R11 ;  /* 0x0000000c0d0e7389 */ /* 0x00006400000c000b */
[----:B01----:R-:W-:Y:S01]  /*16760*/  ENDCOLLECTIVE ;  /* 0x000000000000791b */ /* 0x003fe20003800000 */
.L_x_2327:
        /* <DEDUP_REMOVED lines=19> */
.L_x_2328:
[----:B------:R-:W-:Y:S02]  /*168a0*/  IMAD.MOV.U32 R13, RZ, RZ, R24 ;  /* 0x000000ffff0d7224 */ /* 0x000fe400078e0018 */
[----:B------:R-:W-:-:S07]  /*168b0*/  IMAD.MOV.U32 R27, RZ, RZ, R14 ;  /* 0x000000ffff1b7224 */ /* 0x000fce00078e000e */
[----:B------:R-:W-:Y:S05]  /*168c0*/  WARPSYNC.COLLECTIVE R15, `(.L_x_2329) ;  /* 0x000000000f087348 */ /* 0x000fea0003c00000 */
[----:B------:R0:W1:Y:S02]  /*168d0*/  SHFL.IDX P6, R14, R13, R12, R11 ;  /* 0x0000000c0d0e7389 */ /* 0x00006400000c000b */
[----:B01----:R-:W-:Y:S01]  /*168e0*/  ENDCOLLECTIVE ;  /* 0x000000000000791b */ /* 0x003fe20003800000 */
.L_x_2329:
[----:B------:R-:W-:Y:S05]  /*168f0*/  BRA `(.L_x_2330) ;  /* 0xffffffcc00c47947 */ /* 0x000fea000383ffff */
.L_x_2263:
[----:B0-----:R0:W2:Y:S02]  /*16900*/  SYNCS.PHASECHK.TRANS64.TRYWAIT P0, [R4+URZ+0x38860], R3 ;  /* 0x03886003040075a7 */ /* 0x0010a4000800017f */
[----:B--2---:R-:W-:Y:S05]  /*16910*/  @!P0 NANOSLEEP.SYNCS 0x989680 ;  /* 0x009896800000895d */ /* 0x004fea0003900000 */
[----:B------:R-:W2:Y:S02]  /*16920*/  @!P0 SYNCS.PHASECHK.TRANS64 P0, [R4+URZ+0x38860], R3 ;  /* 0x03886003040085a7 */ /* 0x000ea4000800007f */
[----:B--2---:R-:W-:Y:S05]  /*16930*/  @!P0 BRA `(.L_x_2263) ;  /* 0xfffffffc00f08947 */ /* 0x004fea000383ffff */
[----:B------:R-:W-:Y:S05]  /*16940*/  BRA `(.L_x_2331) ;  /* 0xffffffd000407947 */ /* 0x000fea000383ffff */
.L_x_2264:
        /* <DEDUP_REMOVED lines=8> */
.L_x_2333:
[----:B------:R-:W-:Y:S05]  /*169d0*/  BSYNC B1 ;  /* 0x0000000000017941 */ /* 0x000fea0003800000 */
.L_x_2332:
[----:B------:R-:W-:Y:S01]  /*169e0*/  IMAD.MOV.U32 R13, RZ, RZ, R17 ;  /* 0x000000ffff0d7224 */ /* 0x000fe200078e0011 */
[----:B------:R-:W-:Y:S01]  /*169f0*/  MOV R15, 0xffffffff ;  /* 0xffffffff000f7802 */ /* 0x000fe20000000f00 */
[----:B------:R-:W-:Y:S01]  /*16a00*/  IMAD.MOV.U32 R12, RZ, RZ, RZ ;  /* 0x000000ffff0c7224 */ /* 0x000fe200078e00ff */
[----:B------:R-:W-:Y:S01]  /*16a10*/  MOV R3, R14 ;  /* 0x0000000e00037202 */ /* 0x000fe20000000f00 */
[----:B------:R-:W-:Y:S01]  /*16a20*/  IMAD.MOV.U32 R11, RZ, RZ, 0x181f ;  /* 0x0000181fff0b7424 */ /* 0x000fe200078e00ff */
[----:B------:R-:W-:-:S07]  /*16a30*/  LEA R5, R5, UR44, 0x1 ;  /* 0x0000002c05057c11 */ /* 0x000fce000f8e08ff */
[----:B------:R-:W-:Y:S05]  /*16a40*/  WARPSYNC.COLLECTIVE R15, `(.L_x_2334) ;  /* 0x000000000f087348 */ /* 0x000fea0003c00000 */
[----:B------:R0:W1:Y:S02]  /*16a50*/  SHFL.IDX P6, R14, R13, R12, R11 ;  /* 0x0000000c0d0e7389 */ /* 0x00006400000c000b */
[----:B01----:R-:W-:Y:S01]  /*16a60*/  ENDCOLLECTIVE ;  /* 0x000000000000791b */ /* 0x003fe20003800000 */
.L_x_2334:
[----:B------:R-:W-:Y:S01]  /*16a70*/  ULDC.64 UR4, c[0x0][0x208] ;  /* 0x0000820000047ab9 */ /* 0x000fe20000000a00 */
[----:B------:R-:W-:Y:S02]  /*16a80*/  IMAD.MOV.U32 R13, RZ, RZ, R18 ;  /* 0x000000ffff0d7224 */ /* 0x000fe400078e0012 */
        /* <DEDUP_REMOVED lines=17> */
.L_x_2335:
[----:B------:R-:W-:Y:S01]  /*16ba0*/  IMAD.MOV.U32 R13, RZ, RZ, R17 ;  /* 0x000000ffff0d7224 */ /* 0x000fe200078e0011 */
[----:B------:R-:W-:-:S07]  /*16bb0*/  MOV R3, R14 ;  /* 0x0000000e00037202 */ /* 0x000fce0000000f00 */
[----:B------:R-:W-:Y:S05]  /*16bc0*/  WARPSYNC.COLLECTIVE R15, `(.L_x_2336) ;  /* 0x000000000f087348 */ /* 0x000fea0003c00000 */
[----:B------:R0:W1:Y:S02]  /*16bd0*/  SHFL.IDX P6, R14, R13, R12, R11 ;  /* 0x0000000c0d0e7389 */ /* 0x00006400000c000b */
[----:B01----:R-:W-:Y:S01]  /*16be0*/  ENDCOLLECTIVE ;  /* 0x000000000000791b */ /* 0x003fe20003800000 */
.L_x_2336:
        /* <DEDUP_REMOVED lines=19> */
.L_x_2337:
[----:B------:R-:W-:Y:S02]  /*16d20*/  IMAD.MOV.U32 R13, RZ, RZ, R17 ;  /* 0x000000ffff0d7224 */ /* 0x000fe400078e0011 */
[----:B------:R-:W-:-:S07]  /*16d30*/  IMAD.MOV.U32 R3, RZ, RZ, R14 ;  /* 0x000000ffff037224 */ /* 0x000fce00078e000e */
[----:B------:R-:W-:Y:S05]  /*16d40*/  WARPSYNC.COLLECTIVE R15, `(.L_x_2338) ;  /* 0x000000000f087348 */ /* 0x000fea0003c00000 */
[----:B------:R0:W1:Y:S02]  /*16d50*/  SHFL.IDX P6, R14, R13, R12, R11 ;  /* 0x0000000c0d0e7389 */ /* 0x00006400000c000b */
[----:B01----:R-:W-:Y:S01]  /*16d60*/  ENDCOLLECTIVE ;  /* 0x000000000000791b */ /* 0x003fe20003800000 */
.L_x_2338:
        /* <DEDUP_REMOVED lines=19> */
.L_x_2339:
[----:B------:R-:W-:Y:S02]  /*16ea0*/  IMAD.MOV.U32 R13, RZ, RZ, R17 ;  /* 0x000000ffff0d7224 */ /* 0x000fe400078e0011 */
[----:B------:R-:W-:-:S07]  /*16eb0*/  IMAD.MOV.U32 R3, RZ, RZ, R14 ;  /* 0x000000ffff037224 */ /* 0x000fce00078e000e */
[----:B------:R-:W-:Y:S05]  /*16ec0*/  WARPSYNC.COLLECTIVE R15, `(.L_x_2340) ;  /* 0x000000000f087348 */ /* 0x000fea0003c00000 */
[----:B------:R0:W1:Y:S02]  /*16ed0*/  SHFL.IDX P6, R14, R13, R12, R11 ;  /* 0x0000000c0d0e7389 */ /* 0x00006400000c000b */
[----:B01----:R-:W-:Y:S01]  /*16ee0*/  ENDCOLLECTIVE ;  /* 0x000000000000791b */ /* 0x003fe20003800000 */
.L_x_2340:
        /* <DEDUP_REMOVED lines=19> */
.L_x_2341:
[----:B------:R-:W-:Y:S01]  /*17020*/  MOV R13, R17 ;  /* 0x00000011000d7202 */ /* 0x000fe20000000f00 */
[----:B------:R-:W-:-:S07]  /*17030*/  IMAD.MOV.U32 R18, RZ, RZ, R14 ;  /* 0x000000ffff127224 */ /* 0x000fce00078e000e */
[----:B------:R-:W-:Y:S05]  /*17040*/  WARPSYNC.COLLECTIVE R15, `(.L_x_2342) ;  /* 0x000000000f087348 */ /* 0x000fea0003c00000 */
[----:B------:R0:W1:Y:S02]  /*17050*/  SHFL.IDX P6, R14, R13, R12, R11 ;  /* 0x0000000c0d0e7389 */ /* 0x00006400000c000b */
[----:B01----:R-:W-:Y:S01]  /*17060*/  ENDCOLLECTIVE ;  /* 0x000000000000791b */ /* 0x003fe20003800000 */
.L_x_2342:
[----:B------:R-:W-:Y:S05]  /*17070*/  BRA `(.L_x_2343) ;  /* 0xffffffcc00587947 */ /* 0x000fea000383ffff */
.L_x_2270:
[----:B0-----:R0:W1:Y:S02]  /*17080*/  SYNCS.PHASECHK.TRANS64.TRYWAIT P0, [R0+URZ+0x38860], R3 ;  /* 0x03886003000075a7 */ /* 0x001064000800017f */
[----:B-1----:R-:W-:Y:S05]  /*17090*/  @!P0 NANOSLEEP.SYNCS 0x989680 ;  /* 0x009896800000895d */ /* 0x002fea0003900000 */
[----:B------:R-:W1:Y:S02]  /*170a0*/  @!P0 SYNCS.PHASECHK.TRANS64 P0, [R0+URZ+0x38860], R3 ;  /* 0x03886003000085a7 */ /* 0x000e64000800007f */
[----:B-1----:R-:W-:Y:S05]  /*170b0*/  @!P0 BRA `(.L_x_2270) ;  /* 0xfffffffc00f08947 */ /* 0x002fea000383ffff */
[----:B------:R-:W-:Y:S05]  /*170c0*/  BRA `(.L_x_2344) ;  /* 0xffffffd000607947 */ /* 0x000fea000383ffff */
.L_x_2271:
[----:B------:R-:W-:Y:S01]  /*170d0*/  BSSY B0, `(.L_x_2345) ;  /* 0x0000008000007945 */ /* 0x000fe20003800000 */
[----:B------:R-:W-:Y:S01]  /*170e0*/  IMAD.MOV.U32 R13, RZ, RZ, R18 ;  /* 0x000000ffff0d7224 */ /* 0x000fe200078e0012 */
[----:B------:R-:W-:Y:S01]  /*170f0*/  MOV R15, 0xffffffff ;  /* 0xffffffff000f7802 */ /* 0x000fe20000000f00 */
[----:B------:R-:W-:Y:S02]  /*17100*/  IMAD.MOV.U32 R12, RZ, RZ, RZ ;  /* 0x000000ffff0c7224 */ /* 0x000fe400078e00ff */
[----:B------:R-:W-:-:S07]  /*17110*/  IMAD.MOV.U32 R11, RZ, RZ, 0x181f ;  /* 0x0000181fff0b7424 */ /* 0x000fce00078e00ff */
[----:B0-----:R-:W-:Y:S05]  /*17120*/  WARPSYNC.COLLECTIVE R15, `(.L_x_2346) ;  /* 0x000000000f087348 */ /* 0x001fea0003c00000 */
[----:B------:R1:W2:Y:S02]  /*17130*/  SHFL.IDX P6, R14, R13, R12, R11 ;  /* 0x0000000c0d0e7389 */ /* 0x0002a400000c000b */
[----:B012---:R-:W-:Y:S01]  /*17140*/  ENDCOLLECTIVE ;  /* 0x000000000000791b */ /* 0x007fe20003800000 */
.L_x_2346:
[----:B------:R-:W-:Y:S05]  /*17150*/  BSYNC B0 ;  /* 0x0000000000007941 */ /* 0x000fea0003800000 */
.L_x_2345:
        /* <DEDUP_REMOVED lines=9> */
.L_x_2347:
        /* <DEDUP_REMOVED lines=8> */
[----:B------:R-:W-:Y:S01]  /*17270*/  IMAD.MOV.U32 R13, RZ, RZ, R18 ;  /* 0x000000ffff0d7224 */ /* 0x000fe200078e0012 */
[----:B------:R-:W-:Y:S01]  /*17280*/  MOV R12, 0x1 ;  /* 0x00000001000c7802 */ /* 0x000fe20000000f00 */
        /* <DEDUP_REMOVED lines=16> */
.L_x_2348:
[----:B------:R-:W-:Y:S02]  /*17390*/  IMAD.MOV.U32 R13, RZ, RZ, R17 ;  /* 0x000000ffff0d7224 */ /* 0x000fe400078e0011 */
[----:B------:R-:W-:-:S07]  /*173a0*/  IMAD.MOV.U32 R6, RZ, RZ, R14 ;  /* 0x000000ffff067224 */ /* 0x000fce00078e000e */
[----:B------:R-:W-:Y:S05]  /*173b0*/  WARPSYNC.COLLECTIVE R15, `(.L_x_2349) ;  /* 0x000000000f087348 */ /* 0x000fea0003c00000 */
[----:B------:R0:W1:Y:S02]  /*173c0*/  SHFL.IDX P6, R14, R13, R12, R11 ;  /* 0x0000000c0d0e7389 */ /* 0x00006400000c000b */
[----:B01----:R-:W-:Y:S01]  /*173d0*/  ENDCOLLECTIVE ;  /* 0x000000000000791b */ /* 0x003fe20003800000 */
.L_x_2349:
        /* <DEDUP_REMOVED lines=20> */
.L_x_2350:
[----:B------:R-:W-:Y:S01]  /*17520*/  MOV R13, R17 ;  /* 0x00000011000d7202 */ /* 0x000fe20000000f00 */
[----:B------:R-:W-:-:S07]  /*17530*/  IMAD.MOV.U32 R6, RZ, RZ, R14 ;  /* 0x000000ffff067224 */ /* 0x000fce00078e000e */
[----:B------:R-:W-:Y:S05]  /*17540*/  WARPSYNC.COLLECTIVE R15, `(.L_x_2351) ;  /* 0x000000000f087348 */ /* 0x000fea0003c00000 */
[----:B------:R0:W1:Y:S02]  /*17550*/  SHFL.IDX P6, R14, R13, R12, R11 ;  /* 0x0000000c0d0e7389 */ /* 0x00006400000c000b */
[----:B01----:R-:W-:Y:S01]  /*17560*/  ENDCOLLECTIVE ;  /* 0x000000000000791b */ /* 0x003fe20003800000 */
.L_x_2351:
[----:B------:R-:W-:Y:S01]  /*17570*/  ULDC.64 UR4, c[0x0][0x208] ;  /* 0x0000820000047ab9 */ /* 0x000fe20000000a00 */
[----:B------:R-:W-:Y:S02]  /*17580*/  IMAD.MOV.U32 R3, RZ, RZ, R6 ;  /* 0x000000ffff037224 */ /* 0x000fe400078e0006 */
        /* <DEDUP_REMOVED lines=18> */
.L_x_2352:
[----:B------:R-:W-:Y:S02]  /*176b0*/  IMAD.MOV.U32 R13, RZ, RZ, R17 ;  /* 0x000000ffff0d7224 */ /* 0x000fe400078e0011 */
[----:B------:R-:W-:-:S07]  /*176c0*/  IMAD.MOV.U32 R6, RZ, RZ, R14 ;  /* 0x000000ffff067224 */ /* 0x000fce00078e000e */
[----:B------:R-:W-:Y:S05]  /*176d0*/  WARPSYNC.COLLECTIVE R15, `(.L_x_2353) ;  /* 0x000000000f087348 */ /* 0x000fea0003c00000 */
[----:B------:R0:W1:Y:S02]  /*176e0*/  SHFL.IDX P6, R14, R13, R12, R11 ;  /* 0x0000000c0d0e7389 */ /* 0x00006400000c000b */
[----:B01----:R-:W-:Y:S01]  /*176f0*/  ENDCOLLECTIVE ;  /* 0x000000000000791b */ /* 0x003fe20003800000 */
.L_x_2353:
        /* <DEDUP_REMOVED lines=19> */
.L_x_2354:
[----:B------:R-:W-:Y:S01]  /*17830*/  MOV R13, R17 ;  /* 0x00000011000d7202 */ /* 0x000fe20000000f00 */
[----:B------:R-:W-:-:S07]  /*17840*/  IMAD.MOV.U32 R18, RZ, RZ, R14 ;  /* 0x000000ffff127224 */ /* 0x000fce00078e000e */
[----:B------:R-:W-:Y:S05]  /*17850*/  WARPSYNC.COLLECTIVE R15, `(.L_x_2355) ;  /* 0x000000000f087348 */ /* 0x000fea0003c00000 */
[----:B------:R0:W1:Y:S02]  /*17860*/  SHFL.IDX P6, R14, R13, R12, R11 ;  /* 0x0000000c0d0e7389 */ /* 0x00006400000c000b */
[----:B01----:R-:W-:Y:S01]  /*17870*/  ENDCOLLECTIVE ;  /* 0x000000000000791b */ /* 0x003fe20003800000 */
.L_x_2355:
[----:B------:R-:W-:Y:S05]  /*17880*/  BRA `(.L_x_2356) ;  /* 0xffffffcc006c7947 */ /* 0x000fea000383ffff */
.L_x_2274:
[----:B0-----:R0:W1:Y:S02]  /*17890*/  SYNCS.PHASECHK.TRANS64.TRYWAIT P0, [R7+URZ+0x38820], R6 ;  /* 0x03882006070075a7 */ /* 0x001064000800017f */
[----:B-1----:R-:W-:Y:S05]  /*178a0*/  @!P0 NANOSLEEP.SYNCS 0x989680 ;  /* 0x009896800000895d */ /* 0x002fea0003900000 */
[----:B------:R-:W1:Y:S02]  /*178b0*/  @!P0 SYNCS.PHASECHK.TRANS64 P0, [R7+URZ+0x38820], R6 ;  /* 0x03882006070085a7 */ /* 0x000e64000800007f */
[----:B-1----:R-:W-:Y:S05]  /*178c0*/  @!P0 BRA `(.L_x_2274) ;  /* 0xfffffffc00f08947 */ /* 0x002fea000383ffff */
[----:B------:R-:W-:Y:S05]  /*178d0*/  BRA `(.L_x_2357) ;  /* 0xffffffcc00f47947 */ /* 0x000fea000383ffff */
.L_x_2275:
[----:B------:R-:W1:Y:S01]  /*178e0*/  S2R R3, SR_TID.X ;  /* 0x0000000000037919 */ /* 0x000e620000002100 */
[----:B------:R-:W-:Y:S01]  /*178f0*/  BSSY B0, `(.L_x_2358) ;  /* 0x000000a000007945 */ /* 0x000fe20003800000 */
[----:B------:R-:W-:Y:S01]  /*17900*/  IMAD.MOV.U32 R12, RZ, RZ, RZ ;  /* 0x000000ffff0c7224 */ /* 0x000fe200078e00ff */
[----:B------:R-:W-:Y:S01]  /*17910*/  MOV R11, 0x1f ;  /* 0x0000001f000b7802 */ /* 0x000fe20000000f00 */
[----:B------:R-:W-:Y:S01]  /*17920*/  IMAD.MOV.U32 R15, RZ, RZ, -0x1 ;  /* 0xffffffffff0f7424 */ /* 0x000fe200078e00ff */
[----:B-1----:R-:W-:-:S04]  /*17930*/  SHF.R.U32.HI R3, RZ, 0x5, R3 ;  /* 0x00000005ff037819 */ /* 0x002fc80000011603 */
[----:B------:R-:W-:-:S05]  /*17940*/  LOP3.LUT R3, R3, 0x3, RZ, 0xc0, !PT ;  /* 0x0000000303037812 */ /* 0x000fca00078ec0ff */
[----:B------:R-:W-:-:S07]  /*17950*/  IMAD.MOV.U32 R13, RZ, RZ, R3 ;  /* 0x000000ffff0d7224 */ /* 0x000fce00078e0003 */
[----:B0----5:R-:W-:Y:S05]  /*17960*/  WARPSYNC.COLLECTIVE R15, `(.L_x_2359) ;  /* 0x000000000f087348 */ /* 0x021fea0003c00000 */
[----:B------:R1:W2:Y:S02]  /*17970*/  SHFL.IDX P6, R14, R13, R12, R11 ;  /* 0x0000000c0d0e7389 */ /* 0x0002a400000c000b */
[----:B012--5:R-:W-:Y:S01]  /*17980*/  ENDCOLLECTIVE ;  /* 0x000000000000791b */ /* 0x027fe20003800000 */
.L_x_2359:
[----:B------:R-:W-:Y:S05]  /*17990*/  BSYNC B0 ;  /* 0x0000000000007941 */ /* 0x000fea0003800000 */
.L_x_2358:
[----:B------:R-:W-:Y:S05]  /*179a0*/  BRA `(.L_x_2360) ;  /* 0xffffffcc00d87947 */ /* 0x000fea000383ffff */
.L_x_2276:
[----:B------:R-:W-:Y:S01]  /*179b0*/  BSSY B0, `(.L_x_2361) ;  /* 0x0000006000007945 */ /* 0x000fe20003800000 */
[----:B------:R-:W-:-:S07]  /*179c0*/  IMAD.MOV.U32 R15, RZ, RZ, -0x1 ;  /* 0xffffffffff0f7424 */ /* 0x000fce00078e00ff */
[----:B01---5:R-:W-:Y:S05]  /*179d0*/  WARPSYNC.COLLECTIVE R15, `(.L_x_2362) ;  /* 0x000000000f0c7348 */ /* 0x023fea0003c00000 */
[----:B------:R-:W-:Y:S02]  /*179e0*/  ELECT P6, UR62, PT ;  /* 0x00000000003e782f */ /* 0x000fe400038c0000 */
[----:B------:R-:W-:Y:S01]  /*179f0*/  MOV R14, UR62 ;  /* 0x0000003e000e7c02 */ /* 0x000fe20008000f00 */
[----:B01---5:R-:W-:Y:S10]  /*17a00*/  ENDCOLLECTIVE ;  /* 0x000000000000791b */ /* 0x023ff40003800000 */
.L_x_2362:
[----:B------:R-:W-:Y:S05]  /*17a10*/  BSYNC B0 ;  /* 0x0000000000007941 */ /* 0x000fea0003800000 */
.L_x_2361:
[----:B------:R-:W-:Y:S05]  /*17a20*/  BRA `(.L_x_2363) ;  /* 0xffffffcc00cc7947 */ /* 0x000fea000383ffff */
.L_x_2278:
[----:B-1----:R1:W2:Y:S02]  /*17a30*/  SYNCS.PHASECHK.TRANS64.TRYWAIT P1, [R5+URZ+0x38840], R4 ;  /* 0x03884004050075a7 */ /* 0x0022a4000802017f */
[----:B--2---:R-:W-:Y:S05]  /*17a40*/  @!P1 NANOSLEEP.SYNCS 0x989680 ;  /* 0x009896800000995d */ /* 0x004fea0003900000 */
[----:B------:R-:W2:Y:S02]  /*17a50*/  @!P1 SYNCS.PHASECHK.TRANS64 P1, [R5+URZ+0x38840], R4 ;  /* 0x03884004050095a7 */ /* 0x000ea4000802007f */
[----:B--2---:R-:W-:Y:S05]  /*17a60*/  @!P1 BRA `(.L_x_2278) ;  /* 0xfffffffc00f09947 */ /* 0x004fea000383ffff */
[----:B------:R-:W-:Y:S05]  /*17a70*/  BRA `(.L_x_2364) ;  /* 0xffffffcc00f47947 */ /* 0x000fea000383ffff */
.L_x_2280:
[----:B--2---:R2:W3:Y:S02]  /*17a80*/  SYNCS.PHASECHK.TRANS64.TRYWAIT P1, [R3+URZ+0x38840], R0 ;  /* 0x03884000030075a7 */ /* 0x0044e4000802017f */
[----:B---3--:R-:W-:Y:S05]  /*17a90*/  @!P1 NANOSLEEP.SYNCS 0x989680 ;  /* 0x009896800000995d */ /* 0x008fea0003900000 */
[----:B------:R-:W3:Y:S02]  /*17aa0*/  @!P1 SYNCS.PHASECHK.TRANS64 P1, [R3+URZ+0x38840], R0 ;  /* 0x03884000030095a7 */ /* 0x000ee4000802007f */
[----:B---3--:R-:W-:Y:S05]  /*17ab0*/  @!P1 BRA `(.L_x_2280) ;  /* 0xfffffffc00f09947 */ /* 0x008fea000383ffff */
[----:B------:R-:W-:Y:S05]  /*17ac0*/  BRA `(.L_x_2365) ;  /* 0xffffffd000007947 */ /* 0x000fea000383ffff */
.L_x_2282:
[----:B---3--:R3:W4:Y:S02]  /*17ad0*/  SYNCS.PHASECHK.TRANS64.TRYWAIT P1, [R5+URZ+0x38860], R4 ;  /* 0x03886004050075a7 */ /* 0x008724000802017f */
[----:B----4-:R-:W-:Y:S05]  /*17ae0*/  @!P1 NANOSLEEP.SYNCS 0x989680 ;  /* 0x009896800000995d */ /* 0x010fea0003900000 */
[----:B------:R-:W4:Y:S02]  /*17af0*/  @!P1 SYNCS.PHASECHK.TRANS64 P1, [R5+URZ+0x38860], R4 ;  /* 0x03886004050095a7 */ /* 0x000f24000802007f */
[----:B----4-:R-:W-:Y:S05]  /*17b00*/  @!P1 BRA `(.L_x_2282) ;  /* 0xfffffffc00f09947 */ /* 0x010fea000383ffff */
[----:B------:R-:W-:Y:S05]  /*17b10*/  BRA `(.L_x_2366) ;  /* 0xffffffcc00fc7947 */ /* 0x000fea000383ffff */
.L_x_2367:
        /* <DEDUP_REMOVED lines=14> */
.L_x_3277:


//--------------------- .text._ZN7cutlass13device_kernelIN5flash11enable_sm90INS1_16FlashAttnFwdSm90INS1_25CollectiveMainloopFwdSm90ILi2EN4cute5tupleIJNS5_1CILi1EEES8_S8_EEENS6_IJNS7_ILi128EEENS7_ILi80EEENS7_ILi256EEEEEELi256ENS_6half_tEfNS_4arch4Sm90ELb1ELb0ELb0ELb1ELb1ELb0ELb0ELb1ELb1ELb1ELb1ELb0EEENS1_21CollectiveEpilogueFwdINS6_IJSA_SC_SB_EEES9_SE_SG_Li256ELb1ELb1ELb1ELb0EEENS1_36VarlenDynamicPersistentTileSchedulerILi128ELi80ELi256ELi128ELb1ELb1ELb1ELb1ELb1ELb1EEEEEEEEEvNT_6ParamsE --------------------------
	.section	.text._ZN7cutlass13device_kernelIN5flash11enable_sm90INS1_16FlashAttnFwdSm90INS1_25CollectiveMainloopFwdSm90ILi2EN4cute5tupleIJNS5_1CILi1EEES8_S8_EEENS6_IJNS7_ILi128EEENS7_ILi80EEENS7_ILi256EEEEEELi256ENS_6half_tEfNS_4arch4Sm90ELb1ELb0ELb0ELb1ELb1ELb0ELb0ELb1ELb1ELb1ELb1ELb0EEENS1_21CollectiveEpilogueFwdINS6_IJSA_SC_SB_EEES9_SE_SG_Li256ELb1ELb1ELb1ELb0EEENS1_36VarlenDynamicPersistentTileSchedulerILi128ELi80ELi256ELi128ELb1ELb1ELb1ELb1ELb1ELb1EEEEEEEEEvNT_6ParamsE,"ax",@progbits
	.align	128
.text._ZN7cutlass13device_kernelIN5flash11enable_sm90INS1_16FlashAttnFwdSm90INS1_25CollectiveMainloopFwdSm90ILi2EN4cute5tupleIJNS5_1CILi1EEES8_S8_EEENS6_IJNS7_ILi128EEENS7_ILi80EEENS7_ILi256EEEEEELi256ENS_6half_tEfNS_4arch4Sm90ELb1ELb0ELb0ELb1ELb1ELb0ELb0ELb1ELb1ELb1ELb1ELb0EEENS1_21CollectiveEpilogueFwdINS6_IJSA_SC_SB_EEES9_SE_SG_Li256ELb1ELb1ELb1ELb0EEENS1_36VarlenDynamicPersistentTileSchedulerILi128ELi80ELi256ELi128ELb1ELb1ELb1ELb1ELb1ELb1EEEEEEEEEvNT_6ParamsE:
        .type           _ZN7cutlass13device_kernelIN5flash11enable_sm90INS1_16FlashAttnFwdSm90INS1_25CollectiveMainloopFwdSm90ILi2EN4cute5tupleIJNS5_1CILi1EEES8_S8_EEENS6_IJNS7_ILi128EEENS7_ILi80EEENS7_ILi256EEEEEELi256ENS_6half_tEfNS_4arch4Sm90ELb1ELb0ELb0ELb1ELb1ELb0ELb0ELb1ELb1ELb1ELb1ELb0EEENS1_21CollectiveEpilogueFwdINS6_IJSA_SC_SB_EEES9_SE_SG_Li256ELb1ELb1ELb1ELb0EEENS1_36VarlenDynamicPersistentTileSchedulerILi128ELi80ELi256ELi128ELb1ELb1ELb1ELb1ELb1ELb1EEEEEEEEEvNT_6ParamsE,@function
        .size           _ZN7cutlass13device_kernelIN5flash11enable_sm90INS1_16FlashAttnFwdSm90INS1_25CollectiveMainloopFwdSm90ILi2EN4cute5tupleIJNS5_1CILi1EEES8_S8_EEENS6_IJNS7_ILi128EEENS7_ILi80EEENS7_ILi256EEEEEELi256ENS_6half_tEfNS_4arch4Sm90ELb1ELb0ELb0ELb1ELb1ELb0ELb0ELb1ELb1ELb1ELb1ELb0EEENS1_21CollectiveEpilogueFwdINS6_IJSA_SC_SB_EEES9_SE_SG_Li256ELb1ELb1ELb1ELb0EEENS1_36VarlenDynamicPersistentTileSchedulerILi128ELi80ELi256ELi128ELb1ELb1ELb1ELb1ELb1ELb1EEEEEEEEEvNT_6ParamsE,(.L_x_3278 - _ZN7cutlass13device_kernelIN5flash11enable_sm90INS1_16FlashAttnFwdSm90INS1_25CollectiveMainloopFwdSm90ILi2EN4cute5tupleIJNS5_1CILi1EEES8_S8_EEENS6_IJNS7_ILi128EEENS7_ILi80EEENS7_ILi256EEEEEELi256ENS_6half_tEfNS_4arch4Sm90ELb1ELb0ELb0ELb1ELb1ELb0ELb0ELb1ELb1ELb1ELb1ELb0EEENS1_21CollectiveEpilogueFwdINS6_IJSA_SC_SB_EEES9_SE_SG_Li256ELb1ELb1ELb1ELb0EEENS1_36VarlenDynamicPersistentTileSchedulerILi128ELi80ELi256ELi128ELb1ELb1ELb1ELb1ELb1ELb1EEEEEEEEEvNT_6ParamsE)
        .other          _ZN7cutlass13device_kernelIN5flash11enable_sm90INS1_16FlashAttnFwdSm90INS1_25CollectiveMainloopFwdSm90ILi2EN4cute5tupleIJNS5_1CILi1EEES8_S8_EEENS6_IJNS7_ILi128EEENS7_ILi80EEENS7_ILi256EEEEEELi256ENS_6half_tEfNS_4arch4Sm90ELb1ELb0ELb0ELb1ELb1ELb0ELb0ELb1ELb1ELb1ELb1ELb0EEENS1_21CollectiveEpilogueFwdINS6_IJSA_SC_SB_EEES9_SE_SG_Li256ELb1ELb1ELb1ELb0EEENS1_36VarlenDynamicPersistentTileSchedulerILi128ELi80ELi256ELi128ELb1ELb1ELb1ELb1ELb1ELb1EEEEEEEEEvNT_6ParamsE,@"STO_CUDA_ENTRY STV_DEFAULT"
_ZN7cutlass13device_kernelIN5flash11enable_sm90INS1_16FlashAttnFwdSm90INS1_25CollectiveMainloopFwdSm90ILi2EN4cute5tupleIJNS5_1CILi1EEES8_S8_EEENS6_IJNS7_ILi128EEENS7_ILi80EEENS7_ILi256EEEEEELi256ENS_6half_tEfNS_4arch4Sm90ELb1ELb0ELb0ELb1ELb1ELb0ELb0ELb1ELb1ELb1ELb1ELb0EEENS1_21CollectiveEpilogueFwdINS6_IJSA_SC_SB_EEES9_SE_SG_Li256ELb1ELb1ELb1ELb0EEENS1_36VarlenDynamicPersistentTileSchedulerILi128ELi80ELi256ELi128ELb1ELb1ELb1ELb1ELb1ELb1EEEEEEEEEvNT_6ParamsE:
        /* <DEDUP_REMOVED lines=45> */
.L_x_2368:
        /* <DEDUP_REMOVED lines=22> */
.L_x_2369:
        /* <DEDUP_REMOVED lines=18> */
.L_x_2370:
        /* <DEDUP_REMOVED lines=22> */
.L_x_2371:
        /* <DEDUP_REMOVED lines=23> */
.L_x_2372:
        /* <DEDUP_REMOVED lines=10> */
.L_x_2374:
        /* <DEDUP_REMOVED lines=45> */
[----:B------:R-:W-:Y:S02]  /*0b90*/  LOP3.LUT R9, R9, 0x7ffffffc, RZ, 0xc0, !PT ;  /* 0x7ffffffc09097812 */ /* 0x000fe400078ec0ff */
[----:B------:R-:W-:Y:S02]  /*0ba0*/  LEA.HI R11, R7, R10, RZ, 0x3 ;  /* 0x0000000a070b7211 */ /* 0x000fe400078f18ff */
[----:B------:R-:W-:Y:S01]  /*0bb0*/  LEA.HI R2, R2, R3, RZ, 0x1 ;  /* 0x0000000302027211 */ /* 0x000fe200078f08ff */
[----:B------:R-:W-:Y:S01]  /*0bc0*/  IMAD.IADD R9, R13, 0x1, -R9 ;  /* 0x000000010d097824 */ /* 0x000fe200078e0a09 */
[----:B------:R-:W-:-:S02]  /*0bd0*/  LOP3.LUT R7, R0, 0x1ffffffe, RZ, 0xc0, !PT ;  /* 0x1ffffffe00077812 */ /* 0x000fc400078ec0ff */
[----:B------:R-:W-:Y:S01]  /*0be0*/  LOP3.LUT R11, R11, 0xfffffff8, RZ, 0xc0, !PT ;  /* 0xfffffff80b0b7812 */ /* 0x000fe200078ec0ff */
[----:B------:R-:W-:Y:S01]  /*0bf0*/  IMAD.SHL.U32 R23, R9, 0x2, RZ ;  /* 0x0000000209177824 */ /* 0x000fe200078e00ff */
[----:B------:R-:W-:Y:S01]  /*0c00*/  LEA.HI R8, R8, R13, RZ, 0x5 ;  /* 0x0000000d08087211 */ /* 0x000fe200078f28ff */
[----:B------:R-:W-:Y:S01]  /*0c10*/  IMAD.IADD R7, R4, 0x1, -R7 ;  /* 0x0000000104077824 */ /* 0x000fe200078e0a07 */
[----:B------:R-:W-:Y:S01]  /*0c20*/  LOP3.LUT R2, R2, 0x3fffffe, RZ, 0xc0, !PT ;  /* 0x03fffffe02027812 */ /* 0x000fe200078ec0ff */
[----:B------:R-:W-:Y:S01]  /*0c30*/  IMAD.IADD R11, R10, 0x1, -R11 ;  /* 0x000000010a0b7824 */ /* 0x000fe200078e0a0b */
[----:B------:R-:W-:Y:S01]  /*0c40*/  LEA.HI R0, R12, R12, RZ, 0x1 ;  /* 0x0000000c0c007211 */ /* 0x000fe200078f08ff */
[----:B------:R-:W-:Y:S01]  /*0c50*/  VIADD R24, R23, 0x8 ;  /* 0x0000000817187836 */ /* 0x000fe20000000000 */
[----:B------:R-:W-:Y:S01]  /*0c60*/  SHF.R.S32.HI R8, RZ, 0x5, R8 ;  /* 0x00000005ff087819 */ /* 0x000fe20000011408 */
[----:B------:R-:W-:Y:S01]  /*0c70*/  IMAD.IADD R2, R3, 0x1, -R2 ;  /* 0x0000000103027824 */ /* 0x000fe200078e0a02 */
[----:B------:R-:W-:Y:S01]  /*0c80*/  LOP3.LUT R3, R0, 0x1ffffffe, RZ, 0xc0, !PT ;  /* 0x1ffffffe00037812 */ /* 0x000fe200078ec0ff */
[----:B------:R-:W-:Y:S01]  /*0c90*/  IMAD R0, R7, 0x8, R6 ;  /* 0x0000000807007824 */ /* 0x000fe200078e0206 */
[----:B------:R-:W-:Y:S01]  /*0ca0*/  SHF.R.S32.HI R25, RZ, 0x1f, R24 ;  /* 0x0000001fff197819 */ /* 0x000fe20000011418 */
[----:B------:R-:W-:-:S02]  /*0cb0*/  VIADD R22, R23, 0x10 ;  /* 0x0000001017167836 */ /* 0x000fc40000000000 */
[C---:B------:R-:W-:Y:S01]  /*0cc0*/  VIADD R21, R23.reuse, 0x18 ;  /* 0x0000001817157836 */ /* 0x040fe20000000000 */
[----:B------:R0:W-:Y:S01]  /*0cd0*/  STL [R1+0x3c], R0 ;  /* 0x00003c0001007387 */ /* 0x0001e20000100800 */
[----:B------:R-:W-:Y:S01]  /*0ce0*/  IMAD R11, R8, 0x10, R11 ;  /* 0x00000010080b7824 */ /* 0x000fe200078e020b */
[----:B------:R-:W-:Y:S01]  /*0cf0*/  SHF.R.S32.HI R24, RZ, 0x1f, R22 ;  /* 0x0000001fff187819 */ /* 0x000fe20000011416 */
[C---:B------:R-:W-:Y:S01]  /*0d00*/  VIADD R20, R23.reuse, 0x20 ;  /* 0x0000002017147836 */ /* 0x040fe20000000000 */
[----:B------:R-:W-:Y:S01]  /*0d10*/  SHF.R.S32.HI R22, RZ, 0x1f, R21 ;  /* 0x0000001fff167819 */ /* 0x000fe20000011415 */
[C---:B------:R-:W-:Y:S02]  /*0d20*/  VIADD R19, R23.reuse, 0x28 ;  /* 0x0000002817137836 */ /* 0x040fe40000000000 */
[C---:B------:R-:W-:Y:S01]  /*0d30*/  VIADD R18, R23.reuse, 0x30 ;  /* 0x0000003017127836 */ /* 0x040fe20000000000 */
[----:B------:R-:W-:Y:S01]  /*0d40*/  SHF.R.S32.HI R21, RZ, 0x1f, R20 ;  /* 0x0000001fff157819 */ /* 0x000fe20000011414 */
[C---:B------:R-:W-:Y:S01]  /*0d50*/  VIADD R17, R23.reuse, 0x38 ;  /* 0x0000003817117836 */ /* 0x040fe20000000000 */
[----:B------:R-:W-:Y:S01]  /*0d60*/  SHF.R.S32.HI R20, RZ, 0x1f, R19 ;  /* 0x0000001fff147819 */ /* 0x000fe20000011413 */
[----:B0-----:R-:W-:Y:S01]  /*0d70*/  IMAD R0, R2, 0x40, R11 ;  /* 0x0000004002007824 */ /* 0x001fe200078e020b */
[----:B------:R-:W-:Y:S01]  /*0d80*/  SHF.R.S32.HI R19, RZ, 0x1f, R18 ;  /* 0x0000001fff137819 */ /* 0x000fe20000011412 */
[C---:B------:R-:W-:Y:S01]  /*0d90*/  VIADD R16, R23.reuse, 0x40 ;  /* 0x0000004017107836 */ /* 0x040fe20000000000 */
[----:B------:R-:W-:Y:S01]  /*0da0*/  SHF.R.S32.HI R18, RZ, 0x1f, R17 ;  /* 0x0000001fff127819 */ /* 0x000fe20000011411 */
[----:B------:R-:W-:Y:S01]  /*0db0*/  IMAD.U32 R2, RZ, RZ, UR8 ;  /* 0x00000008ff027e24 */ /* 0x000fe2000f8e00ff */
[----:B------:R-:W-:Y:S01]  /*0dc0*/  STL [R1+0x38], R0 ;  /* 0x0000380001007387 */ /* 0x000fe20000100800 */
[C---:B------:R-:W-:Y:S01]  /*0dd0*/  VIADD R15, R23.reuse, 0x48 ;  /* 0x00000048170f7836 */ /* 0x040fe20000000000 */
[----:B------:R-:W-:Y:S01]  /*0de0*/  SHF.R.S32.HI R17, RZ, 0x1f, R16 ;  /* 0x0000001fff117819 */ /* 0x000fe20000011410 */
[C---:B------:R-:W-:Y:S01]  /*0df0*/  VIADD R14, R23.reuse, 0x50 ;  /* 0x00000050170e7836 */ /* 0x040fe20000000000 */
[----:B------:R0:W-:Y:S01]  /*0e00*/  STL [R1+0x40], R2 ;  /* 0x0000400201007387 */ /* 0x0001e20000100800 */
[----:B------:R-:W-:Y:S01]  /*0e10*/  IMAD.IADD R3, R12, 0x1, -R3 ;  /* 0x000000010c037824 */ /* 0x000fe200078e0a03 */
[----:B------:R-:W-:Y:S01]  /*0e20*/  SHF.R.S32.HI R16, RZ, 0x1f, R15 ;  /* 0x0000001fff107819 */ /* 0x000fe2000001140f */
[C---:B------:R-:W-:Y:S01]  /*0e30*/  VIADD R13, R23.reuse, 0x58 ;  /* 0x00000058170d7836 */ /* 0x040fe20000000000 */
[----:B------:R-:W-:Y:S01]  /*0e40*/  SHF.R.S32.HI R15, RZ, 0x1f, R14 ;  /* 0x0000001fff0f7819 */ /* 0x000fe2000001140e */
[----:B------:R-:W-:-:S02]  /*0e50*/  VIADD R12, R23, 0x60 ;  /* 0x00000060170c7836 */ /* 0x000fc40000000000 */
[C---:B------:R-:W-:Y:S01]  /*0e60*/  VIADD R11, R23.reuse, 0x68 ;  /* 0x00000068170b7836 */ /* 0x040fe20000000000 */
[----:B------:R-:W-:Y:S01]  /*0e70*/  SHF.R.S32.HI R14, RZ, 0x1f, R13 ;  /* 0x0000001fff0e7819 */ /* 0x000fe2000001140d */
[C---:B------:R-:W-:Y:S01]  /*0e80*/  VIADD R10, R23.reuse, 0x70 ;  /* 0x00000070170a7836 */ /* 0x040fe20000000000 */
[----:B------:R-:W-:Y:S01]  /*0e90*/  SHF.R.S32.HI R13, RZ, 0x1f, R12 ;  /* 0x0000001fff0d7819 */ /* 0x000fe2000001140c */
[----:B0-----:R-:W-:Y:S01]  /*0ea0*/  IMAD.U32 R2, RZ, RZ, UR4 ;  /* 0x00000004ff027e24 */ /* 0x001fe2000f8e00ff */
        /* <DEDUP_REMOVED lines=17> */
[----:B------:R-:W-:-:S02]  /*0fc0*/  VIADD R225, R23, 0xb8 ;  /* 0x000000b817e17836 */ /* 0x000fc40000000000 */
        /* <DEDUP_REMOVED lines=9> */
[----:B------:R-:W-:Y:S01]  /*1060*/  SHF.R.S32.HI R2, RZ, 0x1f, R223 ;  /* 0x0000001fff027819 */ /* 0x000fe200000114df */
[----:B------:R-:W-:-:S07]  /*1070*/  IMAD.U32 R18, RZ, RZ, UR4 ;  /* 0x00000004ff127e24 */ /* 0x000fce000f8e00ff */
.L_x_2438:
[----:B------:R-:W-:Y:S01]  /*1080*/  ULDC.64 UR8, c[0x0][0xc88] ;  /* 0x0003220000087ab9 */ /* 0x000fe20000000a00 */
[----:B------:R-:W-:Y:S01]  /*1090*/  ULDC.64 UR10, c[0x0][0xa18] ;  /* 0x00028600000a7ab9 */ /* 0x000fe20000000a00 */
[----:B------:R-:W-:Y:S02]  /*10a0*/  UIMAD.WIDE UR8, UR7, 0x4, UR8 ;  /* 0x00000004070878a5 */ /* 0x000fe4000f8e0208 */
[----:B------:R-:W-:Y:S01]  /*10b0*/  UISETP.NE.U32.AND UP1, UPT, UR10, URZ, UPT ;  /* 0x0000003f0a00728c */ /* 0x000fe2000bf25070 */
[----:B------:R-:W-:-:S03]  /*10c0*/  ULDC UR7, c[0x0][0x424] ;  /* 0x0001090000077ab9 */ /* 0x000fc60000000800 */
[----:B0123--:R-:W-:Y:S02]  /*10d0*/  IMAD.U32 R2, RZ, RZ, UR8 ;  /* 0x00000008ff027e24 */ /* 0x00ffe4000f8e00ff */
[----:B------:R-:W-:Y:S01]  /*10e0*/  IMAD.U32 R3, RZ, RZ, UR9 ;  /* 0x00000009ff037e24 */ /* 0x000fe2000f8e00ff */
        /* <DEDUP_REMOVED lines=9> */
[----:B------:R-:W-:Y:S01]  /*1180*/  IMAD.U32 R220, RZ, RZ, UR4 ;  /* 0x00000004ffdc7e24 */ /* 0x000fe2000f8e00ff */
[----:B------:R-:W-:-:S04]  /*1190*/  @UP0 ULEA UR8, UP2, UR4, UR8, 0x2 ;  /* 0x0000000804080291 */ /* 0x000fc8000f84103f */
[----:B------:R-:W-:Y:S02]  /*11a0*/  @UP0 ULEA.HI.X UR9, UR4, UR9, UR12, 0x2, UP2 ;  /* 0x0000000904090291 */ /* 0x000fe400090f140c */
[----:B------:R-:W-:Y:S01]  /*11b0*/  IMAD.U32 R6, RZ, RZ, UR12 ;  /* 0x0000000cff067e24 */ /* 0x000fe2000f8e00ff */
[----:B------:R-:W-:Y:S01]  /*11c0*/  @UP1 ULEA UR10, UP0, UR4, UR10, 0x2 ;  /* 0x0000000a040a1291 */ /* 0x000fe2000f80103f */
[----:B------:R-:W-:-:S03]  /*11d0*/  IMAD.U32 R2, RZ, RZ, UR8 ;  /* 0x00000008ff027e24 */ /* 0x000fc6000f8e00ff */
[----:B------:R-:W-:Y:S01]  /*11e0*/  @UP1 ULEA.HI.X UR11, UR4, UR11, UR12, 0x2, UP0 ;  /* 0x0000000b040b1291 */ /* 0x000fe200080f140c */
[----:B------:R-:W-:Y:S01]  /*11f0*/  IMAD.U32 R3, RZ, RZ, UR9 ;  /* 0x00000009ff037e24 */ /* 0x000fe2000f8e00ff */
[----:B------:R-:W-:Y:S01]  /*1200*/  ULDC.64 UR8, c[0x0][0x418] ;  /* 0x0001060000087ab9 */ /* 0x000fe20000000a00 */
[----:B------:R-:W-:Y:S01]  /*1210*/  IMAD.U32 R4, RZ, RZ, UR10 ;  /* 0x0000000aff047e24 */ /* 0x000fe2000f8e00ff */
[----:B------:R0:W-:Y:S02]  /*1220*/  STL [R1+0x2c], R6 ;  /* 0x00002c0601007387 */ /* 0x0001e40000100800 */
[----:B------:R-:W-:Y:S02]  /*1230*/  IMAD.U32 R5, RZ, RZ, UR11 ;  /* 0x0000000bff057e24 */ /* 0x000fe4000f8e00ff */
[----:B------:R-:W2:Y:S01]  /*1240*/  @P0 LDG.E R2, desc[UR38][R2.64] ;  /* 0x0000002602020981 */ /* 0x000ea2000c1e1900 */
[----:B------:R-:W-:Y:S01]  /*1250*/  UISETP.NE.U32.AND UP0, UPT, UR8, URZ, UPT ;  /* 0x0000003f0800728c */ /* 0x000fe2000bf05070 */
[----:B------:R-:W-:-:S02]  /*1260*/  ULDC.64 UR10, c[0x0][0xa20] ;  /* 0x00028800000a7ab9 */ /* 0x000fc40000000a00 */
[----:B------:R-:W3:Y:S01]  /*1270*/  @P2 LDG.E R4, desc[UR38][R4.64] ;  /* 0x0000002604042981 */ /* 0x000ee2000c1e1900 */
[----:B------:R-:W-:Y:S01]  /*1280*/  UISETP.NE.AND.EX UP0, UPT, UR9, URZ, UPT, UP0 ;  /* 0x0000003f0900728c */ /* 0x000fe2000bf05300 */
[----:B------:R-:W-:Y:S01]  /*1290*/  ISETP.NE.U32.AND P1, PT, RZ, UR10, PT ;  /* 0x0000000aff007c0c */ /* 0x000fe2000bf25070 */
[----:B------:R-:W-:Y:S01]  /*12a0*/  ULDC UR8, c[0x0][0x2f0] ;  /* 0x0000bc0000087ab9 */ /* 0x000fe20000000800 */
[----:B------:R-:W-:Y:S02]  /*12b0*/  ULOP3.LUT UR9, UR5, 0xffff, URZ, 0xc0, !UPT ;  /* 0x0000ffff05097892 */ /* 0x000fe4000f8ec03f */
[----:B------:R-:W-:Y:S01]  /*12c0*/  USEL UR7, UR7, 0x1, UP0 ;  /* 0x0000000107077887 */ /* 0x000fe20008000000 */
[----:B------:R-:W-:Y:S01]  /*12d0*/  ISETP.NE.AND.EX P1, PT, RZ, UR11, PT, P1 ;  /* 0x0000000bff007c0c */ /* 0x000fe2000bf25310 */
[----:B------:R-:W-:Y:S02]  /*12e0*/  UMOV UR4, URZ ;  /* 0x0000003f00047c82 */ /* 0x000fe40008000000 */
[----:B------:R-:W-:Y:S01]  /*12f0*/  UIMAD UR7, UR7, UR8, URZ ;  /* 0x00000008070772a4 */ /* 0x000fe2000f8e023f */
[----:B------:R-:W-:Y:S01]  /*1300*/  IMAD.U32 R222, RZ, RZ, UR9 ;  /* 0x00000009ffde7e24 */ /* 0x000fe2000f8e00ff */
[----:B--2---:R-:W-:-:S02]  /*1310*/  @P0 R2UR UR4, R2 ;  /* 0x00000000020402ca */ /* 0x004fc400000e0000 */
[----:B---3--:R-:W-:-:S13]  /*1320*/  @P2 R2UR UR8, R4 ;  /* 0x00000000040822ca */ /* 0x008fda00000e0000 */
[----:B------:R-:W-:Y:S01]  /*1330*/  IMAD.U32 R22, RZ, RZ, UR8 ;  /* 0x00000008ff167e24 */ /* 0x000fe2000f8e00ff */
[----:B0---45:R-:W-:Y:S06]  /*1340*/  @P2 BRA `(.L_x_2375) ;  /* 0x0000000000442947 */ /* 0x031fec0003800000 */
[----:B------:R-:W-:Y:S02]  /*1350*/  ULDC.64 UR8, c[0x0][0xa00] ;  /* 0x0002800000087ab9 */ /* 0x000fe40000000a00 */
[----:B------:R-:W-:Y:S01]  /*1360*/  ISETP.NE.U32.AND P0, PT, RZ, UR8, PT ;  /* 0x00000008ff007c0c */ /* 0x000fe2000bf05070 */
[----:B------:R-:W-:Y:S02]  /*1370*/  ULDC UR8, c[0x0][0x288] ;  /* 0x0000a20000087ab9 */ /* 0x000fe40000000800 */
[----:B------:R-:W-:Y:S01]  /*1380*/  IMAD.U32 R22, RZ, RZ, UR8 ;  /* 0x00000008ff167e24 */ /* 0x000fe2000f8e00ff */
[----:B------:R-:W-:-:S13]  /*1390*/  ISETP.NE.AND.EX P0, PT, RZ, UR9, PT, P0 ;  /* 0x00000009ff007c0c */ /* 0x000fda000bf05300 */
[----:B------:R-:W-:Y:S05]  /*13a0*/  @!P0 BRA `(.L_x_2375) ;  /* 0x00000000002c8947 */ /* 0x000fea0003800000 */
[----:B------:R-:W-:Y:S01]  /*13b0*/  R2UR UR12, R220 ;  /* 0x00000000dc0c72ca */ /* 0x000fe200000e0000 */
[----:B------:R-:W-:-:S12]  /*13c0*/  ULDC.64 UR8, c[0x0][0xa00] ;  /* 0x0002800000087ab9 */ /* 0x000fd80000000a00 */
[----:B------:R-:W-:-:S06]  /*13d0*/  UIMAD.WIDE UR8, UR12, 0x4, UR8 ;  /* 0x000000040c0878a5 */ /* 0x000fcc000f8e0208 */
[----:B------:R-:W-:Y:S02]  /*13e0*/  IMAD.U32 R2, RZ, RZ, UR8 ;  /* 0x00000008ff027e24 */ /* 0x000fe4000f8e00ff */
[----:B------:R-:W-:-:S05]  /*13f0*/  IMAD.U32 R3, RZ, RZ, UR9 ;  /* 0x00000009ff037e24 */ /* 0x000fca000f8e00ff */
[----:B------:R-:W2:Y:S04]  /*1400*/  LDG.E R4, desc[UR38][R2.64] ;  /* 0x0000002602047981 */ /* 0x000ea8000c1e1900 */
[----:B------:R-:W3:Y:S01]  /*1410*/  LDG.E R0, desc[UR38][R2.64+0x4] ;  /* 0x0000042602007981 */ /* 0x000ee2000c1e1900 */
[----:B--2---:R-:W-:Y:S02]  /*1420*/  R2UR UR8, R4 ;  /* 0x00000000040872ca */ /* 0x004fe400000e0000 */
[----:B---3--:R-:W-:-:S13]  /*1430*/  R2UR UR9, R0 ;  /* 0x00000000000972ca */ /* 0x008fda00000e0000 */
[----:B------:R-:W-:-:S06]  /*1440*/  UIADD3 UR8, -UR8, UR9, URZ ;  /* 0x0000000908087290 */ /* 0x000fcc000fffe13f */
[----:B------:R-:W-:-:S07]  /*1450*/  IMAD.U32 R22, RZ, RZ, UR8 ;  /* 0x00000008ff167e24 */ /* 0x000fce000f8e00ff */
.L_x_2375:
[----:B------:R-:W-:Y:S05]  /*1460*/  @!P1 BRA `(.L_x_2376) ;  /* 0x0000000000249947 */ /* 0x000fea0003800000 */
[----:B------:R-:W-:Y:S02]  /*1470*/  R2UR UR8, R220 ;  /* 0x00000000dc0872ca */ /* 0x000fe400000e0000 */
[----:B------:R-:W-:-:S11]  /*1480*/  R2UR UR9, R6 ;  /* 0x00000000060972ca */ /* 0x000fd600000e0000 */
[----:B------:R-:W-:-:S04]  /*1490*/  ULEA UR7, UP0, UR8, UR10, 0x2 ;  /* 0x0000000a08077291 */ /* 0x000fc8000f80103f */
[----:B------:R-:W-:Y:S02]  /*14a0*/  ULEA.HI.X UR8, UR8, UR11, UR9, 0x2, UP0 ;  /* 0x0000000b08087291 */ /* 0x000fe400080f1409 */
[----:B------:R-:W-:-:S04]  /*14b0*/  IMAD.U32 R2, RZ, RZ, UR7 ;  /* 0x00000007ff027e24 */ /* 0x000fc8000f8e00ff */
[----:B------:R-:W-:-:S05]  /*14c0*/  IMAD.U32 R3, RZ, RZ, UR8 ;  /* 0x00000008ff037e24 */ /* 0x000fca000f8e00ff */
[----:B------:R-:W2:Y:S02]  /*14d0*/  LDG.E R2, desc[UR38][R2.64] ;  /* 0x0000002602027981 */ /* 0x000ea4000c1e1900 */
[----:B--2---:R-:W-:Y:S01]  /*14e0*/  R2UR UR7, R2 ;  /* 0x00000000020772ca */ /* 0x004fe200000e0000 */
[----:B------:R-:W-:-:S14]  /*14f0*/  BRA `(.L_x_2377) ;  /* 0x0000000000387947 */ /* 0x000fdc0003800000 */
.L_x_2376:
[----:B------:R-:W-:Y:S02]  /*1500*/  ULDC.64 UR8, c[0x0][0xa08] ;  /* 0x0002820000087ab9 */ /* 0x000fe40000000a00 */
[----:B------:R-:W-:-:S04]  /*1510*/  ISETP.NE.U32.AND P0, PT, RZ, UR8, PT ;  /* 0x00000008ff007c0c */ /* 0x000fc8000bf05070 */
        /* <DEDUP_REMOVED lines=12> */
.L_x_2377:
[----:B------:R-:W-:Y:S01]  /*15e0*/  ULDC UR8, c[0x0][0x448] ;  /* 0x0001120000087ab9 */ /* 0x000fe20000000800 */
[----:B------:R-:W-:Y:S01]  /*15f0*/  R2UR UR9, R22 ;  /* 0x00000000160972ca */ /* 0x000fe200000e0000 */
[----:B------:R-:W-:Y:S02]  /*1600*/  UISETP.NE.AND UP0, UPT, UR8, 0x1, UPT ;  /* 0x000000010800788c */ /* 0x000fe4000bf05270 */
[----:B------:R-:W-:Y:S02]  /*1610*/  USHF.L.U32 UR6, UR6, 0x7, URZ ;  /* 0x0000000706067899 */ /* 0x000fe4000800063f */
[----:B------:R-:W-:Y:S02]  /*1620*/  UIADD3 UR10, -UR4, UR7, URZ ;  /* 0x00000007040a7290 */ /* 0x000fe4000fffe13f */
[----:B------:R-:W-:Y:S02]  /*1630*/  UP2UR UR4, UPR, URZ, 0x1 ;  /* 0x000000013f047883 */ /* 0x000fe40008000000 */
[----:B------:R-:W-:-:S02]  /*1640*/  UIADD3 UR8, UR6, 0x7f, URZ ;  /* 0x0000007f06087890 */ /* 0x000fc4000fffe03f */
[----:B------:R-:W-:Y:S01]  /*1650*/  IMAD.U32 R215, RZ, RZ, UR6 ;  /* 0x00000006ffd77e24 */ /* 0x000fe2000f8e00ff */
[----:B------:R-:W-:Y:S01]  /*1660*/  @UP0 ULDC UR6, c[0x0][0x44c] ;  /* 0x0001130000060ab9 */ /* 0x000fe20000000800 */
[----:B------:R-:W-:Y:S01]  /*1670*/  IMAD.U32 R213, RZ, RZ, UR4 ;  /* 0x00000004ffd57e24 */ /* 0x000fe2000f8e00ff */
[----:B------:R-:W-:Y:S01]  /*1680*/  UIMAD.WIDE.U32 UR6, UR8, UR6, URZ ;  /* 0x00000006080672a5 */ /* 0x000fe2000f8e003f */
[----:B------:R-:W-:Y:S01]  /*1690*/  IMAD.U32 R212, RZ, RZ, UR10 ;  /* 0x0000000affd47e24 */ /* 0x000fe2000f8e00ff */
[----:B------:R-:W-:Y:S02]  /*16a0*/  UIADD3 UR4, UR10, 0x50, -UR9 ;  /* 0x000000500a047890 */ /* 0x000fe4000fffe809 */
[----:B------:R-:W-:Y:S01]  /*16b0*/  UIADD3 UR6, UR10, 0x4f, URZ ;  /* 0x0000004f0a067890 */ /* 0x000fe2000fffe03f */
[----:B------:R-:W-:Y:S02]  /*16c0*/  @UP0 ULDC UR9, c[0x0][0x450] ;  /* 0x0001140000090ab9 */ /* 0x000fe40000000800 */
[----:B------:R-:W-:-:S02]  /*16d0*/  @UP0 USHF.R.U32.HI UR8, URZ, UR9, UR7 ;  /* 0x000000093f080299 */ /* 0x000fc40008011607 */
[----:B------:R-:W-:Y:S02]  /*16e0*/  UIMAD.WIDE UR6, UR6, 0x66666667, URZ ;  /* 0x66666667060678a5 */ /* 0x000fe4000f8e023f */
[----:B------:R-:W-:Y:S02]  /*16f0*/  UIADD3 UR8, UR4, UR8, URZ ;  /* 0x0000000804087290 */ /* 0x000fe4000fffe03f */
[----:B------:R-:W-:Y:S02]  /*1700*/  USHF.R.U32.HI UR4, URZ, 0x1f, UR7 ;  /* 0x0000001f3f047899 */ /* 0x000fe40008011607 */
[----:B------:R-:W-:Y:S02]  /*1710*/  UIMAD.WIDE UR8, UR8, 0x66666667, URZ ;  /* 0x66666667080878a5 */ /* 0x000fe4000f8e023f */
[----:B------:R-:W-:Y:S02]  /*1720*/  ULEA.HI.SX32 UR7, UR7, UR4, 0x1b ;  /* 0x0000000407077291 */ /* 0x000fe4000f8fda3f */
[----:B------:R-:W-:-:S02]  /*1730*/  USHF.R.U32.HI UR6, URZ, 0x1f, UR9 ;  /* 0x0000001f3f067899 */ /* 0x000fc40008011609 */
[----:B------:R-:W-:Y:S02]  /*1740*/  ULOP3.LUT UR4, UR5, 0xff000000, URZ, 0xc0, !UPT ;  /* 0xff00000005047892 */ /* 0x000fe4000f8ec03f */
[----:B------:R-:W-:Y:S02]  /*1750*/  ULEA.HI.SX32 UR6, UR9, UR6, 0x1b ;  /* 0x0000000609067291 */ /* 0x000fe4000f8fda3f */
[----:B------:R-:W-:Y:S02]  /*1760*/  ULOP3.LUT UR5, UR5, 0xff0000, URZ, 0xc0, !UPT ;  /* 0x00ff000005057892 */ /* 0x000fe4000f8ec03f */
[----:B------:R-:W-:Y:S02]  /*1770*/  UISETP.LT.AND UP0, UPT, UR7, UR6, UPT ;  /* 0x000000060700728c */ /* 0x000fe4000bf01270 */
[----:B------:R-:W-:Y:S02]  /*1780*/  USHF.R.U32.HI UR4, URZ, 0x8, UR4 ;  /* 0x000000083f047899 */ /* 0x000fe40008011604 */
[----:B------:R-:W-:-:S02]  /*1790*/  USEL UR9, UR7, UR6, UP0 ;  /* 0x0000000607097287 */ /* 0x000fc40008000000 */
[----:B------:R-:W-:Y:S02]  /*17a0*/  ULEA.HI UR5, UR5, UR4, URZ, 0x10 ;  /* 0x0000000405057291 */ /* 0x000fe4000f8f803f */
[----:B------:R-:W-:Y:S02]  /*17b0*/  UISETP.GE.AND UP0, UPT, UR9, 0x1, UPT ;  /* 0x000000010900788c */ /* 0x000fe4000bf06270 */
[----:B------:R-:W-:Y:S02]  /*17c0*/  ULOP3.LUT UR6, UR5, 0xff, URZ, 0xc0, !UPT ;  /* 0x000000ff05067892 */ /* 0x000fe4000f8ec03f */
[----:B------:R-:W-:Y:S02]  /*17d0*/  USHF.R.U32.HI UR5, URZ, 0x10, UR5 ;  /* 0x000000103f057899 */ /* 0x000fe40008011605 */
[----:B------:R-:W-:Y:S01]  /*17e0*/  PLOP3.LUT P0, PT, PT, PT, UP0, 0x80, 0x0 ;  /* 0x000000000000781c */ /* 0x000fe20003f0f008 */
[----:B------:R-:W-:Y:S01]  /*17f0*/  UMOV UR4, URZ ;  /* 0x0000003f00047c82 */ /* 0x000fe20008000000 */
[----:B------:R-:W-:-:S02]  /*1800*/  IMAD.U32 R221, RZ, RZ, UR6 ;  /* 0x00000006ffdd7e24 */ /* 0x000fc4000f8e00ff */
[----:B------:R-:W-:-:S09]  /*1810*/  IMAD.U32 R217, RZ, RZ, UR5 ;  /* 0x00000005ffd97e24 */ /* 0x000fd2000f8e00ff */
[----:B------:R-:W-:Y:S05]  /*1820*/  @!P0 BRA `(.L_x_2378) ;  /* 0x0000000000948947 */ /* 0x000fea0003800000 */
        /* <DEDUP_REMOVED lines=37> */
.L_x_2378:
[----:B------:R-:W-:Y:S01]  /*1a80*/  R2UR UR5, R221 ;  /* 0x00000000dd0572ca */ /* 0x000fe200000e0000 */
[----:B------:R-:W-:Y:S01]  /*1a90*/  IMAD.U32 R0, RZ, RZ, UR9 ;  /* 0x00000009ff007e24 */ /* 0x000fe2000f8e00ff */
[----:B------:R-:W-:Y:S01]  /*1aa0*/  PLOP3.LUT P0, PT, PT, PT, PT, 0x80, 0x0 ;  /* 0x000000000000781c */ /* 0x000fe20003f0f070 */
[----:B------:R-:W-:Y:S01]  /*1ab0*/  IMAD.U32 R3, RZ, RZ, UR4 ;  /* 0x00000004ff037e24 */ /* 0x000fe2000f8e00ff */
[----:B------:R-:W-:Y:S01]  /*1ac0*/  CS2R R150, SRZ ;  /* 0x0000000000967805 */ /* 0x000fe2000001ff00 */
[----:B------:R-:W-:Y:S01]  /*1ad0*/  IMAD.MOV.U32 R2, RZ, RZ, RZ ;  /* 0x000000ffff027224 */ /* 0x000fe200078e00ff */
        /* <DEDUP_REMOVED lines=15> */
[----:B------:R-:W-:Y:S02]  /*1bd0*/  CS2R R124, SRZ ;  /* 0x00000000007c7805 */ /* 0x000fe4000001ff00 */
[----:B------:R-:W-:-:S02]  /*1be0*/  CS2R R122, SRZ ;  /* 0x00000000007a7805 */ /* 0x000fc4000001ff00 */
[----:B------:R-:W-:Y:S01]  /*1bf0*/  R2UR UR60, R0 ;  /* 0x00000000003c72ca */ /* 0x000fe200000e0000 */
[----:B------:R-:W-:Y:S01]  /*1c00*/  IMAD.MOV.U32 R0, RZ, RZ, RZ ;  /* 0x000000ffff007224 */ /* 0x000fe200078e00ff */
        /* <DEDUP_REMOVED lines=56> */
[----:B------:R-:W-:Y:S02]  /*1f90*/  UIADD3 UR6, UR7, 0x14400, URZ ;  /* 0x0001440007067890 */ /* 0x000fe4000fffe03f */
[----:B------:R-:W-:Y:S02]  /*1fa0*/  IMAD.U32 R17, RZ, RZ, UR7 ;  /* 0x00000007ff117e24 */ /* 0x000fe4000f8e00ff */
[----:B0-----:R-:W-:Y:S01]  /*1fb0*/  VIADD R0, R0, 0xffffff80 ;  /* 0xffffff8000007836 */ /* 0x001fe20000000000 */
[----:B------:R-:W-:-:S04]  /*1fc0*/  ULOP3.LUT UP0, URZ, UR6, 0x9f, URZ, 0xc0, !UPT ;  /* 0x0000009f063f7892 */ /* 0x000fc8000f80c03f */
[----:B------:R-:W-:Y:S02]  /*1fd0*/  SHF.R.S32.HI R3, RZ, 0x1f, R0 ;  /* 0x0000001fff037819 */ /* 0x000fe40000011400 */
        /* <DEDUP_REMOVED lines=28> */
.L_x_2380:
[----:B------:R-:W2:Y:S04]  /*21a0*/  LDL R19, [R1+0x30] ;  /* 0x0000300001137983 */ /* 0x000ea80000100800 */
[----:B------:R-:W3:Y:S01]  /*21b0*/  LDL R2, [R1+0x40] ;  /* 0x0000400001027983 */ /* 0x000ee20000100800 */
[----:B------:R-:W-:Y:S02]  /*21c0*/  R2UR UR6, R17 ;  /* 0x00000000110672ca */ /* 0x000fe400000e0000 */
        /* <DEDUP_REMOVED lines=11> */
.L_x_2529:
[----:B------:R-:W-:Y:S05]  /*2280*/  @!P0 BRA `(.L_x_2382) ;  /* 0x0000000000048947 */ /* 0x000fea0003800000 */
[----:B------:R-:W-:Y:S01]  /*2290*/  BPT.TRAP 0x1 ;  /* 0x000000040000795c */ /* 0x000fe20000300000 */
.L_x_2382:
[----:B------:R-:W-:Y:S01]  /*22a0*/  R2UR UR5, R18 ;  /* 0x00000000120572ca */ /* 0x000fe200000e0000 */
[----:B0-----:R-:W-:Y:S01]  /*22b0*/  IMAD.U32 R0, RZ, RZ, UR36 ;  /* 0x00000024ff007e24 */ /* 0x001fe2000f8e00ff */
[----:B------:R-:W-:-:S11]  /*22c0*/  R2UR UR4, R17 ;  /* 0x00000000110472ca */ /* 0x000fd600000e0000 */
[----:B------:R-:W-:Y:S02]  /*22d0*/  IMAD.U32 R3, RZ, RZ, UR5 ;  /* 0x00000005ff037e24 */ /* 0x000fe4000f8e00ff */
[----:B------:R-:W-:-:S03]  /*22e0*/  LEA R0, R0, UR4, 0x3 ;  /* 0x0000000400007c11 */ /* 0x000fc6000f8e18ff */
[----:B------:R-:W-:-:S04]  /*22f0*/  SHF.L.U32 R3, R3, 0x1f, RZ ;  /* 0x0000001f03037819 */ /* 0x000fc800000006ff */
[----:B------:R0:W1:Y:S01]  /*2300*/  SYNCS.PHASECHK.TRANS64.TRYWAIT P1, [R0+URZ+0x38830], R3 ;  /* 0x03883003000075a7 */ /* 0x000062000802017f */
[----:B------:R-:W-:Y:S05]  /*2310*/  @!P0 BRA `(.L_x_2383) ;  /* 0x0000000000048947 */ /* 0x000fea0003800000 */
[----:B------:R-:W-:Y:S01]  /*2320*/  BPT.TRAP 0x1 ;  /* 0x000000040000795c */ /* 0x000fe20000300000 */
.L_x_2383:
[----:B-1----:R-:W-:Y:S05]  /*2330*/  @P1 BRA `(.L_x_2384) ;  /* 0x0000000000081947 */ /* 0x002fea0003800000 */
[----:B------:R-:W1:Y:S02]  /*2340*/  SYNCS.PHASECHK.TRANS64.TRYWAIT P1, [R0+URZ+0x38830], R3 ;  /* 0x03883003000075a7 */ /* 0x000e64000802017f */
[----:B-1----:R-:W-:Y:S05]  /*2350*/  @!P1 BRA `(.L_x_2385) ;  /* 0x00000178002c9947 */ /* 0x002fea0003800000 */
.L_x_2384:
        /* <DEDUP_REMOVED lines=23> */
[----:B01----:R-:W-:Y:S01]  /*24d0*/  MOV R3, UR38 ;  /* 0x0000002600037c02 */ /* 0x003fe20008000f00 */
[----:B------:R-:W-:Y:S01]  /*24e0*/  UMOV UR43, 0x40000040 ;  /* 0x40000040002b7882 */ /* 0x000fe20000000000 */
[----:B------:R-:W-:Y:S01]  /*24f0*/  UMOV UR47, 0x40000040 ;  /* 0x40000040002f7882 */ /* 0x000fe20000000000 */
[----:B------:R-:W-:Y:S01]  /*2500*/  ULOP3.LUT UR6, UR4, 0x10000, URZ, 0xfc, !UPT ;  /* 0x0001000004067892 */ /* 0x000fe2000f8efc3f */
[----:B------:R-:W-:Y:S01]  /*2510*/  MOV R4, UR36 ;  /* 0x0000002400047c02 */ /* 0x000fe20008000f00 */
[----:B------:R-:W-:Y:S01]  /*2520*/  UMOV UR51, 0x40000040 ;  /* 0x4000004000337882 */ /* 0x000fe20000000000 */
[----:B------:R-:W-:Y:S01]  /*2530*/  UMOV UR55, 0x40000040 ;  /* 0x4000004000377882 */ /* 0x000fe20000000000 */
[----:B------:R-:W-:-:S02]  /*2540*/  UIMAD UR4, UR36, 0xa00, UR6 ;  /* 0x00000a00240478a4 */ /* 0x000fc4000f8e0206 */
[----:B------:R-:W-:Y:S01]  /*2550*/  IMAD.U32 R20, RZ, RZ, UR6 ;  /* 0x00000006ff147e24 */ /* 0x000fe2000f8e00ff */
[----:B------:R-:W-:Y:S01]  /*2560*/  UMOV UR37, 0x40000040 ;  /* 0x4000004000257882 */ /* 0x000fe20000000000 */
[----:B------:R-:W-:Y:S01]  /*2570*/  UIADD3 UR10, UR4, 0x80, URZ ;  /* 0x00000080040a7890 */ /* 0x000fe2000fffe03f */
[----:B------:R-:W-:Y:S01]  /*2580*/  IMAD.U32 R7, RZ, RZ, UR37 ;  /* 0x00000025ff077e24 */ /* 0x000fe2000f8e00ff */
[----:B------:R-:W-:Y:S02]  /*2590*/  UIADD3 UR14, UR4, 0x100, URZ ;  /* 0x00000100040e7890 */ /* 0x000fe4000fffe03f */
[----:B------:R-:W-:Y:S01]  /*25a0*/  UMOV UR18, UR4 ;  /* 0x0000000400127c82 */ /* 0x000fe20008000000 */
[----:B------:R-:W-:Y:S01]  /*25b0*/  UIADD3 UR6, UR4, 0x200, URZ ;  /* 0x0000020004067890 */ /* 0x000fe2000fffe03f */
[----:B------:R-:W-:Y:S01]  /*25c0*/  HGMMA.64x16x16.F32 R56, gdesc[UR16], RZ, !UPT, gsb0 ;  /* 0x00200000103879f0 */ /* 0x000fe2000c0008ff */
[----:B------:R-:W-:Y:S01]  /*25d0*/  UIADD3 UR7, UR4, 0x2, URZ ;  /* 0x0000000204077890 */ /* 0x000fe2000fffe03f */
[----:B------:R-:W-:Y:S01]  /*25e0*/  UMOV UR19, 0x40000040 ;  /* 0x4000004000137882 */ /* 0x000fe20000000000 */
[----:B------:R-:W-:-:S02]  /*25f0*/  UIADD3 UR22, UR4, 0x384, URZ ;  /* 0x0000038404167890 */ /* 0x000fc4000fffe03f */
[----:B------:R-:W-:-:S03]  /*2600*/  UIADD3 UR26, UR4, 0x386, URZ ;  /* 0x00000386041a7890 */ /* 0x000fc6000fffe03f */
[----:B------:R-:W-:Y:S01]  /*2610*/  UMOV UR18, UR7 ;  /* 0x0000000700127c82 */ /* 0x000fe20008000000 */
        /* <DEDUP_REMOVED lines=8> */
[----:B------:R-:W-:Y:S01]  /*26a0*/  UIADD3 UR58, UR4, 0x806, URZ ;  /* 0x00000806043a7890 */ /* 0x000fe2000fffe03f */
        /* <DEDUP_REMOVED lines=22> */
[----:B------:R-:W-:Y:S02]  /*2810*/  UMOV UR17, 0x40000040 ;  /* 0x4000004000117882 */ /* 0x000fe40000000000 */
[----:B------:R-:W-:Y:S01]  /*2820*/  UMOV UR13, UR17 ;  /* 0x00000011000d7c82 */ /* 0x000fe20008000000 */
[----:B------:R-:W-:-:S03]  /*2830*/  IMAD.U32 R13, RZ, RZ, UR17 ;  /* 0x00000011ff0d7e24 */ /* 0x000fc6000f8e00ff */
[----:B------:R-:W-:Y:S01]  /*2840*/  UMOV UR16, UR6 ;  /* 0x0000000600107c82 */ /* 0x000fe20008000000 */
[----:B------:R-:W-:Y:S01]  /*2850*/  UIADD3 UR6, UR4, 0x202, URZ ;  /* 0x0000020204067890 */ /* 0x000fe2000fffe03f */
[----:B------:R-:W-:Y:S01]  /*2860*/  IMAD.U32 R12, RZ, RZ, UR16 ;  /* 0x00000010ff0c7e24 */ /* 0x000fe2000f8e00ff */
[----:B------:R-:W-:Y:S01]  /*2870*/  UMOV UR12, UR16 ;  /* 0x00000010000c7c82 */ /* 0x000fe20008000000 */
        /* <DEDUP_REMOVED lines=180> */
[----:B------:R-:W-:Y:S02]  /*33c0*/  UMOV UR15, UR37 ;  /* 0x00000025000f7c82 */ /* 0x000fe40008000000 */
        /* <DEDUP_REMOVED lines=253> */
[----:B------:R-:W-:Y:S02]  /*43a0*/  UIADD3 UR6, UR5, 0xc06, URZ ;  /* 0x00000c0605067890 */ /* 0x000fe4000fffe03f */
[----:B------:R-:W-:-:S05]  /*43b0*/  UIADD3 UR5, UR4, 0x786, URZ ;  /* 0x0000078604057890 */ /* 0x000fca000fffe03f */
[----:B------:R-:W-:Y:S01]  /*43c0*/  UMOV UR36, UR6 ;  /* 0x0000000600247c82 */ /* 0x000fe20008000000 */
[----:B------:R-:W-:Y:S01]  /*43d0*/  UIADD3 UR6, UR4, 0x906, URZ ;  /* 0x0000090604067890 */ /* 0x000fe2000fffe03f */
[----:B------:R-:W-:Y:S01]  /*43e0*/  IMAD.U32 R6, RZ, RZ, UR36 ;  /* 0x00000024ff067e24 */ /* 0x000fe2000f8e00ff */
[----:B------:R-:W-:Y:S01]  /*43f0*/  UMOV UR38, UR5 ;  /* 0x0000000500267c82 */ /* 0x000fe20008000000 */
[----:B------:R-:W-:Y:S01]  /*4400*/  UMOV UR56, UR36 ;  /* 0x0000002400387c82 */ /* 0x000fe20008000000 */
[----:B------:R-:W-:Y:S01]  /*4410*/  UIADD3 UR5, UR4, 0x886, URZ ;  /* 0x0000088604057890 */ /* 0x000fe2000fffe03f */
[----:B------:R-:W-:Y:S02]  /*4420*/  UMOV UR14, UR36 ;  /* 0x00000024000e7c82 */ /* 0x000fe40008000000 */
[----:B------:R-:W-:Y:S01]  /*4430*/  UMOV UR4, UR14 ;  /* 0x0000000e00047c82 */ /* 0x000fe20008000000 */
[----:B------:R-:W-:Y:S02]  /*4440*/  WARPGROUP.DEPBAR.LE gsb0, 0x0 ;  /* 0x00008000000079c5 */ /* 0x000fe40000010000 */
[----:B------:R-:W-:-:S06]  /*4450*/  WARPGROUP.ARRIVE ;  /* 0x00000000000079c5 */ /* 0x000fcc0000000000 */
[----:B------:R-:W-:Y:S03]  /*4460*/  HGMMA.64x16x16.F32 R24, gdesc[UR52], R24, gsb0 ;  /* 0x00200000341879f0 */ /* 0x000fe60008000818 */
[----:B------:R-:W-:Y:S02]  /*4470*/  WARPGROUP.DEPBAR.LE gsb0, 0x0 ;  /* 0x00008000000079c5 */ /* 0x000fe40000010000 */
[----:B------:R-:W-:-:S06]  /*4480*/  WARPGROUP.ARRIVE ;  /* 0x00000000000079c5 */ /* 0x000fcc0000000000 */
[----:B------:R-:W-:Y:S01]  /*4490*/  HGMMA.64x16x16.F32 R56, gdesc[UR36], R56, gsb0 ;  /* 0x00200000243879f0 */ /* 0x000fe20008000838 */
[----:B------:R-:W-:Y:S02]  /*44a0*/  R2UR UR39, R2 ;  /* 0x00000000022772ca */ /* 0x000fe400000e0000 */
        /* <DEDUP_REMOVED lines=26> */
.L_x_2386:
[----:B------:R-:W-:Y:S02]  /*4650*/  R2UR UR4, R213 ;  /* 0x00000000d50472ca */ /* 0x000fe400000e0000 */
[----:B------:R-:W-:Y:S02]  /*4660*/  CS2R R150, SRZ ;  /* 0x0000000000967805 */ /* 0x000fe4000001ff00 */
[----:B------:R-:W-:Y:S02]  /*4670*/  R2UR UR7, R215 ;  /* 0x00000000d70772ca */ /* 0x000fe400000e0000 */
[----:B------:R-:W-:Y:S02]  /*4680*/  CS2R R148, SRZ ;  /* 0x0000000000947805 */ /* 0x000fe4000001ff00 */
[----:B------:R-:W-:Y:S02]  /*4690*/  R2UR UR15, R212 ;  /* 0x00000000d40f72ca */ /* 0x000fe400000e0000 */
[----:B------:R-:W-:-:S02]  /*46a0*/  CS2R R146, SRZ ;  /* 0x0000000000927805 */ /* 0x000fc4000001ff00 */
[----:B------:R-:W-:Y:S02]  /*46b0*/  R2UR UR18, R22 ;  /* 0x00000000161272ca */ /* 0x000fe400000e0000 */
[----:B------:R-:W-:Y:S02]  /*46c0*/  CS2R R144, SRZ ;  /* 0x0000000000907805 */ /* 0x000fe4000001ff00 */
[----:B------:R-:W-:Y:S02]  /*46d0*/  R2UR UR14, R214 ;  /* 0x00000000d60e72ca */ /* 0x000fe400000e0000 */
[----:B------:R-:W-:Y:S02]  /*46e0*/  CS2R R142, SRZ ;  /* 0x00000000008e7805 */ /* 0x000fe4000001ff00 */
[----:B------:R-:W-:Y:S02]  /*46f0*/  CS2R R140, SRZ ;  /* 0x00000000008c7805 */ /* 0x000fe4000001ff00 */
[----:B------:R-:W-:-:S02]  /*4700*/  CS2R R138, SRZ ;  /* 0x00000000008a7805 */ /* 0x000fc4000001ff00 */
[----:B------:R-:W-:Y:S01]  /*4710*/  CS2R R136, SRZ ;  /* 0x0000000000887805 */ /* 0x000fe2000001ff00 */
[----:B------:R-:W-:Y:S01]  /*4720*/  UISETP.NE.AND UP0, UPT, UR4, URZ, UPT ;  /* 0x0000003f0400728c */ /* 0x000fe2000bf05270 */
[----:B------:R-:W-:Y:S01]  /*4730*/  CS2R R134, SRZ ;  /* 0x0000000000867805 */ /* 0x000fe2000001ff00 */
[----:B------:R-:W-:Y:S01]  /*4740*/  VIADD R2, R216, UR7 ;  /* 0x00000007d8027c36 */ /* 0x000fe20008000000 */
[----:B------:R-:W-:Y:S01]  /*4750*/  UMOV UR10, UR7 ;  /* 0x00000007000a7c82 */ /* 0x000fe20008000000 */
[----:B------:R-:W-:Y:S01]  /*4760*/  UIMAD UR5, UR60, -0x50, UR15 ;  /* 0xffffffb03c0578a4 */ /* 0x000fe2000f8e020f */
[----:B------:R-:W-:Y:S02]  /*4770*/  CS2R R132, SRZ ;  /* 0x0000000000847805 */ /* 0x000fe4000001ff00 */
[----:B------:R-:W-:Y:S01]  /*4780*/  PLOP3.LUT P1, PT, PT, PT, UP0, 0x80, 0x0 ;  /* 0x000000000000781c */ /* 0x000fe20003f2f008 */
[----:B------:R-:W-:Y:S01]  /*4790*/  IMAD.U32 R19, RZ, RZ, UR18 ;  /* 0x00000012ff137e24 */ /* 0x000fe2000f8e00ff */
[----:B------:R-:W-:-:S02]  /*47a0*/  PLOP3.LUT P2, PT, PT, PT, UP0, 0x80, 0x0 ;  /* 0x000000000000781c */ /* 0x000fc40003f4f008 */
[----:B------:R-:W-:Y:S01]  /*47b0*/  CS2R R130, SRZ ;  /* 0x0000000000827805 */ /* 0x000fe2000001ff00 */
[----:B------:R-:W-:Y:S01]  /*47c0*/  IMAD.U32 R64, RZ, RZ, UR5 ;  /* 0x00000005ff407e24 */ /* 0x000fe2000f8e00ff */
[----:B------:R-:W-:Y:S01]  /*47d0*/  @UP0 ULDC UR4, c[0x0][0x44c] ;  /* 0x0001130000040ab9 */ /* 0x000fe20000000800 */
[----:B------:R-:W-:Y:S01]  /*47e0*/  ULDC UR5, c[0x0][0x988] ;  /* 0x0002620000057ab9 */ /* 0x000fe20000000800 */
[----:B------:R-:W-:Y:S01]  /*47f0*/  @UP0 ULDC UR6, c[0x0][0x44c] ;  /* 0x0001130000060ab9 */ /* 0x000fe20000000800 */
[----:B------:R-:W-:Y:S01]  /*4800*/  @UP0 ULDC UR11, c[0x0][0x450] ;  /* 0x00011400000b0ab9 */ /* 0x000fe20000000800 */
[----:B------:R-:W-:Y:S01]  /*4810*/  UIMAD.WIDE.U32 UR6, UR7, UR6, URZ ;  /* 0x00000006070672a5 */ /* 0x000fe2000f8e003f */
[----:B------:R-:W-:Y:S02]  /*4820*/  CS2R R128, SRZ ;  /* 0x0000000000807805 */ /* 0x000fe4000001ff00 */
[----:B------:R-:W-:Y:S02]  /*4830*/  CS2R R126, SRZ ;  /* 0x00000000007e7805 */ /* 0x000fe4000001ff00 */
[----:B------:R-:W-:Y:S01]  /*4840*/  CS2R R124, SRZ ;  /* 0x00000000007c7805 */ /* 0x000fe2000001ff00 */
[----:B------:R-:W-:Y:S01]  /*4850*/  @P1 IMAD.HI.U32 R3, R2, UR4, RZ ;  /* 0x0000000402031c27 */ /* 0x000fe2000f8e00ff */
[----:B------:R-:W-:Y:S01]  /*4860*/  @UP0 ULDC UR4, c[0x0][0x450] ;  /* 0x0001140000040ab9 */ /* 0x000fe20000000800 */
[----:B------:R-:W-:Y:S01]  /*4870*/  @UP0 USHF.R.U32.HI UR10, URZ, UR11, UR7 ;  /* 0x0000000b3f0a0299 */ /* 0x000fe20008011607 */
[----:B------:R-:W-:-:S02]  /*4880*/  CS2R R122, SRZ ;  /* 0x00000000007a7805 */ /* 0x000fc4000001ff00 */
[----:B------:R-:W-:Y:S02]  /*4890*/  CS2R R120, SRZ ;  /* 0x0000000000787805 */ /* 0x000fe4000001ff00 */
[----:B------:R-:W-:Y:S01]  /*48a0*/  @P2 SHF.R.U32.HI R2, RZ, UR4, R3 ;  /* 0x00000004ff022c19 */ /* 0x000fe20008011603 */
[----:B------:R-:W-:Y:S01]  /*48b0*/  UIMAD UR4, UR60, -0x50, URZ ;  /* 0xffffffb03c0478a4 */ /* 0x000fe2000f8e023f */
[----:B------:R-:W-:Y:S01]  /*48c0*/  IADD3 R3, -R23, 0x50, R64 ;  /* 0x0000005017037810 */ /* 0x000fe20007ffe140 */
[----:B------:R-:W-:Y:S01]  /*48d0*/  UIADD3 UR6, UR10, UR15, -UR18 ;  /* 0x0000000f0a067290 */ /* 0x000fe2000fffe812 */
[----:B------:R-:W-:Y:S01]  /*48e0*/  CS2R R118, SRZ ;  /* 0x0000000000767805 */ /* 0x000fe2000001ff00 */
[----:B------:R-:W0:Y:S01]  /*48f0*/  SHFL.IDX PT, R5, R2, 0x1, 0x1c1f ;  /* 0x003c1f0002057f89 */ /* 0x000e2200000e0000 */
[----:B------:R-:W-:Y:S01]  /*4900*/  UIADD3 UR60, UR60, -0x2, URZ ;  /* 0xfffffffe3c3c7890 */ /* 0x000fe2000fffe03f */
[----:B------:R-:W-:Y:S01]  /*4910*/  IMAD.U32 R4, RZ, RZ, UR4 ;  /* 0x00000004ff047e24 */ /* 0x000fe2000f8e00ff */
[----:B------:R-:W-:Y:S01]  /*4920*/  R2UR UR4, R0 ;  /* 0x00000000000472ca */ /* 0x000fe200000e0000 */
[----:B------:R-:W1:Y:S01]  /*4930*/  SHFL.IDX PT, R2, R2, RZ, 0x1c1f ;  /* 0x001c1fff02027589 */ /* 0x000e6200000e0000 */
[----:B------:R-:W-:Y:S01]  /*4940*/  UIMAD.WIDE UR6, UR6, 0x66666667, URZ ;  /* 0x66666667060678a5 */ /* 0x000fe2000f8e023f */
[----:B------:R-:W-:-:S02]  /*4950*/  CS2R R116, SRZ ;  /* 0x0000000000747805 */ /* 0x000fc4000001ff00 */
[----:B------:R-:W-:Y:S02]  /*4960*/  IADD3 R4, -R23, 0x51, R4 ;  /* 0x0000005117047810 */ /* 0x000fe40007ffe104 */
[----:B------:R-:W-:Y:S01]  /*4970*/  CS2R R114, SRZ ;  /* 0x0000000000727805 */ /* 0x000fe2000001ff00 */
[----:B------:R-:W-:Y:S01]  /*4980*/  USHF.R.U32.HI UR6, URZ, 0x1f, UR7 ;  /* 0x0000001f3f067899 */ /* 0x000fe20008011607 */
[----:B------:R-:W-:Y:S02]  /*4990*/  CS2R R112, SRZ ;  /* 0x0000000000707805 */ /* 0x000fe4000001ff00 */
[----:B------:R-:W-:Y:S01]  /*49a0*/  IADD3 R4, -R19, UR15, R4 ;  /* 0x0000000f13047c10 */ /* 0x000fe2000fffe104 */
[----:B------:R-:W2:Y:S01]  /*49b0*/  S2UR UR15, SR_CgaCtaId ;  /* 0x00000000000f79c3 */ /* 0x000ea20000008800 */
[----:B------:R-:W-:Y:S01]  /*49c0*/  ULEA.HI.SX32 UR6, UR7, UR6, 0x1b ;  /* 0x0000000607067291 */ /* 0x000fe2000f8fda3f */
[----:B------:R-:W-:Y:S02]  /*49d0*/  CS2R R110, SRZ ;  /* 0x00000000006e7805 */ /* 0x000fe4000001ff00 */
[----:B------:R-:W-:Y:S01]  /*49e0*/  CS2R R108, SRZ ;  /* 0x00000000006c7805 */ /* 0x000fe2000001ff00 */
[----:B------:R-:W-:Y:S01]  /*49f0*/  UIADD3 UR4, UR4, 0x38840, URZ ;  /* 0x0003884004047890 */ /* 0x000fe2000fffe03f */
[----:B------:R-:W-:Y:S01]  /*4a00*/  CS2R R106, SRZ ;  /* 0x00000000006a7805 */ /* 0x000fe2000001ff00 */
[----:B------:R-:W-:Y:S01]  /*4a10*/  UISETP.LT.AND UP0, UPT, UR14, UR6, UPT ;  /* 0x000000060e00728c */ /* 0x000fe2000bf01270 */
[----:B------:R-:W-:-:S02]  /*4a20*/  CS2R R104, SRZ ;  /* 0x0000000000687805 */ /* 0x000fc4000001ff00 */
[----:B------:R-:W-:Y:S02]  /*4a30*/  CS2R R102, SRZ ;  /* 0x0000000000667805 */ /* 0x000fe4000001ff00 */
[----:B------:R-:W-:Y:S01]  /*4a40*/  CS2R R100, SRZ ;  /* 0x0000000000647805 */ /* 0x000fe2000001ff00 */
[----:B------:R-:W-:Y:S01]  /*4a50*/  USEL UR7, UR14, UR6, !UP0 ;  /* 0x000000060e077287 */ /* 0x000fe2000c000000 */
[----:B------:R-:W-:Y:S02]  /*4a60*/  CS2R R98, SRZ ;  /* 0x0000000000627805 */ /* 0x000fe4000001ff00 */
[----:B0-----:R-:W-:Y:S02]  /*4a70*/  VIADDMNMX R5, R5, R4, R3, PT ;  /* 0x0000000405057246 */ /* 0x001fe40003800103 */
[----:B------:R-:W-:Y:S01]  /*4a80*/  CS2R R96, SRZ ;  /* 0x0000000000607805 */ /* 0x000fe2000001ff00 */
[----:B------:R-:W-:Y:S01]  /*4a90*/  UISETP.GE.AND UP0, UPT, UR60, UR7, UPT ;  /* 0x000000073c00728c */ /* 0x000fe2000bf06270 */
[----:B------:R-:W-:-:S02]  /*4aa0*/  CS2R R94, SRZ ;  /* 0x00000000005e7805 */ /* 0x000fc4000001ff00 */
[C---:B------:R-:W-:Y:S02]  /*4ab0*/  ISETP.GT.AND P1, PT, R5.reuse, RZ, PT ;  /* 0x000000ff0500720c */ /* 0x040fe40003f24270 */
[----:B------:R-:W-:Y:S02]  /*4ac0*/  CS2R R92, SRZ ;  /* 0x00000000005c7805 */ /* 0x000fe4000001ff00 */
[C---:B------:R-:W-:Y:S02]  /*4ad0*/  ISETP.GT.AND P2, PT, R5.reuse, 0x1, PT ;  /* 0x000000010500780c */ /* 0x040fe40003f44270 */
[----:B------:R-:W-:Y:S02]  /*4ae0*/  CS2R R90, SRZ ;  /* 0x00000000005a7805 */ /* 0x000fe4000001ff00 */
[----:B------:R-:W-:Y:S02]  /*4af0*/  ISETP.GT.AND P3, PT, R5, 0x8, PT ;  /* 0x000000080500780c */ /* 0x000fe40003f64270 */
[----:B------:R-:W-:-:S02]  /*4b00*/  CS2R R88, SRZ ;  /* 0x0000000000587805 */ /* 0x000fc4000001ff00 */
[----:B------:R-:W-:Y:S02]  /*4b10*/  FSEL R19, R58, -INF , P1 ;  /* 0xff8000003a137808 */ /* 0x000fe40000800000 */
[----:B------:R-:W-:Y:S02]  /*4b20*/  CS2R R86, SRZ ;  /* 0x0000000000567805 */ /* 0x000fe4000001ff00 */
[----:B------:R-:W-:Y:S01]  /*4b30*/  FSEL R59, R59, -INF , P2 ;  /* 0xff8000003b3b7808 */ /* 0x000fe20001000000 */
[----:B--2---:R-:W-:Y:S01]  /*4b40*/  UPRMT UR4, UR15, 0x654, UR4 ;  /* 0x000006540f047896 */ /* 0x004fe20008000004 */
[----:B------:R-:W-:Y:S02]  /*4b50*/  ISETP.GT.AND P1, PT, R5, 0x9, PT ;  /* 0x000000090500780c */ /* 0x000fe40003f24270 */
[----:B------:R-:W-:Y:S02]  /*4b60*/  CS2R R84, SRZ ;  /* 0x0000000000547805 */ /* 0x000fe4000001ff00 */
[----:B------:R-:W-:-:S02]  /*4b70*/  FSEL R21, R62, -INF , P3 ;  /* 0xff8000003e157808 */ /* 0x000fc40001800000 */
[----:B------:R-:W-:Y:S02]  /*4b80*/  CS2R R82, SRZ ;  /* 0x0000000000527805 */ /* 0x000fe4000001ff00 */
[----:B------:R-:W-:Y:S02]  /*4b90*/  FMNMX.FTZ R58, R19, R59, !PT ;  /* 0x0000003b133a7209 */ /* 0x000fe40007810000 */
[----:B------:R-:W-:Y:S02]  /*4ba0*/  ISETP.GT.AND P2, PT, R5, 0x10, PT ;  /* 0x000000100500780c */ /* 0x000fe40003f44270 */
[----:B------:R-:W-:Y:S01]  /*4bb0*/  FSEL R63, R63, -INF , P1 ;  /* 0xff8000003f3f7808 */ /* 0x000fe20000800000 */
[----:B------:R-:W-:Y:S01]  /*4bc0*/  SYNCS.ARRIVE.TRANS64.RED.A1T0 RZ, [UR4], RZ ;  /* 0x000000ffffff79a7 */ /* 0x000fe20008100404 */
        /* <DEDUP_REMOVED lines=47> */
[----:B------:R-:W-:Y:S02]  /*4ec0*/  FMNMX.FTZ R58, R5, R58, !PT ;  /* 0x0000003a053a7209 */ /* 0x000fe40007810000 */
[----:B-1----:R-:W-:Y:S02]  /*4ed0*/  VIADDMNMX R3, R2, R4, R3, PT ;  /* 0x0000000402037246 */ /* 0x002fe40003800103 */
[----:B------:R-:W-:-:S02]  /*4ee0*/  FMNMX.FTZ R58, R31, R58, !PT ;  /* 0x0000003a1f3a7209 */ /* 0x000fc40007810000 */
[C---:B------:R-:W-:Y:S02]  /*4ef0*/  ISETP.GT.AND P1, PT, R3.reuse, RZ, PT ;  /* 0x000000ff0300720c */ /* 0x040fe40003f24270 */
[C---:B------:R-:W-:Y:S01]  /*4f00*/  ISETP.GT.AND P2, PT, R3.reuse, 0x1, PT ;  /* 0x000000010300780c */ /* 0x040fe20003f44270 */
[----:B------:R-:W0:Y:S01]  /*4f10*/  SHFL.BFLY PT, R79, R58, 0x2, 0x1f ;  /* 0x0c401f003a4f7f89 */ /* 0x000e2200000e0000 */
[----:B------:R-:W-:Y:S02]  /*4f20*/  ISETP.GT.AND P3, PT, R3, 0x8, PT ;  /* 0x000000080300780c */ /* 0x000fe40003f64270 */
[----:B------:R-:W-:Y:S02]  /*4f30*/  FSEL R56, R56, -INF , P1 ;  /* 0xff80000038387808 */ /* 0x000fe40000800000 */
[----:B------:R-:W-:Y:S02]  /*4f40*/  FSEL R57, R57, -INF , P2 ;  /* 0xff80000039397808 */ /* 0x000fe40001000000 */
[----:B------:R-:W-:-:S02]  /*4f50*/  ISETP.GT.AND P1, PT, R3, 0x9, PT ;  /* 0x000000090300780c */ /* 0x000fc40003f24270 */
[----:B------:R-:W-:Y:S02]  /*4f60*/  FSEL R60, R60, -INF , P3 ;  /* 0xff8000003c3c7808 */ /* 0x000fe40001800000 */
[----:B------:R-:W-:Y:S02]  /*4f70*/  FSEL R61, R61, -INF , P1 ;  /* 0xff8000003d3d7808 */ /* 0x000fe40000800000 */
[C---:B------:R-:W-:Y:S02]  /*4f80*/  ISETP.GT.AND P1, PT, R3.reuse, 0x10, PT ;  /* 0x000000100300780c */ /* 0x040fe40003f24270 */
[C---:B------:R-:W-:Y:S02]  /*4f90*/  ISETP.GT.AND P2, PT, R3.reuse, 0x11, PT ;  /* 0x000000110300780c */ /* 0x040fe40003f44270 */
[----:B------:R-:W-:Y:S02]  /*4fa0*/  FSEL R48, R48, -INF , P1 ;  /* 0xff80000030307808 */ /* 0x000fe40000800000 */
[----:B------:R-:W-:-:S02]  /*4fb0*/  ISETP.GT.AND P1, PT, R3, 0x18, PT ;  /* 0x000000180300780c */ /* 0x000fc40003f24270 */
[----:B------:R-:W-:Y:S02]  /*4fc0*/  FSEL R49, R49, -INF , P2 ;  /* 0xff80000031317808 */ /* 0x000fe40001000000 */
[----:B------:R-:W-:Y:S02]  /*4fd0*/  ISETP.GT.AND P3, PT, R3, 0x19, PT ;  /* 0x000000190300780c */ /* 0x000fe40003f64270 */
[----:B0-----:R-:W-:Y:S02]  /*4fe0*/  FMNMX.FTZ R4, R58, R79, !PT ;  /* 0x0000004f3a047209 */ /* 0x001fe40007810000 */
[----:B------:R-:W-:Y:S02]  /*4ff0*/  FMNMX.FTZ R79, R56, R57, !PT ;  /* 0x00000039384f7209 */ /* 0x000fe40007810000 */
[----:B------:R-:W-:Y:S01]  /*5000*/  FSEL R52, R52, -INF , P1 ;  /* 0xff80000034347808 */ /* 0x000fe20000800000 */
[----:B------:R-:W0:Y:S01]  /*5010*/  SHFL.BFLY PT, R81, R4, 0x1, 0x1f ;  /* 0x0c201f0004517f89 */ /* 0x000e2200000e0000 */
[----:B------:R-:W-:-:S02]  /*5020*/  FMNMX.FTZ R2, R60, R79, !PT ;  /* 0x0000004f3c027209 */ /* 0x000fc40007810000 */
[----:B------:R-:W-:Y:S02]  /*5030*/  FSEL R53, R53, -INF , P3 ;  /* 0xff80000035357808 */ /* 0x000fe40001800000 */
[----:B------:R-:W-:Y:S02]  /*5040*/  FMNMX.FTZ R79, R61, R2, !PT ;  /* 0x000000023d4f7209 */ /* 0x000fe40007810000 */
[C---:B------:R-:W-:Y:S02]  /*5050*/  ISETP.GT.AND P1, PT, R3.reuse, 0x20, PT ;  /* 0x000000200300780c */ /* 0x040fe40003f24270 */
[----:B------:R-:W-:Y:S02]  /*5060*/  FMNMX.FTZ R2, R48, R79, !PT ;  /* 0x0000004f30027209 */ /* 0x000fe40007810000 */
[----:B------:R-:W-:Y:S02]  /*5070*/  ISETP.GT.AND P2, PT, R3, 0x21, PT ;  /* 0x000000210300780c */ /* 0x000fe40003f44270 */
[----:B------:R-:W-:-:S02]  /*5080*/  FMNMX.FTZ R79, R49, R2, !PT ;  /* 0x00000002314f7209 */ /* 0x000fc40007810000 */
[----:B------:R-:W-:Y:S02]  /*5090*/  FSEL R40, R40, -INF , P1 ;  /* 0xff80000028287808 */ /* 0x000fe40000800000 */
[----:B------:R-:W-:Y:S02]  /*50a0*/  FMNMX.FTZ R2, R52, R79, !PT ;  /* 0x0000004f34027209 */ /* 0x000fe40007810000 */
[----:B------:R-:W-:Y:S02]  /*50b0*/  ISETP.GT.AND P3, PT, R3, 0x28, PT ;  /* 0x000000280300780c */ /* 0x000fe40003f64270 */
[----:B------:R-:W-:Y:S02]  /*50c0*/  FMNMX.FTZ R79, R53, R2, !PT ;  /* 0x00000002354f7209 */ /* 0x000fe40007810000 */
[----:B------:R-:W-:Y:S02]  /*50d0*/  FSEL R41, R41, -INF , P2 ;  /* 0xff80000029297808 */ /* 0x000fe40001000000 */
[----:B0-----:R-:W-:-:S02]  /*50e0*/  FMNMX.FTZ R4, R4, R81, !PT ;  /* 0x0000005104047209 */ /* 0x001fc40007810000 */
[----:B------:R-:W-:Y:S02]  /*50f0*/  CS2R R80, SRZ ;  /* 0x0000000000507805 */ /* 0x000fe4000001ff00 */
[----:B------:R-:W-:Y:S02]  /*5100*/  FMNMX.FTZ R26, R40, R79, !PT ;  /* 0x0000004f281a7209 */ /* 0x000fe40007810000 */
[C---:B------:R-:W-:Y:S01]  /*5110*/  FSETP.NEU.FTZ.AND P4, PT, R4.reuse, -INF , PT ;  /* 0xff8000000400780b */ /* 0x040fe20003f9d000 */
[----:B------:R-:W-:Y:S01]  /*5120*/  FMUL.FTZ R2, R4, UR5 ;  /* 0x0000000504027c20 */ /* 0x000fe20008410000 */
[----:B------:R-:W-:Y:S02]  /*5130*/  ISETP.GT.AND P1, PT, R3, 0x29, PT ;  /* 0x000000290300780c */ /* 0x000fe40003f24270 */
[----:B------:R-:W-:Y:S02]  /*5140*/  FSEL R44, R44, -INF , P3 ;  /* 0xff8000002c2c7808 */ /* 0x000fe40001800000 */
[----:B------:R-:W-:-:S02]  /*5150*/  FMNMX.FTZ R79, R41, R26, !PT ;  /* 0x0000001a294f7209 */ /* 0x000fc40007810000 */
[----:B------:R-:W-:Y:S02]  /*5160*/  FSEL R2, R2, RZ, P4 ;  /* 0x000000ff02027208 */ /* 0x000fe40002000000 */
[----:B------:R-:W-:Y:S02]  /*5170*/  FSEL R45, R45, -INF , P1 ;  /* 0xff8000002d2d7808 */ /* 0x000fe40000800000 */
[----:B------:R-:W-:Y:S01]  /*5180*/  ISETP.GT.AND P1, PT, R3, 0x30, PT ;  /* 0x000000300300780c */ /* 0x000fe20003f24270 */
[--C-:B------:R-:W-:Y:S01]  /*5190*/  FFMA.FTZ R209, R19, UR5, -R2.reuse ;  /* 0x0000000513d17c23 */ /* 0x100fe20008010802 */
[----:B------:R-:W-:Y:S01]  /*51a0*/  FMNMX.FTZ R26, R44, R79, !PT ;  /* 0x0000004f2c1a7209 */ /* 0x000fe20007810000 */
[--C-:B------:R-:W-:Y:S01]  /*51b0*/  FFMA.FTZ R211, R21, UR5, -R2.reuse ;  /* 0x0000000515d37c23 */ /* 0x100fe20008010802 */
[----:B------:R-:W-:Y:S01]  /*51c0*/  ISETP.GT.AND P2, PT, R3, 0x31, PT ;  /* 0x000000310300780c */ /* 0x000fe20003f44270 */
[--C-:B------:R-:W-:Y:S01]  /*51d0*/  FFMA.FTZ R63, R63, UR5, -R2.reuse ;  /* 0x000000053f3f7c23 */ /* 0x100fe20008010802 */
[----:B------:R-:W-:Y:S01]  /*51e0*/  FSEL R32, R32, -INF , P1 ;  /* 0xff80000020207808 */ /* 0x000fe20000800000 */
[----:B------:R-:W-:Y:S01]  /*51f0*/  MUFU.EX2 R209, R209 ;  /* 0x000000d100d17308 */ /* 0x000fe20000000800 */
[----:B------:R-:W-:Y:S01]  /*5200*/  FMNMX.FTZ R19, R45, R26, !PT ;  /* 0x0000001a2d137209 */ /* 0x000fe20007810000 */
[--C-:B------:R-:W-:Y:S01]  /*5210*/  FFMA.FTZ R26, R59, UR5, -R2.reuse ;  /* 0x000000053b1a7c23 */ /* 0x100fe20008010802 */
[----:B------:R-:W-:Y:S01]  /*5220*/  ISETP.GT.AND P1, PT, R3, 0x38, PT ;  /* 0x000000380300780c */ /* 0x000fe20003f24270 */
[--C-:B------:R-:W-:Y:S01]  /*5230*/  FFMA.FTZ R65, R65, UR5, -R2.reuse ;  /* 0x0000000541417c23 */ /* 0x100fe20008010802 */
[----:B------:R-:W-:Y:S01]  /*5240*/  FSEL R33, R33, -INF , P2 ;  /* 0xff80000021217808 */ /* 0x000fe20001000000 */
[--C-:B------:R-:W-:Y:S01]  /*5250*/  FFMA.FTZ R5, R5, UR5, -R2.reuse ;  /* 0x0000000505057c23 */ /* 0x100fe20008010802 */
[----:B------:R-:W-:Y:S01]  /*5260*/  FMNMX.FTZ R30, R32, R19, !PT ;  /* 0x00000013201e7209 */ /* 0x000fe20007810000 */
[----:B------:R-:W0:Y:S01]  /*5270*/  MUFU.EX2 R26, R26 ;  /* 0x0000001a001a7308 */ /* 0x000e220000000800 */
[----:B------:R-:W-:Y:S01]  /*5280*/  ISETP.GT.AND P2, PT, R3, 0x39, PT ;  /* 0x000000390300780c */ /* 0x000fe20003f44270 */
[--C-:B------:R-:W-:Y:S01]  /*5290*/  FFMA.FTZ R51, R51, UR5, -R2.reuse ;  /* 0x0000000533337c23 */ /* 0x100fe20008010802 */
[----:B------:R-:W-:Y:S01]  /*52a0*/  FSEL R36, R36, -INF , P1 ;  /* 0xff80000024247808 */ /* 0x000fe20000800000 */
[--C-:B------:R-:W-:Y:S01]  /*52b0*/  FFMA.FTZ R67, R67, UR5, -R2.reuse ;  /* 0x0000000543437c23 */ /* 0x100fe20008010802 */
[----:B------:R-:W-:Y:S01]  /*52c0*/  FMNMX.FTZ R19, R33, R30, !PT ;  /* 0x0000001e21137209 */ /* 0x000fe20007810000 */
[--C-:B------:R-:W-:Y:S01]  /*52d0*/  FFMA.FTZ R55, R55, UR5, -R2.reuse ;  /* 0x0000000537377c23 */ /* 0x100fe20008010802 */
[----:B------:R-:W-:Y:S01]  /*52e0*/  FSEL R37, R37, -INF , P2 ;  /* 0xff80000025257808 */ /* 0x000fe20001000000 */
[----:B------:R-:W-:Y:S01]  /*52f0*/  MUFU.EX2 R211, R211 ;  /* 0x000000d300d37308 */ /* 0x000fe20000000800 */
[----:B------:R-:W-:Y:S01]  /*5300*/  ISETP.GT.AND P1, PT, R3, 0x40, PT ;  /* 0x000000400300780c */ /* 0x000fe20003f24270 */
[--C-:B------:R-:W-:Y:S01]  /*5310*/  FFMA.FTZ R69, R69, UR5, -R2.reuse ;  /* 0x0000000545457c23 */ /* 0x100fe20008010802 */
[----:B------:R-:W-:Y:S01]  /*5320*/  FMNMX.FTZ R30, R36, R19, !PT ;  /* 0x00000013241e7209 */ /* 0x000fe20007810000 */
[--C-:B------:R-:W-:Y:S01]  /*5330*/  FFMA.FTZ R43, R43, UR5, -R2.reuse ;  /* 0x000000052b2b7c23 */ /* 0x100fe20008010802 */
[----:B------:R-:W-:Y:S01]  /*5340*/  ISETP.GT.AND P2, PT, R3, 0x41, PT ;  /* 0x000000410300780c */ /* 0x000fe20003f44270 */
[----:B------:R-:W-:Y:S01]  /*5350*/  FFMA.FTZ R71, R71, UR5, -R2 ;  /* 0x0000000547477c23 */ /* 0x000fe20008010802 */
[----:B------:R-:W-:Y:S01]  /*5360*/  FSEL R24, R24, -INF , P1 ;  /* 0xff80000018187808 */ /* 0x000fe20000800000 */
[----:B------:R-:W-:Y:S01]  /*5370*/  MUFU.EX2 R34, R63 ;  /* 0x0000003f00227308 */ /* 0x000fe20000000800 */
[----:B------:R-:W-:Y:S01]  /*5380*/  FMNMX.FTZ R19, R37, R30, !PT ;  /* 0x0000001e25137209 */ /* 0x000fe20007810000 */
[----:B0-----:R-:W-:Y:S01]  /*5390*/  FADD.FTZ R62, R209, R26 ;  /* 0x0000001ad13e7221 */ /* 0x001fe20000010000 */
[----:B------:R-:W-:Y:S01]  /*53a0*/  ISETP.GT.AND P1, PT, R3, 0x48, PT ;  /* 0x000000480300780c */ /* 0x000fe20003f24270 */
[--C-:B------:R-:W-:Y:S01]  /*53b0*/  FFMA.FTZ R47, R47, UR5, -R2.reuse ;  /* 0x000000052f2f7c23 */ /* 0x100fe20008010802 */
[----:B------:R-:W-:Y:S01]  /*53c0*/  FSEL R25, R25, -INF , P2 ;  /* 0xff80000019197808 */ /* 0x000fe20001000000 */
[--C-:B------:R-:W-:Y:S01]  /*53d0*/  FFMA.FTZ R197, R73, UR5, -R2.reuse ;  /* 0x0000000549c57c23 */ /* 0x100fe20008010802 */
[----:B------:R-:W-:Y:S01]  /*53e0*/  FMNMX.FTZ R30, R24, R19, !PT ;  /* 0x00000013181e7209 */ /* 0x000fe20007810000 */
[----:B------:R-:W-:Y:S01]  /*53f0*/  MUFU.EX2 R65, R65 ;  /* 0x0000004100417308 */ /* 0x000fe20000000800 */
        /* <DEDUP_REMOVED lines=8> */
[----:B------:R-:W-:Y:S01]  /*5480*/  FMNMX.FTZ R30, R28, R3, !PT ;  /* 0x000000031c1e7209 */ /* 0x000fe20007810000 */
[--C-:B------:R-:W-:Y:S01]  /*5490*/  FFMA.FTZ R77, R77, UR5, -R2.reuse ;  /* 0x000000054d4d7c23 */ /* 0x100fe20008010802 */
[----:B------:R-:W-:Y:S01]  /*54a0*/  F2FP.F16.F32.PACK_AB R209, R26, R209 ;  /* 0x000000d11ad1723e */ /* 0x000fe200000000ff */
[--C-:B------:R-:W-:Y:S01]  /*54b0*/  FFMA.FTZ R27, R27, UR5, -R2.reuse ;  /* 0x000000051b1b7c23 */ /* 0x100fe20008010802 */
[----:B------:R-:W-:Y:S01]  /*54c0*/  FMNMX.FTZ R30, R29, R30, !PT ;  /* 0x0000001e1d1e7209 */ /* 0x000fe20007810000 */
[----:B------:R-:W-:Y:S01]  /*54d0*/  FFMA.FTZ R2, R31, UR5, -R2 ;  /* 0x000000051f027c23 */ /* 0x000fe20008010802 */
[----:B------:R-:W-:Y:S01]  /*54e0*/  CS2R R78, SRZ ;  /* 0x00000000004e7805 */ /* 0x000fe2000001ff00 */
[----:B------:R-:W0:Y:S01]  /*54f0*/  MUFU.EX2 R38, R51 ;  /* 0x0000003300267308 */ /* 0x000e220000000800 */
[----:B------:R-:W-:Y:S01]  /*5500*/  CS2R R74, SRZ ;  /* 0x00000000004a7805 */ /* 0x000fe2000001ff00 */
[----:B------:R-:W1:Y:S01]  /*5510*/  SHFL.BFLY PT, R3, R30, 0x2, 0x1f ;  /* 0x0c401f001e037f89 */ /* 0x000e6200000e0000 */
[----:B------:R-:W-:-:S05]  /*5520*/  CS2R R72, SRZ ;  /* 0x0000000000487805 */ /* 0x000fca000001ff00 */
        /* <DEDUP_REMOVED lines=11> */
[----:B0-----:R-:W-:-:S05]  /*55e0*/  FMNMX.FTZ R3, R19, R30, !PT ;  /* 0x0000001e13037209 */ /* 0x001fca0007810000 */
[----:B------:R-:W-:Y:S01]  /*55f0*/  MUFU.EX2 R197, R197 ;  /* 0x000000c500c57308 */ /* 0x000fe20000000800 */
[C---:B------:R-:W-:Y:S01]  /*5600*/  FSETP.NEU.FTZ.AND P1, PT, R3.reuse, -INF , PT ;  /* 0xff8000000300780b */ /* 0x040fe20003f3d000 */
[----:B------:R-:W-:-:S06]  /*5610*/  FMUL.FTZ R19, R3, UR5 ;  /* 0x0000000503137c20 */ /* 0x000fcc0008410000 */
[----:B------:R-:W-:Y:S01]  /*5620*/  MUFU.EX2 R54, R35 ;  /* 0x0000002300367308 */ /* 0x000fe20000000800 */
[----:B------:R-:W-:Y:S02]  /*5630*/  FSEL R19, R19, RZ, P1 ;  /* 0x000000ff13137208 */ /* 0x000fe40000800000 */
[----:B------:R-:W-:Y:S02]  /*5640*/  PLOP3.LUT P1, PT, PT, PT, UP0, 0x80, 0x0 ;  /* 0x000000000000781c */ /* 0x000fe40003f2f008 */
[----:B--2---:R-:W-:Y:S01]  /*5650*/  F2FP.F16.F32.PACK_AB R203, R50, R71 ;  /* 0x0000004732cb723e */ /* 0x004fe200000000ff */
        /* <DEDUP_REMOVED lines=22> */
[----:B------:R-:W1:Y:S08]  /*57c0*/  MUFU.EX2 R60, R60 ;  /* 0x0000003c003c7308 */ /* 0x000e700000000800 */
[----:B------:R-:W2:Y:S01]  /*57d0*/  MUFU.EX2 R61, R61 ;  /* 0x0000003d003d7308 */ /* 0x000ea20000000800 */
[----:B0-----:R-:W-:Y:S01]  /*57e0*/  FADD.FTZ R5, R56, R57 ;  /* 0x0000003938057221 */ /* 0x001fe20000010000 */
[----:B------:R-:W-:-:S02]  /*57f0*/  F2FP.F16.F32.PACK_AB R208, R57, R56 ;  /* 0x0000003839d0723e */ /* 0x000fc400000000ff */
[----:B------:R-:W-:-:S04]  /*5800*/  CS2R R56, SRZ ;  /* 0x0000000000387805 */ /* 0x000fc8000001ff00 */
[----:B------:R-:W0:Y:S01]  /*5810*/  MUFU.EX2 R48, R48 ;  /* 0x0000003000307308 */ /* 0x000e220000000800 */
[----:B-1----:R-:W-:Y:S01]  /*5820*/  FADD.FTZ R64, R60, R5 ;  /* 0x000000053c407221 */ /* 0x002fe20000010000 */
[----:B------:R-:W-:Y:S01]  /*5830*/  FADD.FTZ R5, R211, R62 ;  /* 0x0000003ed3057221 */ /* 0x000fe20000010000 */
[----:B------:R-:W-:-:S03]  /*5840*/  F2FP.F16.F32.PACK_AB R211, R34, R211 ;  /* 0x000000d322d3723e */ /* 0x000fc600000000ff */
[----:B------:R-:W-:Y:S01]  /*5850*/  FADD.FTZ R62, R34, R5 ;  /* 0x00000005223e7221 */ /* 0x000fe20000010000 */
[----:B------:R-:W-:Y:S01]  /*5860*/  CS2R R34, SRZ ;  /* 0x0000000000227805 */ /* 0x000fe2000001ff00 */
[----:B------:R-:W1:Y:S01]  /*5870*/  MUFU.EX2 R49, R49 ;  /* 0x0000003100317308 */ /* 0x000e620000000800 */
[----:B--2---:R-:W-:Y:S01]  /*5880*/  FADD.FTZ R21, R61, R64 ;  /* 0x000000403d157221 */ /* 0x004fe20000010000 */
[----:B------:R-:W-:Y:S01]  /*5890*/  FADD.FTZ R5, R65, R62 ;  /* 0x0000003e41057221 */ /* 0x000fe20000010000 */
[----:B------:R-:W-:Y:S02]  /*58a0*/  F2FP.F16.F32.PACK_AB R210, R61, R60 ;  /* 0x0000003c3dd2723e */ /* 0x000fe400000000ff */
[----:B------:R-:W-:Y:S02]  /*58b0*/  CS2R R64, SRZ ;  /* 0x0000000000407805 */ /* 0x000fe4000001ff00 */
[----:B------:R-:W-:Y:S01]  /*58c0*/  CS2R R60, SRZ ;  /* 0x00000000003c7805 */ /* 0x000fe2000001ff00 */
[----:B------:R-:W2:Y:S01]  /*58d0*/  MUFU.EX2 R52, R52 ;  /* 0x0000003400347308 */ /* 0x000ea20000000800 */
[----:B0-----:R-:W-:-:S07]  /*58e0*/  FADD.FTZ R0, R48, R21 ;  /* 0x0000001530007221 */ /* 0x001fce0000010000 */
[----:B------:R-:W0:Y:S01]  /*58f0*/  MUFU.EX2 R53, R53 ;  /* 0x0000003500357308 */ /* 0x000e220000000800 */
[C---:B-1----:R-:W-:Y:S01]  /*5900*/  FADD.FTZ R21, R49.reuse, R0 ;  /* 0x0000000031157221 */ /* 0x042fe20000010000 */
[----:B------:R-:W-:Y:S01]  /*5910*/  FADD.FTZ R0, R38, R5 ;  /* 0x0000000526007221 */ /* 0x000fe20000010000 */
[----:B------:R-:W-:Y:S02]  /*5920*/  F2FP.F16.F32.PACK_AB R204, R49, R48 ;  /* 0x0000003031cc723e */ /* 0x000fe400000000ff */
[----:B------:R-:W-:Y:S01]  /*5930*/  CS2R R48, SRZ ;  /* 0x0000000000307805 */ /* 0x000fe2000001ff00 */
[----:B------:R-:W-:Y:S01]  /*5940*/  FADD.FTZ R5, R67, R0 ;  /* 0x0000000043057221 */ /* 0x000fe20000010000 */
[----:B------:R-:W-:Y:S01]  /*5950*/  CS2R R66, SRZ ;  /* 0x0000000000427805 */ /* 0x000fe2000001ff00 */
[----:B------:R-:W1:Y:S01]  /*5960*/  MUFU.EX2 R40, R40 ;  /* 0x0000002800287308 */ /* 0x000e620000000800 */
[----:B--2---:R-:W-:Y:S01]  /*5970*/  FADD.FTZ R62, R52, R21 ;  /* 0x00000015343e7221 */ /* 0x004fe20000010000 */
[----:B------:R-:W-:Y:S01]  /*5980*/  FADD.FTZ R0, R42, R5 ;  /* 0x000000052a007221 */ /* 0x000fe20000010000 */
[----:B------:R-:W-:-:S03]  /*5990*/  CS2R R42, SRZ ;  /* 0x00000000002a7805 */ /* 0x000fc6000001ff00 */
[----:B------:R-:W-:Y:S01]  /*59a0*/  FADD.FTZ R5, R69, R0 ;  /* 0x0000000045057221 */ /* 0x000fe20000010000 */
[----:B------:R-:W-:Y:S01]  /*59b0*/  CS2R R68, SRZ ;  /* 0x0000000000447805 */ /* 0x000fe2000001ff00 */
[----:B------:R-:W2:Y:S01]  /*59c0*/  MUFU.EX2 R41, R41 ;  /* 0x0000002900297308 */ /* 0x000ea20000000800 */
[C---:B0-----:R-:W-:Y:S01]  /*59d0*/  FADD.FTZ R21, R53.reuse, R62 ;  /* 0x0000003e35157221 */ /* 0x041fe20000010000 */
[----:B------:R-:W-:Y:S01]  /*59e0*/  FADD.FTZ R0, R46, R5 ;  /* 0x000000052e007221 */ /* 0x000fe20000010000 */
[----:B------:R-:W-:Y:S02]  /*59f0*/  F2FP.F16.F32.PACK_AB R206, R53, R52 ;  /* 0x0000003435ce723e */ /* 0x000fe400000000ff */
[----:B------:R-:W-:Y:S02]  /*5a00*/  CS2R R52, SRZ ;  /* 0x0000000000347805 */ /* 0x000fe4000001ff00 */
[----:B------:R-:W-:Y:S01]  /*5a10*/  CS2R R46, SRZ ;  /* 0x00000000002e7805 */ /* 0x000fe2000001ff00 */
[----:B------:R-:W-:Y:S01]  /*5a20*/  FADD.FTZ R5, R71, R0 ;  /* 0x0000000047057221 */ /* 0x000fe20000010000 */
[----:B------:R-:W-:Y:S01]  /*5a30*/  CS2R R70, SRZ ;  /* 0x0000000000467805 */ /* 0x000fe2000001ff00 */
[----:B------:R-:W0:Y:S01]  /*5a40*/  MUFU.EX2 R44, R44 ;  /* 0x0000002c002c7308 */ /* 0x000e220000000800 */
[----:B-1----:R-:W-:Y:S01]  /*5a50*/  FADD.FTZ R62, R40, R21 ;  /* 0x00000015283e7221 */ /* 0x002fe20000010000 */
[----:B------:R-:W-:Y:S01]  /*5a60*/  FADD.FTZ R0, R50, R5 ;  /* 0x0000000532007221 */ /* 0x000fe20000010000 */
[----:B------:R-:W-:-:S05]  /*5a70*/  CS2R R50, SRZ ;  /* 0x0000000000327805 */ /* 0x000fca000001ff00 */
[----:B------:R-:W1:Y:S01]  /*5a80*/  MUFU.EX2 R45, R45 ;  /* 0x0000002d002d7308 */ /* 0x000e620000000800 */
[C---:B--2---:R-:W-:Y:S01]  /*5a90*/  FADD.FTZ R21, R41.reuse, R62 ;  /* 0x0000003e29157221 */ /* 0x044fe20000010000 */
[----:B------:R-:W-:Y:S02]  /*5aa0*/  F2FP.F16.F32.PACK_AB R200, R41, R40 ;  /* 0x0000002829c8723e */ /* 0x000fe400000000ff */
[----:B------:R-:W-:Y:S02]  /*5ab0*/  CS2R R62, SRZ ;  /* 0x00000000003e7805 */ /* 0x000fe4000001ff00 */
[----:B------:R-:W-:Y:S02]  /*5ac0*/  CS2R R40, SRZ ;  /* 0x0000000000287805 */ /* 0x000fe4000001ff00 */
[----:B------:R-:W2:Y:S01]  /*5ad0*/  MUFU.EX2 R32, R32 ;  /* 0x0000002000207308 */ /* 0x000ea20000000800 */
[----:B0-----:R-:W-:-:S07]  /*5ae0*/  FADD.FTZ R26, R44, R21 ;  /* 0x000000152c1a7221 */ /* 0x001fce0000010000 */
[----:B------:R-:W0:Y:S01]  /*5af0*/  MUFU.EX2 R33, R33 ;  /* 0x0000002100217308 */ /* 0x000e220000000800 */
[C---:B-1----:R-:W-:Y:S01]  /*5b00*/  FADD.FTZ R21, R45.reuse, R26 ;  /* 0x0000001a2d157221 */ /* 0x042fe20000010000 */
[----:B------:R-:W-:Y:S02]  /*5b10*/  F2FP.F16.F32.PACK_AB R202, R45, R44 ;  /* 0x0000002c2dca723e */ /* 0x000fe400000000ff */
[----:B------:R-:W-:-:S04]  /*5b20*/  CS2R R44, SRZ ;  /* 0x00000000002c7805 */ /* 0x000fc8000001ff00 */
[----:B------:R-:W-:Y:S01]  /*5b30*/  MUFU.EX2 R36, R36 ;  /* 0x0000002400247308 */ /* 0x000fe20000000800 */
[----:B--2---:R-:W-:Y:S01]  /*5b40*/  FADD.FTZ R26, R32, R21 ;  /* 0x00000015201a7221 */ /* 0x004fe20000010000 */
[----:B------:R-:W-:Y:S01]  /*5b50*/  FADD.FTZ R21, R197, R0 ;  /* 0x00000000c5157221 */ /* 0x000fe20000010000 */
[----:B------:R-:W-:-:S03]  /*5b60*/  F2FP.F16.F32.PACK_AB R197, R54, R197 ;  /* 0x000000c536c5723e */ /* 0x000fc600000000ff */
[----:B------:R-:W-:Y:S01]  /*5b70*/  FADD.FTZ R0, R54, R21 ;  /* 0x0000001536007221 */ /* 0x000fe20000010000 */
[----:B------:R-:W-:Y:S01]  /*5b80*/  CS2R R54, SRZ ;  /* 0x0000000000367805 */ /* 0x000fe2000001ff00 */
[----:B------:R-:W1:Y:S01]  /*5b90*/  MUFU.EX2 R199, R199 ;  /* 0x000000c700c77308 */ /* 0x000e620000000800 */
[----:B0-----:R-:W-:-:S07]  /*5ba0*/  F2FP.F16.F32.PACK_AB R196, R33, R32 ;  /* 0x0000002021c4723e */ /* 0x001fce00000000ff */
[----:B------:R-:W0:Y:S08]  /*5bb0*/  MUFU.EX2 R37, R37 ;  /* 0x0000002500257308 */ /* 0x000e300000000800 */
[----:B------:R2:W3:Y:S01]  /*5bc0*/  MUFU.EX2 R58, R39 ;  /* 0x00000027003a7308 */ /* 0x0004e20000000800 */
[----:B-1----:R-:W-:-:S07]  /*5bd0*/  FADD.FTZ R21, R199, R0 ;  /* 0x00000000c7157221 */ /* 0x002fce0000010000 */
[----:B------:R-:W-:Y:S01]  /*5be0*/  MUFU.EX2 R24, R24 ;  /* 0x0000001800187308 */ /* 0x000fe20000000800 */
[----:B0-----:R-:W-:Y:S02]  /*5bf0*/  F2FP.F16.F32.PACK_AB R198, R37, R36 ;  /* 0x0000002425c6723e */ /* 0x001fe400000000ff */
[----:B--2---:R-:W-:-:S05]  /*5c00*/  CS2R R38, SRZ ;  /* 0x0000000000267805 */ /* 0x004fca000001ff00 */
[----:B------:R-:W-:Y:S01]  /*5c10*/  MUFU.EX2 R77, R77 ;  /* 0x0000004d004d7308 */ /* 0x000fe20000000800 */
[C---:B---3--:R-:W-:Y:S01]  /*5c20*/  FADD.FTZ R0, R58.reuse, R21 ;  /* 0x000000153a007221 */ /* 0x048fe20000010000 */
[----:B------:R-:W-:Y:S02]  /*5c30*/  F2FP.F16.F32.PACK_AB R199, R58, R199 ;  /* 0x000000c73ac7723e */ /* 0x000fe400000000ff */
[----:B------:R-:W-:-:S04]  /*5c40*/  CS2R R58, SRZ ;  /* 0x00000000003a7805 */ /* 0x000fc8000001ff00 */
[----:B------:R0:W1:Y:S08]  /*5c50*/  MUFU.EX2 R30, R27 ;  /* 0x0000001b001e7308 */ /* 0x0000700000000800 */
[----:B------:R-:W2:Y:S01]  /*5c60*/  MUFU.EX2 R25, R25 ;  /* 0x0000001900197308 */ /* 0x000ea20000000800 */
[----:B0-----:R-:W-:Y:S01]  /*5c70*/  FADD.FTZ R27, R33, R26 ;  /* 0x0000001a211b7221 */ /* 0x001fe20000010000 */
[----:B------:R-:W-:-:S03]  /*5c80*/  CS2R R32, SRZ ;  /* 0x0000000000207805 */ /* 0x000fc6000001ff00 */
[----:B------:R-:W-:-:S03]  /*5c90*/  FADD.FTZ R26, R36, R27 ;  /* 0x0000001b241a7221 */ /* 0x000fc60000010000 */
[----:B------:R-:W0:Y:S01]  /*5ca0*/  MUFU.EX2 R28, R28 ;  /* 0x0000001c001c7308 */ /* 0x000e220000000800 */
[----:B------:R-:W-:Y:S01]  /*5cb0*/  FADD.FTZ R27, R37, R26 ;  /* 0x0000001a251b7221 */ /* 0x000fe20000010000 */
[----:B-1----:R-:W-:Y:S02]  /*5cc0*/  F2FP.F16.F32.PACK_AB R193, R30, R77 ;  /* 0x0000004d1ec1723e */ /* 0x002fe400000000ff */
[----:B------:R-:W-:Y:S01]  /*5cd0*/  CS2R R36, SRZ ;  /* 0x0000000000247805 */ /* 0x000fe2000001ff00 */
[----:B------:R-:W-:-:S03]  /*5ce0*/  FADD.FTZ R26, R24, R27 ;  /* 0x0000001b181a7221 */ /* 0x000fc60000010000 */
[----:B------:R1:W3:Y:S01]  /*5cf0*/  MUFU.EX2 R5, R19 ;  /* 0x0000001300057308 */ /* 0x0002e20000000800 */
[C---:B--2---:R-:W-:Y:S01]  /*5d00*/  FADD.FTZ R21, R25.reuse, R26 ;  /* 0x0000001a19157221 */ /* 0x044fe20000010000 */
[----:B------:R-:W-:Y:S02]  /*5d10*/  F2FP.F16.F32.PACK_AB R192, R25, R24 ;  /* 0x0000001819c0723e */ /* 0x000fe400000000ff */
[----:B------:R-:W-:-:S04]  /*5d20*/  CS2R R24, SRZ ;  /* 0x0000000000187805 */ /* 0x000fc8000001ff00 */
[----:B------:R-:W2:Y:S01]  /*5d30*/  MUFU.EX2 R2, R2 ;  /* 0x0000000200027308 */ /* 0x000ea20000000800 */
[----:B-1----:R-:W-:Y:S01]  /*5d40*/  FADD.FTZ R19, R77, R0 ;  /* 0x000000004d137221 */ /* 0x002fe20000010000 */
[----:B0-----:R-:W-:Y:S01]  /*5d50*/  FADD.FTZ R26, R28, R21 ;  /* 0x000000151c1a7221 */ /* 0x001fe20000010000 */
[----:B------:R-:W-:Y:S02]  /*5d60*/  CS2R R76, SRZ ;  /* 0x00000000004c7805 */ /* 0x000fe4000001ff00 */
[----:B------:R-:W-:Y:S01]  /*5d70*/  FADD.FTZ R0, R30, R19 ;  /* 0x000000131e007221 */ /* 0x000fe20000010000 */
[----:B------:R-:W-:-:S03]  /*5d80*/  CS2R R30, SRZ ;  /* 0x00000000001e7805 */ /* 0x000fc6000001ff00 */
[----:B------:R-:W-:Y:S01]  /*5d90*/  FADD.FTZ R21, R195, R0 ;  /* 0x00000000c3157221 */ /* 0x000fe20000010000 */
[C---:B---3--:R-:W-:Y:S01]  /*5da0*/  FADD.FTZ R19, R5.reuse, R26 ;  /* 0x0000001a05137221 */ /* 0x048fe20000010000 */
[----:B------:R-:W-:Y:S01]  /*5db0*/  F2FP.F16.F32.PACK_AB R194, R5, R28 ;  /* 0x0000001c05c2723e */ /* 0x000fe200000000ff */
[----:B------:R-:W-:Y:S01]  /*5dc0*/  IMAD.MOV.U32 R0, RZ, RZ, 0x3f800000 ;  /* 0x3f800000ff007424 */ /* 0x000fe200078e00ff */
[----:B------:R-:W-:Y:S02]  /*5dd0*/  CS2R R28, SRZ ;  /* 0x00000000001c7805 */ /* 0x000fe4000001ff00 */
[----:B------:R-:W-:Y:S01]  /*5de0*/  CS2R R26, SRZ ;  /* 0x00000000001a7805 */ /* 0x000fe2000001ff00 */
[C---:B--2---:R-:W-:Y:S01]  /*5df0*/  FADD.FTZ R5, R2.reuse, R21 ;  /* 0x0000001502057221 */ /* 0x044fe20000010000 */
[----:B------:R-:W-:Y:S01]  /*5e00*/  IMAD.U32 R21, RZ, RZ, UR7 ;  /* 0x00000007ff157e24 */ /* 0x000fe2000f8e00ff */
[----:B------:R-:W-:Y:S01]  /*5e10*/  F2FP.F16.F32.PACK_AB R195, R2, R195 ;  /* 0x000000c302c3723e */ /* 0x000fe200000000ff */
[----:B------:R-:W-:Y:S01]  /*5e20*/  IMAD.MOV.U32 R2, RZ, RZ, 0x3f800000 ;  /* 0x3f800000ff027424 */ /* 0x000fe200078e00ff */
[----:B------:R-:W-:Y:S06]  /*5e30*/  @!P1 BRA `(.L_x_2387) ;  /* 0x0000003c00a49947 */ /* 0x000fec0003800000 */
[----:B------:R-:W-:Y:S01]  /*5e40*/  R2UR UR4, R18 ;  /* 0x00000000120472ca */ /* 0x000fe200000e0000 */
[----:B------:R-:W-:Y:S01]  /*5e50*/  IMAD.MOV.U32 R227, RZ, RZ, R4 ;  /* 0x000000ffffe37224 */ /* 0x000fe200078e0004 */
[----:B------:R-:W-:Y:S01]  /*5e60*/  UMOV UR37, UR36 ;  /* 0x0000002400257c82 */ /* 0x000fe20008000000 */
[----:B------:R-:W-:Y:S02]  /*5e70*/  IMAD.MOV.U32 R228, RZ, RZ, R3 ;  /* 0x000000ffffe47224 */ /* 0x000fe400078e0003 */
[----:B------:R-:W-:Y:S02]  /*5e80*/  IMAD.MOV.U32 R2, RZ, RZ, 0x3f800000 ;  /* 0x3f800000ff027424 */ /* 0x000fe400078e00ff */
[----:B------:R-:W-:-:S06]  /*5e90*/  IMAD.MOV.U32 R151, RZ, RZ, RZ ;  /* 0x000000ffff977224 */ /* 0x000fcc00078e00ff */
[----:B------:R-:W-:-:S07]  /*5ea0*/  IMAD.U32 R229, RZ, RZ, UR4 ;  /* 0x00000004ffe57e24 */ /* 0x000fce000f8e00ff */
.L_x_2398:
[----:B------:R-:W-:Y:S01]  /*5eb0*/  R2UR UR5, R229 ;  /* 0x00000000e50572ca */ /* 0x000fe200000e0000 */
[----:B------:R-:W-:-:S04]  /*5ec0*/  UISETP.NE.AND UP0, UPT, UR37, 0x1, UPT ;  /* 0x000000012500788c */ /* 0x000fc8000bf05270 */
[----:B------:R-:W-:-:S08]  /*5ed0*/  USEL UR4, URZ, 0x1, UP0 ;  /* 0x000000013f047887 */ /* 0x000fd00008000000 */
[----:B------:R-:W-:-:S06]  /*5ee0*/  ULOP3.LUT UR4, UR5, UR4, URZ, 0x3c, !UPT ;  /* 0x0000000405047292 */ /* 0x000fcc000f8e3c3f */
[----:B------:R-:W-:Y:S01]  /*5ef0*/  IMAD.U32 R18, RZ, RZ, UR4 ;  /* 0x00000004ff127e24 */ /* 0x000fe2000f8e00ff */
[----:B------:R-:W-:Y:S06]  /*5f00*/  @!P0 BRA `(.L_x_2388) ;  /* 0x0000000000048947 */ /* 0x000fec0003800000 */
[----:B------:R-:W-:Y:S01]  /*5f10*/  BPT.TRAP 0x1 ;  /* 0x000000040000795c */ /* 0x000fe20000300000 */
.L_x_2388:
        /* <DEDUP_REMOVED lines=11> */
.L_x_2389:
[----:B-1----:R-:W-:Y:S05]  /*5fd0*/  @P1 BRA `(.L_x_2390) ;  /* 0x0000000000081947 */ /* 0x002fea0003800000 */
[----:B------:R-:W1:Y:S02]  /*5fe0*/  SYNCS.PHASECHK.TRANS64.TRYWAIT P1, [UR61+0x38830], R3 ;  /* 0x03883003ff0075a7 */ /* 0x000e64000802017d */
[----:B-1----:R-:W-:Y:S05]  /*5ff0*/  @!P1 BRA `(.L_x_2391) ;  /* 0x0000013c00189947 */ /* 0x002fea0003800000 */
.L_x_2390:
[----:B------:R-:W-:Y:S01]  /*6000*/  R2UR UR4, R20 ;  /* 0x00000000140472ca */ /* 0x000fe200000e0000 */
[----:B------:R-:W-:Y:S01]  /*6010*/  WARPGROUP.ARRIVE ;  /* 0x00000000000079c5 */ /* 0x000fe20000000000 */
[----:B------:R-:W-:Y:S01]  /*6020*/  R2UR UR6, R14 ;  /* 0x000000000e0672ca */ /* 0x000fe200000e0000 */
[----:B------:R-:W-:Y:S01]  /*6030*/  UMOV UR59, 0x40000040 ;  /* 0x40000040003b7882 */ /* 0x000fe20000000000 */
        /* <DEDUP_REMOVED lines=9> */
[----:B------:R-:W-:Y:S01]  /*60d0*/  UIMAD UR4, UR36, 0xa00, UR4 ;  /* 0x00000a00240478a4 */ /* 0x000fe2000f8e0204 */
[-C--:B------:R-:W-:Y:S01]  /*60e0*/  FMUL.FTZ R24, R24, R0.reuse ;  /* 0x0000000018187220 */ /* 0x080fe20000410000 */
[----:B------:R-:W-:Y:S01]  /*60f0*/  UMOV UR56, UR6 ;  /* 0x0000000600387c82 */ /* 0x000fe20008000000 */
[----:B------:R-:W-:Y:S01]  /*6100*/  UMOV UR35, 0x40000040 ;  /* 0x4000004000237882 */ /* 0x000fe20000000000 */
[----:B------:R-:W-:Y:S01]  /*6110*/  UMOV UR57, UR7 ;  /* 0x0000000700397c82 */ /* 0x000fe20008000000 */
[----:B------:R-:W-:Y:S01]  /*6120*/  UIADD3 UR18, UR4, 0x284, URZ ;  /* 0x0000028404127890 */ /* 0x000fe2000fffe03f */
[-C--:B------:R-:W-:Y:S01]  /*6130*/  FMUL.FTZ R25, R25, R0.reuse ;  /* 0x0000000019197220 */ /* 0x080fe20000410000 */
[----:B------:R-:W-:Y:S01]  /*6140*/  UMOV UR58, UR4 ;  /* 0x00000004003a7c82 */ /* 0x000fe20008000000 */
[----:B------:R-:W-:Y:S01]  /*6150*/  UIADD3 UR22, UR4, 0x286, URZ ;  /* 0x0000028604167890 */ /* 0x000fe2000fffe03f */
[----:B------:R-:W-:Y:S01]  /*6160*/  HGMMA.64x16x16.F32 R184, gdesc[UR56], RZ, !UPT, gsb0 ;  /* 0x0020000038b879f0 */ /* 0x000fe2000c0008ff */
[----:B------:R-:W-:Y:S01]  /*6170*/  UIADD3 UR58, UR4, 0x80, URZ ;  /* 0x00000080043a7890 */ /* 0x000fe2000fffe03f */
[-C--:B------:R-:W-:Y:S01]  /*6180*/  FMUL.FTZ R28, R28, R0.reuse ;  /* 0x000000001c1c7220 */ /* 0x080fe20000410000 */
[----:B------:R-:W-:Y:S01]  /*6190*/  UMOV UR59, 0x40000040 ;  /* 0x40000040003b7882 */ /* 0x000fe20000000000 */
[----:B------:R-:W-:Y:S01]  /*61a0*/  UMOV UR56, UR6 ;  /* 0x0000000600387c82 */ /* 0x000fe20008000000 */
[----:B------:R-:W-:Y:S01]  /*61b0*/  UMOV UR57, UR7 ;  /* 0x0000000700397c82 */ /* 0x000fe20008000000 */
        /* <DEDUP_REMOVED lines=54> */
[----:B------:R-:W-:Y:S01]  /*6520*/  UIADD3 UR58, UR4, 0x100, URZ ;  /* 0x00000100043a7890 */ /* 0x000fe2000fffe03f */
[-C--:B------:R-:W-:Y:S01]  /*6530*/  FMUL.FTZ R109, R109, R0.reuse ;  /* 0x000000006d6d7220 */ /* 0x080fe20000410000 */
[----:B------:R-:W-:Y:S01]  /*6540*/  UMOV UR59, 0x40000040 ;  /* 0x40000040003b7882 */ /* 0x000fe20000000000 */
        /* <DEDUP_REMOVED lines=97> */
[----:B------:R-:W-:Y:S01]  /*6b60*/  UMOV UR59, 0x40000040 ;  /* 0x40000040003b7882 */ /* 0x000fe20000000000 */
[----:B------:R-:W-:Y:S01]  /*6b70*/  UMOV UR56, UR6 ;  /* 0x0000000600387c82 */ /* 0x000fe20008000000 */
[----:B------:R-:W-:Y:S01]  /*6b80*/  UMOV UR57, UR7 ;  /* 0x0000000700397c82 */ /* 0x000fe20008000000 */
[----:B------:R-:W-:Y:S02]  /*6b90*/  R2UR UR6, R8 ;  /* 0x00000000080672ca */ /* 0x000fe400000e0000 */
[----:B------:R-:W-:Y:S01]  /*6ba0*/  R2UR UR7, R9 ;  /* 0x00000000090772ca */ /* 0x000fe200000e0000 */
[----:B------:R-:W-:Y:S02]  /*6bb0*/  WARPGROUP.DEPBAR.LE gsb0, 0x0 ;  /* 0x00008000000079c5 */ /* 0x000fe40000010000 */
[----:B------:R-:W-:-:S06]  /*6bc0*/  WARPGROUP.ARRIVE ;  /* 0x00000000000079c5 */ /* 0x000fcc0000000000 */
[----:B------:R-:W-:Y:S01]  /*6bd0*/  HGMMA.64x16x16.F32 R152, gdesc[UR56], RZ, !UPT, gsb0 ;  /* 0x00200000389879f0 */ /* 0x000fe2000c0008ff */
[----:B------:R-:W-:Y:S01]  /*6be0*/  UIADD3 UR58, UR4, 0x2, URZ ;  /* 0x00000002043a7890 */ /* 0x000fe2000fffe03f */
[----:B------:R-:W-:Y:S01]  /*6bf0*/  UMOV UR59, 0x40000040 ;  /* 0x40000040003b7882 */ /* 0x000fe20000000000 */
[----:B------:R-:W-:Y:S01]  /*6c00*/  UMOV UR56, UR14 ;  /* 0x0000000e00387c82 */ /* 0x000fe20008000000 */
[----:B------:R-:W-:Y:S01]  /*6c10*/  UMOV UR57, UR15 ;  /* 0x0000000f00397c82 */ /* 0x000fe20008000000 */
[----:B------:R-:W-:Y:S02]  /*6c20*/  WARPGROUP.DEPBAR.LE gsb0, 0x0 ;  /* 0x00008000000079c5 */ /* 0x000fe40000010000 */
[----:B------:R-:W-:-:S06]  /*6c30*/  WARPGROUP.ARRIVE ;  /* 0x00000000000079c5 */ /* 0x000fcc0000000000 */
[----:B------:R-:W-:Y:S01]  /*6c40*/  HGMMA.64x16x16.F32 R184, gdesc[UR56], R184, gsb0 ;  /* 0x0020000038b879f0 */ /* 0x000fe200080008b8 */
        /* <DEDUP_REMOVED lines=25> */
[----:B------:R-:W-:Y:S01]  /*6de0*/  UIADD3 UR14, UR4, 0x282, URZ ;  /* 0x00000282040e7890 */ /* 0x000fe2000fffe03f */
[----:B------:R-:W-:Y:S01]  /*6df0*/  UMOV UR15, 0x40000040 ;  /* 0x40000040000f7882 */ /* 0x000fe20000000000 */
        /* <DEDUP_REMOVED lines=102> */
[----:B------:R-:W-:Y:S02]  /*7460*/  R2UR UR10, R6 ;  /* 0x00000000060a72ca */ /* 0x000fe400000e0000 */
[----:B------:R-:W-:-:S11]  /*7470*/  R2UR UR11, R7 ;  /* 0x00000000070b72ca */ /* 0x000fd600000e0000 */
[----:B------:R-:W-:Y:S02]  /*7480*/  UMOV UR56, UR10 ;  /* 0x0000000a00387c82 */ /* 0x000fe40008000000 */
[----:B------:R-:W-:Y:S01]  /*7490*/  UMOV UR57, UR11 ;  /* 0x0000000b00397c82 */ /* 0x000fe20008000000 */
[----:B------:R-:W-:Y:S01]  /*74a0*/  UMOV UR5, UR11 ;  /* 0x0000000b00057c82 */ /* 0x000fe20008000000 */
        /* <DEDUP_REMOVED lines=259> */
[----:B------:R-:W-:Y:S05]  /*84e0*/  @!P0 BRA `(.L_x_2392) ;  /* 0x0000000000048947 */ /* 0x000fea0003800000 */
[----:B------:R-:W-:Y:S01]  /*84f0*/  BPT.TRAP 0x1 ;  /* 0x000000040000795c */ /* 0x000fe20000300000 */
.L_x_2392:
        /* <DEDUP_REMOVED lines=8> */
.L_x_2393:
[----:B---3--:R-:W-:Y:S05]  /*8580*/  @P1 BRA `(.L_x_2394) ;  /* 0x0000000000081947 */ /* 0x008fea0003800000 */
[----:B------:R-:W3:Y:S02]  /*8590*/  SYNCS.PHASECHK.TRANS64.TRYWAIT P1, [UR4+0x38850], R0 ;  /* 0x03885000ff0075a7 */ /* 0x000ee40008020144 */
[----:B---3--:R-:W-:Y:S05]  /*85a0*/  @!P1 BRA `(.L_x_2395) ;  /* 0x0000011400c49947 */ /* 0x008fea0003800000 */
.L_x_2394:
        /* <DEDUP_REMOVED lines=37> */
.L_x_2396:
[----:B------:R-:W-:Y:S01]  /*8800*/  R2UR UR6, R213 ;  /* 0x00000000d50672ca */ /* 0x000fe200000e0000 */
[----:B------:R-:W-:Y:S01]  /*8810*/  UIADD3 UR61, UR61, 0x38840, URZ ;  /* 0x000388403d3d7890 */ /* 0x000fe2000fffe03f */
[----:B------:R-:W-:Y:S02]  /*8820*/  R2UR UR5, R215 ;  /* 0x00000000d70572ca */ /* 0x000fe400000e0000 */
[----:B------:R-:W-:Y:S02]  /*8830*/  R2UR UR10, R22 ;  /* 0x00000000160a72ca */ /* 0x000fe400000e0000 */
[----:B------:R-:W-:Y:S02]  /*8840*/  R2UR UR7, R212 ;  /* 0x00000000d40772ca */ /* 0x000fe400000e0000 */
[----:B------:R-:W-:-:S04]  /*8850*/  LOP3.LUT R16, R16, 0xfffffbff, RZ, 0xc0, !PT ;  /* 0xfffffbff10107812 */ /* 0x000fc800078ec0ff */
[----:B------:R-:W-:Y:S01]  /*8860*/  @P0 LOP3.LUT R16, R16, 0x400, RZ, 0xfc, !PT ;  /* 0x0000040010100812 */ /* 0x000fe200078efcff */
[----:B------:R-:W-:Y:S02]  /*8870*/  UISETP.NE.AND UP0, UPT, UR6, URZ, UPT ;  /* 0x0000003f0600728c */ /* 0x000fe4000bf05270 */
[----:B01----:R-:W-:Y:S01]  /*8880*/  VIADD R3, R216, UR5 ;  /* 0x00000005d8037c36 */ /* 0x003fe20008000000 */
[----:B------:R-:W-:Y:S01]  /*8890*/  UIMAD UR5, UR60, -0x50, URZ ;  /* 0xffffffb03c0578a4 */ /* 0x000fe2000f8e023f */
[----:B---3--:R-:W-:Y:S01]  /*88a0*/  IMAD.U32 R2, RZ, RZ, UR10 ;  /* 0x0000000aff027e24 */ /* 0x008fe2000f8e00ff */
[----:B------:R-:W-:Y:S02]  /*88b0*/  LOP3.LUT R16, R16, 0xfffff7ff, RZ, 0xc0, !PT ;  /* 0xfffff7ff10107812 */ /* 0x000fe400078ec0ff */
[----:B------:R-:W-:Y:S02]  /*88c0*/  PLOP3.LUT P1, PT, PT, PT, UP0, 0x80, 0x0 ;  /* 0x000000000000781c */ /* 0x000fe40003f2f008 */
[----:B------:R-:W-:-:S02]  /*88d0*/  PLOP3.LUT P2, PT, PT, PT, UP0, 0x80, 0x0 ;  /* 0x000000000000781c */ /* 0x000fc40003f4f008 */
[----:B------:R-:W-:-:S09]  /*88e0*/  @UP0 ULDC UR6, c[0x0][0x44c] ;  /* 0x0001130000060ab9 */ /* 0x000fd20000000800 */
[----:B--2---:R-:W-:Y:S01]  /*88f0*/  @P1 IMAD.HI.U32 R0, R3, UR6, RZ ;  /* 0x0000000603001c27 */ /* 0x004fe2000f8e00ff */
[----:B------:R-:W-:-:S04]  /*8900*/  @UP0 ULDC UR6, c[0x0][0x450] ;  /* 0x0001140000060ab9 */ /* 0x000fc80000000800 */
[----:B------:R-:W-:Y:S01]  /*8910*/  @P2 SHF.R.U32.HI R3, RZ, UR6, R0 ;  /* 0x00000006ff032c19 */ /* 0x000fe20008011600 */
[----:B------:R-:W-:Y:S01]  /*8920*/  IMAD.U32 R0, RZ, RZ, UR5 ;  /* 0x00000005ff007e24 */ /* 0x000fe2000f8e00ff */
[----:B------:R-:W-:Y:S01]  /*8930*/  ULDC UR5, c[0x0][0x988] ;  /* 0x0002620000057ab9 */ /* 0x000fe20000000800 */
[----:B------:R-:W0:Y:S03]  /*8940*/  S2UR UR6, SR_CgaCtaId ;  /* 0x00000000000679c3 */ /* 0x000e260000008800 */
[----:B------:R-:W-:-:S04]  /*8950*/  IADD3 R0, -R23, 0x1, R0 ;  /* 0x0000000117007810 */ /* 0x000fc80007ffe100 */
[----:B------:R-:W-:Y:S02]  /*8960*/  IADD3 R0, -R2, UR7, R0 ;  /* 0x0000000702007c10 */ /* 0x000fe4000fffe100 */
[----:B------:R-:W1:Y:S04]  /*8970*/  SHFL.IDX PT, R2, R3, RZ, 0x1c1f ;  /* 0x001c1fff03027589 */ /* 0x000e6800000e0000 */
[----:B------:R-:W2:Y:S01]  /*8980*/  SHFL.IDX PT, R3, R3, 0x1, 0x1c1f ;  /* 0x003c1f0003037f89 */ /* 0x000ea200000e0000 */
[----:B0-----:R-:W-:Y:S01]  /*8990*/  UPRMT UR61, UR6, 0x654, UR61 ;  /* 0x00000654063d7896 */ /* 0x001fe2000800003d */
[----:B-1----:R-:W-:-:S08]  /*89a0*/  IMAD.IADD R2, R0, 0x1, R2 ;  /* 0x0000000100027824 */ /* 0x002fd000078e0202 */
[----:B------:R-:W-:Y:S01]  /*89b0*/  SYNCS.ARRIVE.TRANS64.RED.A1T0 RZ, [UR61], RZ ;  /* 0x000000ffffff79a7 */ /* 0x000fe2000810043d */
[----:B--2---:R-:W-:Y:S01]  /*89c0*/  IMAD.IADD R0, R0, 0x1, R3 ;  /* 0x0000000100007824 */ /* 0x004fe200078e0203 */
[C---:B------:R-:W-:Y:S02]  /*89d0*/  ISETP.GT.AND P4, PT, R2.reuse, RZ, PT ;  /* 0x000000ff0200720c */ /* 0x040fe40003f84270 */
[----:B------:R-:W-:Y:S02]  /*89e0*/  ISETP.GT.AND P3, PT, R2, 0x1, PT ;  /* 0x000000010200780c */ /* 0x000fe40003f64270 */
[----:B------:R-:W-:Y:S02]  /*89f0*/  FSEL R184, R184, -INF , P4 ;  /* 0xff800000b8b87808 */ /* 0x000fe40002000000 */
[----:B------:R-:W-:Y:S02]  /*8a00*/  FSEL R185, R185, -INF , P3 ;  /* 0xff800000b9b97808 */ /* 0x000fe40001800000 */
[----:B------:R-:W-:-:S02]  /*8a10*/  ISETP.GT.AND P2, PT, R2, 0x8, PT ;  /* 0x000000080200780c */ /* 0x000fc40003f44270 */
[C---:B------:R-:W-:Y:S02]  /*8a20*/  ISETP.GT.AND P6, PT, R2.reuse, 0x9, PT ;  /* 0x000000090200780c */ /* 0x040fe40003fc4270 */
[C---:B------:R-:W-:Y:S02]  /*8a30*/  ISETP.GT.AND P1, PT, R2.reuse, 0x10, PT ;  /* 0x000000100200780c */ /* 0x040fe40003f24270 */
[C---:B------:R-:W-:Y:S02]  /*8a40*/  ISETP.GT.AND P5, PT, R2.reuse, 0x11, PT ;  /* 0x000000110200780c */ /* 0x040fe40003fa4270 */
[C---:B------:R-:W-:Y:S02]  /*8a50*/  ISETP.GT.AND P4, PT, R2.reuse, 0x18, PT ;  /* 0x000000180200780c */ /* 0x040fe40003f84270 */
[----:B------:R-:W-:Y:S02]  /*8a60*/  ISETP.GT.AND P3, PT, R2, 0x19, PT ;  /* 0x000000190200780c */ /* 0x000fe40003f64270 */
[----:B------:R-:W-:-:S02]  /*8a70*/  FSEL R188, R188, -INF , P2 ;  /* 0xff800000bcbc7808 */ /* 0x000fc40001000000 */
[----:B------:R-:W-:Y:S02]  /*8a80*/  FSEL R189, R189, -INF , P6 ;  /* 0xff800000bdbd7808 */ /* 0x000fe40003000000 */
[----:B------:R-:W-:Y:S02]  /*8a90*/  FSEL R176, R176, -INF , P1 ;  /* 0xff800000b0b07808 */ /* 0x000fe40000800000 */
[----:B------:R-:W-:Y:S02]  /*8aa0*/  FSEL R177, R177, -INF , P5 ;  /* 0xff800000b1b17808 */ /* 0x000fe40002800000 */
        /* <DEDUP_REMOVED lines=20> */
[----:B------:R-:W-:-:S02]  /*8bf0*/  FMNMX.FTZ R2, R184, R228, !PT ;  /* 0x000000e4b8027209 */ /* 0x000fc40007810000 */
[----:B------:R-:W-:Y:S02]  /*8c00*/  FSEL R164, R164, -INF , P2 ;  /* 0xff800000a4a47808 */ /* 0x000fe40001000000 */
[----:B------:R-:W-:Y:S02]  /*8c10*/  FMNMX.FTZ R2, R185, R2, !PT ;  /* 0x00000002b9027209 */ /* 0x000fe40007810000 */
[----:B------:R-:W-:Y:S02]  /*8c20*/  FSEL R165, R165, -INF , P6 ;  /* 0xff800000a5a57808 */ /* 0x000fe40003000000 */
[----:B------:R-:W-:Y:S02]  /*8c30*/  FMNMX.FTZ R2, R188, R2, !PT ;  /* 0x00000002bc027209 */ /* 0x000fe40007810000 */
[----:B------:R-:W-:Y:S02]  /*8c40*/  FSEL R152, R152, -INF , P1 ;  /* 0xff80000098987808 */ /* 0x000fe40000800000 */
[----:B------:R-:W-:-:S02]  /*8c50*/  FMNMX.FTZ R2, R189, R2, !PT ;  /* 0x00000002bd027209 */ /* 0x000fc40007810000 */
[----:B------:R-:W-:Y:S02]  /*8c60*/  FSEL R153, R153, -INF , P5 ;  /* 0xff80000099997808 */ /* 0x000fe40002800000 */
[----:B------:R-:W-:Y:S02]  /*8c70*/  FMNMX.FTZ R2, R176, R2, !PT ;  /* 0x00000002b0027209 */ /* 0x000fe40007810000 */
[----:B------:R-:W-:Y:S02]  /*8c80*/  FSEL R156, R156, -INF , P4 ;  /* 0xff8000009c9c7808 */ /* 0x000fe40002000000 */
[----:B------:R-:W-:Y:S02]  /*8c90*/  FMNMX.FTZ R2, R177, R2, !PT ;  /* 0x00000002b1027209 */ /* 0x000fe40007810000 */
[----:B------:R-:W-:Y:S02]  /*8ca0*/  FSEL R157, R157, -INF , P3 ;  /* 0xff8000009d9d7808 */ /* 0x000fe40001800000 */
[----:B------:R-:W-:-:S02]  /*8cb0*/  FMNMX.FTZ R2, R180, R2, !PT ;  /* 0x00000002b4027209 */ /* 0x000fc40007810000 */
[----:B------:R-:W-:Y:S02]  /*8cc0*/  ISETP.GT.AND P2, PT, R0, RZ, PT ;  /* 0x000000ff0000720c */ /* 0x000fe40003f44270 */
[----:B------:R-:W-:Y:S02]  /*8cd0*/  FMNMX.FTZ R2, R181, R2, !PT ;  /* 0x00000002b5027209 */ /* 0x000fe40007810000 */
[----:B------:R-:W-:Y:S02]  /*8ce0*/  FSEL R186, R186, -INF , P2 ;  /* 0xff800000baba7808 */ /* 0x000fe40001000000 */
        /* <DEDUP_REMOVED lines=8> */
[----:B------:R-:W-:-:S02]  /*8d70*/  FMNMX.FTZ R2, R160, R2, !PT ;  /* 0x00000002a0027209 */ /* 0x000fc40007810000 */
[----:B------:R-:W-:Y:S02]  /*8d80*/  ISETP.GT.AND P2, PT, R0, 0x9, PT ;  /* 0x000000090000780c */ /* 0x000fe40003f44270 */
[----:B------:R-:W-:Y:S02]  /*8d90*/  FMNMX.FTZ R2, R161, R2, !PT ;  /* 0x00000002a1027209 */ /* 0x000fe40007810000 */
[----:B------:R-:W-:Y:S02]  /*8da0*/  FSEL R191, R191, -INF , P2 ;  /* 0xff800000bfbf7808 */ /* 0x000fe40001000000 */
[----:B------:R-:W-:Y:S02]  /*8db0*/  FMNMX.FTZ R2, R164, R2, !PT ;  /* 0x00000002a4027209 */ /* 0x000fe40007810000 */
[----:B------:R-:W-:Y:S02]  /*8dc0*/  ISETP.GT.AND P2, PT, R0, 0x10, PT ;  /* 0x000000100000780c */ /* 0x000fe40003f44270 */
        /* <DEDUP_REMOVED lines=9> */
[C---:B------:R-:W-:Y:S02]  /*8e60*/  ISETP.GT.AND P1, PT, R0.reuse, 0x21, PT ;  /* 0x000000210000780c */ /* 0x040fe40003f24270 */
[----:B------:R-:W-:Y:S01]  /*8e70*/  ISETP.GT.AND P2, PT, R0, 0x18, PT ;  /* 0x000000180000780c */ /* 0x000fe20003f44270 */
[----:B------:R-:W0:Y:S01]  /*8e80*/  SHFL.BFLY PT, R3, R2, 0x2, 0x1f ;  /* 0x0c401f0002037f89 */ /* 0x000e2200000e0000 */
[----:B------:R-:W-:Y:S02]  /*8e90*/  FSEL R171, R171, -INF , P1 ;  /* 0xff800000abab7808 */ /* 0x000fe40000800000 */
[----:B------:R-:W-:-:S02]  /*8ea0*/  FSEL R182, R182, -INF , P2 ;  /* 0xff800000b6b67808 */ /* 0x000fc40001000000 */
[C---:B------:R-:W-:Y:S02]  /*8eb0*/  ISETP.GT.AND P1, PT, R0.reuse, 0x39, PT ;  /* 0x000000390000780c */ /* 0x040fe40003f24270 */
[----:B------:R-:W-:Y:S02]  /*8ec0*/  ISETP.GT.AND P2, PT, R0, 0x19, PT ;  /* 0x000000190000780c */ /* 0x000fe40003f44270 */
[----:B------:R-:W-:Y:S02]  /*8ed0*/  @P0 LOP3.LUT R16, R16, 0x800, RZ, 0xfc, !PT ;  /* 0x0000080010100812 */ /* 0x000fe400078efcff */
[----:B------:R-:W-:Y:S02]  /*8ee0*/  FSEL R183, R183, -INF , P2 ;  /* 0xff800000b7b77808 */ /* 0x000fe40001000000 */
[----:B------:R-:W-:Y:S02]  /*8ef0*/  ISETP.GT.AND P2, PT, R0, 0x20, PT ;  /* 0x000000200000780c */ /* 0x000fe40003f44270 */
[----:B------:R-:W-:-:S02]  /*8f00*/  LOP3.LUT R16, R16, 0xffffefff, RZ, 0xc0, !PT ;  /* 0xffffefff10107812 */ /* 0x000fc400078ec0ff */
[----:B------:R-:W-:Y:S02]  /*8f10*/  FSEL R170, R170, -INF , P2 ;  /* 0xff800000aaaa7808 */ /* 0x000fe40001000000 */
[----:B------:R-:W-:Y:S02]  /*8f20*/  @P1 LOP3.LUT R16, R16, 0x1000, RZ, 0xfc, !PT ;  /* 0x0000100010101812 */ /* 0x000fe400078efcff */
[C---:B------:R-:W-:Y:S02]  /*8f30*/  ISETP.GT.AND P1, PT, R0.reuse, 0x28, PT ;  /* 0x000000280000780c */ /* 0x040fe40003f24270 */
[----:B------:R-:W-:Y:S02]  /*8f40*/  ISETP.GT.AND P0, PT, R0, 0x29, PT ;  /* 0x000000290000780c */ /* 0x000fe40003f04270 */
[----:B0-----:R-:W-:Y:S02]  /*8f50*/  FMNMX.FTZ R3, R2, R3, !PT ;  /* 0x0000000302037209 */ /* 0x001fe40007810000 */
[----:B------:R-:W-:-:S02]  /*8f60*/  FSEL R174, R174, -INF , P1 ;  /* 0xff800000aeae7808 */ /* 0x000fc40000800000 */
[----:B------:R-:W-:Y:S01]  /*8f70*/  FSEL R175, R175, -INF , P0 ;  /* 0xff800000afaf7808 */ /* 0x000fe20000000000 */
[----:B------:R-:W0:Y:S01]  /*8f80*/  SHFL.BFLY PT, R2, R3, 0x1, 0x1f ;  /* 0x0c201f0003027f89 */ /* 0x000e2200000e0000 */
[----:B------:R-:W-:Y:S02]  /*8f90*/  LOP3.LUT P0, RZ, R16, 0x800, RZ, 0xc0, !PT ;  /* 0x0000080010ff7812 */ /* 0x000fe4000780c0ff */
[C---:B------:R-:W-:Y:S02]  /*8fa0*/  ISETP.GT.AND P2, PT, R0.reuse, 0x40, PT ;  /* 0x000000400000780c */ /* 0x040fe40003f44270 */
[C---:B------:R-:W-:Y:S02]  /*8fb0*/  ISETP.GT.AND P3, PT, R0.reuse, 0x41, PT ;  /* 0x000000410000780c */ /* 0x040fe40003f64270 */
[C---:B------:R-:W-:Y:S02]  /*8fc0*/  ISETP.GT.AND P4, PT, R0.reuse, 0x48, PT ;  /* 0x000000480000780c */ /* 0x040fe40003f84270 */
[----:B------:R-:W-:-:S02]  /*8fd0*/  ISETP.GT.AND P5, PT, R0, 0x49, PT ;  /* 0x000000490000780c */ /* 0x000fc40003fa4270 */
[----:B------:R-:W-:Y:S02]  /*8fe0*/  FSEL R162, R162, -INF , P0 ;  /* 0xff800000a2a27808 */ /* 0x000fe40000000000 */
[----:B------:R-:W-:Y:S02]  /*8ff0*/  LOP3.LUT P1, RZ, R16, 0x1000, RZ, 0xc0, !PT ;  /* 0x0000100010ff7812 */ /* 0x000fe4000782c0ff */
[----:B------:R-:W-:Y:S02]  /*9000*/  FSEL R154, R154, -INF , P2 ;  /* 0xff8000009a9a7808 */ /* 0x000fe40001000000 */
[----:B------:R-:W-:Y:S02]  /*9010*/  FSEL R167, R167, -INF , P1 ;  /* 0xff800000a7a77808 */ /* 0x000fe40000800000 */
[----:B------:R-:W-:Y:S02]  /*9020*/  FSEL R155, R155, -INF , P3 ;  /* 0xff8000009b9b7808 */ /* 0x000fe40001800000 */
[----:B------:R-:W-:-:S02]  /*9030*/  FSEL R158, R158, -INF , P4 ;  /* 0xff8000009e9e7808 */ /* 0x000fc40002000000 */
[----:B------:R-:W-:Y:S02]  /*9040*/  FSEL R159, R159, -INF , P5 ;  /* 0xff8000009f9f7808 */ /* 0x000fe40002800000 */
[----:B0-----:R-:W-:Y:S02]  /*9050*/  FMNMX.FTZ R3, R3, R2, !PT ;  /* 0x0000000203037209 */ /* 0x001fe40007810000 */
[----:B------:R-:W-:Y:S02]  /*9060*/  LOP3.LUT P0, RZ, R16, 0x400, RZ, 0xc0, !PT ;  /* 0x0000040010ff7812 */ /* 0x000fe4000780c0ff */
[C---:B------:R-:W-:Y:S01]  /*9070*/  FSETP.NEU.FTZ.AND P6, PT, R3.reuse, -INF , PT ;  /* 0xff8000000300780b */ /* 0x040fe20003fdd000 */
[----:B------:R-:W-:-:S03]  /*9080*/  FMUL.FTZ R4, R3, UR5 ;  /* 0x0000000503047c20 */ /* 0x000fc60008410000 */
[----:B------:R-:W-:Y:S02]  /*9090*/  FSEL R2, R3, RZ, P6 ;  /* 0x000000ff03027208 */ /* 0x000fe40003000000 */
[----:B------:R-:W-:Y:S02]  /*90a0*/  FSEL R4, R4, RZ, P6 ;  /* 0x000000ff04047208 */ /* 0x000fe40003000000 */
[----:B------:R-:W-:Y:S01]  /*90b0*/  ISETP.GT.AND P6, PT, R0, 0x31, PT ;  /* 0x000000310000780c */ /* 0x000fe20003fc4270 */
[----:B------:R-:W-:Y:S02]  /*90c0*/  FADD.FTZ R2, -R2, R228 ;  /* 0x000000e402027221 */ /* 0x000fe40000010100 */
        /* <DEDUP_REMOVED lines=20> */
[----:B------:R-:W-:Y:S01]  /*9210*/  FMNMX.FTZ R4, R186, R227, !PT ;  /* 0x000000e3ba047209 */ /* 0x000fe20007810000 */
[----:B------:R-:W-:Y:S01]  /*9220*/  FMUL.FTZ R2, R2, UR5 ;  /* 0x0000000502027c20 */ /* 0x000fe20008410000 */
[----:B------:R-:W-:Y:S01]  /*9230*/  FSEL R163, R163, -INF , P6 ;  /* 0xff800000a3a37808 */ /* 0x000fe20003000000 */
[----:B------:R-:W-:Y:S01]  /*9240*/  MUFU.EX2 R184, R184 ;  /* 0x000000b800b87308 */ /* 0x000fe20000000800 */
[----:B------:R-:W-:-:S02]  /*9250*/  FMNMX.FTZ R4, R187, R4, !PT ;  /* 0x00000004bb047209 */ /* 0x000fc40007810000 */
[----:B------:R-:W-:Y:S02]  /*9260*/  ISETP.GT.AND P6, PT, R0, 0x38, PT ;  /* 0x000000380000780c */ /* 0x000fe40003fc4270 */
[----:B------:R-:W-:Y:S02]  /*9270*/  FMNMX.FTZ R4, R190, R4, !PT ;  /* 0x00000004be047209 */ /* 0x000fe40007810000 */
[----:B------:R-:W-:Y:S01]  /*9280*/  FSEL R166, R166, -INF , P6 ;  /* 0xff800000a6a67808 */ /* 0x000fe20003000000 */
[----:B------:R-:W-:Y:S01]  /*9290*/  MUFU.EX2 R185, R185 ;  /* 0x000000b900b97308 */ /* 0x000fe20000000800 */
[----:B------:R-:W-:-:S04]  /*92a0*/  FMNMX.FTZ R4, R191, R4, !PT ;  /* 0x00000004bf047209 */ /* 0x000fc80007810000 */
[----:B------:R-:W-:-:S03]  /*92b0*/  FMNMX.FTZ R4, R178, R4, !PT ;  /* 0x00000004b2047209 */ /* 0x000fc60007810000 */
        /* <DEDUP_REMOVED lines=22> */
[----:B------:R-:W-:-:S05]  /*9420*/  FMNMX.FTZ R4, R159, R0, !PT ;  /* 0x000000009f047209 */ /* 0x000fca0007810000 */
[----:B------:R-:W0:Y:S02]  /*9430*/  SHFL.BFLY PT, R0, R4, 0x2, 0x1f ;  /* 0x0c401f0004007f89 */ /* 0x000e2400000e0000 */
        /* <DEDUP_REMOVED lines=16> */
[----:B------:R-:W-:Y:S01]  /*9540*/  MUFU.EX2 R156, R156 ;  /* 0x0000009c009c7308 */ /* 0x000fe20000000800 */
[--C-:B------:R-:W-:Y:S01]  /*9550*/  FFMA.FTZ R186, R186, UR5, -R0.reuse ;  /* 0x00000005baba7c23 */ /* 0x100fe20008010800 */
[--C-:B------:R-:W-:Y:S01]  /*9560*/  FFMA.FTZ R187, R187, UR5, -R0.reuse ;  /* 0x00000005bbbb7c23 */ /* 0x100fe20008010800 */
[----:B------:R-:W-:Y:S01]  /*9570*/  FMUL.FTZ R192, R192, UR5 ;  /* 0x00000005c0c07c20 */ /* 0x000fe20008410000 */
        /* <DEDUP_REMOVED lines=18> */
[----:B------:R-:W-:Y:S08]  /*96a0*/  MUFU.EX2 R186, R186 ;  /* 0x000000ba00ba7308 */ /* 0x000ff00000000800 */
[----:B------:R-:W0:Y:S08]  /*96b0*/  MUFU.EX2 R0, R2 ;  /* 0x0000000200007308 */ /* 0x000e300000000800 */
[----:B------:R-:W1:Y:S08]  /*96c0*/  MUFU.EX2 R2, R192 ;  /* 0x000000c000027308 */ /* 0x000e700000000800 */
[----:B------:R-:W2:Y:S01]  /*96d0*/  MUFU.EX2 R187, R187 ;  /* 0x000000bb00bb7308 */ /* 0x000ea20000000800 */
[----:B0-----:R-:W-:-:S04]  /*96e0*/  FFMA.FTZ R19, R0, R19, R184 ;  /* 0x0000001300137223 */ /* 0x001fc800000100b8 */
[----:B------:R-:W-:-:S03]  /*96f0*/  FADD.FTZ R19, R185, R19 ;  /* 0x00000013b9137221 */ /* 0x000fc60000010000 */
[----:B------:R-:W0:Y:S01]  /*9700*/  MUFU.EX2 R190, R190 ;  /* 0x000000be00be7308 */ /* 0x000e220000000800 */
[----:B-1----:R-:W-:-:S07]  /*9710*/  FFMA.FTZ R5, R2, R5, R186 ;  /* 0x0000000502057223 */ /* 0x002fce00000100ba */
        /* <DEDUP_REMOVED lines=57> */
.L_x_2397:
[----:B------:R-:W0:Y:S01]  /*9ab0*/  S2UR UR7, SR_CgaCtaId ;  /* 0x00000000000779c3 */ /* 0x000e220000008800 */
[----:B------:R-:W-:Y:S01]  /*9ac0*/  R2UR UR6, R21 ;  /* 0x00000000150672ca */ /* 0x000fe200000e0000 */
[----:B------:R-:W-:Y:S01]  /*9ad0*/  UIADD3 UR4, UR4, 0x38860, URZ ;  /* 0x0003886004047890 */ /* 0x000fe2000fffe03f */
[----:B------:R-:W-:Y:S01]  /*9ae0*/  F2FP.F16.F32.PACK_AB R208, R185, R184 ;  /* 0x000000b8b9d0723e */ /* 0x000fe200000000ff */
[----:B------:R-:W-:Y:S01]  /*9af0*/  UMOV UR37, UR36 ;  /* 0x0000002400257c82 */ /* 0x000fe20008000000 */
[----:B------:R-:W-:Y:S01]  /*9b00*/  F2FP.F16.F32.PACK_AB R209, R187, R186 ;  /* 0x000000babbd1723e */ /* 0x000fe200000000ff */
[----:B------:R-:W-:Y:S01]  /*9b10*/  IMAD.MOV.U32 R227, RZ, RZ, R4 ;  /* 0x000000ffffe37224 */ /* 0x000fe200078e0004 */
[----:B------:R-:W-:Y:S01]  /*9b20*/  F2FP.F16.F32.PACK_AB R210, R189, R188 ;  /* 0x000000bcbdd2723e */ /* 0x000fe200000000ff */
[----:B------:R-:W-:Y:S01]  /*9b30*/  IMAD.MOV.U32 R228, RZ, RZ, R3 ;  /* 0x000000ffffe47224 */ /* 0x000fe200078e0003 */
[----:B------:R-:W-:Y:S02]  /*9b40*/  F2FP.F16.F32.PACK_AB R211, R191, R190 ;  /* 0x000000bebfd3723e */ /* 0x000fe400000000ff */
[----:B------:R-:W-:-:S02]  /*9b50*/  F2FP.F16.F32.PACK_AB R204, R177, R176 ;  /* 0x000000b0b1cc723e */ /* 0x000fc400000000ff */
[----:B------:R-:W-:Y:S01]  /*9b60*/  F2FP.F16.F32.PACK_AB R205, R179, R178 ;  /* 0x000000b2b3cd723e */ /* 0x000fe200000000ff */
[----:B------:R-:W-:Y:S01]  /*9b70*/  UISETP.GT.AND UP0, UPT, UR60, UR6, UPT ;  /* 0x000000063c00728c */ /* 0x000fe2000bf04270 */
[----:B------:R-:W-:Y:S01]  /*9b80*/  F2FP.F16.F32.PACK_AB R206, R181, R180 ;  /* 0x000000b4b5ce723e */ /* 0x000fe200000000ff */
[----:B------:R-:W-:Y:S01]  /*9b90*/  UIADD3 UR60, UR60, -0x1, URZ ;  /* 0xffffffff3c3c7890 */ /* 0x000fe2000fffe03f */
[----:B------:R-:W-:Y:S02]  /*9ba0*/  F2FP.F16.F32.PACK_AB R207, R183, R182 ;  /* 0x000000b6b7cf723e */ /* 0x000fe400000000ff */
[----:B------:R-:W-:Y:S02]  /*9bb0*/  F2FP.F16.F32.PACK_AB R200, R169, R168 ;  /* 0x000000a8a9c8723e */ /* 0x000fe400000000ff */
[----:B------:R-:W-:Y:S02]  /*9bc0*/  PLOP3.LUT P1, PT, PT, PT, UP0, 0x80, 0x0 ;  /* 0x000000000000781c */ /* 0x000fe40003f2f008 */
        /* <DEDUP_REMOVED lines=15> */
[----:B------:R-:W-:Y:S06]  /*9cc0*/  @P1 BRA `(.L_x_2398) ;  /* 0xffffffc000781947 */ /* 0x000fec000383ffff */
.L_x_2387:
[----:B------:R-:W-:-:S13]  /*9cd0*/  R2UR UR4, R214 ;  /* 0x00000000d60472ca */ /* 0x000fda00000e0000 */
[----:B------:R-:W-:-:S06]  /*9ce0*/  UISETP.GE.AND UP0, UPT, UR60, UR4, UPT ;  /* 0x000000043c00728c */ /* 0x000fcc000bf06270 */
[----:B------:R-:W-:-:S13]  /*9cf0*/  PLOP3.LUT P1, PT, PT, PT, UP0, 0x80, 0x0 ;  /* 0x000000000000781c */ /* 0x000fda0003f2f008 */
[----:B------:R-:W-:Y:S05]  /*9d00*/  @!P1 BRA `(.L_x_2399) ;  /* 0x0000003400c09947 */ /* 0x000fea0003800000 */
[----:B------:R-:W-:Y:S01]  /*9d10*/  R2UR UR61, R18 ;  /* 0x00000000123d72ca */ /* 0x000fe200000e0000 */
[----:B------:R-:W-:Y:S01]  /*9d20*/  IMAD.MOV.U32 R21, RZ, RZ, R4 ;  /* 0x000000ffff157224 */ /* 0x000fe200078e0004 */
[----:B------:R-:W-:Y:S01]  /*9d30*/  UMOV UR37, UR36 ;  /* 0x0000002400257c82 */ /* 0x000fe20008000000 */
[----:B------:R-:W-:-:S12]  /*9d40*/  IMAD.MOV.U32 R22, RZ, RZ, R3 ;  /* 0x000000ffff167224 */ /* 0x000fd800078e0003 */
.L_x_2410:
        /* <DEDUP_REMOVED lines=8> */
.L_x_2400:
        /* <DEDUP_REMOVED lines=8> */
.L_x_2401:
[----:B-1----:R-:W-:Y:S05]  /*9e50*/  @P1 BRA `(.L_x_2402) ;  /* 0x0000000000081947 */ /* 0x002fea0003800000 */
[----:B------:R-:W1:Y:S02]  /*9e60*/  SYNCS.PHASECHK.TRANS64.TRYWAIT P1, [UR4+0x38830], R3 ;  /* 0x03883003ff0075a7 */ /* 0x000e640008020144 */
[----:B-1----:R-:W-:Y:S05]  /*9e70*/  @!P1 BRA `(.L_x_2403) ;  /* 0x000000fc00a89947 */ /* 0x002fea0003800000 */
.L_x_2402:
        /* <DEDUP_REMOVED lines=25> */
[----:B------:R-:W-:Y:S01]  /*a010*/  UMOV UR56, UR6 ;  /* 0x0000000600387c82 */ /* 0x000fe20008000000 */
[----:B------:R-:W-:Y:S01]  /*a020*/  UMOV UR57, UR7 ;  /* 0x0000000700397c82 */ /* 0x000fe20008000000 */
        /* <DEDUP_REMOVED lines=57> */
[----:B------:R-:W-:Y:S01]  /*a3c0*/  UMOV UR56, UR6 ;  /* 0x0000000600387c82 */ /* 0x000fe20008000000 */
[----:B------:R-:W-:Y:S01]  /*a3d0*/  UMOV UR57, UR7 ;  /* 0x0000000700397c82 */ /* 0x000fe20008000000 */
        /* <DEDUP_REMOVED lines=506> */
.L_x_2404:
[----:B------:R-:W-:Y:S01]  /*c380*/  R2UR UR4, R17 ;  /* 0x00000000110472ca */ /* 0x000fe200000e0000 */
[----:B------:R-:W-:-:S05]  /*c390*/  IMAD.U32 R0, RZ, RZ, UR61 ;  /* 0x0000003dff007e24 */ /* 0x000fca000f8e00ff */
[----:B------:R-:W-:-:S07]  /*c3a0*/  SHF.L.U32 R0, R0, 0x1f, RZ ;  /* 0x0000001f00007819 */ /* 0x000fce00000006ff */
[----:B------:R-:W-:-:S09]  /*c3b0*/  ULEA UR4, UR37, UR4, 0x3 ;  /* 0x0000000425047291 */ /* 0x000fd2000f8e183f */
[----:B------:R2:W3:Y:S01]  /*c3c0*/  SYNCS.PHASECHK.TRANS64.TRYWAIT P1, [UR4+0x38850], R0 ;  /* 0x03885000ff0075a7 */ /* 0x0004e20008020144 */
[----:B------:R-:W-:Y:S05]  /*c3d0*/  @!P0 BRA `(.L_x_2405) ;  /* 0x0000000000048947 */ /* 0x000fea0003800000 */
[----:B------:R-:W-:Y:S01]  /*c3e0*/  BPT.TRAP 0x1 ;  /* 0x000000040000795c */ /* 0x000fe20000300000 */
.L_x_2405:
[----:B---3--:R-:W-:Y:S05]  /*c3f0*/  @P1 BRA `(.L_x_2406) ;  /* 0x0000000000081947 */ /* 0x008fea0003800000 */
[----:B------:R-:W3:Y:S02]  /*c400*/  SYNCS.PHASECHK.TRANS64.TRYWAIT P1, [UR4+0x38850], R0 ;  /* 0x03885000ff0075a7 */ /* 0x000ee40008020144 */
[----:B---3--:R-:W-:Y:S05]  /*c410*/  @!P1 BRA `(.L_x_2407) ;  /* 0x000000d800589947 */ /* 0x008fea0003800000 */
.L_x_2406:
        /* <DEDUP_REMOVED lines=37> */
.L_x_2408:
[----:B--23--:R-:W-:Y:S01]  /*c670*/  FMNMX.FTZ R0, R184, R22, !PT ;  /* 0x00000016b8007209 */ /* 0x00cfe20007810000 */
[----:B------:R-:W-:Y:S01]  /*c680*/  ULDC UR5, c[0x0][0x988] ;  /* 0x0002620000057ab9 */ /* 0x000fe20000000800 */
[----:B------:R-:W2:Y:S01]  /*c690*/  S2UR UR7, SR_CgaCtaId ;  /* 0x00000000000779c3 */ /* 0x000ea20000008800 */
[----:B------:R-:W-:Y:S02]  /*c6a0*/  R2UR UR6, R17 ;  /* 0x00000000110672ca */ /* 0x000fe400000e0000 */
[----:B------:R-:W-:-:S04]  /*c6b0*/  FMNMX.FTZ R0, R185, R0, !PT ;  /* 0x00000000b9007209 */ /* 0x000fc80007810000 */
[----:B------:R-:W-:-:S04]  /*c6c0*/  FMNMX.FTZ R0, R188, R0, !PT ;  /* 0x00000000bc007209 */ /* 0x000fc80007810000 */
[----:B------:R-:W-:-:S03]  /*c6d0*/  FMNMX.FTZ R0, R189, R0, !PT ;  /* 0x00000000bd007209 */ /* 0x000fc60007810000 */
[----:B------:R-:W-:Y:S01]  /*c6e0*/  ULEA UR6, UR36, UR6, 0x3 ;  /* 0x0000000624067291 */ /* 0x000fe2000f8e183f */
[----:B------:R-:W-:-:S03]  /*c6f0*/  FMNMX.FTZ R0, R176, R0, !PT ;  /* 0x00000000b0007209 */ /* 0x000fc60007810000 */
[----:B------:R-:W-:Y:S01]  /*c700*/  UIADD3 UR6, UR6, 0x38840, URZ ;  /* 0x0003884006067890 */ /* 0x000fe2000fffe03f */
        /* <DEDUP_REMOVED lines=20> */
[----:B01----:R-:W0:Y:S01]  /*c850*/  SHFL.BFLY PT, R3, R2, 0x1, 0x1f ;  /* 0x0c201f0002037f89 */ /* 0x003e2200000e0000 */
        /* <DEDUP_REMOVED lines=154> */
.L_x_2409:
[----:B------:R-:W0:Y:S01]  /*d200*/  S2UR UR7, SR_CgaCtaId ;  /* 0x00000000000779c3 */ /* 0x000e220000008800 */
[----:B------:R-:W-:Y:S01]  /*d210*/  R2UR UR6, R214 ;  /* 0x00000000d60672ca */ /* 0x000fe200000e0000 */
[----:B------:R-:W-:Y:S01]  /*d220*/  UIADD3 UR4, UR4, 0x38860, URZ ;  /* 0x0003886004047890 */ /* 0x000fe2000fffe03f */
[----:B------:R-:W-:Y:S01]  /*d230*/  R2UR UR61, R18 ;  /* 0x00000000123d72ca */ /* 0x000fe200000e0000 */
        /* <DEDUP_REMOVED lines=21> */
[----:B------:R-:W-:Y:S02]  /*d390*/  F2FP.F16.F32.PACK_AB R197, R163, R162 ;  /* 0x000000a2a3c5723e */ /* 0x000fe400000000ff */
[----:B------:R-:W-:Y:S02]  /*d3a0*/  F2FP.F16.F32.PACK_AB R198, R165, R164 ;  /* 0x000000a4a5c6723e */ /* 0x000fe400000000ff */
[----:B------:R-:W-:-:S02]  /*d3b0*/  F2FP.F16.F32.PACK_AB R199, R167, R166 ;  /* 0x000000a6a7c7723e */ /* 0x000fc400000000ff */
[----:B------:R-:W-:Y:S02]  /*d3c0*/  F2FP.F16.F32.PACK_AB R192, R153, R152 ;  /* 0x0000009899c0723e */ /* 0x000fe400000000ff */
[----:B------:R-:W-:Y:S02]  /*d3d0*/  F2FP.F16.F32.PACK_AB R193, R155, R154 ;  /* 0x0000009a9bc1723e */ /* 0x000fe400000000ff */
[----:B------:R-:W-:Y:S02]  /*d3e0*/  F2FP.F16.F32.PACK_AB R194, R157, R156 ;  /* 0x0000009c9dc2723e */ /* 0x000fe400000000ff */
[----:B------:R-:W-:Y:S01]  /*d3f0*/  F2FP.F16.F32.PACK_AB R195, R195, R158 ;  /* 0x0000009ec3c3723e */ /* 0x000fe200000000ff */
[----:B------:R-:W-:Y:S06]  /*d400*/  @P1 BRA `(.L_x_2410) ;  /* 0xffffffc800501947 */ /* 0x000fec000383ffff */
.L_x_2399:
        /* <DEDUP_REMOVED lines=131> */
.L_x_2411:
        /* <DEDUP_REMOVED lines=8> */
.L_x_2412:
[----:B-1----:R-:W-:Y:S05]  /*dcc0*/  @P1 BRA `(.L_x_2413) ;  /* 0x0000000000081947 */ /* 0x002fea0003800000 */
[----:B------:R-:W1:Y:S02]  /*dcd0*/  SYNCS.PHASECHK.TRANS64.TRYWAIT P1, [UR8+0x38850], R0 ;  /* 0x03885000ff0075a7 */ /* 0x000e640008020148 */
[----:B-1----:R-:W-:Y:S05]  /*dce0*/  @!P1 BRA `(.L_x_2414) ;  /* 0x000000c0003c9947 */ /* 0x002fea0003800000 */
.L_x_2413:
[----:B------:R-:W-:Y:S01]  /*dcf0*/  R2UR UR4, R17 ;  /* 0x00000000110472ca */ /* 0x000fe200000e0000 */
[----:B------:R-:W-:Y:S01]  /*dd00*/  WARPGROUP.ARRIVE ;  /* 0x00000000000079c5 */ /* 0x000fe20000000000 */
[----:B------:R-:W-:Y:S01]  /*dd10*/  UMOV UR7, 0x40000040 ;  /* 0x4000004000077882 */ /* 0x000fe20000000000 */
[----:B01----:R-:W0:Y:S01]  /*dd20*/  SHFL.BFLY PT, R0, R19, 0x2, 0x1f ;  /* 0x0c401f0013007f89 */ /* 0x003e2200000e0000 */
[----:B------:R-:W-:Y:S02]  /*dd30*/  IMAD.MOV.U32 R6, RZ, RZ, RZ ;  /* 0x000000ffff067224 */ /* 0x000fe400078e00ff */
[----:B------:R-:W-:Y:S01]  /*dd40*/  IMAD.U32 R8, RZ, RZ, UR5 ;  /* 0x00000005ff087e24 */ /* 0x000fe2000f8e00ff */
[----:B------:R-:W1:Y:S01]  /*dd50*/  SHFL.BFLY PT, R2, R5, 0x2, 0x1f ;  /* 0x0c401f0005027f89 */ /* 0x000e6200000e0000 */
[----:B------:R-:W-:-:S05]  /*dd60*/  IMAD.U32 R12, RZ, RZ, UR5 ;  /* 0x00000005ff0c7e24 */ /* 0x000fca000f8e00ff */
[----:B------:R-:W-:-:S04]  /*dd70*/  UIADD3 UR4, UR4, 0x400, URZ ;  /* 0x0000040004047890 */ /* 0x000fc8000fffe03f */
[----:B------:R-:W-:-:S04]  /*dd80*/  USHF.R.U32.HI UR4, URZ, 0x4, UR4 ;  /* 0x000000043f047899 */ /* 0x000fc80008011604 */
[----:B------:R-:W-:-:S04]  /*dd90*/  ULOP3.LUT UR4, UR4, 0x3fff, URZ, 0xc0, !UPT ;  /* 0x00003fff04047892 */ /* 0x000fc8000f8ec03f */
[----:B------:R-:W-:Y:S01]  /*dda0*/  ULOP3.LUT UR4, UR4, 0x2800000, URZ, 0xfc, !UPT ;  /* 0x0280000004047892 */ /* 0x000fe2000f8efc3f */
[----:B0-----:R-:W-:-:S03]  /*ddb0*/  FADD.FTZ R0, R0, R19 ;  /* 0x0000001300007221 */ /* 0x001fc60000010000 */
[----:B------:R-:W-:Y:S01]  /*ddc0*/  UIMAD UR4, UR36, 0xa00, UR4 ;  /* 0x00000a00240478a4 */ /* 0x000fe2000f8e0204 */
[----:B-1----:R-:W-:Y:S01]  /*ddd0*/  FADD.FTZ R2, R2, R5 ;  /* 0x0000000502027221 */ /* 0x002fe20000010000 */
[----:B------:R-:W0:Y:S01]  /*dde0*/  SHFL.BFLY PT, R7, R0, 0x1, 0x1f ;  /* 0x0c201f0000077f89 */ /* 0x000e2200000e0000 */
[----:B------:R-:W-:-:S04]  /*ddf0*/  IMAD.MOV.U32 R5, RZ, RZ, RZ ;  /* 0x000000ffff057224 */ /* 0x000fc800078e00ff */
[----:B------:R-:W-:Y:S01]  /*de00*/  UMOV UR6, UR4 ;  /* 0x0000000400067c82 */ /* 0x000fe20008000000 */
[----:B------:R-:W1:Y:S01]  /*de10*/  SHFL.BFLY PT, R9, R2, 0x1, 0x1f ;  /* 0x0c201f0002097f89 */ /* 0x000e6200000e0000 */
[----:B------:R-:W-:Y:S01]  /*de20*/  HGMMA.64x256x16.F32 R24, R208, gdesc[UR4].tnspB, R24, gsb0 ;  /* 0x43e00004d0187df0 */ /* 0x000fe20008000818 */
[----:B------:R-:W-:Y:S01]  /*de30*/  UIADD3 UR6, UR4, 0x80, URZ ;  /* 0x0000008004067890 */ /* 0x000fe2000fffe03f */
[----:B------:R-:W-:Y:S01]  /*de40*/  UMOV UR7, 0x40000040 ;  /* 0x4000004000077882 */ /* 0x000fe20000000000 */
[----:B0-----:R-:W-:Y:S01]  /*de50*/  FADD.FTZ R10, R0, R7 ;  /* 0x00000007000a7221 */ /* 0x001fe20000010000 */
[----:B------:R-:W-:Y:S02]  /*de60*/  IMAD.MOV.U32 R0, RZ, RZ, -0x800000 ;  /* 0xff800000ff007424 */ /* 0x000fe400078e00ff */
[----:B-1----:R-:W-:Y:S02]  /*de70*/  FADD.FTZ R11, R2, R9 ;  /* 0x00000009020b7221 */ /* 0x002fe40000010000 */
[----:B------:R-:W-:Y:S01]  /*de80*/  FSETP.NE.FTZ.AND P1, PT, R10, RZ, PT ;  /* 0x000000ff0a00720b */ /* 0x000fe20003f35000 */
[----:B------:R-:W-:-:S02]  /*de90*/  IMAD.MOV.U32 R2, RZ, RZ, -0x800000 ;  /* 0xff800000ff027424 */ /* 0x000fc400078e00ff */
[----:B------:R-:W-:-:S10]  /*dea0*/  FSETP.NE.FTZ.AND P2, PT, R11, RZ, PT ;  /* 0x000000ff0b00720b */ /* 0x000fd40003f55000 */
[----:B------:R-:W0:Y:S01]  /*deb0*/  @P1 MUFU.LG2 R7, R10 ;  /* 0x0000000a00071308 */ /* 0x000e220000000c00 */
[----:B------:R-:W-:Y:S02]  /*dec0*/  @P1 FMUL.FTZ R8, R8, 0.69314718246459960938 ;  /* 0x3f31721808081820 */ /* 0x000fe40000410000 */
[----:B------:R-:W-:-:S05]  /*ded0*/  @P2 FMUL.FTZ R12, R12, 0.69314718246459960938 ;  /* 0x3f3172180c0c2820 */ /* 0x000fca0000410000 */
        /* <DEDUP_REMOVED lines=31> */
.L_x_2415:
[----:B------:R-:W2:Y:S01]  /*e0d0*/  LDL.LU R3, [R1+0x30] ;  /* 0x0000300001037983 */ /* 0x000ea20000300800 */
[----:B------:R-:W0:Y:S01]  /*e0e0*/  S2UR UR6, SR_CgaCtaId ;  /* 0x00000000000679c3 */ /* 0x000e220000008800 */
[----:B------:R-:W-:Y:S01]  /*e0f0*/  UIADD3 UR4, UR8, 0x38860, URZ ;  /* 0x0003886008047890 */ /* 0x000fe2000fffe03f */
[-C--:B------:R-:W-:Y:S01]  /*e100*/  FMUL.FTZ R24, R24, R6.reuse ;  /* 0x0000000618187220 */ /* 0x080fe20000410000 */
        /* <DEDUP_REMOVED lines=134> */
[----:B--2---:R-:W-:-:S13]  /*e970*/  R2UR UR5, R3 ;  /* 0x00000000030572ca */ /* 0x004fda00000e0000 */
[----:B------:R-:W-:-:S06]  /*e980*/  UIADD3 UR5, UR5, 0x1, URZ ;  /* 0x0000000105057890 */ /* 0x000fcc000fffe03f */
[----:B------:R-:W-:Y:S01]  /*e990*/  IMAD.U32 R3, RZ, RZ, UR5 ;  /* 0x00000005ff037e24 */ /* 0x000fe2000f8e00ff */
[----:B------:R-:W-:-:S04]  /*e9a0*/  R2UR UR5, R18 ;  /* 0x00000000120572ca */ /* 0x000fc800000e0000 */
[----:B------:R0:W-:Y:S09]  /*e9b0*/  STL [R1+0x30], R3 ;  /* 0x0000300301007387 */ /* 0x0001f20000100800 */
[----:B------:R-:W-:-:S06]  /*e9c0*/  ULOP3.LUT UR5, UR5, UR4, URZ, 0x3c, !UPT ;  /* 0x0000000405057292 */ /* 0x000fcc000f8e3c3f */
[----:B0-----:R-:W-:-:S07]  /*e9d0*/  IMAD.U32 R18, RZ, RZ, UR5 ;  /* 0x00000005ff127e24 */ /* 0x001fce000f8e00ff */
.L_x_2379:
[----:B------:R-:W0:Y:S08]  /*e9e0*/  S2UR UR4, SR_CgaCtaId ;  /* 0x00000000000479c3 */ /* 0x000e300000008800 */
[----:B------:R-:W-:Y:S06]  /*e9f0*/  BAR.SYNC.DEFER_BLOCKING 0x5, 0x180 ;  /* 0x0146000000007b1d */ /* 0x000fec0000010000 */
[----:B------:R-:W-:Y:S01]  /*ea00*/  UMOV UR8, 0x400 ;  /* 0x0000040000087882 */ /* 0x000fe20000000000 */
[----:B------:R-:W-:Y:S01]  /*ea10*/  BSSY B0, `(.L_x_2416) ;  /* 0x00004c2000007945 */ /* 0x000fe20003800000 */
[----:B0-----:R-:W-:-:S09]  /*ea20*/  ULEA UR8, UR4, UR8, 0x18 ;  /* 0x0000000804087291 */ /* 0x001fd2000f8ec03f */
[----:B------:R-:W0:Y:S02]  /*ea30*/  LDS.128 R4, [UR8+0x388d0] ;  /* 0x0388d008ff047984 */ /* 0x000e240008000c00 */
[----:B0-----:R-:W-:Y:S02]  /*ea40*/  R2UR UR6, R5 ;  /* 0x00000000050672ca */ /* 0x001fe400000e0000 */
[----:B------:R-:W-:Y:S02]  /*ea50*/  R2UR UR5, R6 ;  /* 0x00000000060572ca */ /* 0x000fe400000e0000 */
[----:B------:R-:W-:Y:S01]  /*ea60*/  R2UR UR7, R7 ;  /* 0x00000000070772ca */ /* 0x000fe200000e0000 */
[----:B------:R-:W-:Y:S06]  /*ea70*/  BAR.ARV 0x4, 0x180 ;  /* 0x0106000000007b1d */ /* 0x000fec0000002000 */
[----:B------:R-:W-:Y:S08]  /*ea80*/  @P0 BRA `(.L_x_2417) ;  /* 0x0000003800e40947 */ /* 0x000ff00003800000 */
[----:B------:R-:W2:Y:S01]  /*ea90*/  LDL.LU R8, [R1+0x2c] ;  /* 0x00002c0001087983 */ /* 0x000ea20000300800 */
[----:B------:R-:W0:Y:S01]  /*eaa0*/  S2UR UR4, SR_SWINHI ;  /* 0x00000000000479c3 */ /* 0x000e220000002f00 */
[----:B------:R-:W-:Y:S01]  /*eab0*/  IMAD.MOV.U32 R12, RZ, RZ, 0x2 ;  /* 0x00000002ff0c7424 */ /* 0x000fe200078e00ff */
[----:B------:R-:W-:Y:S01]  /*eac0*/  F2FP.F16.F32.PACK_AB R6, R29, R28 ;  /* 0x0000001c1d06723e */ /* 0x000fe200000000ff */
[----:B------:R-:W3:Y:S01]  /*ead0*/  LDL R3, [R1+0x3c] ;  /* 0x00003c0001037983 */ /* 0x000ee20000100800 */
[----:B------:R-:W-:Y:S01]  /*eae0*/  F2FP.F16.F32.PACK_AB R7, R31, R30 ;  /* 0x0000001e1f07723e */ /* 0x000fe200000000ff */
[----:B------:R-:W-:Y:S01]  /*eaf0*/  ULDC.64 UR14, c[0x0][0xc00] ;  /* 0x00030000000e7ab9 */ /* 0x000fe20000000a00 */
[----:B------:R-:W-:Y:S01]  /*eb00*/  R2UR UR18, R220 ;  /* 0x00000000dc1272ca */ /* 0x000fe200000e0000 */
[----:B------:R-:W-:Y:S01]  /*eb10*/  ULDC UR20, c[0x0][0xbe8] ;  /* 0x0002fa0000147ab9 */ /* 0x000fe20000000800 */
[----:B------:R-:W-:Y:S02]  /*eb20*/  R2UR UR21, R217 ;  /* 0x00000000d91572ca */ /* 0x000fe400000e0000 */
[----:B------:R-:W-:-:S02]  /*eb30*/  R2UR UR26, R215 ;  /* 0x00000000d71a72ca */ /* 0x000fc400000e0000 */
[----:B------:R-:W-:Y:S02]  /*eb40*/  R2UR UR19, R221 ;  /* 0x00000000dd1372ca */ /* 0x000fe400000e0000 */
[----:B------:R-:W-:Y:S01]  /*eb50*/  R2UR UR24, R222 ;  /* 0x00000000de1872ca */ /* 0x000fe200000e0000 */
[----:B------:R-:W-:Y:S01]  /*eb60*/  UMOV UR10, UR8 ;  /* 0x00000008000a7c82 */ /* 0x000fe20008000000 */
[----:B0-----:R-:W-:-:S03]  /*eb70*/  UMOV UR11, UR4 ;  /* 0x00000004000b7c82 */ /* 0x001fc60008000000 */
[----:B------:R-:W-:-:S04]  /*eb80*/  USHF.L.U32 UR4, UR18, 0x2, URZ ;  /* 0x0000000212047899 */ /* 0x000fc8000800063f */
[----:B------:R-:W-:Y:S01]  /*eb90*/  UIADD3 UR9, UP0, UR4, UR14, URZ ;  /* 0x0000000e04097290 */ /* 0x000fe2000ff1e03f */
[----:B------:R-:W-:Y:S01]  /*eba0*/  BAR.SYNC.DEFER_BLOCKING 0x1, 0x100 ;  /* 0x0044000000007b1d */ /* 0x000fe20000010000 */
[----:B--2---:R-:W-:Y:S01]  /*ebb0*/  R2UR UR17, R8 ;  /* 0x00000000081172ca */ /* 0x004fe200000e0000 */
[----:B---3--:R-:W-:-:S03]  /*ebc0*/  IMAD.WIDE R12, R3, R12, UR10 ;  /* 0x0000000a030c7e25 */ /* 0x008fc6000f8e020c */
[C---:B------:R-:W-:Y:S02]  /*ebd0*/  IADD3 R15, P1, R12.reuse, 0x20, RZ ;  /* 0x000000200c0f7810 */ /* 0x040fe40007f3e0ff */
[----:B------:R-:W-:Y:S02]  /*ebe0*/  IADD3 R159, P4, R12, 0x60, RZ ;  /* 0x000000600c9f7810 */ /* 0x000fe40007f9e0ff */
[----:B------:R-:W-:-:S05]  /*ebf0*/  LOP3.LUT R14, R15, 0x380, RZ, 0xc0, !PT ;  /* 0x000003800f0e7812 */ /* 0x000fca00078ec0ff */
[----:B------:R-:W-:Y:S01]  /*ec00*/  USHF.L.U64.HI UR16, UR18, 0x2, UR17 ;  /* 0x0000000212107899 */ /* 0x000fe20008010211 */
[----:B------:R-:W-:Y:S02]  /*ec10*/  LOP3.LUT R158, R159, 0x380, RZ, 0xc0, !PT ;  /* 0x000003809f9e7812 */ /* 0x000fe400078ec0ff */
[----:B------:R-:W-:Y:S01]  /*ec20*/  SHF.R.U64 R14, R14, 0x3, RZ ;  /* 0x000000030e0e7819 */ /* 0x000fe200000012ff */
[----:B------:R-:W-:Y:S01]  /*ec30*/  UIADD3.X UR12, UR16, UR15, URZ, UP0, !UPT ;  /* 0x0000000f100c7290 */ /* 0x000fe200087fe43f */
[----:B------:R-:W-:Y:S02]  /*ec40*/  LOP3.LUT R5, R12, 0x380, RZ, 0xc0, !PT ;  /* 0x000003800c057812 */ /* 0x000fe400078ec0ff */
[----:B------:R-:W-:Y:S01]  /*ec50*/  LOP3.LUT R14, R14, R15, RZ, 0x3c, !PT ;  /* 0x0000000f0e0e7212 */ /* 0x000fe200078e3cff */
[----:B------:R-:W-:Y:S01]  /*ec60*/  IMAD.X R15, RZ, RZ, R13, P1 ;  /* 0x000000ffff0f7224 */ /* 0x000fe200008e060d */
[----:B------:R-:W-:Y:S02]  /*ec70*/  SHF.R.U64 R158, R158, 0x3, RZ ;  /* 0x000000039e9e7819 */ /* 0x000fe400000012ff */
[----:B------:R-:W-:-:S02]  /*ec80*/  SHF.R.U64 R5, R5, 0x3, RZ ;  /* 0x0000000305057819 */ /* 0x000fc400000012ff */
[C---:B------:R-:W-:Y:S02]  /*ec90*/  IADD3 R157, P0, R12.reuse, 0x40, RZ ;  /* 0x000000400c9d7810 */ /* 0x040fe40007f1e0ff */
[C---:B------:R-:W-:Y:S02]  /*eca0*/  IADD3 R161, P3, R12.reuse, 0x4000, RZ ;  /* 0x000040000ca17810 */ /* 0x040fe40007f7e0ff */
[C---:B------:R-:W-:Y:S02]  /*ecb0*/  IADD3 R165, P5, R12.reuse, 0x4040, RZ ;  /* 0x000040400ca57810 */ /* 0x040fe40007fbe0ff */
[C---:B------:R-:W-:Y:S02]  /*ecc0*/  IADD3 R167, P2, R12.reuse, 0x4060, RZ ;  /* 0x000040600ca77810 */ /* 0x040fe40007f5e0ff */
[C---:B------:R-:W-:Y:S02]  /*ecd0*/  IADD3 R169, P1, R12.reuse, 0x8000, RZ ;  /* 0x000080000ca97810 */ /* 0x040fe40007f3e0ff */
[----:B------:R-:W-:-:S02]  /*ece0*/  IADD3 R163, P6, R12, 0x4020, RZ ;  /* 0x000040200ca37810 */ /* 0x000fc40007fde0ff */
[----:B------:R-:W-:Y:S01]  /*ecf0*/  LOP3.LUT R158, R158, R159, RZ, 0x3c, !PT ;  /* 0x0000009f9e9e7212 */ /* 0x000fe200078e3cff */
[--C-:B------:R-:W-:Y:S01]  /*ed00*/  IMAD.X R159, RZ, RZ, R13.reuse, P4 ;  /* 0x000000ffff9f7224 */ /* 0x100fe200020e060d */
[----:B------:R-:W-:Y:S01]  /*ed10*/  LOP3.LUT R4, R5, R12, RZ, 0x3c, !PT ;  /* 0x0000000c05047212 */ /* 0x000fe200078e3cff */
[----:B------:R-:W-:Y:S01]  /*ed20*/  IMAD.MOV.U32 R5, RZ, RZ, R13 ;  /* 0x000000ffff057224 */ /* 0x000fe200078e000d */
[----:B------:R-:W-:Y:S02]  /*ed30*/  LOP3.LUT R156, R157, 0x380, RZ, 0xc0, !PT ;  /* 0x000003809d9c7812 */ /* 0x000fe400078ec0ff */
[----:B------:R-:W-:Y:S02]  /*ed40*/  LOP3.LUT R160, R161, 0x380, RZ, 0xc0, !PT ;  /* 0x00000380a1a07812 */ /* 0x000fe400078ec0ff */
[----:B------:R-:W-:Y:S02]  /*ed50*/  LOP3.LUT R164, R165, 0x380, RZ, 0xc0, !PT ;  /* 0x00000380a5a47812 */ /* 0x000fe400078ec0ff */
[----:B------:R-:W-:-:S02]  /*ed60*/  LOP3.LUT R166, R167, 0x380, RZ, 0xc0, !PT ;  /* 0x00000380a7a67812 */ /* 0x000fc400078ec0ff */
[----:B------:R-:W-:Y:S02]  /*ed70*/  LOP3.LUT R168, R169, 0x380, RZ, 0xc0, !PT ;  /* 0x00000380a9a87812 */ /* 0x000fe400078ec0ff */
[----:B------:R-:W-:Y:S02]  /*ed80*/  IADD3 R9, P4, R12, 0x8040, RZ ;  /* 0x000080400c097810 */ /* 0x000fe40007f9e0ff */
[----:B------:R-:W-:Y:S02]  /*ed90*/  LOP3.LUT R162, R163, 0x380, RZ, 0xc0, !PT ;  /* 0x00000380a3a27812 */ /* 0x000fe400078ec0ff */
[----:B------:R-:W-:Y:S02]  /*eda0*/  SHF.R.U64 R156, R156, 0x3, RZ ;  /* 0x000000039c9c7819 */ /* 0x000fe400000012ff */
[----:B------:R-:W-:Y:S02]  /*edb0*/  SHF.R.U64 R160, R160, 0x3, RZ ;  /* 0x00000003a0a07819 */ /* 0x000fe400000012ff */
[----:B------:R-:W-:-:S02]  /*edc0*/  SHF.R.U64 R164, R164, 0x3, RZ ;  /* 0x00000003a4a47819 */ /* 0x000fc400000012ff */
[----:B------:R-:W-:Y:S02]  /*edd0*/  SHF.R.U64 R166, R166, 0x3, RZ ;  /* 0x00000003a6a67819 */ /* 0x000fe400000012ff */
[----:B------:R-:W-:Y:S02]  /*ede0*/  SHF.R.U64 R168, R168, 0x3, RZ ;  /* 0x00000003a8a87819 */ /* 0x000fe400000012ff */
[----:B------:R-:W-:Y:S02]  /*edf0*/  MOV R3, R4 ;  /* 0x0000000400037202 */ /* 0x000fe40000000f00 */
[----:B------:R-:W-:Y:S02]  /*ee00*/  LOP3.LUT R8, R9, 0x380, RZ, 0xc0, !PT ;  /* 0x0000038009087812 */ /* 0x000fe400078ec0ff */
[----:B------:R-:W-:Y:S02]  /*ee10*/  SHF.R.U64 R162, R162, 0x3, RZ ;  /* 0x00000003a2a27819 */ /* 0x000fe400000012ff */
[----:B------:R-:W-:-:S02]  /*ee20*/  F2FP.F16.F32.PACK_AB R4, R25, R24 ;  /* 0x000000181904723e */ /* 0x000fc400000000ff */
        /* <DEDUP_REMOVED lines=13> */
[----:B------:R-:W-:Y:S01]  /*ef00*/  LOP3.LUT R162, R162, R163, RZ, 0x3c, !PT ;  /* 0x000000a3a2a27212 */ /* 0x000fe200078e3cff */
[----:B------:R-:W-:Y:S01]  /*ef10*/  IMAD.X R163, RZ, RZ, R13, P6 ;  /* 0x000000ffffa37224 */ /* 0x000fe200030e060d */
[----:B------:R-:W-:-:S02]  /*ef20*/  IADD3 R171, P0, R12, 0x8020, RZ ;  /* 0x000080200cab7810 */ /* 0x000fc40007f1e0ff */
[C---:B------:R-:W-:Y:S02]  /*ef30*/  IADD3 R11, P3, R12.reuse, 0x8060, RZ ;  /* 0x000080600c0b7810 */ /* 0x040fe40007f7e0ff */
[C---:B------:R-:W-:Y:S02]  /*ef40*/  IADD3 R152, P5, R12.reuse, 0xc020, RZ ;  /* 0x0000c0200c987810 */ /* 0x040fe40007fbe0ff */
[C---:B------:R-:W-:Y:S02]  /*ef50*/  IADD3 R155, P2, R12.reuse, 0xc040, RZ ;  /* 0x0000c0400c9b7810 */ /* 0x040fe40007f5e0ff */
[C---:B------:R-:W-:Y:S02]  /*ef60*/  IADD3 R20, P1, R12.reuse, 0xc060, RZ ;  /* 0x0000c0600c147810 */ /* 0x040fe40007f3e0ff */
[----:B------:R-:W-:Y:S02]  /*ef70*/  IADD3 R10, P6, R12, 0xc000, RZ ;  /* 0x0000c0000c0a7810 */ /* 0x000fe40007fde0ff */
[----:B------:R-:W-:Y:S01]  /*ef80*/  LOP3.LUT R170, R171, 0x380, RZ, 0xc0, !PT ;  /* 0x00000380abaa7812 */ /* 0x000fe200078ec0ff */
[--C-:B0-----:R-:W-:Y:S01]  /*ef90*/  IMAD.X R5, RZ, RZ, R13.reuse, P4 ;  /* 0x000000ffff057224 */ /* 0x101fe200020e060d */
[----:B------:R-:W-:Y:S01]  /*efa0*/  LOP3.LUT R4, R8, R9, RZ, 0x3c, !PT ;  /* 0x0000000908047212 */ /* 0x000fe200078e3cff */
[----:B------:R-:W-:Y:S01]  /*efb0*/  IMAD.X R9, RZ, RZ, R13, P3 ;  /* 0x000000ffff097224 */ /* 0x000fe200018e060d */
[----:B------:R-:W-:-:S02]  /*efc0*/  LOP3.LUT R8, R11, 0x380, RZ, 0xc0, !PT ;  /* 0x000003800b087812 */ /* 0x000fc400078ec0ff */
[----:B------:R-:W-:Y:S02]  /*efd0*/  LOP3.LUT R153, R152, 0x380, RZ, 0xc0, !PT ;  /* 0x0000038098997812 */ /* 0x000fe400078ec0ff */
[----:B------:R-:W-:Y:S02]  /*efe0*/  LOP3.LUT R154, R155, 0x380, RZ, 0xc0, !PT ;  /* 0x000003809b9a7812 */ /* 0x000fe400078ec0ff */
[----:B------:R-:W-:Y:S02]  /*eff0*/  LOP3.LUT R21, R20, 0x380, RZ, 0xc0, !PT ;  /* 0x0000038014157812 */ /* 0x000fe400078ec0ff */
[----:B------:R-:W-:Y:S02]  /*f000*/  LOP3.LUT R3, R10, 0x380, RZ, 0xc0, !PT ;  /* 0x000003800a037812 */ /* 0x000fe400078ec0ff */
[----:B------:R-:W-:Y:S02]  /*f010*/  MOV R19, R4 ;  /* 0x0000000400137202 */ /* 0x000fe40000000f00 */
[----:B------:R-:W-:-:S02]  /*f020*/  SHF.R.U64 R170, R170, 0x3, RZ ;  /* 0x00000003aaaa7819 */ /* 0x000fc400000012ff */
[----:B------:R-:W-:Y:S02]  /*f030*/  SHF.R.U64 R8, R8, 0x3, RZ ;  /* 0x0000000308087819 */ /* 0x000fe400000012ff */
[----:B------:R-:W-:Y:S02]  /*f040*/  SHF.R.U64 R153, R153, 0x3, RZ ;  /* 0x0000000399997819 */ /* 0x000fe400000012ff */
[----:B------:R-:W-:Y:S02]  /*f050*/  SHF.R.U64 R154, R154, 0x3, RZ ;  /* 0x000000039a9a7819 */ /* 0x000fe400000012ff */
[----:B------:R-:W-:Y:S02]  /*f060*/  SHF.R.U64 R21, R21, 0x3, RZ ;  /* 0x0000000315157819 */ /* 0x000fe400000012ff */
[----:B------:R-:W-:Y:S02]  /*f070*/  MOV R14, R14 ;  /* 0x0000000e000e7202 */ /* 0x000fe40000000f00 */
[----:B------:R-:W-:-:S02]  /*f080*/  F2FP.F16.F32.PACK_AB R4, R33, R32 ;  /* 0x000000202104723e */ /* 0x000fc400000000ff */
[----:B------:R-:W-:Y:S02]  /*f090*/  F2FP.F16.F32.PACK_AB R5, R35, R34 ;  /* 0x000000222305723e */ /* 0x000fe400000000ff */
[----:B------:R-:W-:Y:S02]  /*f0a0*/  F2FP.F16.F32.PACK_AB R6, R37, R36 ;  /* 0x000000242506723e */ /* 0x000fe400000000ff */
[----:B------:R-:W-:Y:S02]  /*f0b0*/  F2FP.F16.F32.PACK_AB R7, R39, R38 ;  /* 0x000000262707723e */ /* 0x000fe400000000ff */
        /* <DEDUP_REMOVED lines=12> */
[----:B------:R-:W-:-:S02]  /*f180*/  LOP3.LUT R10, R3, R10, RZ, 0x3c, !PT ;  /* 0x0000000a030a7212 */ /* 0x000fc400078e3cff */
[----:B------:R-:W-:Y:S02]  /*f190*/  MOV R156, R156 ;  /* 0x0000009c009c7202 */ /* 0x000fe40000000f00 */
[----:B------:R-:W-:Y:S02]  /*f1a0*/  F2FP.F16.F32.PACK_AB R12, R41, R40 ;  /* 0x00000028290c723e */ /* 0x000fe400000000ff */
[----:B------:R-:W-:Y:S02]  /*f1b0*/  F2FP.F16.F32.PACK_AB R13, R43, R42 ;  /* 0x0000002a2b0d723e */ /* 0x000fe400000000ff */
[----:B------:R-:W-:Y:S02]  /*f1c0*/  F2FP.F16.F32.PACK_AB R15, R47, R46 ;  /* 0x0000002e2f0f723e */ /* 0x000fe400000000ff */
[----:B------:R-:W-:Y:S02]  /*f1d0*/  MOV R158, R158 ;  /* 0x0000009e009e7202 */ /* 0x000fe40000000f00 */
[----:B------:R-:W-:-:S02]  /*f1e0*/  MOV R161, R160 ;  /* 0x000000a000a17202 */ /* 0x000fc40000000f00 */
[----:B------:R-:W-:Y:S02]  /*f1f0*/  MOV R160, R8 ;  /* 0x0000000800a07202 */ /* 0x000fe40000000f00 */
[----:B0-----:R-:W-:Y:S02]  /*f200*/  F2FP.F16.F32.PACK_AB R14, R45, R44 ;  /* 0x0000002c2d0e723e */ /* 0x001fe400000000ff */
[----:B------:R-:W-:Y:S02]  /*f210*/  F2FP.F16.F32.PACK_AB R4, R49, R48 ;  /* 0x000000303104723e */ /* 0x000fe400000000ff */
[----:B------:R-:W-:Y:S01]  /*f220*/  F2FP.F16.F32.PACK_AB R5, R51, R50 ;  /* 0x000000323305723e */ /* 0x000fe200000000ff */
[----:B------:R0:W-:Y:S01]  /*f230*/  STSM.16.M88.4 [R156], R12 ;  /* 0x0000000c9c007844 */ /* 0x0001e20000000200 */
[----:B------:R-:W-:Y:S02]  /*f240*/  F2FP.F16.F32.PACK_AB R6, R53, R52 ;  /* 0x000000343506723e */ /* 0x000fe400000000ff */
[----:B------:R-:W-:-:S02]  /*f250*/  F2FP.F16.F32.PACK_AB R7, R55, R54 ;  /* 0x000000363707723e */ /* 0x000fc400000000ff */
[----:B------:R-:W-:Y:S02]  /*f260*/  MOV R3, R10 ;  /* 0x0000000a00037202 */ /* 0x000fe40000000f00 */
[----:B------:R-:W-:Y:S01]  /*f270*/  F2FP.F16.F32.PACK_AB R8, R57, R56 ;  /* 0x000000383908723e */ /* 0x000fe200000000ff */
[----:B------:R1:W-:Y:S01]  /*f280*/  STSM.16.M88.4 [R158], R4 ;  /* 0x000000049e007844 */ /* 0x0003e20000000200 */
[----:B------:R-:W-:Y:S02]  /*f290*/  F2FP.F16.F32.PACK_AB R9, R59, R58 ;  /* 0x0000003a3b09723e */ /* 0x000fe400000000ff */
[----:B------:R-:W-:Y:S02]  /*f2a0*/  F2FP.F16.F32.PACK_AB R10, R61, R60 ;  /* 0x0000003c3d0a723e */ /* 0x000fe400000000ff */
[----:B------:R-:W-:Y:S02]  /*f2b0*/  F2FP.F16.F32.PACK_AB R11, R63, R62 ;  /* 0x0000003e3f0b723e */ /* 0x000fe400000000ff */
[----:B------:R-:W-:-:S02]  /*f2c0*/  MOV R162, R162 ;  /* 0x000000a200a27202 */ /* 0x000fc40000000f00 */
[----:B0-----:R-:W-:Y:S01]  /*f2d0*/  F2FP.F16.F32.PACK_AB R12, R65, R64 ;  /* 0x00000040410c723e */ /* 0x001fe200000000ff */
[----:B------:R0:W-:Y:S01]  /*f2e0*/  STSM.16.M88.4 [R161], R8 ;  /* 0x00000008a1007844 */ /* 0x0001e20000000200 */
[----:B------:R-:W-:Y:S02]  /*f2f0*/  F2FP.F16.F32.PACK_AB R13, R67, R66 ;  /* 0x00000042430d723e */ /* 0x000fe400000000ff */
[----:B------:R-:W-:Y:S02]  /*f300*/  F2FP.F16.F32.PACK_AB R14, R69, R68 ;  /* 0x00000044450e723e */ /* 0x000fe400000000ff */
[----:B------:R-:W-:Y:S02]  /*f310*/  F2FP.F16.F32.PACK_AB R15, R71, R70 ;  /* 0x00000046470f723e */ /* 0x000fe400000000ff */
[----:B------:R-:W-:Y:S02]  /*f320*/  MOV R17, R152 ;  /* 0x0000009800117202 */ /* 0x000fe40000000f00 */
[----:B------:R-:W-:Y:S01]  /*f330*/  MOV R22, R154 ;  /* 0x0000009a00167202 */ /* 0x000fe20000000f00 */
[----:B------:R2:W-:Y:S01]  /*f340*/  STSM.16.M88.4 [R162], R12 ;  /* 0x0000000ca2007844 */ /* 0x0005e20000000200 */
[----:B------:R-:W-:-:S02]  /*f350*/  MOV R164, R164 ;  /* 0x000000a400a47202 */ /* 0x000fc40000000f00 */
[----:B------:R-:W-:Y:S02]  /*f360*/  F2FP.F16.F32.PACK_AB R152, R73, R72 ;  /* 0x000000484998723e */ /* 0x000fe400000000ff */
[----:B------:R-:W-:Y:S02]  /*f370*/  F2FP.F16.F32.PACK_AB R153, R75, R74 ;  /* 0x0000004a4b99723e */ /* 0x000fe400000000ff */
[----:B------:R-:W-:Y:S02]  /*f380*/  F2FP.F16.F32.PACK_AB R154, R77, R76 ;  /* 0x0000004c4d9a723e */ /* 0x000fe400000000ff */
[----:B------:R-:W-:Y:S02]  /*f390*/  F2FP.F16.F32.PACK_AB R155, R79, R78 ;  /* 0x0000004e4f9b723e */ /* 0x000fe400000000ff */
[----:B------:R-:W-:Y:S02]  /*f3a0*/  MOV R166, R166 ;  /* 0x000000a600a67202 */ /* 0x000fe40000000f00 */
[----:B------:R-:W-:Y:S01]  /*f3b0*/  F2FP.F16.F32.PACK_AB R156, R81, R80 ;  /* 0x00000050519c723e */ /* 0x000fe200000000ff */
[----:B------:R3:W-:Y:S01]  /*f3c0*/  STSM.16.M88.4 [R164], R152 ;  /* 0x00000098a4007844 */ /* 0x0007e20000000200 */
[----:B------:R-:W-:-:S02]  /*f3d0*/  F2FP.F16.F32.PACK_AB R157, R83, R82 ;  /* 0x00000052539d723e */ /* 0x000fc400000000ff */
[----:B-1----:R-:W-:Y:S02]  /*f3e0*/  F2FP.F16.F32.PACK_AB R158, R85, R84 ;  /* 0x00000054559e723e */ /* 0x002fe400000000ff */
[----:B------:R-:W-:Y:S02]  /*f3f0*/  F2FP.F16.F32.PACK_AB R159, R87, R86 ;  /* 0x00000056579f723e */ /* 0x000fe400000000ff */
[----:B------:R-:W-:Y:S02]  /*f400*/  MOV R168, R168 ;  /* 0x000000a800a87202 */ /* 0x000fe40000000f00 */
[----:B------:R-:W-:Y:S01]  /*f410*/  F2FP.F16.F32.PACK_AB R4, R89, R88 ;  /* 0x000000585904723e */ /* 0x000fe200000000ff */
[----:B------:R1:W-:Y:S01]  /*f420*/  STSM.16.M88.4 [R166], R156 ;  /* 0x0000009ca6007844 */ /* 0x0003e20000000200 */
[----:B------:R-:W-:Y:S02]  /*f430*/  F2FP.F16.F32.PACK_AB R5, R91, R90 ;  /* 0x0000005a5b05723e */ /* 0x000fe400000000ff */
[----:B------:R-:W-:-:S02]  /*f440*/  F2FP.F16.F32.PACK_AB R6, R93, R92 ;  /* 0x0000005c5d06723e */ /* 0x000fc400000000ff */
[----:B------:R-:W-:Y:S02]  /*f450*/  F2FP.F16.F32.PACK_AB R7, R95, R94 ;  /* 0x0000005e5f07723e */ /* 0x000fe400000000ff */
[----:B------:R-:W-:Y:S02]  /*f460*/  MOV R170, R170 ;  /* 0x000000aa00aa7202 */ /* 0x000fe40000000f00 */
[----:B0-----:R-:W-:Y:S01]  /*f470*/  F2FP.F16.F32.PACK_AB R8, R97, R96 ;  /* 0x000000606108723e */ /* 0x001fe200000000ff */
[----:B------:R0:W-:Y:S01]  /*f480*/  STSM.16.M88.4 [R168], R4 ;  /* 0x00000004a8007844 */ /* 0x0001e20000000200 */
[----:B------:R-:W-:Y:S02]  /*f490*/  F2FP.F16.F32.PACK_AB R9, R99, R98 ;  /* 0x000000626309723e */ /* 0x000fe400000000ff */
[----:B------:R-:W-:Y:S02]  /*f4a0*/  F2FP.F16.F32.PACK_AB R10, R101, R100 ;  /* 0x00000064650a723e */ /* 0x000fe400000000ff */
[----:B------:R-:W-:-:S02]  /*f4b0*/  F2FP.F16.F32.PACK_AB R11, R103, R102 ;  /* 0x00000066670b723e */ /* 0x000fc400000000ff */
[----:B--2---:R-:W-:Y:S02]  /*f4c0*/  F2FP.F16.F32.PACK_AB R12, R105, R104 ;  /* 0x00000068690c723e */ /* 0x004fe400000000ff */
[----:B------:R-:W-:Y:S01]  /*f4d0*/  F2FP.F16.F32.PACK_AB R13, R107, R106 ;  /* 0x0000006a6b0d723e */ /* 0x000fe200000000ff */
[----:B------:R2:W-:Y:S01]  /*f4e0*/  STSM.16.M88.4 [R170], R8 ;  /* 0x00000008aa007844 */ /* 0x0005e20000000200 */
[----:B------:R-:W-:Y:S02]  /*f4f0*/  F2FP.F16.F32.PACK_AB R14, R109, R108 ;  /* 0x0000006c6d0e723e */ /* 0x000fe400000000ff */
[----:B------:R-:W-:Y:S02]  /*f500*/  F2FP.F16.F32.PACK_AB R15, R111, R110 ;  /* 0x0000006e6f0f723e */ /* 0x000fe400000000ff */
[----:B---3--:R-:W-:Y:S02]  /*f510*/  F2FP.F16.F32.PACK_AB R152, R113, R112 ;  /* 0x000000707198723e */ /* 0x008fe400000000ff */
[----:B------:R-:W-:Y:S01]  /*f520*/  F2FP.F16.F32.PACK_AB R153, R115, R114 ;  /* 0x000000727399723e */ /* 0x000fe200000000ff */
[----:B------:R3:W-:Y:S01]  /*f530*/  STSM.16.M88.4 [R19], R12 ;  /* 0x0000000c13007844 */ /* 0x0007e20000000200 */
[----:B------:R-:W-:-:S02]  /*f540*/  F2FP.F16.F32.PACK_AB R154, R117, R116 ;  /* 0x00000074759a723e */ /* 0x000fc400000000ff */
[----:B------:R-:W-:Y:S02]  /*f550*/  F2FP.F16.F32.PACK_AB R155, R119, R118 ;  /* 0x00000076779b723e */ /* 0x000fe400000000ff */
[----:B-1----:R-:W-:Y:S02]  /*f560*/  F2FP.F16.F32.PACK_AB R156, R121, R120 ;  /* 0x00000078799c723e */ /* 0x002fe400000000ff */
[----:B------:R-:W-:Y:S01]  /*f570*/  F2FP.F16.F32.PACK_AB R157, R123, R122 ;  /* 0x0000007a7b9d723e */ /* 0x000fe200000000ff */
[----:B------:R-:W-:Y:S01]  /*f580*/  STSM.16.M88.4 [R160], R152 ;  /* 0x00000098a0007844 */ /* 0x000fe20000000200 */
[----:B------:R-:W-:Y:S02]  /*f590*/  F2FP.F16.F32.PACK_AB R158, R125, R124 ;  /* 0x0000007c7d9e723e */ /* 0x000fe400000000ff */
[----:B------:R-:W-:Y:S02]  /*f5a0*/  F2FP.F16.F32.PACK_AB R159, R127, R126 ;  /* 0x0000007e7f9f723e */ /* 0x000fe400000000ff */
[----:B0-----:R-:W-:-:S02]  /*f5b0*/  F2FP.F16.F32.PACK_AB R4, R129, R128 ;  /* 0x000000808104723e */ /* 0x001fc400000000ff */
[----:B------:R-:W-:Y:S01]  /*f5c0*/  F2FP.F16.F32.PACK_AB R5, R131, R130 ;  /* 0x000000828305723e */ /* 0x000fe200000000ff */
[----:B------:R-:W-:Y:S01]  /*f5d0*/  STSM.16.M88.4 [R3], R156 ;  /* 0x0000009c03007844 */ /* 0x000fe20000000200 */
[----:B------:R-:W-:Y:S02]  /*f5e0*/  F2FP.F16.F32.PACK_AB R6, R133, R132 ;  /* 0x000000848506723e */ /* 0x000fe400000000ff */
[----:B------:R-:W-:Y:S02]  /*f5f0*/  F2FP.F16.F32.PACK_AB R7, R135, R134 ;  /* 0x000000868707723e */ /* 0x000fe400000000ff */
[----:B--2---:R-:W-:Y:S02]  /*f600*/  F2FP.F16.F32.PACK_AB R8, R137, R136 ;  /* 0x000000888908723e */ /* 0x004fe400000000ff */
[----:B------:R-:W-:Y:S01]  /*f610*/  F2FP.F16.F32.PACK_AB R9, R139, R138 ;  /* 0x0000008a8b09723e */ /* 0x000fe200000000ff */
[----:B------:R0:W-:Y:S01]  /*f620*/  STSM.16.M88.4 [R17], R4 ;  /* 0x0000000411007844 */ /* 0x0001e20000000200 */
[----:B------:R-:W-:-:S02]  /*f630*/  F2FP.F16.F32.PACK_AB R10, R141, R140 ;  /* 0x0000008c8d0a723e */ /* 0x000fc400000000ff */
[----:B------:R-:W-:Y:S02]  /*f640*/  F2FP.F16.F32.PACK_AB R11, R143, R142 ;  /* 0x0000008e8f0b723e */ /* 0x000fe400000000ff */
[----:B------:R-:W-:Y:S01]  /*f650*/  MOV R161, R20 ;  /* 0x0000001400a17202 */ /* 0x000fe20000000f00 */
[----:B------:R-:W-:Y:S01]  /*f660*/  IMAD.U32 R20, RZ, RZ, UR9 ;  /* 0x00000009ff147e24 */ /* 0x000fe2000f8e00ff */
[----:B---3--:R-:W-:Y:S01]  /*f670*/  F2FP.F16.F32.PACK_AB R12, R145, R144 ;  /* 0x00000090910c723e */ /* 0x008fe200000000ff */
[----:B------:R-:W-:Y:S01]  /*f680*/  STSM.16.M88.4 [R22], R8 ;  /* 0x0000000816007844 */ /* 0x000fe20000000200 */
[----:B------:R-:W-:Y:S01]  /*f690*/  F2FP.F16.F32.PACK_AB R13, R147, R146 ;  /* 0x00000092930d723e */ /* 0x000fe200000000ff */
[----:B------:R-:W-:Y:S01]  /*f6a0*/  IMAD.U32 R21, RZ, RZ, UR12 ;  /* 0x0000000cff157e24 */ /* 0x000fe2000f8e00ff */
[----:B------:R-:W-:Y:S01]  /*f6b0*/  F2FP.F16.F32.PACK_AB R14, R149, R148 ;  /* 0x00000094950e723e */ /* 0x000fe200000000ff */
[----:B------:R-:W-:Y:S01]  /*f6c0*/  ULDC.64 UR12, c[0x0][0xc08] ;  /* 0x00030200000c7ab9 */ /* 0x000fe20000000a00 */
[----:B------:R-:W-:-:S02]  /*f6d0*/  F2FP.F16.F32.PACK_AB R15, R151, R150 ;  /* 0x00000096970f723e */ /* 0x000fc400000000ff */
[----:B------:R-:W-:-:S03]  /*f6e0*/  ISETP.NE.U32.AND P0, PT, RZ, UR14, PT ;  /* 0x0000000eff007c0c */ /* 0x000fc6000bf05070 */
[----:B------:R1:W-:Y:S01]  /*f6f0*/  STSM.16.M88.4 [R161], R12 ;  /* 0x0000000ca1007844 */ /* 0x0003e20000000200 */
[----:B------:R-:W-:Y:S01]  /*f700*/  BAR.SYNC.DEFER_BLOCKING 0x1, 0x100 ;  /* 0x0044000000007b1d */ /* 0x000fe20000010000 */
[----:B------:R-:W-:Y:S01]  /*f710*/  ISETP.NE.AND.EX P0, PT, RZ, UR15, PT, P0 ;  /* 0x0000000fff007c0c */ /* 0x000fe2000bf05300 */
[----:B------:R-:W-:-:S04]  /*f720*/  UISETP.NE.U32.AND UP0, UPT, UR12, URZ, UPT ;  /* 0x0000003f0c00728c */ /* 0x000fc8000bf05070 */
[----:B------:R-:W-:-:S08]  /*f730*/  UISETP.NE.AND.EX UP0, UPT, UR13, URZ, UPT, UP0 ;  /* 0x0000003f0d00728c */ /* 0x000fd0000bf05300 */
[----:B------:R-:W2:Y:S03]  /*f740*/  @P0 LDG.E R19, desc[UR38][R20.64] ;  /* 0x0000002614130981 */ /* 0x000ea6000c1e1900 */
[----:B------:R-:W-:Y:S01]  /*f750*/  @UP0 UIADD3 UR12, UP1, UR4, UR12, URZ ;  /* 0x0000000c040c0290 */ /* 0x000fe2000ff3e03f */
[----:B------:R-:W-:Y:S02]  /*f760*/  PLOP3.LUT P4, PT, PT, PT, UP0, 0x80, 0x0 ;  /* 0x000000000000781c */ /* 0x000fe40003f8f008 */
[----:B------:R-:W-:Y:S01]  /*f770*/  ULDC UR4, c[0x0][0xad4] ;  /* 0x0002b50000047ab9 */ /* 0x000fe20000000800 */
[----:B------:R-:W-:Y:S02]  /*f780*/  @UP0 UIADD3.X UR13, UR16, UR13, URZ, UP1, !UPT ;  /* 0x0000000d100d0290 */ /* 0x000fe40008ffe43f */
[----:B0-----:R-:W-:-:S04]  /*f790*/  IMAD.U32 R4, RZ, RZ, UR12 ;  /* 0x0000000cff047e24 */ /* 0x001fc8000f8e00ff */
[----:B------:R-:W-:-:S05]  /*f7a0*/  IMAD.U32 R5, RZ, RZ, UR13 ;  /* 0x0000000dff057e24 */ /* 0x000fca000f8e00ff */
[----:B------:R0:W3:Y:S01]  /*f7b0*/  @P4 LDG.E R3, desc[UR38][R4.64] ;  /* 0x0000002604034981 */ /* 0x0000e2000c1e1900 */
[----:B------:R-:W-:Y:S01]  /*f7c0*/  UISETP.NE.AND UP0, UPT, UR21, URZ, UPT ;  /* 0x0000003f1500728c */ /* 0x000fe2000bf05270 */
[----:B-1----:R-:W-:Y:S01]  /*f7d0*/  VIADD R12, R216, UR26 ;  /* 0x0000001ad80c7c36 */ /* 0x002fe20008000000 */
[----:B------:R-:W-:Y:S02]  /*f7e0*/  UISETP.NE.AND UP1, UPT, UR20, 0x1, UPT ;  /* 0x000000011400788c */ /* 0x000fe4000bf25270 */
[----:B------:R-:W-:Y:S01]  /*f7f0*/  USEL UR4, UR21, UR4, UP0 ;  /* 0x0000000415047287 */ /* 0x000fe20008000000 */
[----:B------:R-:W-:Y:S01]  /*f800*/  UMOV UR23, 0x9b8 ;  /* 0x000009b800177882 */ /* 0x000fe20000000000 */
[----:B------:R-:W-:Y:S02]  /*f810*/  UISETP.NE.U32.AND UP0, UPT, UR14, URZ, UPT ;  /* 0x0000003f0e00728c */ /* 0x000fe4000bf05070 */
[----:B------:R-:W-:Y:S01]  /*f820*/  PLOP3.LUT P1, PT, PT, PT, UP1, 0x80, 0x0 ;  /* 0x000000000000781c */ /* 0x000fe20003f2f018 */
[----:B------:R-:W-:Y:S01]  /*f830*/  UISETP.GT.AND UP2, UPT, UR4, 0x1, UPT ;  /* 0x000000010400788c */ /* 0x000fe2000bf44270 */
[----:B0-----:R-:W-:Y:S01]  /*f840*/  IMAD.MOV.U32 R5, RZ, RZ, R12 ;  /* 0x000000ffff057224 */ /* 0x001fe200078e000c */
[----:B------:R-:W-:-:S02]  /*f850*/  UISETP.NE.AND.EX UP0, UPT, UR15, URZ, UPT, UP0 ;  /* 0x0000003f0f00728c */ /* 0x000fc4000bf05300 */
[----:B------:R-:W-:Y:S01]  /*f860*/  USEL UR23, UR23, 0x978, UP2 ;  /* 0x0000097817177887 */ /* 0x000fe20009000000 */
[----:B------:R-:W-:Y:S01]  /*f870*/  UMOV UR4, URZ ;  /* 0x0000003f00047c82 */ /* 0x000fe20008000000 */
[----:B------:R-:W-:Y:S01]  /*f880*/  USEL UR9, UR18, URZ, !UP0 ;  /* 0x0000003f12097287 */ /* 0x000fe2000c000000 */
[----:B------:R-:W-:Y:S01]  /*f890*/  @UP1 ULDC UR25, c[0x0][0xbec] ;  /* 0x0002fb0000191ab9 */ /* 0x000fe20000000800 */
[----:B------:R-:W-:Y:S02]  /*f8a0*/  USEL UR22, UR17, URZ, !UP0 ;  /* 0x0000003f11167287 */ /* 0x000fe4000c000000 */
[----:B------:R-:W-:Y:S02]  /*f8b0*/  USEL UR21, UR19, URZ, UP2 ;  /* 0x0000003f13157287 */ /* 0x000fe40009000000 */
[----:B------:R-:W-:Y:S01]  /*f8c0*/  @P1 IMAD.HI.U32 R4, R12, UR25, RZ ;  /* 0x000000190c041c27 */ /* 0x000fe2000f8e00ff */
[----:B------:R-:W-:-:S03]  /*f8d0*/  @UP1 ULDC UR28, c[0x0][0xbf0] ;  /* 0x0002fc00001c1ab9 */ /* 0x000fc60000000800 */
[----:B------:R-:W-:Y:S01]  /*f8e0*/  ULDC.64 UR16, c[0x0][UR23+0x220] ;  /* 0x0000880017107abb */ /* 0x000fe20008000a00 */
[----:B------:R-:W-:Y:S01]  /*f8f0*/  ULDC.64 UR14, c[0x0][UR23+0x218] ;  /* 0x00008600170e7abb */ /* 0x000fe20008000a00 */
[----:B------:R-:W-:Y:S01]  /*f900*/  ULDC.64 UR18, c[0x0][UR23+0x228] ;  /* 0x00008a0017127abb */ /* 0x000fe20008000a00 */
[----:B------:R-:W-:Y:S01]  /*f910*/  UIMAD UR17, UR17, UR9, URZ ;  /* 0x00000009111172a4 */ /* 0x000fe2000f8e023f */
[----:B------:R-:W-:Y:S01]  /*f920*/  @P1 SHF.R.U32.HI R5, RZ, UR28, R4 ;  /* 0x0000001cff051c19 */ /* 0x000fe20008011604 */
[----:B------:R-:W-:Y:S02]  /*f930*/  UIMAD.WIDE.U32 UR12, UR14, UR24, URZ ;  /* 0x000000180e0c72a5 */ /* 0x000fe4000f8e003f */
[----:B------:R-:W-:Y:S02]  /*f940*/  UIMAD UR24, UR15, UR24, URZ ;  /* 0x000000180f1872a4 */ /* 0x000fe4000f8e023f */
[----:B------:R-:W-:Y:S01]  /*f950*/  UIMAD.WIDE.U32 UR26, UR18, UR21, URZ ;  /* 0x00000015121a72a5 */ /* 0x000fe2000f8e003f */
[----:B------:R-:W-:Y:S01]  /*f960*/  IMAD.MOV R7, RZ, RZ, -R5 ;  /* 0x000000ffff077224 */ /* 0x000fe200078e0a05 */
[----:B------:R-:W-:-:S02]  /*f970*/  UIMAD.WIDE.U32 UR14, UR16, UR9, URZ ;  /* 0x00000009100e72a5 */ /* 0x000fc4000f8e003f */
[----:B------:R-:W-:Y:S01]  /*f980*/  UIMAD UR18, UR19, UR21, URZ ;  /* 0x00000015131272a4 */ /* 0x000fe2000f8e023f */
[----:B------:R-:W-:Y:S01]  /*f990*/  IMAD R7, R7, UR20, R12 ;  /* 0x0000001407077c24 */ /* 0x000fe2000f8e020c */
[----:B------:R-:W-:Y:S01]  /*f9a0*/  UIMAD UR17, UR16, UR22, UR17 ;  /* 0x00000016101172a4 */ /* 0x000fe2000f8e0211 */
[----:B------:R-:W-:Y:S01]  /*f9b0*/  IMAD.U32 R4, RZ, RZ, UR26 ;  /* 0x0000001aff047e24 */ /* 0x000fe2000f8e00ff */
[----:B------:R-:W-:Y:S02]  /*f9c0*/  UIADD3 UR18, UR27, UR18, URZ ;  /* 0x000000121b127290 */ /* 0x000fe4000fffe03f */
[----:B------:R-:W-:Y:S01]  /*f9d0*/  UIADD3 UR24, UR13, UR24, URZ ;  /* 0x000000180d187290 */ /* 0x000fe2000fffe03f */
[----:B------:R-:W-:Y:S01]  /*f9e0*/  SHF.R.S32.HI R6, RZ, 0x1f, R7 ;  /* 0x0000001fff067819 */ /* 0x000fe20000011407 */
[----:B------:R-:W-:Y:S02]  /*f9f0*/  UIADD3 UR17, UR15, UR17, URZ ;  /* 0x000000110f117290 */ /* 0x000fe4000fffe03f */
[----:B------:R-:W-:Y:S01]  /*fa00*/  IMAD.U32 R8, RZ, RZ, UR18 ;  /* 0x00000012ff087e24 */ /* 0x000fe2000f8e00ff */
[----:B--2---:R-:W-:-:S13]  /*fa10*/  @P0 R2UR UR4, R19 ;  /* 0x00000000130402ca */ /* 0x004fda00000e0000 */
[----:B------:R-:W-:Y:S02]  /*fa20*/  UIADD3 UR12, UP0, UP3, UR14, UR12, UR4 ;  /* 0x0000000c0e0c7290 */ /* 0x000fe4000fb1e004 */
[----:B------:R-:W-:-:S04]  /*fa30*/  USHF.R.S32.HI UR16, URZ, 0x1f, UR4 ;  /* 0x0000001f3f107899 */ /* 0x000fc80008011404 */
[----:B------:R-:W-:Y:S01]  /*fa40*/  UIADD3.X UR14, UR17, UR24, UR16, UP0, UP3 ;  /* 0x00000018110e7290 */ /* 0x000fe200087e6410 */
[----:B------:R-:W-:Y:S01]  /*fa50*/  IADD3 R4, P2, P3, R5, UR12, R4 ;  /* 0x0000000c05047c10 */ /* 0x000fe2000fb5e004 */
[----:B------:R-:W-:Y:S01]  /*fa60*/  ULDC.64 UR12, c[0x0][UR23+0x210] ;  /* 0x00008400170c7abb */ /* 0x000fe20008000a00 */
[----:B------:R-:W-:Y:S01]  /*fa70*/  SHF.R.S32.HI R5, RZ, 0x1f, R5 ;  /* 0x0000001fff057819 */ /* 0x000fe20000011405 */
[----:B------:R-:W-:-:S03]  /*fa80*/  IMAD R9, R7, UR13, RZ ;  /* 0x0000000d07097c24 */ /* 0x000fc6000f8e02ff */
[----:B------:R-:W-:Y:S01]  /*fa90*/  IADD3.X R5, R5, UR14, R8, P2, P3 ;  /* 0x0000000e05057c10 */ /* 0x000fe200097e6408 */
[----:B------:R-:W-:Y:S01]  /*faa0*/  IMAD R9, R6, UR12, R9 ;  /* 0x0000000c06097c24 */ /* 0x000fe2000f8e0209 */
[----:B------:R-:W-:Y:S01]  /*fab0*/  ULDC.64 UR14, c[0x0][0xba8] ;  /* 0x0002ea00000e7ab9 */ /* 0x000fe20000000a00 */
[----:B------:R-:W-:Y:S01]  /*fac0*/  @!UP2 ULDC UR14, c[0x0][0xb50] ;  /* 0x0002d400000eaab9 */ /* 0x000fe20000000800 */
[----:B------:R-:W-:Y:S01]  /*fad0*/  @!UP2 ULDC UR15, c[0x0][0xb54] ;  /* 0x0002d500000faab9 */ /* 0x000fe20000000800 */
[----:B------:R-:W-:Y:S01]  /*fae0*/  IMAD.WIDE.U32 R4, R7, UR12, R4 ;  /* 0x0000000c07047c25 */ /* 0x000fe2000f8e0004 */
[----:B------:R-:W-:Y:S01]  /*faf0*/  ULDC UR12, c[0x0][0xa88] ;  /* 0x0002a200000c7ab9 */ /* 0x000fe20000000800 */
[----:B---3--:R-:W-:Y:S02]  /*fb00*/  @P4 R2UR UR12, R3 ;  /* 0x00000000030c42ca */ /* 0x008fe400000e0000 */
[----:B------:R-:W-:Y:S01]  /*fb10*/  IMAD.IADD R5, R5, 0x1, R9 ;  /* 0x0000000105057824 */ /* 0x000fe200078e0209 */
[----:B------:R-:W-:-:S04]  /*fb20*/  LEA R8, P2, R4, UR14, 0x2 ;  /* 0x0000000e04087c11 */ /* 0x000fc8000f8410ff */
[----:B------:R-:W-:Y:S01]  /*fb30*/  LEA.HI.X R9, R4, UR15, R5, 0x2, P2 ;  /* 0x0000000f04097c11 */ /* 0x000fe200090f1405 */
[----:B------:R-:W-:Y:S08]  /*fb40*/  @P4 BRA `(.L_x_2418) ;  /* 0x0000000000184947 */ /* 0x000ff00003800000 */
[----:B------:R-:W-:Y:S05]  /*fb50*/  @!P0 BRA `(.L_x_2418) ;  /* 0x0000000000148947 */ /* 0x000fea0003800000 */
[----:B------:R-:W2:Y:S04]  /*fb60*/  LDG.E R4, desc[UR38][R20.64] ;  /* 0x0000002614047981 */ /* 0x000ea8000c1e1900 */
[----:B------:R-:W3:Y:S01]  /*fb70*/  LDG.E R3, desc[UR38][R20.64+0x4] ;  /* 0x0000042614037981 */ /* 0x000ee2000c1e1900 */
[----:B--2---:R-:W-:Y:S02]  /*fb80*/  R2UR UR13, R4 ;  /* 0x00000000040d72ca */ /* 0x004fe400000e0000 */
[----:B---3--:R-:W-:-:S13]  /*fb90*/  R2UR UR12, R3 ;  /* 0x00000000030c72ca */ /* 0x008fda00000e0000 */
[----:B------:R-:W-:-:S12]  /*fba0*/  UIADD3 UR12, -UR13, UR12, URZ ;  /* 0x0000000c0d0c7290 */ /* 0x000fd8000fffe13f */
.L_x_2418:
[----:B------:R-:W2:Y:S04]  /*fbb0*/  LDL R10, [R1+0x38] ;  /* 0x00003800010a7983 */ /* 0x000ea80000100800 */
[----:B------:R-:W3:Y:S01]  /*fbc0*/  LDL R3, [R1+0x34] ;  /* 0x0000340001037983 */ /* 0x000ee20000100800 */
[----:B------:R-:W-:Y:S01]  /*fbd0*/  R2UR UR13, R215 ;  /* 0x00000000d70d72ca */ /* 0x000fe200000e0000 */
[----:B------:R-:W-:Y:S01]  /*fbe0*/  UIMAD UR17, UR12, UR20, URZ ;  /* 0x000000140c1172a4 */ /* 0x000fe2000f8e023f */
[----:B------:R-:W-:Y:S01]  /*fbf0*/  PLOP3.LUT P3, PT, PT, PT, UP2, 0x80, 0x0 ;  /* 0x000000000000781c */ /* 0x000fe20003f6f028 */
        /* <DEDUP_REMOVED lines=40> */
[----:B------:R-:W-:Y:S01]  /*fe80*/  UIMAD UR12, UR16, UR14, URZ ;  /* 0x0000000e100c72a4 */ /* 0x000fe2000f8e023f */
[----:B------:R-:W-:Y:S01]  /*fe90*/  LOP3.LUT R48, R49, 0x380, RZ, 0xc0, !PT ;  /* 0x0000038031307812 */ /* 0x000fe200078ec0ff */
[----:B------:R-:W-:Y:S01]  /*fea0*/  UIMAD.WIDE.U32 UR10, UR4, UR14, URZ ;  /* 0x0000000e040a72a5 */ /* 0x000fe2000f8e003f */
        /* <DEDUP_REMOVED lines=8> */
[----:B------:R-:W-:Y:S01]  /*ff30*/  UIMAD UR12, UR4, UR15, UR12 ;  /* 0x0000000f040c72a4 */ /* 0x000fe2000f8e020c */
[C---:B------:R-:W-:Y:S01]  /*ff40*/  IADD3 R41, P4, R2.reuse, 0x7000, RZ ;  /* 0x0000700002297810 */ /* 0x040fe20007f9e0ff */
[----:B------:R-:W-:Y:S01]  /*ff50*/  @UP1 ULDC UR14, c[0x0][0xbec] ;  /* 0x0002fb00000e1ab9 */ /* 0x000fe20000000800 */
        /* <DEDUP_REMOVED lines=11> */
[----:B------:R-:W-:Y:S01]  /*10010*/  IMAD.X R49, RZ, RZ, R3, P2 ;  /* 0x000000ffff317224 */ /* 0x000fe200010e0603 */
[----:B------:R-:W-:-:S02]  /*10020*/  IADD3 R5, P2, R2, 0xf000, RZ ;  /* 0x0000f00002057810 */ /* 0x000fc40007f5e0ff */
[----:B------:R-:W-:Y:S02]  /*10030*/  SHF.R.U64 R28, R28, 0x3, RZ ;  /* 0x000000031c1c7819 */ /* 0x000fe400000012ff */
[----:B------:R-:W-:Y:S02]  /*10040*/  SHF.R.U64 R32, R32, 0x3, RZ ;  /* 0x0000000320207819 */ /* 0x000fe400000012ff */
[----:B------:R-:W-:Y:S01]  /*10050*/  SHF.R.U64 R7, R7, 0x3, RZ ;  /* 0x0000000307077819 */ /* 0x000fe200000012ff */
[----:B------:R-:W-:Y:S01]  /*10060*/  UIADD3 UR11, UR11, UR12, URZ ;  /* 0x0000000c0b0b7290 */ /* 0x000fe2000fffe03f */
[----:B------:R-:W-:Y:S01]  /*10070*/  SHF.R.U64 R36, R36, 0x3, RZ ;  /* 0x0000000324247819 */ /* 0x000fe200000012ff */
[----:B------:R-:W-:Y:S01]  /*10080*/  USHF.R.S32.HI UR4, URZ, 0x1f, UR9 ;  /* 0x0000001f3f047899 */ /* 0x000fe20008011409 */
[----:B------:R-:W-:Y:S01]  /*10090*/  SHF.R.U64 R40, R40, 0x3, RZ ;  /* 0x0000000328287819 */ /* 0x000fe200000012ff */
[----:B------:R-:W-:Y:S01]  /*100a0*/  ULDC.64 UR12, c[0x0][0xae8] ;  /* 0x0002ba00000c7ab9 */ /* 0x000fe20000000a00 */
[----:B------:R-:W-:Y:S01]  /*100b0*/  SHF.R.U64 R44, R44, 0x3, RZ ;  /* 0x000000032c2c7819 */ /* 0x000fe200000012ff */
[--C-:B------:R-:W-:Y:S01]  /*100c0*/  IMAD.X R73, RZ, RZ, R3.reuse, P2 ;  /* 0x000000ffff497224 */ /* 0x100fe200010e0603 */
[----:B------:R-:W-:Y:S01]  /*100d0*/  LOP3.LUT R4, R5, 0x380, RZ, 0xc0, !PT ;  /* 0x0000038005047812 */ /* 0x000fe200078ec0ff */
[----:B------:R-:W5:Y:S01]  /*100e0*/  LD.E.128 R48, desc[UR38][R48.64] ;  /* 0x0000002630307980 */ /* 0x000f62000c101d00 */
        /* <DEDUP_REMOVED lines=11> */
[----:B------:R-:W-:Y:S01]  /*101a0*/  UIMAD.WIDE.U32 UR10, UR19, UR12, UR10 ;  /* 0x0000000c130a72a5 */ /* 0x000fe2000f8e000a */
[C---:B------:R-:W-:Y:S01]  /*101b0*/  IADD3 R57, P6, R2.reuse, 0xb000, RZ ;  /* 0x0000b00002397810 */ /* 0x040fe20007fde0ff */
[----:B------:R-:W5:Y:S01]  /*101c0*/  LD.E.128 R28, desc[UR38][R28.64] ;  /* 0x000000261c1c7980 */ /* 0x000f62000c101d00 */
[----:B------:R-:W-:-:S02]  /*101d0*/  IADD3 R61, P5, R2, 0xc000, RZ ;  /* 0x0000c000023d7810 */ /* 0x000fc40007fbe0ff */
[C---:B------:R-:W-:Y:S01]  /*101e0*/  IADD3 R65, P4, R2.reuse, 0xd000, RZ ;  /* 0x0000d00002417810 */ /* 0x040fe20007f9e0ff */
[----:B------:R-:W5:Y:S01]  /*101f0*/  LD.E.128 R32, desc[UR38][R32.64] ;  /* 0x0000002620207980 */ /* 0x000f62000c101d00 */
[----:B------:R-:W-:Y:S02]  /*10200*/  IADD3 R69, P3, R2, 0xe000, RZ ;  /* 0x0000e00002457810 */ /* 0x000fe40007f7e0ff */
[----:B------:R-:W-:Y:S01]  /*10210*/  SHF.R.U64 R4, R4, 0x3, RZ ;  /* 0x0000000304047819 */ /* 0x000fe200000012ff */
[----:B------:R-:W5:Y:S01]  /*10220*/  LD.E.128 R36, desc[UR38][R36.64] ;  /* 0x0000002624247980 */ /* 0x000f62000c101d00 */
[----:B------:R-:W-:Y:S02]  /*10230*/  LOP3.LUT R2, R7, R2, RZ, 0x3c, !PT ;  /* 0x0000000207027212 */ /* 0x000fe400078e3cff */
[----:B------:R-:W-:Y:S01]  /*10240*/  LOP3.LUT R72, R4, R5, RZ, 0x3c, !PT ;  /* 0x0000000504487212 */ /* 0x000fe200078e3cff */
[----:B------:R-:W-:Y:S01]  /*10250*/  UIMAD UR11, UR19, UR13, UR11 ;  /* 0x0000000d130b72a4 */ /* 0x000fe2000f8e020b */
[----:B------:R-:W-:Y:S01]  /*10260*/  LOP3.LUT R52, R53, 0x380, RZ, 0xc0, !PT ;  /* 0x0000038035347812 */ /* 0x000fe200078ec0ff */
[----:B------:R0:W5:Y:S01]  /*10270*/  LD.E.128 R4, desc[UR38][R2.64] ;  /* 0x0000002602047980 */ /* 0x000162000c101d00 */
[----:B------:R-:W-:Y:S01]  /*10280*/  ULDC.64 UR12, c[0x0][0xaf0] ;  /* 0x0002bc00000c7ab9 */ /* 0x000fe20000000a00 */
[----:B------:R-:W-:Y:S01]  /*10290*/  LOP3.LUT R56, R57, 0x380, RZ, 0xc0, !PT ;  /* 0x0000038039387812 */ /* 0x000fe200078ec0ff */
[----:B------:R-:W-:Y:S01]  /*102a0*/  UIMAD UR4, UR4, UR12, URZ ;  /* 0x0000000c040472a4 */ /* 0x000fe2000f8e023f */
[----:B------:R-:W-:Y:S01]  /*102b0*/  LOP3.LUT R60, R61, 0x380, RZ, 0xc0, !PT ;  /* 0x000003803d3c7812 */ /* 0x000fe200078ec0ff */
[----:B------:R-:W5:Y:S01]  /*102c0*/  LD.E.128 R40, desc[UR38][R40.64] ;  /* 0x0000002628287980 */ /* 0x000f62000c101d00 */
[----:B------:R-:W-:-:S02]  /*102d0*/  LOP3.LUT R64, R65, 0x380, RZ, 0xc0, !PT ;  /* 0x0000038041407812 */ /* 0x000fc400078ec0ff */
[----:B------:R-:W-:Y:S01]  /*102e0*/  LOP3.LUT R68, R69, 0x380, RZ, 0xc0, !PT ;  /* 0x0000038045447812 */ /* 0x000fe200078ec0ff */
[----:B------:R-:W5:Y:S01]  /*102f0*/  LD.E.128 R44, desc[UR38][R44.64] ;  /* 0x000000262c2c7980 */ /* 0x000f62000c101d00 */
[----:B0-----:R-:W-:Y:S01]  /*10300*/  IMAD R2, R20, 0x20, R17 ;  /* 0x0000002014027824 */ /* 0x001fe200078e0211 */
[----:B------:R-:W-:Y:S01]  /*10310*/  UIMAD UR4, UR9, UR13, UR4 ;  /* 0x0000000d090472a4 */ /* 0x000fe2000f8e0204 */
[----:B------:R-:W-:Y:S01]  /*10320*/  SHF.R.U64 R52, R52, 0x3, RZ ;  /* 0x0000000334347819 */ /* 0x000fe200000012ff */
[----:B------:R-:W5:Y:S01]  /*10330*/  LD.E.128 R72, desc[UR38][R72.64] ;  /* 0x0000002648487980 */ /* 0x000f62000c101d00 */
[----:B------:R-:W-:Y:S01]  /*10340*/  VIADD R22, R2, UR18 ;  /* 0x0000001202167c36 */ /* 0x000fe20008000000 */
[----:B------:R-:W-:Y:S01]  /*10350*/  UIMAD.WIDE.U32 UR10, UR9, UR12, UR10 ;  /* 0x0000000c090a72a5 */ /* 0x000fe2000f8e000a */
[----:B------:R-:W-:Y:S02]  /*10360*/  SHF.R.U64 R56, R56, 0x3, RZ ;  /* 0x0000000338387819 */ /* 0x000fe400000012ff */
[----:B------:R-:W-:Y:S01]  /*10370*/  @P1 IMAD.HI.U32 R2, R22, UR14, RZ ;  /* 0x0000000e16021c27 */ /* 0x000fe2000f8e00ff */
[----:B------:R-:W-:Y:S01]  /*10380*/  @UP1 ULDC UR9, c[0x0][0xbf0] ;  /* 0x0002fc0000091ab9 */ /* 0x000fe20000000800 */
[----:B------:R-:W-:-:S02]  /*10390*/  SHF.R.U64 R60, R60, 0x3, RZ ;  /* 0x000000033c3c7819 */ /* 0x000fc400000012ff */
[----:B------:R-:W-:Y:S01]  /*103a0*/  IMAD.MOV.U32 R19, RZ, RZ, R22 ;  /* 0x000000ffff137224 */ /* 0x000fe200078e0016 */
[----:B------:R-:W-:Y:S02]  /*103b0*/  SHF.R.U64 R64, R64, 0x3, RZ ;  /* 0x0000000340407819 */ /* 0x000fe400000012ff */
[----:B------:R-:W-:Y:S02]  /*103c0*/  SHF.R.U64 R68, R68, 0x3, RZ ;  /* 0x0000000344447819 */ /* 0x000fe400000012ff */
[----:B------:R-:W-:Y:S01]  /*103d0*/  @P1 SHF.R.U32.HI R19, RZ, UR9, R2 ;  /* 0x00000009ff131c19 */ /* 0x000fe20008011602 */
[----:B------:R-:W-:Y:S01]  /*103e0*/  UIADD3 UR4, UR11, UR4, URZ ;  /* 0x000000040b047290 */ /* 0x000fe2000fffe03f */
        /* <DEDUP_REMOVED lines=10> */
[--C-:B------:R-:W-:Y:S01]  /*10490*/  SHF.R.S32.HI R20, RZ, 0x1f, R19.reuse ;  /* 0x0000001fff147819 */ /* 0x100fe20000011413 */
[----:B------:R-:W-:Y:S01]  /*104a0*/  IMAD.MOV R21, RZ, RZ, -R19 ;  /* 0x000000ffff157224 */ /* 0x000fe200078e0a13 */
[----:B------:R-:W5:Y:S01]  /*104b0*/  LD.E.128 R52, desc[UR38][R52.64] ;  /* 0x0000002634347980 */ /* 0x000f62000c101d00 */
[----:B------:R-:W-:-:S02]  /*104c0*/  IMAD.U32 R2, RZ, RZ, UR10 ;  /* 0x0000000aff027e24 */ /* 0x000fc4000f8e00ff */
[----:B------:R-:W-:Y:S01]  /*104d0*/  IMAD.U32 R3, RZ, RZ, UR11 ;  /* 0x0000000bff037e24 */ /* 0x000fe2000f8e00ff */
[----:B------:R-:W-:Y:S01]  /*104e0*/  ULDC.64 UR10, c[0x0][0xae0] ;  /* 0x0002b800000a7ab9 */ /* 0x000fe20000000a00 */
[----:B------:R-:W-:Y:S01]  /*104f0*/  IMAD.U32 R3, RZ, RZ, UR4 ;  /* 0x00000004ff037e24 */ /* 0x000fe2000f8e00ff */
[----:B------:R-:W5:Y:S01]  /*10500*/  LD.E.128 R56, desc[UR38][R56.64] ;  /* 0x0000002638387980 */ /* 0x000f62000c101d00 */
[----:B------:R-:W-:Y:S02]  /*10510*/  IMAD R20, R20, UR10, RZ ;  /* 0x0000000a14147c24 */ /* 0x000fe4000f8e02ff */
[----:B------:R-:W-:Y:S01]  /*10520*/  IMAD R21, R21, UR20, R22 ;  /* 0x0000001415157c24 */ /* 0x000fe2000f8e0216 */
[----:B------:R-:W5:Y:S01]  /*10530*/  LD.E.128 R60, desc[UR38][R60.64] ;  /* 0x000000263c3c7980 */ /* 0x000f62000c101d00 */
[----:B------:R-:W-:-:S03]  /*10540*/  IMAD.WIDE.U32 R2, R19, UR10, R2 ;  /* 0x0000000a13027c25 */ /* 0x000fc6000f8e0002 */
[----:B------:R-:W5:Y:S01]  /*10550*/  LD.E.128 R64, desc[UR38][R64.64] ;  /* 0x0000002640407980 */ /* 0x000f62000c101d00 */
[----:B------:R-:W-:Y:S01]  /*10560*/  IMAD R77, R19, UR11, R20 ;  /* 0x0000000b134d7c24 */ /* 0x000fe2000f8e0214 */
[----:B------:R-:W-:Y:S01]  /*10570*/  SHF.R.S32.HI R19, RZ, 0x1f, R21 ;  /* 0x0000001fff137819 */ /* 0x000fe20000011415 */
[----:B------:R-:W-:Y:S01]  /*10580*/  ULDC.64 UR10, c[0x0][0xad8] ;  /* 0x0002b600000a7ab9 */ /* 0x000fe20000000a00 */
[----:B------:R-:W5:Y:S01]  /*10590*/  LD.E.128 R68, desc[UR38][R68.64] ;  /* 0x0000002644447980 */ /* 0x000f62000c101d00 */
[----:B------:R-:W-:Y:S02]  /*105a0*/  IMAD.IADD R3, R3, 0x1, R77 ;  /* 0x0000000103037824 */ /* 0x000fe400078e024d */
[----:B------:R-:W-:Y:S01]  /*105b0*/  IMAD R20, R19, UR10, RZ ;  /* 0x0000000a13147c24 */ /* 0x000fe2000f8e02ff */
[----:B------:R-:W-:Y:S01]  /*105c0*/  @!PT LDS RZ, [RZ] ;  /* 0x00000000fffff984 */ /* 0x000fe20000000800 */
[----:B------:R-:W-:Y:S01]  /*105d0*/  @!PT LDS RZ, [RZ] ;  /* 0x00000000fffff984 */ /* 0x000fe20000000800 */
[----:B------:R-:W-:Y:S01]  /*105e0*/  @!PT LDS RZ, [RZ] ;  /* 0x00000000fffff984 */ /* 0x000fe20000000800 */
[----:B------:R-:W-:Y:S01]  /*105f0*/  @!PT LDS RZ, [RZ] ;  /* 0x00000000fffff984 */ /* 0x000fe20000000800 */
[----:B------:R0:W-:Y:S06]  /*10600*/  MEMBAR.ALL.CTA ;  /* 0x0000000000007992 */ /* 0x0001ec0000008000 */
[----:B0-----:R-:W0:Y:S01]  /*10610*/  FENCE.VIEW.ASYNC.S ;  /* 0x00000000000073c6 */ /* 0x001e220000000000 */
[----:B------:R-:W-:-:S02]  /*10620*/  VIADD R22, R17, UR18 ;  /* 0x0000001211167c36 */ /* 0x000fc40008000000 */
[C---:B------:R-:W-:Y:S02]  /*10630*/  IMAD R17, R21.reuse, UR11, R20 ;  /* 0x0000000b15117c24 */ /* 0x040fe4000f8e0214 */
[----:B------:R-:W-:Y:S01]  /*10640*/  IMAD.WIDE.U32 R2, R21, UR10, R2 ;  /* 0x0000000a15027c25 */ /* 0x000fe2000f8e0002 */
[----:B------:R-:W-:-:S03]  /*10650*/  ULDC.64 UR10, c[0x0][0xa80] ;  /* 0x0002a000000a7ab9 */ /* 0x000fc60000000a00 */
[----:B------:R-:W-:Y:S02]  /*10660*/  VIADD R19, R22, 0x20 ;  /* 0x0000002016137836 */ /* 0x000fe40000000000 */
[----:B------:R-:W-:Y:S01]  /*10670*/  IMAD.IADD R3, R3, 0x1, R17 ;  /* 0x0000000103037824 */ /* 0x000fe200078e0211 */
[C---:B------:R-:W-:Y:S01]  /*10680*/  LEA R17, P2, R2.reuse, UR10, 0x1 ;  /* 0x0000000a02117c11 */ /* 0x040fe2000f8408ff */
[----:B------:R-:W-:Y:S01]  /*10690*/  UIADD3 UR8, UR8, 0x38820, URZ ;  /* 0x0003882008087890 */ /* 0x000fe2000fffe03f */
[----:B------:R-:W-:Y:S02]  /*106a0*/  ISETP.GE.AND P1, PT, R19, UR17, PT ;  /* 0x0000001113007c0c */ /* 0x000fe4000bf26270 */
[----:B------:R-:W-:Y:S02]  /*106b0*/  LEA.HI.X R19, R2, UR11, R3, 0x1, P2 ;  /* 0x0000000b02137c11 */ /* 0x000fe400090f0c03 */
[C---:B------:R-:W-:Y:S01]  /*106c0*/  ISETP.GE.AND P2, PT, R22.reuse, UR17, PT ;  /* 0x0000001116007c0c */ /* 0x040fe2000bf46270 */
[----:B------:R-:W-:Y:S01]  /*106d0*/  UPRMT UR8, URZ, 0x654, UR8 ;  /* 0x000006543f087896 */ /* 0x000fe20008000008 */
[----:B------:R-:W-:-:S02]  /*106e0*/  VIADD R20, R22, 0x40 ;  /* 0x0000004016147836 */ /* 0x000fc40000000000 */
[C---:B------:R-:W-:Y:S02]  /*106f0*/  VIADD R82, R0.reuse, 0x80 ;  /* 0x0000008000527836 */ /* 0x040fe40000000000 */
[C---:B------:R-:W-:Y:S02]  /*10700*/  VIADD R84, R0.reuse, 0xc0 ;  /* 0x000000c000547836 */ /* 0x040fe40000000000 */
[----:B------:R-:W-:Y:S01]  /*10710*/  VIADD R80, R0, 0x40 ;  /* 0x0000004000507836 */ /* 0x000fe20000000000 */
[----:B0-----:R0:W1:Y:S01]  /*10720*/  SHFL.IDX PT, R81, R17, RZ, 0x181f ;  /* 0x00181fff11517589 */ /* 0x00106200000e0000 */
[----:B------:R-:W-:Y:S01]  /*10730*/  SYNCS.ARRIVE.TRANS64.RED.A1T0 RZ, [UR8], RZ ;  /* 0x000000ffffff79a7 */ /* 0x000fe20008100408 */
[----:B------:R-:W-:Y:S02]  /*10740*/  BSSY B1, `(.L_x_2420) ;  /* 0x0000019000017945 */ /* 0x000fe40003800000 */
[----:B------:R0:W2:Y:S01]  /*10750*/  SHFL.IDX PT, R79, R19, RZ, 0x181f ;  /* 0x00181fff134f7589 */ /* 0x0000a200000e0000 */
[----:B------:R-:W-:-:S02]  /*10760*/  ISETP.GE.AND P0, PT, R20, UR17, PT ;  /* 0x0000001114007c0c */ /* 0x000fc4000bf06270 */
[----:B------:R-:W-:Y:S02]  /*10770*/  SHF.R.S32.HI R87, RZ, 0x1f, R0 ;  /* 0x0000001fff577819 */ /* 0x000fe40000011400 */
        /* <DEDUP_REMOVED lines=21> */
.L_x_2421:
[----:B------:R-:W-:Y:S05]  /*108d0*/  BSYNC B1 ;  /* 0x0000000000017941 */ /* 0x000fea0003800000 */
.L_x_2420:
        /* <DEDUP_REMOVED lines=21> */
.L_x_2423:
[----:B------:R-:W-:Y:S05]  /*10a30*/  BSYNC B1 ;  /* 0x0000000000017941 */ /* 0x000fea0003800000 */
.L_x_2422:
        /* <DEDUP_REMOVED lines=21> */
.L_x_2425:
[----:B------:R-:W-:Y:S05]  /*10b90*/  BSYNC B1 ;  /* 0x0000000000017941 */ /* 0x000fea0003800000 */
.L_x_2424:
[----:B0-----:R-:W-:Y:S01]  /*10ba0*/  VIADD R2, R22, 0x60 ;  /* 0x0000006016027836 */ /* 0x001fe20000000000 */
[----:B---3--:R-:W0:Y:S04]  /*10bb0*/  SHFL.IDX PT, R19, R19, 0x3, 0x181f ;  /* 0x00781f0013137f89 */ /* 0x008e2800000e0000 */
[----:B------:R-:W-:Y:S01]  /*10bc0*/  ISETP.GE.AND P0, PT, R2, UR17, PT ;  /* 0x0000001102007c0c */ /* 0x000fe2000bf06270 */
[----:B------:R-:W3:-:S12]  /*10bd0*/  SHFL.IDX PT, R17, R17, 0x3, 0x181f ;  /* 0x00781f0011117f89 */ /* 0x000ed800000e0000 */
        /* <DEDUP_REMOVED lines=20> */
.L_x_2419:
        /* <DEDUP_REMOVED lines=31> */
[----:B------:R-:W-:Y:S01]  /*10f10*/  BSSY B1, `(.L_x_2427) ;  /* 0x00000e1000017945 */ /* 0x000fe20003800000 */
        /* <DEDUP_REMOVED lines=41> */
[C---:B------:R-:W-:Y:S01]  /*111b0*/  VIADD R181, R23.reuse, 0x40 ;  /* 0x0000004017b57836 */ /* 0x040fe20000000000 */
[----:B------:R-:W-:Y:S01]  /*111c0*/  SHF.R.S32.HI R169, RZ, 0x1f, R169 ;  /* 0x0000001fffa97819 */ /* 0x000fe200000114a9 */
[C---:B------:R-:W-:Y:S01]  /*111d0*/  VIADD R183, R23.reuse, 0x38 ;  /* 0x0000003817b77836 */ /* 0x040fe20000000000 */
        /* <DEDUP_REMOVED lines=40> */
[----:B------:R-:W-:Y:S01]  /*11460*/  VIADD R194, R23, 0x8 ;  /* 0x0000000817c27836 */ /* 0x000fe20000000000 */
[----:B012---:R-:W-:Y:S06]  /*11470*/  @P2 BRA `(.L_x_2428) ;  /* 0x0000000800282947 */ /* 0x007fec0003800000 */
[----:B------:R-:W-:Y:S01]  /*11480*/  ULDC UR4, c[0x0][0xac8] ;  /* 0x0002b20000047ab9 */ /* 0x000fe20000000800 */
[C---:B------:R-:W-:Y:S01]  /*11490*/  VIADD R17, R23.reuse, 0xe0 ;  /* 0x000000e017117836 */ /* 0x040fe20000000000 */
[C---:B------:R-:W-:Y:S01]  /*114a0*/  ISETP.GE.AND P2, PT, R23.reuse, UR4, PT ;  /* 0x0000000417007c0c */ /* 0x040fe2000bf46270 */
[C---:B------:R-:W-:Y:S01]  /*114b0*/  VIADD R19, R23.reuse, 0xe8 ;  /* 0x000000e817137836 */ /* 0x040fe20000000000 */
[----:B------:R-:W-:Y:S01]  /*114c0*/  ISETP.GE.AND P1, PT, R194, UR4, PT ;  /* 0x00000004c2007c0c */ /* 0x000fe2000bf26270 */
[----:B------:R-:W-:Y:S01]  /*114d0*/  VIADD R21, R23, 0xf0 ;  /* 0x000000f017157836 */ /* 0x000fe20000000000 */
[----:B------:R-:W-:Y:S02]  /*114e0*/  ISETP.GE.AND P3, PT, R192, UR4, PT ;  /* 0x00000004c0007c0c */ /* 0x000fe4000bf66270 */
[----:B------:R-:W-:Y:S02]  /*114f0*/  ISETP.GE.AND P4, PT, R190, UR4, PT ;  /* 0x00000004be007c0c */ /* 0x000fe4000bf86270 */
[----:B------:R-:W-:-:S05]  /*11500*/  SHF.R.S32.HI R9, RZ, 0x1f, R219 ;  /* 0x0000001fff097819 */ /* 0x000fca00000114db */
[----:B------:R-:W-:Y:S02]  /*11510*/  @!P2 IMAD.WIDE R4, R23, 0x4, R2 ;  /* 0x000000041704a825 */ /* 0x000fe400078e0202 */
[----:B------:R-:W-:-:S03]  /*11520*/  @!P1 LEA R6, P5, R194, R2, 0x2 ;  /* 0x00000002c2069211 */ /* 0x000fc600078a10ff */
[----:B------:R0:W-:Y:S01]  /*11530*/  @!P2 ST.E.64 desc[UR38][R4.64], R24 ;  /* 0x000000180400a985 */ /* 0x0001e2000c101b26 */
[----:B------:R-:W-:Y:S02]  /*11540*/  ISETP.GE.AND P2, PT, R188, UR4, PT ;  /* 0x00000004bc007c0c */ /* 0x000fe4000bf46270 */
[----:B------:R-:W-:-:S05]  /*11550*/  @!P1 LEA.HI.X R7, R194, R3, R195, 0x2, P5 ;  /* 0x00000003c2079211 */ /* 0x000fca00028f14c3 */
[----:B------:R1:W-:Y:S01]  /*11560*/  @!P1 ST.E.64 desc[UR38][R6.64], R28 ;  /* 0x0000001c06009985 */ /* 0x0003e2000c101b26 */
[----:B------:R-:W-:Y:S02]  /*11570*/  ISETP.GE.AND P1, PT, R186, UR4, PT ;  /* 0x00000004ba007c0c */ /* 0x000fe4000bf26270 */
[----:B0-----:R-:W-:Y:S01]  /*11580*/  @!P3 LEA R4, P6, R192, R2, 0x2 ;  /* 0x00000002c004b211 */ /* 0x001fe200078c10ff */
[----:B------:R-:W-:-:S03]  /*11590*/  VIADD R25, R23, 0xf8 ;  /* 0x000000f817197836 */ /* 0x000fc60000000000 */
        /* <DEDUP_REMOVED lines=55> */
[----:B0-----:R-:W-:-:S04]  /*11910*/  @!P4 LEA R4, P6, R164, R2, 0x2 ;  /* 0x00000002a404c211 */ /* 0x001fc800078c10ff */
[----:B------:R-:W-:Y:S02]  /*11920*/  @!P4 LEA.HI.X R5, R164, R3, R165, 0x2, P6 ;  /* 0x00000003a405c211 */ /* 0x000fe400030f14a5 */
[----:B-1----:R-:W-:-:S03]  /*11930*/  @!P1 LEA R6, P5, R162, R2, 0x2 ;  /* 0x00000002a2069211 */ /* 0x002fc600078a10ff */
[----:B------:R0:W-:Y:S01]  /*11940*/  @!P4 ST.E.64 desc[UR38][R4.64], R88 ;  /* 0x000000580400c985 */ /* 0x0001e2000c101b26 */
[----:B------:R-:W-:Y:S02]  /*11950*/  ISETP.GE.AND P4, PT, R156, UR4, PT ;  /* 0x000000049c007c0c */ /* 0x000fe4000bf86270 */
[----:B------:R-:W-:Y:S02]  /*11960*/  @!P1 LEA.HI.X R7, R162, R3, R163, 0x2, P5 ;  /* 0x00000003a2079211 */ /* 0x000fe400028f14a3 */
[----:B------:R-:W-:-:S03]  /*11970*/  @!P2 LEA R10, P5, R158, R2, 0x2 ;  /* 0x000000029e0aa211 */ /* 0x000fc600078a10ff */
[----:B------:R1:W-:Y:S01]  /*11980*/  @!P1 ST.E.64 desc[UR38][R6.64], R92 ;  /* 0x0000005c06009985 */ /* 0x0003e2000c101b26 */
[----:B------:R-:W-:Y:S02]  /*11990*/  @!P2 LEA.HI.X R11, R158, R3, R159, 0x2, P5 ;  /* 0x000000039e0ba211 */ /* 0x000fe400028f149f */
[----:B0-----:R-:W-:-:S03]  /*119a0*/  @!P3 LEA R4, P6, R160, R2, 0x2 ;  /* 0x00000002a004b211 */ /* 0x001fc600078c10ff */
[----:B------:R-:W-:Y:S02]  /*119b0*/  @!P4 LEA R12, P1, R156, R2, 0x2 ;  /* 0x000000029c0cc211 */ /* 0x000fe400078210ff */
[-C--:B------:R-:W-:Y:S02]  /*119c0*/  @!P3 LEA.HI.X R5, R160, R3.reuse, R161, 0x2, P6 ;  /* 0x00000003a005b211 */ /* 0x080fe400030f14a1 */
[----:B------:R-:W-:Y:S02]  /*119d0*/  ISETP.GE.AND P6, PT, R154, UR4, PT ;  /* 0x000000049a007c0c */ /* 0x000fe4000bfc6270 */
[----:B------:R-:W-:Y:S01]  /*119e0*/  @!P4 LEA.HI.X R13, R156, R3, R157, 0x2, P1 ;  /* 0x000000039c0dc211 */ /* 0x000fe200008f149d */
[----:B------:R0:W-:Y:S01]  /*119f0*/  @!P3 ST.E.64 desc[UR38][R4.64], R96 ;  /* 0x000000600400b985 */ /* 0x0001e2000c101b26 */
[----:B------:R-:W-:Y:S02]  /*11a00*/  ISETP.GE.AND P3, PT, R226, UR4, PT ;  /* 0x00000004e2007c0c */ /* 0x000fe4000bf66270 */
[----:B------:R-:W-:Y:S01]  /*11a10*/  ISETP.GE.AND P1, PT, R224, UR4, PT ;  /* 0x00000004e0007c0c */ /* 0x000fe2000bf26270 */
[----:B------:R2:W-:Y:S01]  /*11a20*/  @!P2 ST.E.64 desc[UR38][R10.64], R100 ;  /* 0x000000640a00a985 */ /* 0x0005e2000c101b26 */
[----:B------:R-:W-:-:S03]  /*11a30*/  ISETP.GE.AND P2, PT, R225, UR4, PT ;  /* 0x00000004e1007c0c */ /* 0x000fc6000bf46270 */
[----:B------:R3:W-:Y:S02]  /*11a40*/  @!P4 ST.E.64 desc[UR38][R12.64], R104 ;  /* 0x000000680c00c985 */ /* 0x0007e4000c101b26 */
[----:B------:R-:W-:-:S04]  /*11a50*/  @!P6 LEA R14, P5, R154, R2, 0x2 ;  /* 0x000000029a0ee211 */ /* 0x000fc800078a10ff */
[-C--:B------:R-:W-:Y:S02]  /*11a60*/  @!P6 LEA.HI.X R15, R154, R3.reuse, R155, 0x2, P5 ;  /* 0x000000039a0fe211 */ /* 0x080fe400028f149b */
[----:B------:R-:W-:Y:S02]  /*11a70*/  ISETP.GE.AND P5, PT, R223, UR4, PT ;  /* 0x00000004df007c0c */ /* 0x000fe4000bfa6270 */
[CC--:B-1----:R-:W-:Y:S01]  /*11a80*/  @!P2 LEA R6, P4, R225.reuse, R2.reuse, 0x2 ;  /* 0x00000002e106a211 */ /* 0x0c2fe200078810ff */
[----:B------:R1:W-:Y:S01]  /*11a90*/  @!P6 ST.E.64 desc[UR38][R14.64], R108 ;  /* 0x0000006c0e00e985 */ /* 0x0003e2000c101b26 */
[C---:B0-----:R-:W-:Y:S02]  /*11aa0*/  @!P3 LEA R4, P6, R226.reuse, R2, 0x2 ;  /* 0x00000002e204b211 */ /* 0x041fe400078c10ff */
[-C--:B------:R-:W-:Y:S02]  /*11ab0*/  @!P2 LEA.HI.X R7, R225, R3.reuse, R152, 0x2, P4 ;  /* 0x00000003e107a211 */ /* 0x080fe400020f1498 */
[----:B------:R-:W-:-:S02]  /*11ac0*/  @!P3 LEA.HI.X R5, R226, R3, R153, 0x2, P6 ;  /* 0x00000003e205b211 */ /* 0x000fc400030f1499 */
[----:B------:R-:W-:Y:S02]  /*11ad0*/  ISETP.GE.AND P4, PT, R219, UR4, PT ;  /* 0x00000004db007c0c */ /* 0x000fe4000bf86270 */
[CC--:B--2---:R-:W-:Y:S01]  /*11ae0*/  @!P1 LEA R10, P6, R224.reuse, R2.reuse, 0x2 ;  /* 0x00000002e00a9211 */ /* 0x0c4fe200078c10ff */
[----:B------:R0:W-:Y:S03]  /*11af0*/  @!P3 ST.E.64 desc[UR38][R4.64], R112 ;  /* 0x000000700400b985 */ /* 0x0001e6000c101b26 */
[----:B------:R-:W-:Y:S01]  /*11b00*/  @!P1 LEA.HI.X R11, R224, R3, R22, 0x2, P6 ;  /* 0x00000003e00b9211 */ /* 0x000fe200030f1416 */
[----:B------:R2:W-:Y:S01]  /*11b10*/  @!P2 ST.E.64 desc[UR38][R6.64], R116 ;  /* 0x000000740600a985 */ /* 0x0005e2000c101b26 */
[----:B---3--:R-:W-:-:S03]  /*11b20*/  @!P5 LEA R12, P2, R223, R2, 0x2 ;  /* 0x00000002df0cd211 */ /* 0x008fc600078410ff */
[----:B------:R3:W-:Y:S01]  /*11b30*/  @!P1 ST.E.64 desc[UR38][R10.64], R120 ;  /* 0x000000780a009985 */ /* 0x0007e2000c101b26 */
[-C--:B------:R-:W-:Y:S02]  /*11b40*/  @!P5 LEA.HI.X R13, R223, R3.reuse, R20, 0x2, P2 ;  /* 0x00000003df0dd211 */ /* 0x080fe400010f1414 */
[----:B------:R-:W-:Y:S02]  /*11b50*/  ISETP.GE.AND P2, PT, R218, UR4, PT ;  /* 0x00000004da007c0c */ /* 0x000fe4000bf46270 */
[----:B-1----:R-:W-:Y:S01]  /*11b60*/  @!P4 LEA R14, P3, R219, R2, 0x2 ;  /* 0x00000002db0ec211 */ /* 0x002fe200078610ff */
[----:B------:R1:W-:Y:S01]  /*11b70*/  @!P5 ST.E.64 desc[UR38][R12.64], R124 ;  /* 0x0000007c0c00d985 */ /* 0x0003e2000c101b26 */
[----:B------:R-:W-:Y:S02]  /*11b80*/  ISETP.GE.AND P1, PT, R17, UR4, PT ;  /* 0x0000000411007c0c */ /* 0x000fe4000bf26270 */
[----:B------:R-:W-:Y:S02]  /*11b90*/  @!P4 LEA.HI.X R15, R219, R3, R9, 0x2, P3 ;  /* 0x00000003db0fc211 */ /* 0x000fe400018f1409 */
[----:B------:R-:W-:-:S02]  /*11ba0*/  ISETP.GE.AND P3, PT, R19, UR4, PT ;  /* 0x0000000413007c0c */ /* 0x000fc4000bf66270 */
[----:B0-----:R-:W-:Y:S01]  /*11bb0*/  SHF.R.S32.HI R5, RZ, 0x1f, R218 ;  /* 0x0000001fff057819 */ /* 0x001fe200000114da */
[----:B------:R0:W-:Y:S01]  /*11bc0*/  @!P4 ST.E.64 desc[UR38][R14.64], R128 ;  /* 0x000000800e00c985 */ /* 0x0001e2000c101b26 */
[----:B------:R-:W-:Y:S02]  /*11bd0*/  ISETP.GE.AND P4, PT, R21, UR4, PT ;  /* 0x0000000415007c0c */ /* 0x000fe4000bf86270 */
[CC--:B------:R-:W-:Y:S02]  /*11be0*/  @!P2 LEA R4, P5, R218.reuse, R2.reuse, 0x2 ;  /* 0x00000002da04a211 */ /* 0x0c0fe400078a10ff */
[----:B--2---:R-:W-:Y:S02]  /*11bf0*/  SHF.R.S32.HI R7, RZ, 0x1f, R17 ;  /* 0x0000001fff077819 */ /* 0x004fe40000011411 */
[----:B------:R-:W-:Y:S02]  /*11c00*/  @!P1 LEA R6, P6, R17, R2, 0x2 ;  /* 0x0000000211069211 */ /* 0x000fe400078c10ff */
[----:B------:R-:W-:-:S02]  /*11c10*/  @!P2 LEA.HI.X R5, R218, R3, R5, 0x2, P5 ;  /* 0x00000003da05a211 */ /* 0x000fc400028f1405 */
[----:B------:R-:W-:Y:S02]  /*11c20*/  ISETP.GE.AND P5, PT, R25, UR4, PT ;  /* 0x0000000419007c0c */ /* 0x000fe4000bfa6270 */
[-C--:B------:R-:W-:Y:S01]  /*11c30*/  @!P1 LEA.HI.X R7, R17, R3.reuse, R7, 0x2, P6 ;  /* 0x0000000311079211 */ /* 0x080fe200030f1407 */
[----:B------:R0:W-:Y:S01]  /*11c40*/  @!P2 ST.E.64 desc[UR38][R4.64], R132 ;  /* 0x000000840400a985 */ /* 0x0001e2000c101b26 */
[----:B------:R-:W-:Y:S02]  /*11c50*/  SHF.R.S32.HI R9, RZ, 0x1f, R19 ;  /* 0x0000001fff097819 */ /* 0x000fe40000011413 */
[C---:B---3--:R-:W-:Y:S01]  /*11c60*/  @!P3 LEA R10, P6, R19.reuse, R2, 0x2 ;  /* 0x00000002130ab211 */ /* 0x048fe200078c10ff */
[----:B------:R0:W-:Y:S03]  /*11c70*/  @!P1 ST.E.64 desc[UR38][R6.64], R136 ;  /* 0x0000008806009985 */ /* 0x0001e6000c101b26 */
[----:B------:R-:W-:-:S02]  /*11c80*/  @!P3 LEA.HI.X R11, R19, R3, R9, 0x2, P6 ;  /* 0x00000003130bb211 */ /* 0x000fc400030f1409 */
[----:B------:R-:W-:Y:S02]  /*11c90*/  SHF.R.S32.HI R9, RZ, 0x1f, R21 ;  /* 0x0000001fff097819 */ /* 0x000fe40000011415 */
[CC--:B-1----:R-:W-:Y:S01]  /*11ca0*/  @!P4 LEA R12, P6, R21.reuse, R2.reuse, 0x2 ;  /* 0x00000002150cc211 */ /* 0x0c2fe200078c10ff */
[----:B------:R0:W-:Y:S03]  /*11cb0*/  @!P3 ST.E.64 desc[UR38][R10.64], R140 ;  /* 0x0000008c0a00b985 */ /* 0x0001e6000c101b26 */
[-C--:B------:R-:W-:Y:S02]  /*11cc0*/  @!P4 LEA.HI.X R13, R21, R3.reuse, R9, 0x2, P6 ;  /* 0x00000003150dc211 */ /* 0x080fe400030f1409 */
[----:B------:R-:W-:Y:S02]  /*11cd0*/  SHF.R.S32.HI R9, RZ, 0x1f, R25 ;  /* 0x0000001fff097819 */ /* 0x000fe40000011419 */
[C---:B------:R-:W-:Y:S01]  /*11ce0*/  @!P5 LEA R2, P6, R25.reuse, R2, 0x2 ;  /* 0x000000021902d211 */ /* 0x040fe200078c10ff */
[----:B------:R0:W-:Y:S03]  /*11cf0*/  @!P4 ST.E.64 desc[UR38][R12.64], R144 ;  /* 0x000000900c00c985 */ /* 0x0001e6000c101b26 */
[----:B------:R-:W-:-:S05]  /*11d00*/  @!P5 LEA.HI.X R3, R25, R3, R9, 0x2, P6 ;  /* 0x000000031903d211 */ /* 0x000fca00030f1409 */
[----:B------:R0:W-:Y:S04]  /*11d10*/  @!P5 ST.E.64 desc[UR38][R2.64], R148 ;  /* 0x000000940200d985 */ /* 0x0001e8000c101b26 */
.L_x_2428:
[----:B------:R-:W-:Y:S05]  /*11d20*/  BSYNC B1 ;  /* 0x0000000000017941 */ /* 0x000fea0003800000 */
.L_x_2427:
[----:B0-----:R0:W1:Y:S04]  /*11d30*/  SHFL.IDX PT, R3, R8, 0x1, 0x1c1f ;  /* 0x003c1f0008037f89 */ /* 0x00106800000e0000 */
        /* <DEDUP_REMOVED lines=68> */
[-C--:B-1----:R-:W-:Y:S02]  /*12180*/  @!P6 LEA R4, P4, R166, R2.reuse, 0x2 ;  /* 0x00000002a604e211 */ /* 0x082fe400078810ff */
[-C--:B---3--:R-:W-:Y:S01]  /*12190*/  @!P0 LEA R6, P5, R164, R2.reuse, 0x2 ;  /* 0x00000002a4068211 */ /* 0x088fe200078a10ff */
        /* <DEDUP_REMOVED lines=9> */
[----:B0-----:R-:W-:Y:S02]  /*12230*/  @!P2 LEA R8, P6, R160, R2, 0x2 ;  /* 0x00000002a008a211 */ /* 0x001fe400078c10ff */
[----:B------:R-:W-:Y:S01]  /*12240*/  ISETP.GE.AND P0, PT, R154, UR4, PT ;  /* 0x000000049a007c0c */ /* 0x000fe2000bf06270 */
[----:B------:R0:W-:Y:S01]  /*12250*/  @!P1 ST.E.64 desc[UR38][R14.64], R94 ;  /* 0x0000005e0e009985 */ /* 0x0001e2000c101b26 */
[----:B------:R-:W-:Y:S02]  /*12260*/  @!P2 LEA.HI.X R9, R160, R3, R161, 0x2, P6 ;  /* 0x00000003a009a211 */ /* 0x000fe400030f14a1 */
[----:B------:R-:W-:-:S02]  /*12270*/  ISETP.GE.AND P1, PT, R226, UR4, PT ;  /* 0x00000004e2007c0c */ /* 0x000fc4000bf26270 */
[CC--:B-1----:R-:W-:Y:S01]  /*12280*/  @!P3 LEA R10, P4, R158.reuse, R2.reuse, 0x2 ;  /* 0x000000029e0ab211 */ /* 0x0c2fe200078810ff */
[----:B------:R1:W-:Y:S01]  /*12290*/  @!P2 ST.E.64 desc[UR38][R8.64], R98 ;  /* 0x000000620800a985 */ /* 0x0003e2000c101b26 */
[----:B------:R-:W-:Y:S02]  /*122a0*/  ISETP.GE.AND P2, PT, R225, UR4, PT ;  /* 0x00000004e1007c0c */ /* 0x000fe4000bf46270 */
[-C--:B------:R-:W-:Y:S02]  /*122b0*/  @!P3 LEA.HI.X R11, R158, R3.reuse, R159, 0x2, P4 ;  /* 0x000000039e0bb211 */ /* 0x080fe400020f149f */
[-C--:B--2---:R-:W-:Y:S02]  /*122c0*/  @!P5 LEA R4, P4, R156, R2.reuse, 0x2 ;  /* 0x000000029c04d211 */ /* 0x084fe400078810ff */
        /* <DEDUP_REMOVED lines=14> */
[----:B-1----:R-:W-:Y:S01]  /*123b0*/  @!P3 LEA R8, P4, R224, R2, 0x2 ;  /* 0x00000002e008b211 */ /* 0x002fe200078810ff */
[----:B------:R-:W-:Y:S01]  /*123c0*/  @!P2 ST.E.64 desc[UR38][R14.64], R118 ;  /* 0x000000760e00a985 */ /* 0x000fe2000c101b26 */
[----:B------:R-:W-:Y:S02]  /*123d0*/  ISETP.GE.AND P2, PT, R218, UR4, PT ;  /* 0x00000004da007c0c */ /* 0x000fe4000bf46270 */
[----:B------:R-:W-:Y:S02]  /*123e0*/  @!P3 LEA.HI.X R9, R224, R3, R22, 0x2, P4 ;  /* 0x00000003e009b211 */ /* 0x000fe400020f1416 */
[----:B------:R-:W-:-:S02]  /*123f0*/  ISETP.GE.AND P4, PT, R17, UR4, PT ;  /* 0x0000000411007c0c */ /* 0x000fc4000bf86270 */
[-C--:B0-----:R-:W-:Y:S01]  /*12400*/  @!P0 LEA R6, P6, R219, R2.reuse, 0x2 ;  /* 0x00000002db068211 */ /* 0x081fe200078c10ff */
[----:B------:R0:W-:Y:S01]  /*12410*/  @!P3 ST.E.64 desc[UR38][R8.64], R122 ;  /* 0x0000007a0800b985 */ /* 0x0001e2000c101b26 */
[----:B------:R-:W-:Y:S01]  /*12420*/  SHF.R.S32.HI R11, RZ, 0x1f, R218 ;  /* 0x0000001fff0b7819 */ /* 0x000fe200000114da */
[----:B--2---:R-:W-:Y:S01]  /*12430*/  VIADD R13, R23, 0xe8 ;  /* 0x000000e8170d7836 */ /* 0x004fe20000000000 */
[----:B------:R-:W-:Y:S02]  /*12440*/  @!P1 LEA R4, P5, R223, R2, 0x2 ;  /* 0x00000002df049211 */ /* 0x000fe400078a10ff */
[-C--:B------:R-:W-:Y:S02]  /*12450*/  @!P0 LEA.HI.X R7, R219, R3.reuse, R0, 0x2, P6 ;  /* 0x00000003db078211 */ /* 0x080fe400030f1400 */
[----:B------:R-:W-:Y:S02]  /*12460*/  ISETP.GE.AND P3, PT, R13, UR4, PT ;  /* 0x000000040d007c0c */ /* 0x000fe4000bf66270 */
[----:B------:R-:W-:-:S02]  /*12470*/  @!P1 LEA.HI.X R5, R223, R3, R20, 0x2, P5 ;  /* 0x00000003df059211 */ /* 0x000fc400028f1414 */
[CC--:B------:R-:W-:Y:S02]  /*12480*/  @!P2 LEA R10, P5, R218.reuse, R2.reuse, 0x2 ;  /* 0x00000002da0aa211 */ /* 0x0c0fe400078a10ff */
[----:B------:R-:W-:Y:S01]  /*12490*/  ISETP.GE.AND P6, PT, R19, UR4, PT ;  /* 0x0000000413007c0c */ /* 0x000fe2000bfc6270 */
[----:B------:R1:W-:Y:S01]  /*124a0*/  @!P1 ST.E.64 desc[UR38][R4.64], R126 ;  /* 0x0000007e04009985 */ /* 0x0003e2000c101b26 */
[----:B------:R-:W-:Y:S02]  /*124b0*/  @!P2 LEA.HI.X R11, R218, R3, R11, 0x2, P5 ;  /* 0x00000003da0ba211 */ /* 0x000fe400028f140b */
[----:B------:R-:W-:Y:S01]  /*124c0*/  SHF.R.S32.HI R0, RZ, 0x1f, R17 ;  /* 0x0000001fff007819 */ /* 0x000fe20000011411 */
        /* <DEDUP_REMOVED lines=21> */
.L_x_2417:
[----:B------:R-:W-:Y:S01]  /*12620*/  R2UR UR4, R220 ;  /* 0x00000000dc0472ca */ /* 0x000fe200000e0000 */
[----:B------:R-:W-:Y:S01]  /*12630*/  ULDC.64 UR8, c[0x0][0xc00] ;  /* 0x0003000000087ab9 */ /* 0x000fe20000000a00 */
[----:B------:R-:W-:Y:S01]  /*12640*/  R2UR UR10, R217 ;  /* 0x00000000d90a72ca */ /* 0x000fe200000e0000 */
[----:B------:R-:W-:-:S04]  /*12650*/  UISETP.NE.U32.AND UP0, UPT, UR8, URZ, UPT ;  /* 0x0000003f0800728c */ /* 0x000fc8000bf05070 */
[----:B------:R-:W-:-:S03]  /*12660*/  UISETP.NE.AND.EX UP0, UPT, UR9, URZ, UPT, UP0 ;  /* 0x0000003f0900728c */ /* 0x000fc6000bf05300 */
[----:B------:R-:W-:-:S03]  /*12670*/  ULDC.64 UR8, c[0x0][0xc00] ;  /* 0x0003000000087ab9 */ /* 0x000fc60000000a00 */
[----:B------:R-:W-:Y:S01]  /*12680*/  UIMAD.WIDE UR8, UR4, 0x4, UR8 ;  /* 0x00000004040878a5 */ /* 0x000fe2000f8e0208 */
[----:B------:R-:W-:-:S05]  /*12690*/  PLOP3.LUT P1, PT, PT, PT, UP0, 0x80, 0x0 ;  /* 0x000000000000781c */ /* 0x000fca0003f2f008 */
[----:B------:R-:W-:Y:S02]  /*126a0*/  IMAD.U32 R2, RZ, RZ, UR8 ;  /* 0x00000008ff027e24 */ /* 0x000fe4000f8e00ff */
[----:B------:R-:W-:Y:S01]  /*126b0*/  IMAD.U32 R3, RZ, RZ, UR9 ;  /* 0x00000009ff037e24 */ /* 0x000fe2000f8e00ff */
[----:B------:R-:W-:Y:S02]  /*126c0*/  ULDC.64 UR8, c[0x0][0xc08] ;  /* 0x0003020000087ab9 */ /* 0x000fe40000000a00 */
[----:B------:R-:W-:-:S03]  /*126d0*/  UISETP.NE.U32.AND UP1, UPT, UR8, URZ, UPT ;  /* 0x0000003f0800728c */ /* 0x000fc6000bf25070 */
[----:B------:R-:W2:Y:S01]  /*126e0*/  @P1 LDG.E R7, desc[UR38][R2.64] ;  /* 0x0000002602071981 */ /* 0x000ea2000c1e1900 */
        /* <DEDUP_REMOVED lines=23> */
.L_x_2429:
[----:B------:R-:W2:Y:S01]  /*12860*/  LDL.LU R2, [R1+0x2c] ;  /* 0x00002c0001027983 */ /* 0x000ea20000300800 */
[----:B------:R-:W-:Y:S01]  /*12870*/  R2UR UR9, R220 ;  /* 0x00000000dc0972ca */ /* 0x000fe200000e0000 */
[----:B------:R-:W-:-:S12]  /*12880*/  BSSY B1, `(.L_x_2430) ;  /* 0x000003e000017945 */ /* 0x000fd80003800000 */
[----:B------:R-:W-:Y:S01]  /*12890*/  USEL UR12, UR9, URZ, !UP0 ;  /* 0x0000003f090c7287 */ /* 0x000fe2000c000000 */
[----:B--2---:R-:W-:-:S13]  /*128a0*/  R2UR UR8, R2 ;  /* 0x00000000020872ca */ /* 0x004fda00000e0000 */
[----:B------:R-:W-:Y:S01]  /*128b0*/  USEL UR13, UR8, URZ, !UP0 ;  /* 0x0000003f080d7287 */ /* 0x000fe2000c000000 */
[----:B------:R-:W-:Y:S11]  /*128c0*/  @P0 BRA `(.L_x_2431) ;  /* 0x0000000000e40947 */ /* 0x000ff60003800000 */
[----:B------:R-:W0:Y:S01]  /*128d0*/  S2R R4, SR_TID.X ;  /* 0x0000000000047919 */ /* 0x000e220000002100 */
[----:B------:R-:W1:Y:S01]  /*128e0*/  LDC R9, c[0x0][0xbe8] ;  /* 0x0002fa00ff097b82 */ /* 0x000e620000000800 */
[----:B------:R-:W-:-:S13]  /*128f0*/  R2UR UR8, R215 ;  /* 0x00000000d70872ca */ /* 0x000fda00000e0000 */
[----:B------:R-:W-:Y:S02]  /*12900*/  IMAD.U32 R3, RZ, RZ, UR8 ;  /* 0x00000008ff037e24 */ /* 0x000fe4000f8e00ff */
[----:B-1---5:R-:W-:-:S03]  /*12910*/  IMAD R2, R0, R9, RZ ;  /* 0x0000000900027224 */ /* 0x022fc600078e02ff */
[----:B0-----:R-:W-:-:S04]  /*12920*/  IADD3 R4, R3, -0x80, R4 ;  /* 0xffffff8003047810 */ /* 0x001fc80007ffe004 */
        /* <DEDUP_REMOVED lines=51> */
.L_x_2431:
[----:B------:R-:W-:Y:S05]  /*12c60*/  BSYNC B1 ;  /* 0x0000000000017941 */ /* 0x000fea0003800000 */
.L_x_2430:
[----:B------:R-:W-:-:S13]  /*12c70*/  R2UR UR8, R217 ;  /* 0x00000000d90872ca */ /* 0x000fda00000e0000 */
[----:B------:R-:W-:-:S06]  /*12c80*/  UISETP.GT.AND UP0, UPT, UR8, 0x1, UPT ;  /* 0x000000010800788c */ /* 0x000fcc000bf04270 */
[----:B------:R-:W-:-:S13]  /*12c90*/  PLOP3.LUT P0, PT, PT, PT, UP0, 0x80, 0x0 ;  /* 0x000000000000781c */ /* 0x000fda0003f0f008 */
[----:B------:R-:W-:Y:S05]  /*12ca0*/  @P0 BRA `(.L_x_2426) ;  /* 0x0000000800600947 */ /* 0x000fea0003800000 */
[----:B------:R-:W1:Y:S01]  /*12cb0*/  LDC R11, c[0x0][0xbe8] ;  /* 0x0002fa00ff0b7b82 */ /* 0x000e620000000800 */
[----:B0-----:R-:W-:Y:S01]  /*12cc0*/  SHF.R.S32.HI R3, RZ, 0x1f, R6 ;  /* 0x0000001fff037819 */ /* 0x001fe20000011406 */
[----:B------:R-:W-:Y:S01]  /*12cd0*/  ULDC.64 UR10, c[0x0][0xaa0] ;  /* 0x0002a800000a7ab9 */ /* 0x000fe20000000a00 */
[----:B------:R-:W-:Y:S01]  /*12ce0*/  R2UR UR15, R222 ;  /* 0x00000000de0f72ca */ /* 0x000fe200000e0000 */
[----:B------:R-:W-:Y:S01]  /*12cf0*/  UIMAD.WIDE.U32 UR8, UR4, UR10, URZ ;  /* 0x0000000a040872a5 */ /* 0x000fe2000f8e003f */
[----:B------:R-:W-:Y:S01]  /*12d00*/  LEA.HI R2, R3, R6, RZ, 0x3 ;  /* 0x0000000603027211 */ /* 0x000fe200078f18ff */
[----:B------:R-:W-:Y:S01]  /*12d10*/  UIMAD UR10, UR21, UR10, URZ ;  /* 0x0000000a150a72a4 */ /* 0x000fe2000f8e023f */
[----:B------:R-:W-:Y:S01]  /*12d20*/  R2UR UR14, R215 ;  /* 0x00000000d70e72ca */ /* 0x000fe200000e0000 */
[----:B------:R-:W-:Y:S01]  /*12d30*/  BSSY B1, `(.L_x_2432) ;  /* 0x000004d000017945 */ /* 0x000fe20003800000 */
[----:B------:R-:W-:Y:S01]  /*12d40*/  LOP3.LUT R5, R2, 0xfffffff8, RZ, 0xc0, !PT ;  /* 0xfffffff802057812 */ /* 0x000fe200078ec0ff */
[----:B------:R-:W-:Y:S01]  /*12d50*/  UIMAD UR10, UR4, UR11, UR10 ;  /* 0x0000000b040a72a4 */ /* 0x000fe2000f8e020a */
[----:B------:R-:W-:-:S03]  /*12d60*/  SHF.R.S32.HI R13, RZ, 0x3, R2 ;  /* 0x00000003ff0d7819 */ /* 0x000fc60000011402 */
[----:B------:R-:W-:Y:S01]  /*12d70*/  IMAD.IADD R8, R6, 0x1, -R5 ;  /* 0x0000000106087824 */ /* 0x000fe200078e0a05 */
[----:B------:R-:W-:-:S03]  /*12d80*/  UIADD3 UR9, UR9, UR10, URZ ;  /* 0x0000000a09097290 */ /* 0x000fc6000fffe03f */
[----:B------:R-:W-:Y:S01]  /*12d90*/  IMAD R2, R8, 0x20, R13 ;  /* 0x0000002008027824 */ /* 0x000fe200078e020d */
[----:B------:R-:W-:Y:S02]  /*12da0*/  ULDC.64 UR10, c[0x0][0xae8] ;  /* 0x0002ba00000a7ab9 */ /* 0x000fe40000000a00 */
[----:B------:R-:W-:Y:S01]  /*12db0*/  UIMAD.WIDE.U32 UR8, UR15, UR10, UR8 ;  /* 0x0000000a0f0872a5 */ /* 0x000fe2000f8e0008 */
[----:B------:R-:W-:Y:S01]  /*12dc0*/  VIADD R6, R2, UR14 ;  /* 0x0000000e02067c36 */ /* 0x000fe20008000000 */
[----:B-1----:R-:W-:Y:S02]  /*12dd0*/  ISETP.NE.AND P0, PT, R11, 0x1, PT ;  /* 0x000000010b00780c */ /* 0x002fe40003f05270 */
[----:B------:R-:W-:Y:S01]  /*12de0*/  UIMAD UR9, UR15, UR11, UR9 ;  /* 0x0000000b0f0972a4 */ /* 0x000fe2000f8e0209 */
[----:B------:R-:W-:Y:S02]  /*12df0*/  IMAD.MOV.U32 R5, RZ, RZ, R6 ;  /* 0x000000ffff057224 */ /* 0x000fe400078e0006 */
[----:B------:R-:W-:-:S02]  /*12e00*/  ULDC.64 UR10, c[0x0][0xaf0] ;  /* 0x0002bc00000a7ab9 */ /* 0x000fc40000000a00 */
[----:B------:R-:W-:-:S04]  /*12e10*/  UIMAD UR13, UR13, UR10, URZ ;  /* 0x0000000a0d0d72a4 */ /* 0x000fc8000f8e023f */
[----:B------:R-:W-:Y:S02]  /*12e20*/  UIMAD UR4, UR12, UR11, UR13 ;  /* 0x0000000b0c0472a4 */ /* 0x000fe4000f8e020d */
[----:B------:R-:W-:Y:S01]  /*12e30*/  UIMAD.WIDE.U32 UR12, UR12, UR10, UR8 ;  /* 0x0000000a0c0c72a5 */ /* 0x000fe2000f8e0008 */
[----:B------:R-:W0:Y:S02]  /*12e40*/  @P0 LDC R3, c[0x0][0xbec] ;  /* 0x0002fb00ff030b82 */ /* 0x000e240000000800 */
[----:B------:R-:W-:Y:S01]  /*12e50*/  ULDC.64 UR8, c[0x0][0xae0] ;  /* 0x0002b80000087ab9 */ /* 0x000fe20000000a00 */
[----:B------:R-:W-:-:S05]  /*12e60*/  UIADD3 UR4, UR13, UR4, URZ ;  /* 0x000000040d047290 */ /* 0x000fca000fffe03f */
[----:B------:R-:W1:Y:S01]  /*12e70*/  @P0 LDC R7, c[0x0][0xbf0] ;  /* 0x0002fc00ff070b82 */ /* 0x000e620000000800 */
[----:B0-----:R-:W-:-:S04]  /*12e80*/  @P0 IMAD.HI.U32 R2, R6, R3, RZ ;  /* 0x0000000306020227 */ /* 0x001fc800078e00ff */
[----:B------:R-:W-:Y:S02]  /*12e90*/  IMAD.U32 R3, RZ, RZ, UR13 ;  /* 0x0000000dff037e24 */ /* 0x000fe4000f8e00ff */
[----:B------:R-:W-:Y:S01]  /*12ea0*/  IMAD.U32 R3, RZ, RZ, UR4 ;  /* 0x00000004ff037e24 */ /* 0x000fe2000f8e00ff */
[----:B-1----:R-:W-:Y:S01]  /*12eb0*/  @P0 SHF.R.U32.HI R5, RZ, R7, R2 ;  /* 0x00000007ff050219 */ /* 0x002fe20000011602 */
[----:B------:R-:W-:-:S03]  /*12ec0*/  IMAD.U32 R2, RZ, RZ, UR12 ;  /* 0x0000000cff027e24 */ /* 0x000fc6000f8e00ff */
[--C-:B------:R-:W-:Y:S01]  /*12ed0*/  SHF.R.S32.HI R4, RZ, 0x1f, R5.reuse ;  /* 0x0000001fff047819 */ /* 0x100fe20000011405 */
[----:B------:R-:W-:Y:S02]  /*12ee0*/  IMAD.MOV R7, RZ, RZ, -R5 ;  /* 0x000000ffff077224 */ /* 0x000fe400078e0a05 */
[----:B------:R-:W-:-:S04]  /*12ef0*/  IMAD.WIDE.U32 R2, R5, UR8, R2 ;  /* 0x0000000805027c25 */ /* 0x000fc8000f8e0002 */
[----:B------:R-:W-:Y:S02]  /*12f00*/  IMAD R7, R11, R7, R6 ;  /* 0x000000070b077224 */ /* 0x000fe400078e0206 */
[----:B------:R-:W-:Y:S02]  /*12f10*/  IMAD R4, R4, UR8, RZ ;  /* 0x0000000804047c24 */ /* 0x000fe4000f8e02ff */
[----:B------:R-:W-:Y:S02]  /*12f20*/  VIADD R6, R13, UR14 ;  /* 0x0000000e0d067c36 */ /* 0x000fe40008000000 */
[----:B------:R-:W-:Y:S01]  /*12f30*/  IMAD R9, R5, UR9, R4 ;  /* 0x0000000905097c24 */ /* 0x000fe2000f8e0204 */
[----:B------:R-:W-:Y:S01]  /*12f40*/  SHF.R.S32.HI R4, RZ, 0x1f, R7 ;  /* 0x0000001fff047819 */ /* 0x000fe20000011407 */
[----:B------:R-:W-:Y:S01]  /*12f50*/  ULDC.64 UR8, c[0x0][0xad8] ;  /* 0x0002b60000087ab9 */ /* 0x000fe20000000a00 */
[----:B-----5:R-:W-:Y:S02]  /*12f60*/  IMAD R11, R0, R11, RZ ;  /* 0x0000000b000b7224 */ /* 0x020fe400078e02ff */
[----:B------:R-:W-:-:S02]  /*12f70*/  IMAD.IADD R3, R3, 0x1, R9 ;  /* 0x0000000103037824 */ /* 0x000fc400078e0209 */
[----:B------:R-:W-:Y:S02]  /*12f80*/  IMAD R4, R4, UR8, RZ ;  /* 0x0000000804047c24 */ /* 0x000fe4000f8e02ff */
[----:B------:R-:W-:-:S04]  /*12f90*/  IMAD.WIDE.U32 R2, R7, UR8, R2 ;  /* 0x0000000807027c25 */ /* 0x000fc8000f8e0002 */
[----:B------:R-:W-:Y:S01]  /*12fa0*/  IMAD R5, R7, UR9, R4 ;  /* 0x0000000907057c24 */ /* 0x000fe2000f8e0204 */
[----:B------:R-:W-:Y:S01]  /*12fb0*/  ULDC.64 UR8, c[0x0][0xa80] ;  /* 0x0002a00000087ab9 */ /* 0x000fe20000000a00 */
        /* <DEDUP_REMOVED lines=36> */
.L_x_2433:
[----:B------:R-:W-:Y:S05]  /*13200*/  BSYNC B1 ;  /* 0x0000000000017941 */ /* 0x000fea0003800000 */
.L_x_2432:
        /* <DEDUP_REMOVED lines=21> */
.L_x_2435:
[----:B------:R-:W-:Y:S05]  /*13360*/  BSYNC B1 ;  /* 0x0000000000017941 */ /* 0x000fea0003800000 */
.L_x_2434:
        /* <DEDUP_REMOVED lines=21> */
.L_x_2437:
[----:B------:R-:W-:Y:S05]  /*134c0*/  BSYNC B1 ;  /* 0x0000000000017941 */ /* 0x000fea0003800000 */
.L_x_2436:
[----:B0-----:R-:W-:Y:S01]  /*134d0*/  VIADD R0, R6, 0x60 ;  /* 0x0000006006007836 */ /* 0x001fe20000000000 */
[----:B--2-4-:R-:W2:Y:S04]  /*134e0*/  SHFL.IDX PT, R4, R4, 0x3, 0x181f ;  /* 0x00781f0004047f89 */ /* 0x014ea800000e0000 */
[----:B------:R-:W-:Y:S01]  /*134f0*/  ISETP.GE.AND P0, PT, R0, R11, PT ;  /* 0x0000000b0000720c */ /* 0x000fe20003f06270 */
[----:B-1-3--:R1:W3:-:S12]  /*13500*/  SHFL.IDX PT, R2, R5, 0x3, 0x181f ;  /* 0x00781f0005027f89 */ /* 0x00a2d800000e0000 */
[----:B-1----:R-:W-:Y:S05]  /*13510*/  @P0 BRA `(.L_x_2426) ;  /* 0x0000000000440947 */ /* 0x002fea0003800000 */
[----:B------:R-:W-:Y:S02]  /*13520*/  ULDC UR4, c[0x0][0xac8] ;  /* 0x0002b20000047ab9 */ /* 0x000fe40000000800 */
[----:B------:R-:W-:Y:S02]  /*13530*/  ISETP.GE.AND P3, PT, R7, UR4, PT ;  /* 0x0000000407007c0c */ /* 0x000fe4000bf66270 */
[----:B------:R-:W-:Y:S02]  /*13540*/  ISETP.GE.AND P2, PT, R13, UR4, PT ;  /* 0x000000040d007c0c */ /* 0x000fe4000bf46270 */
[----:B------:R-:W-:Y:S02]  /*13550*/  ISETP.GE.AND P1, PT, R9, UR4, PT ;  /* 0x0000000409007c0c */ /* 0x000fe4000bf26270 */
[----:B------:R-:W-:-:S07]  /*13560*/  ISETP.GE.AND P0, PT, R15, UR4, PT ;  /* 0x000000040f007c0c */ /* 0x000fce000bf06270 */
[----:B---3--:R-:W-:-:S04]  /*13570*/  @!P3 LEA R6, P4, R7, R2, 0x1 ;  /* 0x000000020706b211 */ /* 0x008fc800078808ff */
[----:B--2---:R-:W-:Y:S02]  /*13580*/  @!P3 LEA.HI.X R7, R7, R4, R8, 0x1, P4 ;  /* 0x000000040707b211 */ /* 0x004fe400020f0c08 */
        /* <DEDUP_REMOVED lines=10> */
.L_x_2426:
[----:B------:R-:W-:Y:S05]  /*13630*/  BSYNC B0 ;  /* 0x0000000000007941 */ /* 0x000fea0003800000 */
.L_x_2416:
[----:B------:R-:W-:Y:S02]  /*13640*/  ULDC UR4, c[0x0][0xc3c] ;  /* 0x00030f0000047ab9 */ /* 0x000fe40000000800 */
[----:B------:R-:W-:-:S06]  /*13650*/  UISETP.GE.AND UP0, UPT, UR7, UR4, UPT ;  /* 0x000000040700728c */ /* 0x000fcc000bf06270 */
[----:B------:R-:W-:-:S13]  /*13660*/  PLOP3.LUT P0, PT, PT, PT, UP0, 0x80, 0x0 ;  /* 0x000000000000781c */ /* 0x000fda0003f0f008 */
[----:B------:R-:W-:Y:S05]  /*13670*/  @!P0 BRA `(.L_x_2438) ;  /* 0xfffffed800808947 */ /* 0x000fea000383ffff */
[----:B------:R-:W-:Y:S05]  /*13680*/  EXIT ;  /* 0x000000000000794d */ /* 0x000fea0003800000 */
.L_x_2373:
        /* <DEDUP_REMOVED lines=16> */
.L_x_2439:
        /* <DEDUP_REMOVED lines=43> */
.L_x_2443:
        /* <DEDUP_REMOVED lines=35> */
.L_x_2441:
        /* <DEDUP_REMOVED lines=13> */
.L_x_2444:
        /* <DEDUP_REMOVED lines=62> */
.L_x_2445:
        /* <DEDUP_REMOVED lines=61> */
.L_x_2446:
[----:B------:R-:W-:-:S05]  /*144f0*/  LOP3.LUT R25, RZ, R2, RZ, 0x33, !PT ;  /* 0x00000002ff197212 */ /* 0x000fca00078e33ff */
[----:B------:R-:W-:Y:S01]  /*14500*/  IMAD.IADD R25, R6, 0x1, R25 ;  /* 0x0000000106197824 */ /* 0x000fe200078e0219 */
[----:B------:R-:W-:Y:S06]  /*14510*/  BRA `(.L_x_2447) ;  /* 0x0000000000147947 */ /* 0x000fec0003800000 */
.L_x_2442:
[----:B------:R-:W-:Y:S01]  /*14520*/  ULDC UR4, c[0x0][0xc3c] ;  /* 0x00030f0000047ab9 */ /* 0x000fe20000000800 */
[----:B------:R-:W-:Y:S02]  /*14530*/  IMAD.MOV.U32 R25, RZ, RZ, RZ ;  /* 0x000000ffff197224 */ /* 0x000fe400078e00ff */
[----:B------:R-:W-:Y:S02]  /*14540*/  IMAD.U32 R24, RZ, RZ, UR6 ;  /* 0x00000006ff187e24 */ /* 0x000fe4000f8e00ff */
[----:B------:R-:W-:Y:S02]  /*14550*/  IMAD.MOV.U32 R26, RZ, RZ, RZ ;  /* 0x000000ffff1a7224 */ /* 0x000fe400078e00ff */
[----:B------:R-:W-:-:S07]  /*14560*/  IMAD.U32 R27, RZ, RZ, UR4 ;  /* 0x00000004ff1b7e24 */ /* 0x000fce000f8e00ff */
.L_x_2447:
[----:B------:R-:W-:-:S13]  /*14570*/  ISETP.NE.AND P0, PT, R7, RZ, PT ;  /* 0x000000ff0700720c */ /* 0x000fda0003f05270 */
[----:B------:R-:W0:Y:S01]  /*14580*/  @!P0 S2R R3, SR_CgaCtaId ;  /* 0x0000000000038919 */ /* 0x000e220000008800 */
[----:B------:R-:W-:-:S04]  /*14590*/  @!P0 MOV R2, 0x400 ;  /* 0x0000040000028802 */ /* 0x000fc80000000f00 */
[----:B0-----:R-:W-:-:S05]  /*145a0*/  @!P0 LEA R2, R3, R2, 0x18 ;  /* 0x0000000203028211 */ /* 0x001fca00078ec0ff */
[----:B------:R1:W-:Y:S01]  /*145b0*/  @!P0 STS.128 [R2+0x388d0], R24 ;  /* 0x0388d01802008388 */ /* 0x0003e20000000c00 */
[----:B------:R-:W-:Y:S06]  /*145c0*/  BAR.ARV 0x5, 0x180 ;  /* 0x0146000000007b1d */ /* 0x000fec0000002000 */
.L_x_2440:
        /* <DEDUP_REMOVED lines=31> */
.L_x_2515:
        /* <DEDUP_REMOVED lines=49> */
.L_x_2449:
        /* <DEDUP_REMOVED lines=9> */
.L_x_2450:
        /* <DEDUP_REMOVED lines=9> */
.L_x_2451:
[----:B------:R-:W4:Y:S01]  /*14bf0*/  LDL R5, [R1+0x10] ;  /* 0x0000100001057983 */ /* 0x000f220000100800 */
[----:B-123--:R-:W1:Y:S01]  /*14c00*/  LDC R2, c[0x0][0x448] ;  /* 0x00011200ff027b82 */ /* 0x00ee620000000800 */
[----:B-----5:R-:W-:Y:S01]  /*14c10*/  IMAD.IADD R0, R0, 0x1, -R6 ;  /* 0x0000000100007824 */ /* 0x020fe200078e0a06 */
[----:B------:R-:W-:Y:S01]  /*14c20*/  LOP3.LUT R16, R16, 0xfffffeff, RZ, 0xc0, !PT ;  /* 0xfffffeff10107812 */ /* 0x000fe200078ec0ff */
[----:B------:R-:W-:Y:S03]  /*14c30*/  BSSY B0, `(.L_x_2452) ;  /* 0x0000039000007945 */ /* 0x000fe60003800000 */
[----:B------:R2:W-:Y:S01]  /*14c40*/  STL [R1], R0 ;  /* 0x0000000001007387 */ /* 0x0005e20000100800 */
[----:B-1----:R-:W-:Y:S01]  /*14c50*/  ISETP.NE.AND P0, PT, R2, 0x1, PT ;  /* 0x000000010200780c */ /* 0x002fe20003f05270 */
[----:B------:R-:W-:-:S04]  /*14c60*/  IMAD.SHL.U32 R2, R25, 0x80, RZ ;  /* 0x0000008019027824 */ /* 0x000fc800078e00ff */
[----:B------:R-:W-:-:S08]  /*14c70*/  VIADD R2, R2, 0x7f ;  /* 0x0000007f02027836 */ /* 0x000fd00000000000 */
[----:B------:R-:W1:Y:S01]  /*14c80*/  @P0 LDC R3, c[0x0][0x44c] ;  /* 0x00011300ff030b82 */ /* 0x000e620000000800 */
[----:B------:R-:W-:-:S07]  /*14c90*/  @P0 LOP3.LUT R16, R16, 0x100, RZ, 0xfc, !PT ;  /* 0x0000010010100812 */ /* 0x000fce00078efcff */
[----:B0-----:R-:W0:Y:S01]  /*14ca0*/  @P0 LDC R4, c[0x0][0x450] ;  /* 0x00011400ff040b82 */ /* 0x001e220000000800 */
[----:B-1----:R-:W-:-:S05]  /*14cb0*/  @P0 IMAD.HI.U32 R3, R2, R3, RZ ;  /* 0x0000000302030227 */ /* 0x002fca00078e00ff */
[----:B0-----:R-:W-:Y:S02]  /*14cc0*/  @P0 SHF.R.U32.HI R2, RZ, R4, R3 ;  /* 0x00000004ff020219 */ /* 0x001fe40000011603 */
[C---:B----4-:R-:W-:Y:S01]  /*14cd0*/  IADD3 R3, R0.reuse, 0x50, -R5 ;  /* 0x0000005000037810 */ /* 0x050fe20007ffe805 */
[----:B--2---:R-:W-:-:S04]  /*14ce0*/  VIADD R0, R0, 0x4f ;  /* 0x0000004f00007836 */ /* 0x004fc80000000000 */
[----:B------:R-:W-:-:S04]  /*14cf0*/  IMAD.HI R0, R0, 0x66666667, RZ ;  /* 0x6666666700007827 */ /* 0x000fc800078e02ff */
[----:B------:R-:W-:Y:S01]  /*14d00*/  IMAD.IADD R2, R3, 0x1, R2 ;  /* 0x0000000103027824 */ /* 0x000fe200078e0202 */
[----:B------:R-:W-:-:S03]  /*14d10*/  SHF.R.U32.HI R3, RZ, 0x1f, R0 ;  /* 0x0000001fff037819 */ /* 0x000fc60000011600 */
[----:B------:R-:W-:Y:S01]  /*14d20*/  IMAD.HI R2, R2, 0x66666667, RZ ;  /* 0x6666666702027827 */ /* 0x000fe200078e02ff */
[----:B------:R-:W-:-:S04]  /*14d30*/  LEA.HI.SX32 R0, R0, R3, 0x1b ;  /* 0x0000000300007211 */ /* 0x000fc800078fdaff */
[----:B------:R-:W-:-:S04]  /*14d40*/  SHF.R.U32.HI R3, RZ, 0x1f, R2 ;  /* 0x0000001fff037819 */ /* 0x000fc80000011602 */
[----:B------:R-:W-:Y:S02]  /*14d50*/  LEA.HI.SX32 R3, R2, R3, 0x1b ;  /* 0x0000000302037211 */ /* 0x000fe400078fdaff */
[----:B------:R-:W-:Y:S02]  /*14d60*/  LOP3.LUT R2, R26, 0xff000000, RZ, 0xc0, !PT ;  /* 0xff0000001a027812 */ /* 0x000fe400078ec0ff */
[----:B------:R-:W-:Y:S02]  /*14d70*/  VIMNMX R0, R0, R3, PT ;  /* 0x0000000300007248 */ /* 0x000fe40003fe0100 */
[----:B------:R-:W-:Y:S02]  /*14d80*/  SHF.R.U32.HI R2, RZ, 0x8, R2 ;  /* 0x00000008ff027819 */ /* 0x000fe40000011602 */
[----:B------:R-:W-:Y:S02]  /*14d90*/  ISETP.GE.AND P0, PT, R0, 0x1, PT ;  /* 0x000000010000780c */ /* 0x000fe40003f06270 */
[----:B------:R-:W-:-:S04]  /*14da0*/  LOP3.LUT R3, R26, 0xff0000, RZ, 0xc0, !PT ;  /* 0x00ff00001a037812 */ /* 0x000fc800078ec0ff */
[----:B------:R-:W-:Y:S01]  /*14db0*/  LEA.HI R2, R3, R2, RZ, 0x10 ;  /* 0x0000000203027211 */ /* 0x000fe200078f80ff */
[----:B------:R-:W-:-:S03]  /*14dc0*/  IMAD.MOV.U32 R3, RZ, RZ, RZ ;  /* 0x000000ffff037224 */ /* 0x000fc600078e00ff */
[----:B------:R-:W-:-:S03]  /*14dd0*/  LOP3.LUT R4, R2, 0xff, RZ, 0xc0, !PT ;  /* 0x000000ff02047812 */ /* 0x000fc600078ec0ff */
[----:B------:R-:W-:Y:S05]  /*14de0*/  @!P0 BRA `(.L_x_2453) ;  /* 0x0000000000748947 */ /* 0x000fea0003800000 */
        /* <DEDUP_REMOVED lines=10> */
[----:B------:R-:W0:Y:S02]  /*14e90*/  F2I.FTZ.U32.TRUNC.NTZ R3, R10 ;  /* 0x0000000a00037305 */ /* 0x000e24000021f000 */
[----:B0-----:R-:W-:-:S04]  /*14ea0*/  IMAD.MOV R2, RZ, RZ, -R3 ;  /* 0x000000ffff027224 */ /* 0x001fc800078e0a03 */
[----:B------:R-:W-:Y:S02]  /*14eb0*/  IMAD R8, R2, R7, RZ ;  /* 0x0000000702087224 */ /* 0x000fe400078e02ff */
[----:B------:R-:W-:-:S04]  /*14ec0*/  IMAD.MOV.U32 R2, RZ, RZ, RZ ;  /* 0x000000ffff027224 */ /* 0x000fc800078e00ff */
        /* <DEDUP_REMOVED lines=12> */
[----:B------:R-:W-:-:S04]  /*14f90*/  IMAD.MOV.U32 R3, RZ, RZ, R8 ;  /* 0x000000ffff037224 */ /* 0x000fc800078e0008 */
[----:B------:R-:W-:Y:S01]  /*14fa0*/  @!P2 IMAD.MOV R3, RZ, RZ, -R3 ;  /* 0x000000ffff03a224 */ /* 0x000fe200078e0a03 */
[----:B------:R-:W-:-:S07]  /*14fb0*/  @!P1 LOP3.LUT R3, RZ, R5, RZ, 0x33, !PT ;  /* 0x00000005ff039212 */ /* 0x000fce00078e33ff */
.L_x_2453:
[----:B------:R-:W-:Y:S05]  /*14fc0*/  BSYNC B0 ;  /* 0x0000000000007941 */ /* 0x000fea0003800000 */
.L_x_2452:
        /* <DEDUP_REMOVED lines=24> */
.L_x_2455:
        /* <DEDUP_REMOVED lines=20> */
.L_x_2458:
[----:B------:R-:W-:Y:S05]  /*15290*/  BSYNC B6 ;  /* 0x0000000000067941 */ /* 0x000fea0003800000 */
.L_x_2457:
        /* <DEDUP_REMOVED lines=20> */
.L_x_2461:
        /* <DEDUP_REMOVED lines=15> */
.L_x_2460:
[----:B------:R-:W-:Y:S05]  /*154d0*/  BSYNC B6 ;  /* 0x0000000000067941 */ /* 0x000fea0003800000 */
.L_x_2459:
[----:B------:R-:W-:Y:S01]  /*154e0*/  ULDC.64 UR4, c[0x0][0x9f8] ;  /* 0x00027e0000047ab9 */ /* 0x000fe20000000a00 */
[----:B------:R-:W0:Y:S01]  /*154f0*/  LDC R9, c[0x0][0x430] ;  /* 0x00010c00ff097b82 */ /* 0x000e220000000800 */
[----:B------:R-:W-:-:S04]  /*15500*/  ISETP.NE.U32.AND P0, PT, RZ, UR4, PT ;  /* 0x00000004ff007c0c */ /* 0x000fc8000bf05070 */
[----:B------:R-:W-:-:S13]  /*15510*/  ISETP.NE.AND.EX P0, PT, RZ, UR5, PT, P0 ;  /* 0x00000005ff007c0c */ /* 0x000fda000bf05300 */
[----:B------:R-:W-:Y:S01]  /*15520*/  @P0 IADD3 R18, P1, R18, UR4, RZ ;  /* 0x0000000412120c10 */ /* 0x000fe2000ff3e0ff */
[----:B------:R-:W-:-:S03]  /*15530*/  ULDC UR4, c[0x0][0x2f4] ;  /* 0x0000bd0000047ab9 */ /* 0x000fc60000000800 */
[----:B------:R-:W-:-:S05]  /*15540*/  @P0 IADD3.X R19, R19, UR5, RZ, P1, !PT ;  /* 0x0000000513130c10 */ /* 0x000fca0008ffe4ff */
[----:B------:R1:W5:Y:S01]  /*15550*/  @P0 LDG.E R30, desc[UR38][R18.64] ;  /* 0x00000026121e0981 */ /* 0x000362000c1e1900 */
[----:B------:R-:W-:Y:S01]  /*15560*/  ISETP.GE.AND P0, PT, R32, UR4, PT ;  /* 0x0000000420007c0c */ /* 0x000fe2000bf06270 */
[----:B------:R-:W-:Y:S01]  /*15570*/  UMOV UR5, 0xffffffff ;  /* 0xffffffff00057882 */ /* 0x000fe20000000000 */
[----:B------:R-:W-:Y:S02]  /*15580*/  ISETP.GE.AND P2, PT, R37, UR4, PT ;  /* 0x0000000425007c0c */ /* 0x000fe4000bf46270 */
[----:B------:R-:W-:Y:S02]  /*15590*/  LOP3.LUT R16, R16, 0xffffffef, RZ, 0xc0, !PT ;  /* 0xffffffef10107812 */ /* 0x000fe400078ec0ff */
[----:B------:R-:W-:-:S07]  /*155a0*/  ISETP.GE.AND P1, PT, R36, UR4, PT ;  /* 0x0000000424007c0c */ /* 0x000fce000bf26270 */
        /* <DEDUP_REMOVED lines=9> */
.L_x_2532:
[----:B------:R-:W2:Y:S04]  /*15640*/  LDL R0, [R1+0x20] ;  /* 0x0000200001007983 */ /* 0x000ea80000100800 */
[----:B------:R-:W3:Y:S04]  /*15650*/  LDL R5, [R1] ;  /* 0x0000000001057983 */ /* 0x000ee80000100800 */
[----:B------:R-:W4:Y:S01]  /*15660*/  LDL R2, [R1+0x8] ;  /* 0x0000080001027983 */ /* 0x000f220000100800 */
[----:B------:R-:W0:Y:S01]  /*15670*/  S2R R3, SR_TID.X ;  /* 0x0000000000037919 */ /* 0x000e220000002100 */
[----:B------:R-:W1:Y:S01]  /*15680*/  S2R R8, SR_TID.X ;  /* 0x0000000000087919 */ /* 0x000e620000002100 */
[----:B------:R-:W-:-:S02]  /*15690*/  ISETP.NE.AND P1, PT, R9, 0x1, PT ;  /* 0x000000010900780c */ /* 0x000fc40003f25270 */
[----:B0-----:R-:W-:-:S04]  /*156a0*/  LOP3.LUT R3, R3, 0x7f, RZ, 0xc0, !PT ;  /* 0x0000007f03037812 */ /* 0x001fc800078ec0ff */
[----:B------:R-:W-:Y:S01]  /*156b0*/  SHF.R.U32.HI R3, RZ, 0x3, R3 ;  /* 0x00000003ff037819 */ /* 0x000fe20000011603 */
[----:B-1----:R-:W-:-:S05]  /*156c0*/  IMAD.SHL.U32 R8, R8, 0x10, RZ ;  /* 0x0000001008087824 */ /* 0x002fca00078e00ff */
[----:B------:R-:W-:Y:S02]  /*156d0*/  LOP3.LUT R8, R3, 0x70, R8, 0xf8, !PT ;  /* 0x0000007003087812 */ /* 0x000fe400078ef808 */
[----:B------:R-:W0:Y:S01]  /*156e0*/  @P1 LDC R3, c[0x0][0x434] ;  /* 0x00010d00ff031b82 */ /* 0x000e220000000800 */
[----:B-----5:R-:W-:Y:S02]  /*156f0*/  SHF.R.S32.HI R10, RZ, 0x1f, R30 ;  /* 0x0000001fff0a7819 */ /* 0x020fe4000001141e */
[----:B------:R-:W-:-:S04]  /*15700*/  LOP3.LUT R16, R16, 0xffffffbf, RZ, 0xc0, !PT ;  /* 0xffffffbf10107812 */ /* 0x000fc800078ec0ff */
[----:B------:R-:W-:Y:S01]  /*15710*/  @P1 LOP3.LUT R16, R16, 0x40, RZ, 0xfc, !PT ;  /* 0x0000004010101812 */ /* 0x000fe200078efcff */
[----:B------:R1:W-:Y:S03]  /*15720*/  STL [R1+0xc], R10 ;  /* 0x00000c0a01007387 */ /* 0x0003e60000100800 */
[----:B------:R-:W-:Y:S02]  /*15730*/  LOP3.LUT R16, R16, 0xffffffdf, RZ, 0xc0, !PT ;  /* 0xffffffdf10107812 */ /* 0x000fe400078ec0ff */
[----:B------:R-:W-:Y:S01]  /*15740*/  LOP3.LUT R26, R26, 0xffff, RZ, 0xc0, !PT ;  /* 0x0000ffff1a1a7812 */ /* 0x000fe200078ec0ff */
[----:B--2---:R-:W-:Y:S02]  /*15750*/  VIADD R22, R0, 0xffffffff ;  /* 0xffffffff00167836 */ /* 0x004fe40000000000 */
[----:B------:R-:W2:Y:S02]  /*15760*/  @P1 LDC R0, c[0x0][0x438] ;  /* 0x00010e00ff001b82 */ /* 0x000ea40000000800 */
[----:B------:R-:W-:-:S05]  /*15770*/  IMAD R6, R22, 0x50, R8 ;  /* 0x0000005016067824 */ /* 0x000fca00078e0208 */
[C---:B---3--:R-:W-:Y:S01]  /*15780*/  ISETP.GE.AND P0, PT, R6.reuse, R5, PT ;  /* 0x000000050600720c */ /* 0x048fe20003f06270 */
[----:B----4-:R-:W-:-:S03]  /*15790*/  IMAD.IADD R6, R6, 0x1, R2 ;  /* 0x0000000106067824 */ /* 0x010fc600078e0202 */
[----:B------:R-:W-:Y:S01]  /*157a0*/  ISETP.GT.U32.OR P0, PT, R8, 0x4f, P0 ;  /* 0x0000004f0800780c */ /* 0x000fe20000704470 */
[----:B0-----:R-:W-:-:S04]  /*157b0*/  @P1 IMAD.HI.U32 R3, R6, R3, RZ ;  /* 0x0000000306031227 */ /* 0x001fc800078e00ff */
[----:B------:R-:W-:Y:S01]  /*157c0*/  IMAD.MOV.U32 R7, RZ, RZ, R6 ;  /* 0x000000ffff077224 */ /* 0x000fe200078e0006 */
[----:B--2---:R-:W-:-:S07]  /*157d0*/  @P1 SHF.R.U32.HI R7, RZ, R0, R3 ;  /* 0x00000000ff071219 */ /* 0x004fce0000011603 */
        /* <DEDUP_REMOVED lines=8> */
[----:B0-----:R-:W-:-:S04]  /*15860*/  @!P0 LEA R2, P1, R4, R2, 0x2 ;  /* 0x0000000204028211 */ /* 0x001fc800078210ff */
[----:B------:R-:W-:Y:S01]  /*15870*/  @!P0 LEA.HI.X R3, R4, R3, R0, 0x2, P1 ;  /* 0x0000000304038211 */ /* 0x000fe200008f1400 */
[----:B------:R-:W-:-:S06]  /*15880*/  IMAD.MOV.U32 R0, RZ, RZ, RZ ;  /* 0x000000ffff007224 */ /* 0x000fcc00078e00ff */
[----:B------:R0:W5:Y:S02]  /*15890*/  @!P0 LDG.E R0, desc[UR38][R2.64] ;  /* 0x0000002602008981 */ /* 0x000164000c1e1900 */
[----:B0-----:R-:W-:-:S05]  /*158a0*/  IMAD.U32 R2, RZ, RZ, UR36 ;  /* 0x00000024ff027e24 */ /* 0x001fca000f8e00ff */
[----:B------:R-:W-:Y:S02]  /*158b0*/  ISETP.NE.AND P2, PT, R2, 0x3, PT ;  /* 0x000000030200780c */ /* 0x000fe40003f45270 */
[----:B------:R-:W-:Y:S01]  /*158c0*/  ISETP.GT.U32.AND P0, PT, R8, 0x4f, PT ;  /* 0x0000004f0800780c */ /* 0x000fe20003f04070 */
[----:B------:R-:W-:-:S10]  /*158d0*/  IMAD.MOV R5, RZ, RZ, -R7 ;  /* 0x000000ffff057224 */ /* 0x000fd400078e0a07 */
[----:B------:R-:W-:-:S04]  /*158e0*/  @P2 LOP3.LUT R16, R16, 0x20, RZ, 0xfc, !PT ;  /* 0x0000002010102812 */ /* 0x000fc800078efcff */
[----:B------:R-:W-:Y:S01]  /*158f0*/  LOP3.LUT R16, R16, 0xfffffffe, RZ, 0xc0, !PT ;  /* 0xfffffffe10107812 */ /* 0x000fe200078ec0ff */
[----:B------:R-:W-:-:S03]  /*15900*/  IMAD R4, R9, R5, R6 ;  /* 0x0000000509047224 */ /* 0x000fc600078e0206 */
[----:B------:R-:W-:Y:S01]  /*15910*/  @P0 LOP3.LUT R16, R16, 0x1, RZ, 0xfc, !PT ;  /* 0x0000000110100812 */ /* 0x000fe200078efcff */
[----:B-1----:R-:W-:Y:S06]  /*15920*/  @!P2 BRA `(.L_x_2463) ;  /* 0x000000000004a947 */ /* 0x002fec0003800000 */
[----:B------:R-:W-:Y:S01]  /*15930*/  BPT.TRAP 0x1 ;  /* 0x000000040000795c */ /* 0x000fe20000300000 */
.L_x_2463:
        /* <DEDUP_REMOVED lines=23> */
.L_x_2533:
[----:B------:R-:W-:Y:S05]  /*15ab0*/  BSYNC B0 ;  /* 0x0000000000007941 */ /* 0x000fea0003800000 */
.L_x_2464:
        /* <DEDUP_REMOVED lines=74> */
.L_x_2545:
[----:B------:R-:W-:Y:S01]  /*15f60*/  ISETP.GE.AND P0, PT, R4, 0x41, PT ;  /* 0x000000410400780c */ /* 0x000fe20003f06270 */
[----:B------:R-:W-:-:S12]  /*15f70*/  BSSY B0, `(.L_x_2467) ;  /* 0x0000010000007945 */ /* 0x000fd80003800000 */
[----:B------:R-:W-:Y:S05]  /*15f80*/  @!P0 BRA `(.L_x_2468) ;  /* 0x0000000000388947 */ /* 0x000fea0003800000 */
[C---:B------:R-:W-:Y:S01]  /*15f90*/  LOP3.LUT P4, RZ, R16.reuse, 0x10, RZ, 0xc0, !PT ;  /* 0x0000001010ff7812 */ /* 0x040fe2000788c0ff */
        /* <DEDUP_REMOVED lines=13> */
.L_x_2468:
[----:B------:R-:W-:Y:S05]  /*16070*/  BSYNC B0 ;  /* 0x0000000000007941 */ /* 0x000fea0003800000 */
.L_x_2467:
[----:B------:R-:W-:Y:S01]  /*16080*/  NOP ;  /* 0x0000000000007918 */ /* 0x000fe20000000000 */
[----:B------:R-:W-:-:S13]  /*16090*/  PLOP3.LUT P0, PT, PT, PT, PT, 0x80, 0x0 ;  /* 0x000000000000781c */ /* 0x000fda0003f0f070 */
.L_x_2469:
        /* <DEDUP_REMOVED lines=10> */
.L_x_2470:
        /* <DEDUP_REMOVED lines=35> */
.L_x_2472:
[----:B------:R-:W-:Y:S05]  /*16370*/  BSYNC B6 ;  /* 0x0000000000067941 */ /* 0x000fea0003800000 */
.L_x_2471:
[----:B------:R-:W4:Y:S01]  /*16380*/  LDL.LU R2, [R1+0x28] ;  /* 0x0000280001027983 */ /* 0x000f220000300800 */
[----:B------:R-:W-:Y:S01]  /*16390*/  ULDC.64 UR6, c[0x0][0x2e0] ;  /* 0x0000b80000067ab9 */ /* 0x000fe20000000a00 */
[----:B------:R-:W-:Y:S01]  /*163a0*/  IMAD.MOV.U32 R3, RZ, RZ, R35 ;  /* 0x000000ffff037224 */ /* 0x000fe200078e0023 */
[----:B------:R-:W-:Y:S01]  /*163b0*/  ULDC.64 UR4, c[0x0][0x2d8] ;  /* 0x0000b60000047ab9 */ /* 0x000fe20000000a00 */
[----:B------:R-:W2:Y:S04]  /*163c0*/  LDL.LU.64 R20, [R1+0x18] ;  /* 0x0000180001147983 */ /* 0x000ea80000300a00 */
[----:B------:R0:W5:Y:S01]  /*163d0*/  LDL R9, [R1+0x10] ;  /* 0x0000100001097983 */ /* 0x0001620000100800 */
[----:B----4-:R-:W-:Y:S02]  /*163e0*/  IMAD.MOV.U32 R0, RZ, RZ, R2 ;  /* 0x000000ffff007224 */ /* 0x010fe400078e0002 */
[----:B--2---:R-:W-:Y:S01]  /*163f0*/  IMAD.MOV.U32 R2, RZ, RZ, R20 ;  /* 0x000000ffff027224 */ /* 0x004fe200078e0014 */
[----:B------:R-:W1:Y:S01]  /*16400*/  LDC R21, c[0x0][0x448] ;  /* 0x00011200ff157b82 */ /* 0x000e620000000800 */
[----:B------:R-:W2:Y:S01]  /*16410*/  S2R R20, SR_TID.X ;  /* 0x0000000000147919 */ /* 0x000ea20000002100 */
[----:B------:R-:W-:-:S02]  /*16420*/  IMAD R4, R0, UR6, RZ ;  /* 0x0000000600047c24 */ /* 0x000fc4000f8e02ff */
[----:B------:R-:W-:-:S04]  /*16430*/  IMAD.WIDE.U32 R2, R26, UR4, R2 ;  /* 0x000000041a027c25 */ /* 0x000fc8000f8e0002 */
[----:B------:R-:W-:Y:S01]  /*16440*/  IMAD R3, R26, UR5, R3 ;  /* 0x000000051a037c24 */ /* 0x000fe2000f8e0203 */
[----:B------:R-:W-:Y:S01]  /*16450*/  ULDC.64 UR4, c[0x0][0x2d0] ;  /* 0x0000b40000047ab9 */ /* 0x000fe20000000a00 */
[C---:B------:R-:W-:Y:S02]  /*16460*/  IMAD R4, R29.reuse, UR7, R4 ;  /* 0x000000071d047c24 */ /* 0x040fe4000f8e0204 */
[----:B------:R-:W-:Y:S01]  /*16470*/  IMAD.WIDE.U32 R2, R29, UR6, R2 ;  /* 0x000000061d027c25 */ /* 0x000fe2000f8e0002 */
[----:B-1----:R-:W-:Y:S02]  /*16480*/  ISETP.NE.AND P6, PT, R21, 0x1, PT ;  /* 0x000000011500780c */ /* 0x002fe40003fc5270 */
[----:B--2---:R-:W-:-:S04]  /*16490*/  LOP3.LUT R20, R20, 0x7f, RZ, 0xc0, !PT ;  /* 0x0000007f14147812 */ /* 0x004fc800078ec0ff */
[----:B------:R-:W-:-:S07]  /*164a0*/  SHF.R.U32.HI R21, RZ, 0x3, R20 ;  /* 0x00000003ff157819 */ /* 0x000fce0000011614 */
[----:B------:R-:W1:Y:S01]  /*164b0*/  @P6 LDC R7, c[0x0][0x44c] ;  /* 0x00011300ff076b82 */ /* 0x000e620000000800 */
[----:B------:R-:W2:Y:S07]  /*164c0*/  S2R R20, SR_TID.X ;  /* 0x0000000000147919 */ /* 0x000eae0000002100 */
[----:B---3--:R-:W3:Y:S01]  /*164d0*/  @P6 LDC R5, c[0x0][0x450] ;  /* 0x00011400ff056b82 */ /* 0x008ee20000000800 */
[----:B--2---:R-:W-:-:S05]  /*164e0*/  IMAD.SHL.U32 R20, R20, 0x10, RZ ;  /* 0x0000001014147824 */ /* 0x004fca00078e00ff */
[----:B------:R-:W-:-:S05]  /*164f0*/  LOP3.LUT R20, R21, 0x70, R20, 0xf8, !PT ;  /* 0x0000007015147812 */ /* 0x000fca00078ef814 */
[----:B------:R-:W-:-:S04]  /*16500*/  IMAD R6, R25, 0x80, R20 ;  /* 0x0000008019067824 */ /* 0x000fc800078e0214 */
[----:B-1----:R-:W-:-:S04]  /*16510*/  @P6 IMAD.HI.U32 R7, R6, R7, RZ ;  /* 0x0000000706076227 */ /* 0x002fc800078e00ff */
[----:B------:R-:W-:Y:S01]  /*16520*/  IMAD.MOV.U32 R0, RZ, RZ, R6 ;  /* 0x000000ffff007224 */ /* 0x000fe200078e0006 */
[----:B---3--:R-:W-:Y:S02]  /*16530*/  @P6 SHF.R.U32.HI R0, RZ, R5, R7 ;  /* 0x00000005ff006219 */ /* 0x008fe40000011607 */
[----:B------:R-:W1:Y:S01]  /*16540*/  LDC R5, c[0x0][0x448] ;  /* 0x00011200ff057b82 */ /* 0x000e620000000800 */
[----:B------:R-:W-:Y:S02]  /*16550*/  IMAD.IADD R3, R3, 0x1, R4 ;  /* 0x0000000103037824 */ /* 0x000fe400078e0204 */
[----:B------:R-:W-:Y:S01]  /*16560*/  IMAD.MOV R4, RZ, RZ, -R0 ;  /* 0x000000ffff047224 */ /* 0x000fe200078e0a00 */
[----:B------:R-:W2:Y:S01]  /*16570*/  S2R R20, SR_TID.X ;  /* 0x0000000000147919 */ /* 0x000ea20000002100 */
[----:B------:R-:W-:-:S04]  /*16580*/  IMAD.WIDE.U32 R2, R0, UR4, R2 ;  /* 0x0000000400027c25 */ /* 0x000fc8000f8e0002 */
[----:B-1----:R-:W-:Y:S01]  /*16590*/  IMAD R4, R5, R4, R6 ;  /* 0x0000000405047224 */ /* 0x002fe200078e0206 */
[----:B------:R-:W-:-:S05]  /*165a0*/  SHF.R.S32.HI R6, RZ, 0x1f, R0 ;  /* 0x0000001fff067819 */ /* 0x000fca0000011400 */
        /* <DEDUP_REMOVED lines=11> */
[----:B------:R-:W-:Y:S01]  /*16660*/  ULDC UR4, c[0x0][0x2b8] ;  /* 0x0000ae0000047ab9 */ /* 0x000fe20000000800 */
[----:B--2---:R-:W-:-:S03]  /*16670*/  LOP3.LUT R20, R20, 0x7f, RZ, 0xc0, !PT ;  /* 0x0000007f14147812 */ /* 0x004fc600078ec0ff */
[----:B------:R-:W-:Y:S01]  /*16680*/  LEA.HI.X R0, R2, UR5, R3, 0x1, P0 ;  /* 0x0000000502007c11 */ /* 0x000fe200080f0c03 */
[----:B------:R-:W-:Y:S01]  /*16690*/  UMOV UR5, 0xffffffff ;  /* 0xffffffff00057882 */ /* 0x000fe20000000000 */
[----:B------:R-:W-:Y:S02]  /*166a0*/  ISETP.GE.AND P4, PT, R32, UR4, PT ;  /* 0x0000000420007c0c */ /* 0x000fe4000bf86270 */
[----:B------:R-:W-:Y:S02]  /*166b0*/  ISETP.GE.AND P3, PT, R37, UR4, PT ;  /* 0x0000000425007c0c */ /* 0x000fe4000bf66270 */
[----:B------:R-:W-:Y:S02]  /*166c0*/  ISETP.GE.AND P2, PT, R36, UR4, PT ;  /* 0x0000000424007c0c */ /* 0x000fe4000bf46270 */
[----:B------:R-:W-:Y:S02]  /*166d0*/  ISETP.GE.AND P1, PT, R34, UR4, PT ;  /* 0x0000000422007c0c */ /* 0x000fe4000bf26270 */
[----:B------:R-:W-:Y:S01]  /*166e0*/  SHF.R.U32.HI R8, RZ, 0x3, R20 ;  /* 0x00000003ff087819 */ /* 0x000fe20000011614 */
[----:B0-----:R-:W-:Y:S10]  /*166f0*/  BRA.DIV UR5, `(.L_x_2473) ;  /* 0x0000003e05dc7947 */ /* 0x001ff4000b800000 */
[----:B------:R-:W0:Y:S01]  /*16700*/  SHFL.IDX PT, R14, R4, RZ, 0x181f ;  /* 0x00181fff040e7589 */ /* 0x000e2200000e0000 */
[----:B-----5:R-:W-:Y:S02]  /*16710*/  IMAD R5, R9, R5, RZ ;  /* 0x0000000509057224 */ /* 0x020fe400078e02ff */
[----:B------:R-:W-:Y:S01]  /*16720*/  IMAD R25, R25, 0x80, R8 ;  /* 0x0000008019197824 */ /* 0x000fe200078e0208 */
        /* <DEDUP_REMOVED lines=83> */
.L_x_2562:
        /* <DEDUP_REMOVED lines=13> */
.L_x_2475:
[----:B------:R-:W-:Y:S05]  /*16d30*/  BSYNC B0 ;  /* 0x0000000000007941 */ /* 0x000fea0003800000 */
.L_x_2474:
[----:B------:R-:W-:Y:S01]  /*16d40*/  NOP ;  /* 0x0000000000007918 */ /* 0x000fe20000000000 */
[----:B------:R-:W-:-:S13]  /*16d50*/  PLOP3.LUT P0, PT, PT, PT, PT, 0x80, 0x0 ;  /* 0x000000000000781c */ /* 0x000fda0003f0f070 */
.L_x_2476:
        /* <DEDUP_REMOVED lines=8> */
[----:B--2---:R-:W-:-:S05]  /*16de0*/  VIADD R2, R2, 0x1 ;  /* 0x0000000102027836 */ /* 0x004fca0000000000 */
[----:B------:R-:W-:Y:S01]  /*16df0*/  LEA.HI R0, R2, R2, RZ, 0x1 ;  /* 0x0000000202007211 */ /* 0x000fe200078f08ff */
[----:B------:R0:W-:Y:S03]  /*16e00*/  STL [R1+0x24], R2 ;  /* 0x0000240201007387 */ /* 0x0001e60000100800 */
[----:B------:R-:W-:-:S05]  /*16e10*/  LOP3.LUT R0, R0, 0xfffffffe, RZ, 0xc0, !PT ;  /* 0xfffffffe00007812 */ /* 0x000fca00078ec0ff */
[----:B0-----:R-:W-:Y:S02]  /*16e20*/  IMAD.IADD R2, R2, 0x1, -R0 ;  /* 0x0000000102027824 */ /* 0x001fe400078e0a00 */
[----:B---3--:R-:W-:-:S03]  /*16e30*/  VIADD R0, R3, 0xfffffffe ;  /* 0xfffffffe03007836 */ /* 0x008fc60000000000 */
[----:B------:R-:W-:Y:S01]  /*16e40*/  SHF.L.U32 R2, R2, 0x1f, RZ ;  /* 0x0000001f02027819 */ /* 0x000fe200000006ff */
[----:B------:R-:W-:Y:S01]  /*16e50*/  NOP ;  /* 0x0000000000007918 */ /* 0x000fe20000000000 */
[----:B------:R0:W-:Y:S01]  /*16e60*/  SYNCS.ARRIVE.TRANS64.A1T0 RZ, [R17+URZ+0x38800], RZ ;  /* 0x038800ff11ff79a7 */ /* 0x0001e2000810003f */
[----:B------:R-:W-:Y:S01]  /*16e70*/  BSSY B0, `(.L_x_2477) ;  /* 0x0000003000007945 */ /* 0x000fe20003800000 */
[----:B------:R-:W2:Y:S03]  /*16e80*/  SYNCS.PHASECHK.TRANS64.TRYWAIT P0, [R17+URZ+0x38820], R2 ;  /* 0x03882002110075a7 */ /* 0x000ea6000800017f */
[----:B0-2---:R-:W-:Y:S05]  /*16e90*/  @!P0 BRA `(.L_x_2478) ;  /* 0x0000004000ac8947 */ /* 0x005fea0003800000 */
.L_x_2563:
[----:B------:R-:W-:Y:S05]  /*16ea0*/  BSYNC B0 ;  /* 0x0000000000007941 */ /* 0x000fea0003800000 */
.L_x_2477:
        /* <DEDUP_REMOVED lines=12> */
.L_x_2493:
        /* <DEDUP_REMOVED lines=14> */
[----:B--2---:R-:W-:-:S04]  /*17050*/  IMAD R6, R0, 0x50, R6 ;  /* 0x0000005000067824 */ /* 0x004fc800078e0206 */
[----:B------:R-:W-:-:S04]  /*17060*/  IMAD.IADD R6, R9, 0x1, R6 ;  /* 0x0000000109067824 */ /* 0x000fc800078e0206 */
[----:B0-----:R-:W-:-:S04]  /*17070*/  @P0 IMAD.HI.U32 R3, R6, R3, RZ ;  /* 0x0000000306030227 */ /* 0x001fc800078e00ff */
[----:B------:R-:W-:Y:S01]  /*17080*/  IMAD.MOV.U32 R10, RZ, RZ, R6 ;  /* 0x000000ffff0a7224 */ /* 0x000fe200078e0006 */
[----:B----4-:R-:W-:Y:S01]  /*17090*/  @P0 SHF.R.U32.HI R10, RZ, R2, R3 ;  /* 0x00000002ff0a0219 */ /* 0x010fe20000011603 */
        /* <DEDUP_REMOVED lines=24> */
.L_x_2481:
[----:B------:R-:W-:Y:S01]  /*17220*/  IMAD R6, R23, 0x8, R17 ;  /* 0x0000000817067824 */ /* 0x000fe200078e0211 */
[----:B------:R-:W-:Y:S01]  /*17230*/  SHF.L.U32 R3, R28, 0x1f, RZ ;  /* 0x0000001f1c037819 */ /* 0x000fe200000006ff */
[----:B------:R-:W-:Y:S03]  /*17240*/  BSSY B1, `(.L_x_2482) ;  /* 0x0000003000017945 */ /* 0x000fe60003800000 */
[----:B------:R-:W0:Y:S02]  /*17250*/  SYNCS.PHASECHK.TRANS64.TRYWAIT P0, [R6+URZ+0x38840], R3 ;  /* 0x03884003060075a7 */ /* 0x000e24000800017f */
[----:B0-----:R-:W-:Y:S05]  /*17260*/  @!P0 BRA `(.L_x_2483) ;  /* 0x0000003c00cc8947 */ /* 0x001fea0003800000 */
.L_x_2564:
[----:B------:R-:W-:Y:S05]  /*17270*/  BSYNC B1 ;  /* 0x0000000000017941 */ /* 0x000fea0003800000 */
.L_x_2482:
        /* <DEDUP_REMOVED lines=67> */
.L_x_2576:
        /* <DEDUP_REMOVED lines=17> */
.L_x_2485:
        /* <DEDUP_REMOVED lines=10> */
.L_x_2486:
[----:B------:R3:W-:Y:S01]  /*17860*/  SYNCS.ARRIVE.TRANS64.A1T0 RZ, [R6+URZ+0x38830], RZ ;  /* 0x038830ff06ff79a7 */ /* 0x0007e2000810003f */
[----:B------:R-:W-:Y:S05]  /*17870*/  @!P6 BRA `(.L_x_2487) ;  /* 0x000000000004e947 */ /* 0x000fea0003800000 */
[----:B------:R-:W-:Y:S01]  /*17880*/  BPT.TRAP 0x1 ;  /* 0x000000040000795c */ /* 0x000fe20000300000 */
.L_x_2487:
[----:B--2---:R-:W-:Y:S01]  /*17890*/  SHF.L.U32 R2, R20, 0x1f, RZ ;  /* 0x0000001f14027819 */ /* 0x004fe200000006ff */
[----:B---3--:R-:W-:Y:S01]  /*178a0*/  IMAD R6, R7, 0x8, R17 ;  /* 0x0000000807067824 */ /* 0x008fe200078e0211 */
[----:B------:R-:W-:Y:S03]  /*178b0*/  BSSY B1, `(.L_x_2488) ;  /* 0x0000003000017945 */ /* 0x000fe60003800000 */
[----:B------:R-:W2:Y:S02]  /*178c0*/  SYNCS.PHASECHK.TRANS64.TRYWAIT P0, [R6+URZ+0x38860], R2 ;  /* 0x03886002060075a7 */ /* 0x000ea4000800017f */
[----:B--2---:R-:W-:Y:S05]  /*178d0*/  @!P0 BRA `(.L_x_2489) ;  /* 0x0000004000088947 */ /* 0x004fea0003800000 */
.L_x_2577:
[----:B------:R-:W-:Y:S05]  /*178e0*/  BSYNC B1 ;  /* 0x0000000000017941 */ /* 0x000fea0003800000 */
.L_x_2488:
[----:B0-----:R-:W3:Y:S01]  /*178f0*/  LDL R8, [R1] ;  /* 0x0000000001087983 */ /* 0x001ee20000100800 */
[----:B------:R-:W0:Y:S01]  /*17900*/  S2R R3, SR_TID.X ;  /* 0x0000000000037919 */ /* 0x000e220000002100 */
[----:B------:R-:W-:Y:S01]  /*17910*/  UMOV UR4, 0xffffffff ;  /* 0xffffffff00047882 */ /* 0x000fe20000000000 */
[----:B------:R-:W-:Y:S01]  /*17920*/  IMAD R7, R7, 0x5000, R31 ;  /* 0x0000500007077824 */ /* 0x000fe200078e021f */
[----:B0-----:R-:W-:-:S04]  /*17930*/  LOP3.LUT R3, R3, 0x7f, RZ, 0xc0, !PT ;  /* 0x0000007f03037812 */ /* 0x001fc800078ec0ff */
[----:B------:R-:W-:Y:S01]  /*17940*/  SHF.R.U32.HI R3, RZ, 0x3, R3 ;  /* 0x00000003ff037819 */ /* 0x000fe20000011603 */
[----:B---3--:R-:W-:-:S04]  /*17950*/  IMAD R8, R29, -0x50, R8 ;  /* 0xffffffb01d087824 */ /* 0x008fc800078e0208 */
[----:B------:R-:W-:Y:S01]  /*17960*/  IMAD.IADD R8, R8, 0x1, -R3 ;  /* 0x0000000108087824 */ /* 0x000fe200078e0a03 */
[----:B------:R-:W-:Y:S06]  /*17970*/  BRA.DIV UR4, `(.L_x_2490) ;  /* 0x0000003e04f47947 */ /* 0x000fec000b800000 */
[----:B--2---:R-:W0:Y:S01]  /*17980*/  SHFL.IDX PT, R2, R18, RZ, 0x181f ;  /* 0x00181fff12027589 */ /* 0x004e2200000e0000 */
[----:B------:R-:W-:-:S03]  /*17990*/  IMAD R7, R7, 0x2, R17 ;  /* 0x0000000207077824 */ /* 0x000fc600078e0211 */
[----:B------:R-:W2:Y:S04]  /*179a0*/  SHFL.IDX PT, R3, R19, RZ, 0x181f ;  /* 0x00181fff13037589 */ /* 0x000ea800000e0000 */
[----:B-1----:R-:W-:Y:S01]  /*179b0*/  SHFL.IDX PT, R14, R18, 0x4, 0x181f ;  /* 0x00981f00120e7f89 */ /* 0x002fe200000e0000 */
[----:B0-----:R-:W-:-:S05]  /*179c0*/  IADD3 R2, P0, R2, R0, RZ ;  /* 0x0000000002027210 */ /* 0x001fca0007f1e0ff */
        /* <DEDUP_REMOVED lines=46> */
.L_x_2589:
        /* <DEDUP_REMOVED lines=31> */
.L_x_2491:
        /* <DEDUP_REMOVED lines=10> */
.L_x_2492:
        /* <DEDUP_REMOVED lines=8> */
.L_x_2480:
[----:B------:R-:W-:Y:S05]  /*17fc0*/  BSYNC B0 ;  /* 0x0000000000007941 */ /* 0x000fea0003800000 */
.L_x_2479:
        /* <DEDUP_REMOVED lines=17> */
.L_x_2495:
[----:B------:R-:W-:Y:S05]  /*180e0*/  BSYNC B0 ;  /* 0x0000000000007941 */ /* 0x000fea0003800000 */
.L_x_2494:
[----:B------:R-:W-:-:S13]  /*180f0*/  LOP3.LUT P0, RZ, R16, 0x20, RZ, 0xc0, !PT ;  /* 0x0000002010ff7812 */ /* 0x000fda000780c0ff */
[----:B------:R-:W-:Y:S05]  /*18100*/  @!P0 BRA `(.L_x_2496) ;  /* 0x0000000000048947 */ /* 0x000fea0003800000 */
[----:B------:R-:W-:Y:S01]  /*18110*/  BPT.TRAP 0x1 ;  /* 0x000000040000795c */ /* 0x000fe20000300000 */
.L_x_2496:
[----:B------:R-:W2:Y:S01]  /*18120*/  LDL.LU R0, [R1] ;  /* 0x0000000001007983 */ /* 0x000ea20000300800 */
[----:B------:R-:W-:Y:S01]  /*18130*/  IMAD R4, R23, 0x8, R17 ;  /* 0x0000000817047824 */ /* 0x000fe200078e0211 */
[----:B------:R-:W-:Y:S01]  /*18140*/  SHF.L.U32 R3, R28, 0x1f, RZ ;  /* 0x0000001f1c037819 */ /* 0x000fe200000006ff */
[----:B------:R-:W-:Y:S03]  /*18150*/  BSSY B0, `(.L_x_2497) ;  /* 0x0000004000007945 */ /* 0x000fe60003800000 */
[----:B------:R-:W0:Y:S01]  /*18160*/  SYNCS.PHASECHK.TRANS64.TRYWAIT P0, [R4+URZ+0x38860], R3 ;  /* 0x03886003040075a7 */ /* 0x000e22000800017f */
[----:B--2---:R-:W-:Y:S01]  /*18170*/  IMAD R5, R22, -0x50, R0 ;  /* 0xffffffb016057824 */ /* 0x004fe200078e0200 */
[----:B0-----:R-:W-:Y:S06]  /*18180*/  @!P0 BRA `(.L_x_2498) ;  /* 0x0000003c00c88947 */ /* 0x001fec0003800000 */
.L_x_2590:
[----:B------:R-:W-:Y:S05]  /*18190*/  BSYNC B0 ;  /* 0x0000000000007941 */ /* 0x000fea0003800000 */
.L_x_2497:
[----:B------:R-:W2:Y:S01]  /*181a0*/  S2R R0, SR_TID.X ;  /* 0x0000000000007919 */ /* 0x000ea20000002100 */
[----:B------:R-:W-:Y:S01]  /*181b0*/  UMOV UR4, 0xffffffff ;  /* 0xffffffff00047882 */ /* 0x000fe20000000000 */
[----:B--2---:R-:W-:-:S04]  /*181c0*/  LOP3.LUT R0, R0, 0x7f, RZ, 0xc0, !PT ;  /* 0x0000007f00007812 */ /* 0x004fc800078ec0ff */
[----:B------:R-:W-:-:S05]  /*181d0*/  SHF.R.U32.HI R0, RZ, 0x3, R0 ;  /* 0x00000003ff007819 */ /* 0x000fca0000011600 */
[----:B------:R-:W-:Y:S02]  /*181e0*/  IMAD.IADD R5, R5, 0x1, -R0 ;  /* 0x0000000105057824 */ /* 0x000fe400078e0a00 */
[----:B------:R-:W-:Y:S01]  /*181f0*/  IMAD R0, R23, 0x5000, R31 ;  /* 0x0000500017007824 */ /* 0x000fe200078e021f */
        /* <DEDUP_REMOVED lines=58> */
.L_x_2602:
        /* <DEDUP_REMOVED lines=15> */
.L_x_2500:
        /* <DEDUP_REMOVED lines=10> */
.L_x_2501:
[----:B------:R1:W-:Y:S01]  /*18730*/  SYNCS.ARRIVE.TRANS64.A1T0 RZ, [R4+URZ+0x38850], RZ ;  /* 0x038850ff04ff79a7 */ /* 0x0003e2000810003f */
[----:B------:R-:W-:-:S05]  /*18740*/  VIADD R23, R23, 0x1 ;  /* 0x0000000117177836 */ /* 0x000fca0000000000 */
[----:B------:R-:W-:-:S04]  /*18750*/  ISETP.NE.AND P0, PT, R23, 0x2, PT ;  /* 0x000000021700780c */ /* 0x000fc80003f05270 */
[----:B0-----:R-:W-:Y:S02]  /*18760*/  SEL R3, RZ, 0x1, P0 ;  /* 0x00000001ff037807 */ /* 0x001fe40000000000 */
[----:B------:R-:W-:Y:S02]  /*18770*/  SEL R23, R23, RZ, P0 ;  /* 0x000000ff17177207 */ /* 0x000fe40000000000 */
[----:B-1----:R-:W-:-:S07]  /*18780*/  LOP3.LUT R28, R28, R3, RZ, 0x3c, !PT ;  /* 0x000000031c1c7212 */ /* 0x002fce00078e3cff */
.L_x_2456:
[----:B------:R-:W-:Y:S05]  /*18790*/  BSYNC B7 ;  /* 0x0000000000077941 */ /* 0x000fea0003800000 */
.L_x_2454:
        /* <DEDUP_REMOVED lines=11> */
.L_x_2502:
        /* <DEDUP_REMOVED lines=43> */
.L_x_2612:
[----:B------:R-:W-:Y:S02]  /*18b00*/  ULDC UR4, c[0x0][0xc38] ;  /* 0x00030e0000047ab9 */ /* 0x000fe40000000800 */
[----:B------:R-:W-:-:S04]  /*18b10*/  IMAD.U32 R5, RZ, RZ, UR4 ;  /* 0x00000004ff057e24 */ /* 0x000fc8000f8e00ff */
[----:B-1----:R-:W-:-:S04]  /*18b20*/  IMAD R14, R14, R5, RZ ;  /* 0x000000050e0e7224 */ /* 0x002fc800078e02ff */
[----:B------:R-:W-:-:S05]  /*18b30*/  IMAD.IADD R7, R7, 0x1, R14 ;  /* 0x0000000107077824 */ /* 0x000fca00078e020e */
[----:B------:R-:W-:-:S13]  /*18b40*/  ISETP.GT.AND P6, PT, R7, R0, PT ;  /* 0x000000000700720c */ /* 0x000fda0003fc4270 */
[----:B------:R-:W-:Y:S05]  /*18b50*/  @P6 BRA `(.L_x_2505) ;  /* 0x0000000000a46947 */ /* 0x000fea0003800000 */
.L_x_2508:
        /* <DEDUP_REMOVED lines=35> */
.L_x_2620:
[----:B------:R-:W-:Y:S02]  /*18d90*/  ULDC UR4, c[0x0][0xc38] ;  /* 0x00030e0000047ab9 */ /* 0x000fe40000000800 */
[----:B------:R-:W-:-:S04]  /*18da0*/  IMAD.U32 R5, RZ, RZ, UR4 ;  /* 0x00000004ff057e24 */ /* 0x000fc8000f8e00ff */
[----:B-1----:R-:W-:-:S04]  /*18db0*/  IMAD R14, R14, R5, RZ ;  /* 0x000000050e0e7224 */ /* 0x002fc800078e02ff */
[----:B------:R-:W-:-:S05]  /*18dc0*/  IMAD.IADD R7, R14, 0x1, R7 ;  /* 0x000000010e077824 */ /* 0x000fca00078e0207 */
[----:B------:R-:W-:-:S13]  /*18dd0*/  ISETP.GT.AND P6, PT, R7, R0, PT ;  /* 0x000000000700720c */ /* 0x000fda0003fc4270 */
[----:B------:R-:W-:Y:S05]  /*18de0*/  @!P6 BRA `(.L_x_2508) ;  /* 0xfffffffc005ce947 */ /* 0x000fea000383ffff */
.L_x_2505:
        /* <DEDUP_REMOVED lines=10> */
.L_x_2625:
[----:B------:R-:W-:-:S13]  /*18e90*/  ISETP.NE.AND P0, PT, R3, RZ, PT ;  /* 0x000000ff0300720c */ /* 0x000fda0003f05270 */
[----:B------:R-:W-:Y:S05]  /*18ea0*/  @!P0 BRA `(.L_x_2510) ;  /* 0x0000000000108947 */ /* 0x000fea0003800000 */
[----:B------:R-:W-:Y:S01]  /*18eb0*/  UMOV UR4, 0xffffffff ;  /* 0xffffffff00047882 */ /* 0x000fe20000000000 */
[----:B-1----:R-:W-:Y:S02]  /*18ec0*/  VIADD R12, R12, 0xffffffff ;  /* 0xffffffff0c0c7836 */ /* 0x002fe40000000000 */
[----:B------:R-:W-:Y:S05]  /*18ed0*/  BRA.DIV UR4, `(.L_x_2511) ;  /* 0x0000004204dc7947 */ /* 0x000fea000b800000 */
[----:B------:R4:W1:Y:S02]  /*18ee0*/  SHFL.IDX PT, R6, R2, R12, 0x1f ;  /* 0x00001f0c02067589 */ /* 0x00086400000e0000 */
.L_x_2510:
        /* <DEDUP_REMOVED lines=59> */
.L_x_2512:
        /* <DEDUP_REMOVED lines=60> */
.L_x_2513:
[----:B------:R-:W-:-:S05]  /*19660*/  LOP3.LUT R2, RZ, R2, RZ, 0x33, !PT ;  /* 0x00000002ff027212 */ /* 0x000fca00078e33ff */
[----:B------:R-:W-:Y:S01]  /*19670*/  IMAD.IADD R25, R25, 0x1, R2 ;  /* 0x0000000119197824 */ /* 0x000fe200078e0202 */
[----:B------:R-:W-:Y:S06]  /*19680*/  BRA `(.L_x_2514) ;  /* 0x00000000001c7947 */ /* 0x000fec0003800000 */
.L_x_2506:
[----:B------:R-:W-:Y:S01]  /*19690*/  UMOV UR4, URZ ;  /* 0x0000003f00047c82 */ /* 0x000fe20008000000 */
[----:B------:R-:W-:Y:S01]  /*196a0*/  UMOV UR5, URZ ;  /* 0x0000003f00057c82 */ /* 0x000fe20008000000 */
[----:B------:R-:W-:Y:S01]  /*196b0*/  ULDC UR6, c[0x0][0xc3c] ;  /* 0x00030f0000067ab9 */ /* 0x000fe20000000800 */
[----:B------:R-:W-:Y:S02]  /*196c0*/  IMAD.MOV.U32 R24, RZ, RZ, R0 ;  /* 0x000000ffff187224 */ /* 0x000fe400078e0000 */
[----:B------:R-:W-:Y:S02]  /*196d0*/  IMAD.U32 R25, RZ, RZ, UR4 ;  /* 0x00000004ff197e24 */ /* 0x000fe4000f8e00ff */
[----:B------:R-:W-:Y:S02]  /*196e0*/  IMAD.U32 R26, RZ, RZ, UR5 ;  /* 0x00000005ff1a7e24 */ /* 0x000fe4000f8e00ff */
[----:B------:R-:W-:-:S07]  /*196f0*/  IMAD.U32 R27, RZ, RZ, UR6 ;  /* 0x00000006ff1b7e24 */ /* 0x000fce000f8e00ff */
.L_x_2514:
        /* <DEDUP_REMOVED lines=10> */
.L_x_2503:
[----:B------:R-:W-:Y:S02]  /*197a0*/  ULDC UR4, c[0x0][0xc3c] ;  /* 0x00030f0000047ab9 */ /* 0x000fe40000000800 */
[----:B-1----:R-:W-:-:S13]  /*197b0*/  ISETP.GE.AND P0, PT, R27, UR4, PT ;  /* 0x000000041b007c0c */ /* 0x002fda000bf06270 */
[----:B------:R-:W-:Y:S05]  /*197c0*/  @!P0 BRA `(.L_x_2515) ;  /* 0xffffffac00fc8947 */ /* 0x000fea000383ffff */
[----:B------:R-:W-:Y:S05]  /*197d0*/  BSYNC B8 ;  /* 0x0000000000087941 */ /* 0x000fea0003800000 */
.L_x_2448:
        /* <DEDUP_REMOVED lines=12> */
.L_x_2628:
[----:B------:R-:W-:Y:S05]  /*198a0*/  BSYNC B0 ;  /* 0x0000000000007941 */ /* 0x000fea0003800000 */
.L_x_2516:
[----:B------:R-:W-:-:S03]  /*198b0*/  UMOV UR4, 0xffffffff ;  /* 0xffffffff00047882 */ /* 0x000fc60000000000 */
[----:B------:R-:W-:Y:S05]  /*198c0*/  BRA.DIV UR4, `(.L_x_2518) ;  /* 0x0000003a049c7947 */ /* 0x000fea000b800000 */
[----:B-1----:R-:W1:Y:S02]  /*198d0*/  S2R R0, SR_TID.X ;  /* 0x0000000000007919 */ /* 0x002e640000002100 */
[----:B-1----:R-:W-:-:S04]  /*198e0*/  SHF.R.U32.HI R0, RZ, 0x5, R0 ;  /* 0x00000005ff007819 */ /* 0x002fc80000011600 */
[----:B------:R-:W-:-:S05]  /*198f0*/  LOP3.LUT R0, R0, 0x3, RZ, 0xc0, !PT ;  /* 0x0000000300007812 */ /* 0x000fca00078ec0ff */
[----:B------:R1:W3:Y:S02]  /*19900*/  SHFL.IDX PT, R14, R0, RZ, 0x1f ;  /* 0x00001fff000e7589 */ /* 0x0002e400000e0000 */
.L_x_2631:
[----:B---3--:R-:W-:Y:S01]  /*19910*/  ISETP.NE.AND P0, PT, R14, RZ, PT ;  /* 0x000000ff0e00720c */ /* 0x008fe20003f05270 */
[----:B------:R-:W-:-:S12]  /*19920*/  BSSY B0, `(.L_x_2519) ;  /* 0x0000026000007945 */ /* 0x000fd80003800000 */
[----:B------:R-:W-:Y:S05]  /*19930*/  @P0 BRA `(.L_x_2520) ;  /* 0x0000000000900947 */ /* 0x000fea0003800000 */
[----:B------:R-:W-:-:S03]  /*19940*/  UMOV UR4, 0xffffffff ;  /* 0xffffffff00047882 */ /* 0x000fc60000000000 */
[----:B------:R-:W-:Y:S05]  /*19950*/  BRA.DIV UR4, `(.L_x_2521) ;  /* 0x0000003a04ac7947 */ /* 0x000fea000b800000 */
[----:B------:R-:W-:-:S13]  /*19960*/  ELECT P6, URZ, PT ;  /* 0x00000000003f782f */ /* 0x000fda00038c0000 */
.L_x_2634:
        /* <DEDUP_REMOVED lines=8> */
.L_x_2522:
[C---:B------:R-:W-:Y:S01]  /*199f0*/  IMAD R5, R23.reuse, 0x8, R4 ;  /* 0x0000000817057824 */ /* 0x040fe200078e0204 */
[----:B------:R-:W-:Y:S01]  /*19a00*/  SHF.L.U32 R0, R28, 0x1f, RZ ;  /* 0x0000001f1c007819 */ /* 0x000fe200000006ff */
[----:B------:R-:W-:-:S03]  /*19a10*/  VIADD R23, R23, 0x1 ;  /* 0x0000000117177836 */ /* 0x000fc60000000000 */
[----:B------:R-:W1:Y:S02]  /*19a20*/  SYNCS.PHASECHK.TRANS64.TRYWAIT P1, [R5+URZ+0x38840], R0 ;  /* 0x03884000050075a7 */ /* 0x000e64000802017f */
[----:B------:R-:W-:-:S04]  /*19a30*/  ISETP.NE.AND P2, PT, R23, 0x2, PT ;  /* 0x000000021700780c */ /* 0x000fc80003f45270 */
[----:B------:R-:W-:Y:S01]  /*19a40*/  SEL R3, RZ, 0x1, P2 ;  /* 0x00000001ff037807 */ /* 0x000fe20001000000 */
[----:B-1----:R-:W-:Y:S08]  /*19a50*/  @!P1 BRA `(.L_x_2523) ;  /* 0x00000038008c9947 */ /* 0x002ff00003800000 */
.L_x_2635:
[----:B------:R-:W-:Y:S02]  /*19a60*/  SEL R23, R23, RZ, P2 ;  /* 0x000000ff17177207 */ /* 0x000fe40001000000 */
[----:B------:R-:W-:Y:S01]  /*19a70*/  LOP3.LUT R2, R28, R3, RZ, 0x3c, !PT ;  /* 0x000000031c027212 */ /* 0x000fe200078e3cff */
[----:B------:R-:W-:Y:S06]  /*19a80*/  @!P0 BRA `(.L_x_2524) ;  /* 0x0000000000048947 */ /* 0x000fec0003800000 */
[----:B------:R-:W-:Y:S01]  /*19a90*/  BPT.TRAP 0x1 ;  /* 0x000000040000795c */ /* 0x000fe20000300000 */
.L_x_2524:
[----:B------:R-:W-:Y:S01]  /*19aa0*/  IMAD R23, R23, 0x8, R4 ;  /* 0x0000000817177824 */ /* 0x000fe200078e0204 */
[----:B------:R-:W-:-:S04]  /*19ab0*/  SHF.L.U32 R2, R2, 0x1f, RZ ;  /* 0x0000001f02027819 */ /* 0x000fc800000006ff */
[----:B------:R-:W3:Y:S02]  /*19ac0*/  SYNCS.PHASECHK.TRANS64.TRYWAIT P1, [R23+URZ+0x38840], R2 ;  /* 0x03884002170075a7 */ /* 0x000ee4000802017f */
[----:B---3--:R-:W-:Y:S05]  /*19ad0*/  @!P1 BRA `(.L_x_2525) ;  /* 0x0000003800809947 */ /* 0x008fea0003800000 */
.L_x_2636:
[----:B------:R-:W-:Y:S05]  /*19ae0*/  @!P0 BRA `(.L_x_2526) ;  /* 0x0000000000048947 */ /* 0x000fea0003800000 */
[----:B------:R-:W-:Y:S01]  /*19af0*/  BPT.TRAP 0x1 ;  /* 0x000000040000795c */ /* 0x000fe20000300000 */
.L_x_2526:
[----:B------:R-:W4:Y:S02]  /*19b00*/  SYNCS.PHASECHK.TRANS64.TRYWAIT P1, [R5+URZ+0x38860], R0 ;  /* 0x03886000050075a7 */ /* 0x000f24000802017f */
[----:B----4-:R-:W-:Y:S05]  /*19b10*/  @!P1 BRA `(.L_x_2527) ;  /* 0x0000003800849947 */ /* 0x010fea0003800000 */
.L_x_2637:
[----:B------:R-:W-:Y:S05]  /*19b20*/  @!P0 BRA `(.L_x_2528) ;  /* 0x0000000000048947 */ /* 0x000fea0003800000 */
[----:B------:R-:W-:Y:S01]  /*19b30*/  BPT.TRAP 0x1 ;  /* 0x000000040000795c */ /* 0x000fe20000300000 */
.L_x_2528:
[----:B------:R0:W0:Y:S02]  /*19b40*/  SYNCS.PHASECHK.TRANS64.TRYWAIT P0, [R23+URZ+0x38860], R2 ;  /* 0x03886002170075a7 */ /* 0x000024000800017f */
[----:B0-----:R-:W-:Y:S05]  /*19b50*/  @!P0 NANOSLEEP.SYNCS 0x989680 ;  /* 0x009896800000895d */ /* 0x001fea0003900000 */
[----:B------:R-:W0:Y:S02]  /*19b60*/  @!P0 SYNCS.PHASECHK.TRANS64 P0, [R23+URZ+0x38860], R2 ;  /* 0x03886002170085a7 */ /* 0x000e24000800007f */
[----:B0-----:R-:W-:Y:S05]  /*19b70*/  @!P0 BRA `(.L_x_2528) ;  /* 0xfffffffc00f08947 */ /* 0x001fea000383ffff */
.L_x_2520:
[----:B------:R-:W-:Y:S05]  /*19b80*/  BSYNC B0 ;  /* 0x0000000000007941 */ /* 0x000fea0003800000 */
.L_x_2519:
[----:B------:R-:W-:Y:S05]  /*19b90*/  EXIT ;  /* 0x000000000000794d */ /* 0x000fea0003800000 */
.L_x_2381:
[----:B------:R-:W-:-:S13]  /*19ba0*/  R2UR UR4, R17 ;  /* 0x00000000110472ca */ /* 0x000fda00000e0000 */
[----:B0-----:R-:W-:-:S04]  /*19bb0*/  IMAD.U32 R3, RZ, RZ, UR4 ;  /* 0x00000004ff037e24 */ /* 0x001fc8000f8e00ff */
[----:B------:R0:W1:Y:S03]  /*19bc0*/  SYNCS.PHASECHK.TRANS64.TRYWAIT P1, [R3+URZ+0x38800], R0 ;  /* 0x03880000030075a7 */ /* 0x000066000802017f */
[----:B-1----:R-:W-:Y:S05]  /*19bd0*/  @!P1 NANOSLEEP.SYNCS 0x989680 ;  /* 0x009896800000995d */ /* 0x002fea0003900000 */
[----:B------:R-:W1:Y:S02]  /*19be0*/  @!P1 SYNCS.PHASECHK.TRANS64 P1, [R3+URZ+0x38800], R0 ;  /* 0x03880000030095a7 */ /* 0x000e64000802007f */
[----:B-1----:R-:W-:Y:S05]  /*19bf0*/  @!P1 BRA `(.L_x_2381) ;  /* 0xfffffffc00e89947 */ /* 0x002fea000383ffff */
[----:B------:R-:W-:Y:S05]  /*19c00*/  BRA `(.L_x_2529) ;  /* 0xfffffe84009c7947 */ /* 0x000fea000383ffff */
.L_x_2385:
[----:B-1----:R1:W2:Y:S02]  /*19c10*/  SYNCS.PHASECHK.TRANS64.TRYWAIT P1, [R0+URZ+0x38830], R3 ;  /* 0x03883003000075a7 */ /* 0x0022a4000802017f */
[----:B--2---:R-:W-:Y:S05]  /*19c20*/  @!P1 NANOSLEEP.SYNCS 0x989680 ;  /* 0x009896800000995d */ /* 0x004fea0003900000 */
[----:B------:R-:W2:Y:S02]  /*19c30*/  @!P1 SYNCS.PHASECHK.TRANS64 P1, [R0+URZ+0x38830], R3 ;  /* 0x03883003000095a7 */ /* 0x000ea4000802007f */
[----:B--2---:R-:W-:Y:S05]  /*19c40*/  @!P1 BRA `(.L_x_2385) ;  /* 0xfffffffc00f09947 */ /* 0x004fea000383ffff */
[----:B------:R-:W-:Y:S05]  /*19c50*/  BRA `(.L_x_2384) ;  /* 0xfffffe8400c07947 */ /* 0x000fea000383ffff */
.L_x_2391:
[----:B-1----:R-:W-:-:S04]  /*19c60*/  IMAD.U32 R4, RZ, RZ, UR61 ;  /* 0x0000003dff047e24 */ /* 0x002fc8000f8e00ff */
[----:B------:R1:W2:Y:S03]  /*19c70*/  SYNCS.PHASECHK.TRANS64.TRYWAIT P1, [R4+URZ+0x38830], R3 ;  /* 0x03883003040075a7 */ /* 0x0002a6000802017f */
[----:B--2---:R-:W-:Y:S05]  /*19c80*/  @!P1 NANOSLEEP.SYNCS 0x989680 ;  /* 0x009896800000995d */ /* 0x004fea0003900000 */
[----:B------:R-:W2:Y:S02]  /*19c90*/  @!P1 SYNCS.PHASECHK.TRANS64 P1, [R4+URZ+0x38830], R3 ;  /* 0x03883003040095a7 */ /* 0x000ea4000802007f */
[----:B--2---:R-:W-:Y:S05]  /*19ca0*/  @!P1 BRA `(.L_x_2391) ;  /* 0xfffffffc00ec9947 */ /* 0x004fea000383ffff */
[----:B------:R-:W-:Y:S05]  /*19cb0*/  BRA `(.L_x_2390) ;  /* 0xfffffec000d07947 */ /* 0x000fea000383ffff */
.L_x_2395:
[----:B---3--:R-:W-:-:S04]  /*19cc0*/  IMAD.U32 R2, RZ, RZ, UR4 ;  /* 0x00000004ff027e24 */ /* 0x008fc8000f8e00ff */
[----:B------:R3:W4:Y:S03]  /*19cd0*/  SYNCS.PHASECHK.TRANS64.TRYWAIT P1, [R2+URZ+0x38850], R0 ;  /* 0x03885000020075a7 */ /* 0x000726000802017f */
[----:B----4-:R-:W-:Y:S05]  /*19ce0*/  @!P1 NANOSLEEP.SYNCS 0x989680 ;  /* 0x009896800000995d */ /* 0x010fea0003900000 */
[----:B------:R-:W4:Y:S02]  /*19cf0*/  @!P1 SYNCS.PHASECHK.TRANS64 P1, [R2+URZ+0x38850], R0 ;  /* 0x03885000020095a7 */ /* 0x000f24000802007f */
[----:B----4-:R-:W-:Y:S05]  /*19d00*/  @!P1 BRA `(.L_x_2395) ;  /* 0xfffffffc00ec9947 */ /* 0x010fea000383ffff */
[----:B------:R-:W-:Y:S05]  /*19d10*/  BRA `(.L_x_2394) ;  /* 0xfffffee800247947 */ /* 0x000fea000383ffff */
.L_x_2403:
[----:B-1----:R-:W-:-:S04]  /*19d20*/  IMAD.U32 R4, RZ, RZ, UR4 ;  /* 0x00000004ff047e24 */ /* 0x002fc8000f8e00ff */
[----:B------:R1:W2:Y:S03]  /*19d30*/  SYNCS.PHASECHK.TRANS64.TRYWAIT P1, [R4+URZ+0x38830], R3 ;  /* 0x03883003040075a7 */ /* 0x0002a6000802017f */
[----:B--2---:R-:W-:Y:S05]  /*19d40*/  @!P1 NANOSLEEP.SYNCS 0x989680 ;  /* 0x009896800000995d */ /* 0x004fea0003900000 */
[----:B------:R-:W2:Y:S02]  /*19d50*/  @!P1 SYNCS.PHASECHK.TRANS64 P1, [R4+URZ+0x38830], R3 ;  /* 0x03883003040095a7 */ /* 0x000ea4000802007f */
[----:B--2---:R-:W-:Y:S05]  /*19d60*/  @!P1 BRA `(.L_x_2403) ;  /* 0xfffffffc00ec9947 */ /* 0x004fea000383ffff */
[----:B------:R-:W-:Y:S05]  /*19d70*/  BRA `(.L_x_2402) ;  /* 0xffffff0000407947 */ /* 0x000fea000383ffff */
.L_x_2407:
[----:B---3--:R-:W-:-:S04]  /*19d80*/  IMAD.U32 R2, RZ, RZ, UR4 ;  /* 0x00000004ff027e24 */ /* 0x008fc8000f8e00ff */
[----:B------:R3:W4:Y:S03]  /*19d90*/  SYNCS.PHASECHK.TRANS64.TRYWAIT P1, [R2+URZ+0x38850], R0 ;  /* 0x03885000020075a7 */ /* 0x000726000802017f */
[----:B----4-:R-:W-:Y:S05]  /*19da0*/  @!P1 NANOSLEEP.SYNCS 0x989680 ;  /* 0x009896800000995d */ /* 0x010fea0003900000 */
[----:B------:R-:W4:Y:S02]  /*19db0*/  @!P1 SYNCS.PHASECHK.TRANS64 P1, [R2+URZ+0x38850], R0 ;  /* 0x03885000020095a7 */ /* 0x000f24000802007f */
[----:B----4-:R-:W-:Y:S05]  /*19dc0*/  @!P1 BRA `(.L_x_2407) ;  /* 0xfffffffc00ec9947 */ /* 0x010fea000383ffff */
[----:B------:R-:W-:Y:S05]  /*19dd0*/  BRA `(.L_x_2406) ;  /* 0xffffff2400907947 */ /* 0x000fea000383ffff */
.L_x_2414:
[----:B-1----:R-:W-:-:S04]  /*19de0*/  IMAD.U32 R7, RZ, RZ, UR8 ;  /* 0x00000008ff077e24 */ /* 0x002fc8000f8e00ff */
[----:B------:R1:W2:Y:S03]  /*19df0*/  SYNCS.PHASECHK.TRANS64.TRYWAIT P1, [R7+URZ+0x38850], R0 ;  /* 0x03885000070075a7 */ /* 0x0002a6000802017f */
[----:B--2---:R-:W-:Y:S05]  /*19e00*/  @!P1 NANOSLEEP.SYNCS 0x989680 ;  /* 0x009896800000995d */ /* 0x004fea0003900000 */
[----:B------:R-:W2:Y:S02]  /*19e10*/  @!P1 SYNCS.PHASECHK.TRANS64 P1, [R7+URZ+0x38850], R0 ;  /* 0x03885000070095a7 */ /* 0x000ea4000802007f */
[----:B--2---:R-:W-:Y:S05]  /*19e20*/  @!P1 BRA `(.L_x_2414) ;  /* 0xfffffffc00ec9947 */ /* 0x004fea000383ffff */
[----:B------:R-:W-:Y:S05]  /*19e30*/  BRA `(.L_x_2413) ;  /* 0xffffff3c00ac7947 */ /* 0x000fea000383ffff */
.L_x_2462:
        /* <DEDUP_REMOVED lines=11> */
.L_x_2531:
[----:B------:R-:W-:Y:S05]  /*19ef0*/  BSYNC B0 ;  /* 0x0000000000007941 */ /* 0x000fea0003800000 */
.L_x_2530:
[----:B------:R-:W-:Y:S05]  /*19f00*/  BRA `(.L_x_2532) ;  /* 0xffffffb400cc7947 */ /* 0x000fea000383ffff */
.L_x_2465:
[----:B0-----:R0:W1:Y:S02]  /*19f10*/  SYNCS.PHASECHK.TRANS64.TRYWAIT P0, [R5+URZ+0x38840], R2 ;  /* 0x03884002050075a7 */ /* 0x001064000800017f */
[----:B-1----:R-:W-:Y:S05]  /*19f20*/  @!P0 NANOSLEEP.SYNCS 0x989680 ;  /* 0x009896800000895d */ /* 0x002fea0003900000 */
[----:B------:R-:W1:Y:S02]  /*19f30*/  @!P0 SYNCS.PHASECHK.TRANS64 P0, [R5+URZ+0x38840], R2 ;  /* 0x03884002050085a7 */ /* 0x000e64000800007f */
[----:B-1----:R-:W-:Y:S05]  /*19f40*/  @!P0 BRA `(.L_x_2465) ;  /* 0xfffffffc00f08947 */ /* 0x002fea000383ffff */
[----:B------:R-:W-:Y:S05]  /*19f50*/  BRA `(.L_x_2533) ;  /* 0xffffffb800d47947 */ /* 0x000fea000383ffff */
.L_x_2466:
        /* <DEDUP_REMOVED lines=8> */
.L_x_2535:
[----:B------:R-:W-:Y:S05]  /*19fe0*/  BSYNC B0 ;  /* 0x0000000000007941 */ /* 0x000fea0003800000 */
.L_x_2534:
[----:B------:R-:W-:Y:S01]  /*19ff0*/  IMAD.MOV.U32 R13, RZ, RZ, R0 ;  /* 0x000000ffff0d7224 */ /* 0x000fe200078e0000 */
[C---:B------:R-:W-:Y:S01]  /*1a000*/  LOP3.LUT P5, RZ, R16.reuse, 0x10, RZ, 0xc0, !PT ;  /* 0x0000001010ff7812 */ /* 0x040fe200078ac0ff */
[----:B------:R-:W-:Y:S01]  /*1a010*/  IMAD.MOV.U32 R12, RZ, RZ, RZ ;  /* 0x000000ffff0c7224 */ /* 0x000fe200078e00ff */
[C---:B------:R-:W-:Y:S01]  /*1a020*/  LOP3.LUT P4, RZ, R16.reuse, 0x8, RZ, 0xc0, !PT ;  /* 0x0000000810ff7812 */ /* 0x040fe2000788c0ff */
[----:B------:R-:W-:Y:S01]  /*1a030*/  IMAD.MOV.U32 R11, RZ, RZ, 0x181f ;  /* 0x0000181fff0b7424 */ /* 0x000fe200078e00ff */
[C---:B------:R-:W-:Y:S01]  /*1a040*/  LOP3.LUT P3, RZ, R16.reuse, 0x4, RZ, 0xc0, !PT ;  /* 0x0000000410ff7812 */ /* 0x040fe2000786c0ff */
[----:B------:R-:W-:Y:S01]  /*1a050*/  IMAD.MOV.U32 R15, RZ, RZ, -0x1 ;  /* 0xffffffffff0f7424 */ /* 0x000fe200078e00ff */
[----:B------:R-:W-:Y:S01]  /*1a060*/  LOP3.LUT P2, RZ, R16, 0x2, RZ, 0xc0, !PT ;  /* 0x0000000210ff7812 */ /* 0x000fe2000784c0ff */
[----:B------:R-:W-:Y:S02]  /*1a070*/  IMAD.MOV.U32 R2, RZ, RZ, R14 ;  /* 0x000000ffff027224 */ /* 0x000fe400078e000e */
[----:B------:R-:W-:-:S10]  /*1a080*/  @P0 IMAD R9, R7, 0x2, R17 ;  /* 0x0000000207090824 */ /* 0x000fd400078e0211 */
[----:B------:R-:W-:Y:S05]  /*1a090*/  WARPSYNC.COLLECTIVE R15, `(.L_x_2536) ;  /* 0x000000000f087348 */ /* 0x000fea0003c00000 */
[----:B------:R0:W1:Y:S02]  /*1a0a0*/  SHFL.IDX P6, R14, R13, R12, R11 ;  /* 0x0000000c0d0e7389 */ /* 0x00006400000c000b */
[----:B01----:R-:W-:Y:S01]  /*1a0b0*/  ENDCOLLECTIVE ;  /* 0x000000000000791b */ /* 0x003fe20003800000 */
.L_x_2536:
[----:B------:R-:W-:Y:S02]  /*1a0c0*/  IMAD.MOV.U32 R13, RZ, RZ, R6 ;  /* 0x000000ffff0d7224 */ /* 0x000fe400078e0006 */
[----:B------:R-:W-:Y:S02]  /*1a0d0*/  IMAD.MOV.U32 R12, RZ, RZ, 0x1 ;  /* 0x00000001ff0c7424 */ /* 0x000fe400078e00ff */
[----:B------:R-:W-:-:S07]  /*1a0e0*/  IMAD.MOV.U32 R3, RZ, RZ, R14 ;  /* 0x000000ffff037224 */ /* 0x000fce00078e000e */
[----:B------:R-:W-:Y:S05]  /*1a0f0*/  WARPSYNC.COLLECTIVE R15, `(.L_x_2537) ;  /* 0x000000000f087348 */ /* 0x000fea0003c00000 */
[----:B------:R0:W1:Y:S02]  /*1a100*/  SHFL.IDX P6, R14, R13, R12, R11 ;  /* 0x0000000c0d0e7389 */ /* 0x00006400000c000b */
[----:B01----:R-:W-:Y:S01]  /*1a110*/  ENDCOLLECTIVE ;  /* 0x000000000000791b */ /* 0x003fe20003800000 */
.L_x_2537:
        /* <DEDUP_REMOVED lines=10> */
.L_x_2538:
        /* <DEDUP_REMOVED lines=14> */
.L_x_2539:
        /* <DEDUP_REMOVED lines=16> */
.L_x_2540:
[----:B------:R-:W-:Y:S02]  /*1a3a0*/  @P0 IMAD R9, R7, 0x2, R17 ;  /* 0x0000000207090824 */ /* 0x000fe400078e0211 */
[----:B------:R-:W-:Y:S02]  /*1a3b0*/  IMAD.MOV.U32 R13, RZ, RZ, R6 ;  /* 0x000000ffff0d7224 */ /* 0x000fe400078e0006 */
[----:B------:R-:W-:Y:S02]  /*1a3c0*/  IMAD.MOV.U32 R12, RZ, RZ, 0x3 ;  /* 0x00000003ff0c7424 */ /* 0x000fe400078e00ff */
[----:B------:R-:W-:-:S07]  /*1a3d0*/  IMAD.MOV.U32 R2, RZ, RZ, R14 ;  /* 0x000000ffff027224 */ /* 0x000fce00078e000e */
[----:B------:R-:W-:Y:S05]  /*1a3e0*/  WARPSYNC.COLLECTIVE R15, `(.L_x_2541) ;  /* 0x000000000f087348 */ /* 0x000fea0003c00000 */
[----:B------:R0:W1:Y:S02]  /*1a3f0*/  SHFL.IDX P6, R14, R13, R12, R11 ;  /* 0x0000000c0d0e7389 */ /* 0x00006400000c000b */
[----:B01----:R-:W-:Y:S01]  /*1a400*/  ENDCOLLECTIVE ;  /* 0x000000000000791b */ /* 0x003fe20003800000 */
.L_x_2541:
        /* <DEDUP_REMOVED lines=15> */
.L_x_2542:
[----:B------:R-:W-:Y:S02]  /*1a500*/  @P0 IMAD R21, R7, 0x2, R17 ;  /* 0x0000000207150824 */ /* 0x000fe400078e0211 */
[----:B------:R-:W-:Y:S02]  /*1a510*/  IMAD.MOV.U32 R13, RZ, RZ, R6 ;  /* 0x000000ffff0d7224 */ /* 0x000fe400078e0006 */
[----:B------:R-:W-:Y:S02]  /*1a520*/  IMAD.MOV.U32 R12, RZ, RZ, 0x4 ;  /* 0x00000004ff0c7424 */ /* 0x000fe400078e00ff */
[----:B------:R-:W-:-:S07]  /*1a530*/  IMAD.MOV.U32 R2, RZ, RZ, R14 ;  /* 0x000000ffff027224 */ /* 0x000fce00078e000e */
[----:B------:R-:W-:Y:S05]  /*1a540*/  WARPSYNC.COLLECTIVE R15, `(.L_x_2543) ;  /* 0x000000000f087348 */ /* 0x000fea0003c00000 */
[----:B------:R0:W1:Y:S02]  /*1a550*/  SHFL.IDX P6, R14, R13, R12, R11 ;  /* 0x0000000c0d0e7389 */ /* 0x00006400000c000b */
[----:B01----:R-:W-:Y:S01]  /*1a560*/  ENDCOLLECTIVE ;  /* 0x000000000000791b */ /* 0x003fe20003800000 */
.L_x_2543:
        /* <DEDUP_REMOVED lines=14> */
.L_x_2544:
[----:B------:R-:W-:Y:S01]  /*1a650*/  IMAD.MOV.U32 R0, RZ, RZ, R14 ;  /* 0x000000ffff007224 */ /* 0x000fe200078e000e */
[----:B------:R-:W-:Y:S06]  /*1a660*/  BRA `(.L_x_2545) ;  /* 0xffffffb8003c7947 */ /* 0x000fec000383ffff */
.L_x_2473:
[----:B------:R-:W-:Y:S02]  /*1a670*/  IMAD.MOV.U32 R13, RZ, RZ, R0 ;  /* 0x000000ffff0d7224 */ /* 0x000fe400078e0000 */
[----:B------:R-:W-:Y:S02]  /*1a680*/  IMAD.MOV.U32 R12, RZ, RZ, RZ ;  /* 0x000000ffff0c7224 */ /* 0x000fe400078e00ff */
[----:B------:R-:W-:Y:S02]  /*1a690*/  IMAD.MOV.U32 R11, RZ, RZ, 0x181f ;  /* 0x0000181fff0b7424 */ /* 0x000fe400078e00ff */
[----:B------:R-:W-:Y:S02]  /*1a6a0*/  IMAD.MOV.U32 R15, RZ, RZ, -0x1 ;  /* 0xffffffffff0f7424 */ /* 0x000fe400078e00ff */
[----:B-----5:R-:W-:Y:S02]  /*1a6b0*/  IMAD R5, R9, R5, RZ ;  /* 0x0000000509057224 */ /* 0x020fe400078e02ff */
[----:B------:R-:W-:-:S07]  /*1a6c0*/  IMAD R25, R25, 0x80, R8 ;  /* 0x0000008019197824 */ /* 0x000fce00078e0208 */
[----:B------:R-:W-:Y:S05]  /*1a6d0*/  WARPSYNC.COLLECTIVE R15, `(.L_x_2546) ;  /* 0x000000000f087348 */ /* 0x000fea0003c00000 */
[----:B------:R0:W1:Y:S02]  /*1a6e0*/  SHFL.IDX P6, R14, R13, R12, R11 ;  /* 0x0000000c0d0e7389 */ /* 0x00006400000c000b */
[----:B01----:R-:W-:Y:S01]  /*1a6f0*/  ENDCOLLECTIVE ;  /* 0x000000000000791b */ /* 0x003fe20003800000 */
.L_x_2546:
[C---:B------:R-:W-:Y:S01]  /*1a700*/  VIADD R6, R25.reuse, 0x10 ;  /* 0x0000001019067836 */ /* 0x040fe20000000000 */
[----:B------:R-:W-:Y:S01]  /*1a710*/  ISETP.GE.AND P0, PT, R25, R5, PT ;  /* 0x000000051900720c */ /* 0x000fe20003f06270 */
[----:B------:R-:W-:Y:S02]  /*1a720*/  IMAD.MOV.U32 R13, RZ, RZ, R4 ;  /* 0x000000ffff0d7224 */ /* 0x000fe400078e0004 */
[----:B------:R-:W-:-:S10]  /*1a730*/  IMAD.MOV.U32 R2, RZ, RZ, R14 ;  /* 0x000000ffff027224 */ /* 0x000fd400078e000e */
[----:B------:R-:W-:Y:S05]  /*1a740*/  WARPSYNC.COLLECTIVE R15, `(.L_x_2547) ;  /* 0x000000000f087348 */ /* 0x000fea0003c00000 */
[----:B------:R0:W1:Y:S02]  /*1a750*/  SHFL.IDX P6, R14, R13, R12, R11 ;  /* 0x0000000c0d0e7389 */ /* 0x00006400000c000b */
[----:B01----:R-:W-:Y:S01]  /*1a760*/  ENDCOLLECTIVE ;  /* 0x000000000000791b */ /* 0x003fe20003800000 */
.L_x_2547:
        /* <DEDUP_REMOVED lines=8> */
.L_x_2548:
        /* <DEDUP_REMOVED lines=14> */
.L_x_2549:
        /* <DEDUP_REMOVED lines=8> */
.L_x_2550:
        /* <DEDUP_REMOVED lines=15> */
.L_x_2551:
        /* <DEDUP_REMOVED lines=8> */
.L_x_2552:
        /* <DEDUP_REMOVED lines=15> */
.L_x_2553:
        /* <DEDUP_REMOVED lines=8> */
.L_x_2554:
        /* <DEDUP_REMOVED lines=15> */
.L_x_2555:
        /* <DEDUP_REMOVED lines=8> */
.L_x_2556:
        /* <DEDUP_REMOVED lines=15> */
.L_x_2557:
        /* <DEDUP_REMOVED lines=8> */
.L_x_2558:
        /* <DEDUP_REMOVED lines=14> */
.L_x_2559:
        /* <DEDUP_REMOVED lines=8> */
.L_x_2560:
        /* <DEDUP_REMOVED lines=13> */
.L_x_2561:
[----:B------:R-:W-:Y:S05]  /*1b140*/  BRA `(.L_x_2562) ;  /* 0xffffffb800c47947 */ /* 0x000fea000383ffff */
.L_x_2478:
[----:B0-----:R0:W2:Y:S02]  /*1b150*/  SYNCS.PHASECHK.TRANS64.TRYWAIT P0, [R17+URZ+0x38820], R2 ;  /* 0x03882002110075a7 */ /* 0x0010a4000800017f */
[----:B--2---:R-:W-:Y:S05]  /*1b160*/  @!P0 NANOSLEEP.SYNCS 0x989680 ;  /* 0x009896800000895d */ /* 0x004fea0003900000 */
[----:B------:R-:W2:Y:S02]  /*1b170*/  @!P0 SYNCS.PHASECHK.TRANS64 P0, [R17+URZ+0x38820], R2 ;  /* 0x03882002110085a7 */ /* 0x000ea4000800007f */
[----:B--2---:R-:W-:Y:S05]  /*1b180*/  @!P0 BRA `(.L_x_2478) ;  /* 0xfffffffc00f08947 */ /* 0x004fea000383ffff */
[----:B------:R-:W-:Y:S05]  /*1b190*/  BRA `(.L_x_2563) ;  /* 0xffffffbc00407947 */ /* 0x000fea000383ffff */
.L_x_2483:
[----:B0-----:R0:W2:Y:S02]  /*1b1a0*/  SYNCS.PHASECHK.TRANS64.TRYWAIT P0, [R6+URZ+0x38840], R3 ;  /* 0x03884003060075a7 */ /* 0x0010a4000800017f */
[----:B--2---:R-:W-:Y:S05]  /*1b1b0*/  @!P0 NANOSLEEP.SYNCS 0x989680 ;  /* 0x009896800000895d */ /* 0x004fea0003900000 */
[----:B------:R-:W2:Y:S02]  /*1b1c0*/  @!P0 SYNCS.PHASECHK.TRANS64 P0, [R6+URZ+0x38840], R3 ;  /* 0x03884003060085a7 */ /* 0x000ea4000800007f */
[----:B--2---:R-:W-:Y:S05]  /*1b1d0*/  @!P0 BRA `(.L_x_2483) ;  /* 0xfffffffc00f08947 */ /* 0x004fea000383ffff */
[----:B------:R-:W-:Y:S05]  /*1b1e0*/  BRA `(.L_x_2564) ;  /* 0xffffffc000207947 */ /* 0x000fea000383ffff */
.L_x_2484:
        /* <DEDUP_REMOVED lines=8> */
.L_x_2566:
[----:B------:R-:W-:Y:S05]  /*1b270*/  BSYNC B1 ;  /* 0x0000000000017941 */ /* 0x000fea0003800000 */
.L_x_2565:
        /* <DEDUP_REMOVED lines=12> */
.L_x_2567:
        /* <DEDUP_REMOVED lines=13> */
.L_x_2568:
        /* <DEDUP_REMOVED lines=14> */
.L_x_2569:
[----:B------:R-:W-:Y:S02]  /*1b4f0*/  IMAD.MOV.U32 R13, RZ, RZ, R10 ;  /* 0x000000ffff0d7224 */ /* 0x000fe400078e000a */
[----:B------:R-:W-:Y:S02]  /*1b500*/  IMAD.MOV.U32 R12, RZ, RZ, 0x2 ;  /* 0x00000002ff0c7424 */ /* 0x000fe400078e00ff */
[----:B------:R-:W-:-:S07]  /*1b510*/  IMAD.MOV.U32 R2, RZ, RZ, R14 ;  /* 0x000000ffff027224 */ /* 0x000fce00078e000e */
[----:B------:R-:W-:Y:S05]  /*1b520*/  WARPSYNC.COLLECTIVE R15, `(.L_x_2570) ;  /* 0x000000000f087348 */ /* 0x000fea0003c00000 */
[----:B------:R0:W1:Y:S02]  /*1b530*/  SHFL.IDX P6, R14, R13, R12, R11 ;  /* 0x0000000c0d0e7389 */ /* 0x00006400000c000b */
[----:B01----:R-:W-:Y:S01]  /*1b540*/  ENDCOLLECTIVE ;  /* 0x000000000000791b */ /* 0x003fe20003800000 */
.L_x_2570:
        /* <DEDUP_REMOVED lines=14> */
.L_x_2571:
[----:B------:R-:W-:Y:S02]  /*1b630*/  IMAD.MOV.U32 R13, RZ, RZ, R10 ;  /* 0x000000ffff0d7224 */ /* 0x000fe400078e000a */
[----:B------:R-:W-:Y:S02]  /*1b640*/  IMAD.MOV.U32 R12, RZ, RZ, 0x3 ;  /* 0x00000003ff0c7424 */ /* 0x000fe400078e00ff */
[----:B------:R-:W-:-:S07]  /*1b650*/  IMAD.MOV.U32 R2, RZ, RZ, R14 ;  /* 0x000000ffff027224 */ /* 0x000fce00078e000e */
[----:B------:R-:W-:Y:S05]  /*1b660*/  WARPSYNC.COLLECTIVE R15, `(.L_x_2572) ;  /* 0x000000000f087348 */ /* 0x000fea0003c00000 */
[----:B------:R0:W1:Y:S02]  /*1b670*/  SHFL.IDX P6, R14, R13, R12, R11 ;  /* 0x0000000c0d0e7389 */ /* 0x00006400000c000b */
[----:B01----:R-:W-:Y:S01]  /*1b680*/  ENDCOLLECTIVE ;  /* 0x000000000000791b */ /* 0x003fe20003800000 */
.L_x_2572:
        /* <DEDUP_REMOVED lines=14> */
.L_x_2573:
[----:B------:R-:W-:Y:S02]  /*1b770*/  IMAD.MOV.U32 R13, RZ, RZ, R10 ;  /* 0x000000ffff0d7224 */ /* 0x000fe400078e000a */
[----:B------:R-:W-:Y:S02]  /*1b780*/  IMAD.MOV.U32 R12, RZ, RZ, 0x4 ;  /* 0x00000004ff0c7424 */ /* 0x000fe400078e00ff */
[----:B------:R-:W-:-:S07]  /*1b790*/  IMAD.MOV.U32 R2, RZ, RZ, R14 ;  /* 0x000000ffff027224 */ /* 0x000fce00078e000e */
[----:B------:R-:W-:Y:S05]  /*1b7a0*/  WARPSYNC.COLLECTIVE R15, `(.L_x_2574) ;  /* 0x000000000f087348 */ /* 0x000fea0003c00000 */
[----:B------:R0:W1:Y:S02]  /*1b7b0*/  SHFL.IDX P6, R14, R13, R12, R11 ;  /* 0x0000000c0d0e7389 */ /* 0x00006400000c000b */
[----:B01----:R-:W-:Y:S01]  /*1b7c0*/  ENDCOLLECTIVE ;  /* 0x000000000000791b */ /* 0x003fe20003800000 */
.L_x_2574:
        /* <DEDUP_REMOVED lines=17> */
.L_x_2575:
[----:B------:R-:W-:Y:S01]  /*1b8e0*/  IMAD.MOV.U32 R2, RZ, RZ, R14 ;  /* 0x000000ffff027224 */ /* 0x000fe200078e000e */
[----:B------:R-:W-:Y:S06]  /*1b8f0*/  BRA `(.L_x_2576) ;  /* 0xffffffbc006c7947 */ /* 0x000fec000383ffff */
.L_x_2489:
[----:B--2---:R2:W3:Y:S02]  /*1b900*/  SYNCS.PHASECHK.TRANS64.TRYWAIT P0, [R6+URZ+0x38860], R2 ;  /* 0x03886002060075a7 */ /* 0x0044e4000800017f */
[----:B---3--:R-:W-:Y:S05]  /*1b910*/  @!P0 NANOSLEEP.SYNCS 0x989680 ;  /* 0x009896800000895d */ /* 0x008fea0003900000 */
[----:B------:R-:W3:Y:S02]  /*1b920*/  @!P0 SYNCS.PHASECHK.TRANS64 P0, [R6+URZ+0x38860], R2 ;  /* 0x03886002060085a7 */ /* 0x000ee4000800007f */
[----:B---3--:R-:W-:Y:S05]  /*1b930*/  @!P0 BRA `(.L_x_2489) ;  /* 0xfffffffc00f08947 */ /* 0x008fea000383ffff */
[----:B------:R-:W-:Y:S05]  /*1b940*/  BRA `(.L_x_2577) ;  /* 0xffffffbc00e47947 */ /* 0x000fea000383ffff */
.L_x_2490:
[----:B------:R-:W-:Y:S01]  /*1b950*/  BSSY B1, `(.L_x_2578) ;  /* 0x0000008000017945 */ /* 0x000fe20003800000 */
[----:B------:R-:W-:Y:S02]  /*1b960*/  IMAD.MOV.U32 R13, RZ, RZ, R19 ;  /* 0x000000ffff0d7224 */ /* 0x000fe400078e0013 */
[----:B------:R-:W-:Y:S02]  /*1b970*/  IMAD.MOV.U32 R12, RZ, RZ, RZ ;  /* 0x000000ffff0c7224 */ /* 0x000fe400078e00ff */
[----:B------:R-:W-:Y:S02]  /*1b980*/  IMAD.MOV.U32 R11, RZ, RZ, 0x181f ;  /* 0x0000181fff0b7424 */ /* 0x000fe400078e00ff */
[----:B------:R-:W-:-:S07]  /*1b990*/  IMAD.MOV.U32 R15, RZ, RZ, -0x1 ;  /* 0xffffffffff0f7424 */ /* 0x000fce00078e00ff */
[----:B-12---:R-:W-:Y:S05]  /*1b9a0*/  WARPSYNC.COLLECTIVE R15, `(.L_x_2579) ;  /* 0x000000000f087348 */ /* 0x006fea0003c00000 */
[----:B-1----:R0:W1:Y:S02]  /*1b9b0*/  SHFL.IDX P6, R14, R13, R12, R11 ;  /* 0x0000000c0d0e7389 */ /* 0x00206400000c000b */
[----:B012---:R-:W-:Y:S01]  /*1b9c0*/  ENDCOLLECTIVE ;  /* 0x000000000000791b */ /* 0x007fe20003800000 */
.L_x_2579:
[----:B------:R-:W-:Y:S05]  /*1b9d0*/  BSYNC B1 ;  /* 0x0000000000017941 */ /* 0x000fea0003800000 */
.L_x_2578:
        /* <DEDUP_REMOVED lines=9> */
.L_x_2580:
[----:B------:R-:W-:Y:S02]  /*1ba70*/  IMAD.MOV.U32 R13, RZ, RZ, R19 ;  /* 0x000000ffff0d7224 */ /* 0x000fe400078e0013 */
[----:B------:R-:W-:Y:S02]  /*1ba80*/  IMAD.MOV.U32 R12, RZ, RZ, 0x1 ;  /* 0x00000001ff0c7424 */ /* 0x000fe400078e00ff */
[----:B------:R-:W-:-:S07]  /*1ba90*/  IMAD.MOV.U32 R2, RZ, RZ, R14 ;  /* 0x000000ffff027224 */ /* 0x000fce00078e000e */
[----:B------:R-:W-:Y:S05]  /*1baa0*/  WARPSYNC.COLLECTIVE R15, `(.L_x_2581) ;  /* 0x000000000f087348 */ /* 0x000fea0003c00000 */
[----:B------:R0:W1:Y:S02]  /*1bab0*/  SHFL.IDX P6, R14, R13, R12, R11 ;  /* 0x0000000c0d0e7389 */ /* 0x00006400000c000b */
[----:B01----:R-:W-:Y:S01]  /*1bac0*/  ENDCOLLECTIVE ;  /* 0x000000000000791b */ /* 0x003fe20003800000 */
.L_x_2581:
        /* <DEDUP_REMOVED lines=18> */
.L_x_2582:
[----:B------:R-:W-:Y:S02]  /*1bbf0*/  IMAD.MOV.U32 R13, RZ, RZ, R19 ;  /* 0x000000ffff0d7224 */ /* 0x000fe400078e0013 */
[----:B------:R-:W-:Y:S02]  /*1bc00*/  IMAD.MOV.U32 R12, RZ, RZ, 0x2 ;  /* 0x00000002ff0c7424 */ /* 0x000fe400078e00ff */
[----:B------:R-:W-:-:S07]  /*1bc10*/  IMAD.MOV.U32 R2, RZ, RZ, R14 ;  /* 0x000000ffff027224 */ /* 0x000fce00078e000e */
[----:B------:R-:W-:Y:S05]  /*1bc20*/  WARPSYNC.COLLECTIVE R15, `(.L_x_2583) ;  /* 0x000000000f087348 */ /* 0x000fea0003c00000 */
[----:B------:R0:W1:Y:S02]  /*1bc30*/  SHFL.IDX P6, R14, R13, R12, R11 ;  /* 0x0000000c0d0e7389 */ /* 0x00006400000c000b */
[----:B01----:R-:W-:Y:S01]  /*1bc40*/  ENDCOLLECTIVE ;  /* 0x000000000000791b */ /* 0x003fe20003800000 */
.L_x_2583:
        /* <DEDUP_REMOVED lines=18> */
.L_x_2584:
[----:B------:R-:W-:Y:S02]  /*1bd70*/  IMAD.MOV.U32 R13, RZ, RZ, R19 ;  /* 0x000000ffff0d7224 */ /* 0x000fe400078e0013 */
[----:B------:R-:W-:Y:S02]  /*1bd80*/  IMAD.MOV.U32 R12, RZ, RZ, 0x3 ;  /* 0x00000003ff0c7424 */ /* 0x000fe400078e00ff */
[----:B------:R-:W-:-:S07]  /*1bd90*/  IMAD.MOV.U32 R2, RZ, RZ, R14 ;  /* 0x000000ffff027224 */ /* 0x000fce00078e000e */
[----:B------:R-:W-:Y:S05]  /*1bda0*/  WARPSYNC.COLLECTIVE R15, `(.L_x_2585) ;  /* 0x000000000f087348 */ /* 0x000fea0003c00000 */
[----:B------:R0:W1:Y:S02]  /*1bdb0*/  SHFL.IDX P6, R14, R13, R12, R11 ;  /* 0x0000000c0d0e7389 */ /* 0x00006400000c000b */
[----:B01----:R-:W-:Y:S01]  /*1bdc0*/  ENDCOLLECTIVE ;  /* 0x000000000000791b */ /* 0x003fe20003800000 */
.L_x_2585:
        /* <DEDUP_REMOVED lines=18> */
.L_x_2586:
[----:B------:R-:W-:Y:S02]  /*1bef0*/  IMAD.MOV.U32 R13, RZ, RZ, R19 ;  /* 0x000000ffff0d7224 */ /* 0x000fe400078e0013 */
[----:B------:R-:W-:Y:S02]  /*1bf00*/  IMAD.MOV.U32 R12, RZ, RZ, 0x4 ;  /* 0x00000004ff0c7424 */ /* 0x000fe400078e00ff */
[----:B------:R-:W-:-:S07]  /*1bf10*/  IMAD.MOV.U32 R2, RZ, RZ, R14 ;  /* 0x000000ffff027224 */ /* 0x000fce00078e000e */
[----:B------:R-:W-:Y:S05]  /*1bf20*/  WARPSYNC.COLLECTIVE R15, `(.L_x_2587) ;  /* 0x000000000f087348 */ /* 0x000fea0003c00000 */
[----:B------:R0:W1:Y:S02]  /*1bf30*/  SHFL.IDX P6, R14, R13, R12, R11 ;  /* 0x0000000c0d0e7389 */ /* 0x00006400000c000b */
[----:B01----:R-:W-:Y:S01]  /*1bf40*/  ENDCOLLECTIVE ;  /* 0x000000000000791b */ /* 0x003fe20003800000 */
.L_x_2587:
        /* <DEDUP_REMOVED lines=13> */
.L_x_2588:
        /* <DEDUP_REMOVED lines=9> */
.L_x_2498:
[----:B0-----:R0:W2:Y:S02]  /*1c0b0*/  SYNCS.PHASECHK.TRANS64.TRYWAIT P0, [R4+URZ+0x38860], R3 ;  /* 0x03886003040075a7 */ /* 0x0010a4000800017f */
[----:B--2---:R-:W-:Y:S05]  /*1c0c0*/  @!P0 NANOSLEEP.SYNCS 0x989680 ;  /* 0x009896800000895d */ /* 0x004fea0003900000 */
[----:B------:R-:W2:Y:S02]  /*1c0d0*/  @!P0 SYNCS.PHASECHK.TRANS64 P0, [R4+URZ+0x38860], R3 ;  /* 0x03886003040085a7 */ /* 0x000ea4000800007f */
[----:B--2---:R-:W-:Y:S05]  /*1c0e0*/  @!P0 BRA `(.L_x_2498) ;  /* 0xfffffffc00f08947 */ /* 0x004fea000383ffff */
[----:B------:R-:W-:Y:S05]  /*1c0f0*/  BRA `(.L_x_2590) ;  /* 0xffffffc000247947 */ /* 0x000fea000383ffff */
.L_x_2499:
        /* <DEDUP_REMOVED lines=8> */
.L_x_2592:
[----:B------:R-:W-:Y:S05]  /*1c180*/  BSYNC B0 ;  /* 0x0000000000007941 */ /* 0x000fea0003800000 */
.L_x_2591:
        /* <DEDUP_REMOVED lines=9> */
.L_x_2593:
        /* <DEDUP_REMOVED lines=21> */
.L_x_2594:
        /* <DEDUP_REMOVED lines=11> */
.L_x_2595:
[----:B------:R-:W-:Y:S02]  /*1c420*/  IMAD.MOV.U32 R13, RZ, RZ, R19 ;  /* 0x000000ffff0d7224 */ /* 0x000fe400078e0013 */
[----:B------:R-:W-:Y:S01]  /*1c430*/  IMAD.MOV.U32 R12, RZ, RZ, 0x2 ;  /* 0x00000002ff0c7424 */ /* 0x000fe200078e00ff */
[----:B------:R-:W-:-:S13]  /*1c440*/  IADD3 R2, P4, R14, R8, RZ ;  /* 0x000000080e027210 */ /* 0x000fda0007f9e0ff */
[----:B------:R-:W-:Y:S05]  /*1c450*/  WARPSYNC.COLLECTIVE R15, `(.L_x_2596) ;  /* 0x000000000f087348 */ /* 0x000fea0003c00000 */
[----:B------:R0:W1:Y:S02]  /*1c460*/  SHFL.IDX P6, R14, R13, R12, R11 ;  /* 0x0000000c0d0e7389 */ /* 0x00006400000c000b */
[----:B01----:R-:W-:Y:S01]  /*1c470*/  ENDCOLLECTIVE ;  /* 0x000000000000791b */ /* 0x003fe20003800000 */
.L_x_2596:
        /* <DEDUP_REMOVED lines=12> */
.L_x_2597:
        /* <DEDUP_REMOVED lines=14> */
.L_x_2598:
        /* <DEDUP_REMOVED lines=12> */
.L_x_2599:
        /* <DEDUP_REMOVED lines=14> */
.L_x_2600:
        /* <DEDUP_REMOVED lines=12> */
.L_x_2601:
        /* <DEDUP_REMOVED lines=9> */
.L_x_2504:
        /* <DEDUP_REMOVED lines=8> */
.L_x_2604:
[----:B------:R-:W-:Y:S05]  /*1c990*/  BSYNC B0 ;  /* 0x0000000000007941 */ /* 0x000fea0003800000 */
.L_x_2603:
        /* <DEDUP_REMOVED lines=9> */
.L_x_2605:
        /* <DEDUP_REMOVED lines=24> */
.L_x_2606:
[----:B------:R-:W-:Y:S01]  /*1cbb0*/  IMAD.MOV.U32 R12, RZ, RZ, 0x2 ;  /* 0x00000002ff0c7424 */ /* 0x000fe200078e00ff */
[----:B------:R-:W-:-:S05]  /*1cbc0*/  SEL R14, R14, RZ, P1 ;  /* 0x000000ff0e0e7207 */ /* 0x000fca0000800000 */
[----:B------:R-:W-:-:S04]  /*1cbd0*/  IMAD.IADD R5, R13, 0x1, R14 ;  /* 0x000000010d057824 */ /* 0x000fc800078e020e */
[----:B------:R-:W-:-:S07]  /*1cbe0*/  IMAD.MOV.U32 R13, RZ, RZ, R5 ;  /* 0x000000ffff0d7224 */ /* 0x000fce00078e0005 */
[----:B------:R-:W-:Y:S05]  /*1cbf0*/  WARPSYNC.COLLECTIVE R15, `(.L_x_2607) ;  /* 0x000000000f087348 */ /* 0x000fea0003c00000 */
[----:B------:R0:W1:Y:S02]  /*1cc00*/  SHFL.UP P6, R14, R13, R12, R11 ;  /* 0x0400000c0d0e7389 */ /* 0x00006400000c000b */
[----:B01----:R-:W-:Y:S01]  /*1cc10*/  ENDCOLLECTIVE ;  /* 0x000000000000791b */ /* 0x003fe20003800000 */
.L_x_2607:
[----:B------:R-:W-:Y:S01]  /*1cc20*/  IMAD.MOV.U32 R12, RZ, RZ, 0x4 ;  /* 0x00000004ff0c7424 */ /* 0x000fe200078e00ff */
[----:B------:R-:W-:-:S05]  /*1cc30*/  SEL R2, R14, RZ, P2 ;  /* 0x000000ff0e027207 */ /* 0x000fca0001000000 */
[----:B------:R-:W-:-:S04]  /*1cc40*/  IMAD.IADD R2, R5, 0x1, R2 ;  /* 0x0000000105027824 */ /* 0x000fc800078e0202 */
[----:B------:R-:W-:-:S07]  /*1cc50*/  IMAD.MOV.U32 R13, RZ, RZ, R2 ;  /* 0x000000ffff0d7224 */ /* 0x000fce00078e0002 */
[----:B------:R-:W-:Y:S05]  /*1cc60*/  WARPSYNC.COLLECTIVE R15, `(.L_x_2608) ;  /* 0x000000000f087348 */ /* 0x000fea0003c00000 */
[----:B------:R0:W1:Y:S02]  /*1cc70*/  SHFL.UP P6, R14, R13, R12, R11 ;  /* 0x0400000c0d0e7389 */ /* 0x00006400000c000b */
[----:B01----:R-:W-:Y:S01]  /*1cc80*/  ENDCOLLECTIVE ;  /* 0x000000000000791b */ /* 0x003fe20003800000 */
.L_x_2608:
[----:B------:R-:W-:Y:S01]  /*1cc90*/  IMAD.MOV.U32 R12, RZ, RZ, 0x8 ;  /* 0x00000008ff0c7424 */ /* 0x000fe200078e00ff */
[----:B------:R-:W-:-:S05]  /*1cca0*/  SEL R3, R14, RZ, P3 ;  /* 0x000000ff0e037207 */ /* 0x000fca0001800000 */
[----:B------:R-:W-:-:S04]  /*1ccb0*/  IMAD.IADD R3, R2, 0x1, R3 ;  /* 0x0000000102037824 */ /* 0x000fc800078e0203 */
[----:B------:R-:W-:-:S07]  /*1ccc0*/  IMAD.MOV.U32 R13, RZ, RZ, R3 ;  /* 0x000000ffff0d7224 */ /* 0x000fce00078e0003 */
[----:B------:R-:W-:Y:S05]  /*1ccd0*/  WARPSYNC.COLLECTIVE R15, `(.L_x_2609) ;  /* 0x000000000f087348 */ /* 0x000fea0003c00000 */
[----:B------:R0:W1:Y:S02]  /*1cce0*/  SHFL.UP P6, R14, R13, R12, R11 ;  /* 0x0400000c0d0e7389 */ /* 0x00006400000c000b */
[----:B01----:R-:W-:Y:S01]  /*1ccf0*/  ENDCOLLECTIVE ;  /* 0x000000000000791b */ /* 0x003fe20003800000 */
.L_x_2609:
[----:B------:R-:W-:Y:S01]  /*1cd00*/  IMAD.MOV.U32 R12, RZ, RZ, 0x10 ;  /* 0x00000010ff0c7424 */ /* 0x000fe200078e00ff */
[----:B------:R-:W-:-:S05]  /*1cd10*/  SEL R14, R14, RZ, P4 ;  /* 0x000000ff0e0e7207 */ /* 0x000fca0002000000 */
[----:B------:R-:W-:-:S04]  /*1cd20*/  IMAD.IADD R5, R3, 0x1, R14 ;  /* 0x0000000103057824 */ /* 0x000fc800078e020e */
[----:B------:R-:W-:-:S07]  /*1cd30*/  IMAD.MOV.U32 R13, RZ, RZ, R5 ;  /* 0x000000ffff0d7224 */ /* 0x000fce00078e0005 */
[----:B------:R-:W-:Y:S05]  /*1cd40*/  WARPSYNC.COLLECTIVE R15, `(.L_x_2610) ;  /* 0x000000000f087348 */ /* 0x000fea0003c00000 */
[----:B------:R0:W1:Y:S02]  /*1cd50*/  SHFL.UP P6, R14, R13, R12, R11 ;  /* 0x0400000c0d0e7389 */ /* 0x00006400000c000b */
[----:B01----:R-:W-:Y:S01]  /*1cd60*/  ENDCOLLECTIVE ;  /* 0x000000000000791b */ /* 0x003fe20003800000 */
.L_x_2610:
        /* <DEDUP_REMOVED lines=8> */
.L_x_2611:
[----:B------:R-:W-:Y:S05]  /*1cdf0*/  BRA `(.L_x_2612) ;  /* 0xffffffbc00407947 */ /* 0x000fea000383ffff */
.L_x_2507:
[----:B------:R-:W-:Y:S01]  /*1ce00*/  BSSY B0, `(.L_x_2613) ;  /* 0x0000007000007945 */ /* 0x000fe20003800000 */
[----:B------:R-:W-:Y:S02]  /*1ce10*/  IMAD.MOV.U32 R12, RZ, RZ, 0x1 ;  /* 0x00000001ff0c7424 */ /* 0x000fe400078e00ff */
[----:B------:R-:W-:Y:S02]  /*1ce20*/  IMAD.MOV.U32 R11, RZ, RZ, RZ ;  /* 0x000000ffff0b7224 */ /* 0x000fe400078e00ff */
[----:B------:R-:W-:-:S07]  /*1ce30*/  IMAD.MOV.U32 R15, RZ, RZ, -0x1 ;  /* 0xffffffffff0f7424 */ /* 0x000fce00078e00ff */
[----:B------:R-:W-:Y:S05]  /*1ce40*/  WARPSYNC.COLLECTIVE R15, `(.L_x_2614) ;  /* 0x000000000f087348 */ /* 0x000fea0003c00000 */
[----:B------:R0:W1:Y:S02]  /*1ce50*/  SHFL.UP P6, R14, R13, R12, R11 ;  /* 0x0400000c0d0e7389 */ /* 0x00006400000c000b */
[----:B01----:R-:W-:Y:S01]  /*1ce60*/  ENDCOLLECTIVE ;  /* 0x000000000000791b */ /* 0x003fe20003800000 */
.L_x_2614:
[----:B------:R-:W-:Y:S05]  /*1ce70*/  BSYNC B0 ;  /* 0x0000000000007941 */ /* 0x000fea0003800000 */
.L_x_2613:
        /* <DEDUP_REMOVED lines=8> */
.L_x_2615:
[----:B------:R-:W-:Y:S01]  /*1cf00*/  IMAD.MOV.U32 R12, RZ, RZ, 0x4 ;  /* 0x00000004ff0c7424 */ /* 0x000fe200078e00ff */
[----:B------:R-:W-:-:S05]  /*1cf10*/  SEL R2, R14, RZ, P2 ;  /* 0x000000ff0e027207 */ /* 0x000fca0001000000 */
[----:B------:R-:W-:-:S04]  /*1cf20*/  IMAD.IADD R2, R13, 0x1, R2 ;  /* 0x000000010d027824 */ /* 0x000fc800078e0202 */
[----:B------:R-:W-:-:S07]  /*1cf30*/  IMAD.MOV.U32 R13, RZ, RZ, R2 ;  /* 0x000000ffff0d7224 */ /* 0x000fce00078e0002 */
[----:B------:R-:W-:Y:S05]  /*1cf40*/  WARPSYNC.COLLECTIVE R15, `(.L_x_2616) ;  /* 0x000000000f087348 */ /* 0x000fea0003c00000 */
[----:B------:R0:W1:Y:S02]  /*1cf50*/  SHFL.UP P6, R14, R13, R12, R11 ;  /* 0x0400000c0d0e7389 */ /* 0x00006400000c000b */
[----:B01----:R-:W-:Y:S01]  /*1cf60*/  ENDCOLLECTIVE ;  /* 0x000000000000791b */ /* 0x003fe20003800000 */
.L_x_2616:
[----:B------:R-:W-:Y:S01]  /*1cf70*/  IMAD.MOV.U32 R12, RZ, RZ, 0x8 ;  /* 0x00000008ff0c7424 */ /* 0x000fe200078e00ff */
[----:B------:R-:W-:-:S05]  /*1cf80*/  SEL R3, R14, RZ, P3 ;  /* 0x000000ff0e037207 */ /* 0x000fca0001800000 */
[----:B------:R-:W-:-:S04]  /*1cf90*/  IMAD.IADD R3, R2, 0x1, R3 ;  /* 0x0000000102037824 */ /* 0x000fc800078e0203 */
[----:B------:R-:W-:-:S07]  /*1cfa0*/  IMAD.MOV.U32 R13, RZ, RZ, R3 ;  /* 0x000000ffff0d7224 */ /* 0x000fce00078e0003 */
[----:B------:R-:W-:Y:S05]  /*1cfb0*/  WARPSYNC.COLLECTIVE R15, `(.L_x_2617) ;  /* 0x000000000f087348 */ /* 0x000fea0003c00000 */
[----:B------:R0:W1:Y:S02]  /*1cfc0*/  SHFL.UP P6, R14, R13, R12, R11 ;  /* 0x0400000c0d0e7389 */ /* 0x00006400000c000b */
[----:B01----:R-:W-:Y:S01]  /*1cfd0*/  ENDCOLLECTIVE ;  /* 0x000000000000791b */ /* 0x003fe20003800000 */
.L_x_2617:
[----:B------:R-:W-:Y:S01]  /*1cfe0*/  IMAD.MOV.U32 R12, RZ, RZ, 0x10 ;  /* 0x00000010ff0c7424 */ /* 0x000fe200078e00ff */
[----:B------:R-:W-:-:S05]  /*1cff0*/  SEL R14, R14, RZ, P4 ;  /* 0x000000ff0e0e7207 */ /* 0x000fca0002000000 */
[----:B------:R-:W-:-:S04]  /*1d000*/  IMAD.IADD R5, R3, 0x1, R14 ;  /* 0x0000000103057824 */ /* 0x000fc800078e020e */
[----:B------:R-:W-:-:S07]  /*1d010*/  IMAD.MOV.U32 R13, RZ, RZ, R5 ;  /* 0x000000ffff0d7224 */ /* 0x000fce00078e0005 */
[----:B------:R-:W-:Y:S05]  /*1d020*/  WARPSYNC.COLLECTIVE R15, `(.L_x_2618) ;  /* 0x000000000f087348 */ /* 0x000fea0003c00000 */
[----:B------:R0:W1:Y:S02]  /*1d030*/  SHFL.UP P6, R14, R13, R12, R11 ;  /* 0x0400000c0d0e7389 */ /* 0x00006400000c000b */
[----:B01----:R-:W-:Y:S01]  /*1d040*/  ENDCOLLECTIVE ;  /* 0x000000000000791b */ /* 0x003fe20003800000 */
.L_x_2618:
        /* <DEDUP_REMOVED lines=8> */
.L_x_2619:
[----:B------:R-:W-:Y:S05]  /*1d0d0*/  BRA `(.L_x_2620) ;  /* 0xffffffbc002c7947 */ /* 0x000fea000383ffff */
.L_x_2509:
[----:B------:R-:W-:Y:S01]  /*1d0e0*/  BSSY B0, `(.L_x_2621) ;  /* 0x0000006000007945 */ /* 0x000fe20003800000 */
[----:B------:R-:W-:Y:S01]  /*1d0f0*/  PLOP3.LUT P6, PT, P6, PT, PT, 0x8, 0x0 ;  /* 0x000000000000781c */ /* 0x000fe200037ce170 */
[----:B------:R-:W-:-:S12]  /*1d100*/  IMAD.MOV.U32 R15, RZ, RZ, -0x1 ;  /* 0xffffffffff0f7424 */ /* 0x000fd800078e00ff */
[----:B0-----:R-:W-:Y:S05]  /*1d110*/  WARPSYNC.COLLECTIVE R15, `(.L_x_2622) ;  /* 0x000000000f087348 */ /* 0x001fea0003c00000 */
[----:B------:R-:W-:Y:S01]  /*1d120*/  VOTE.ANY R14, PT, P6 ;  /* 0x00000000000e7806 */ /* 0x000fe200030e0100 */
[----:B0-----:R-:W-:Y:S06]  /*1d130*/  ENDCOLLECTIVE ;  /* 0x000000000000791b */ /* 0x001fec0003800000 */
.L_x_2622:
[----:B------:R-:W-:Y:S05]  /*1d140*/  BSYNC B0 ;  /* 0x0000000000007941 */ /* 0x000fea0003800000 */
.L_x_2621:
        /* <DEDUP_REMOVED lines=8> */
.L_x_2623:
[----:B------:R-:W-:Y:S02]  /*1d1d0*/  IMAD.IADD R27, R12, 0x1, R27 ;  /* 0x000000010c1b7824 */ /* 0x000fe400078e021b */
[----:B------:R-:W-:Y:S02]  /*1d1e0*/  IMAD.MOV.U32 R13, RZ, RZ, R4 ;  /* 0x000000ffff0d7224 */ /* 0x000fe400078e0004 */
[----:B------:R-:W-:-:S07]  /*1d1f0*/  IMAD.MOV.U32 R25, RZ, RZ, R14 ;  /* 0x000000ffff197224 */ /* 0x000fce00078e000e */
[----:B------:R-:W-:Y:S05]  /*1d200*/  WARPSYNC.COLLECTIVE R15, `(.L_x_2624) ;  /* 0x000000000f087348 */ /* 0x000fea0003c00000 */
[----:B------:R0:W1:Y:S02]  /*1d210*/  SHFL.IDX P6, R14, R13, R12, R11 ;  /* 0x0000000c0d0e7389 */ /* 0x00006400000c000b */
[----:B01----:R-:W-:Y:S01]  /*1d220*/  ENDCOLLECTIVE ;  /* 0x000000000000791b */ /* 0x003fe20003800000 */
.L_x_2624:
[----:B------:R-:W-:Y:S01]  /*1d230*/  IMAD.MOV.U32 R4, RZ, RZ, R14 ;  /* 0x000000ffff047224 */ /* 0x000fe200078e000e */
[----:B------:R-:W-:Y:S06]  /*1d240*/  BRA `(.L_x_2625) ;  /* 0xffffffbc00107947 */ /* 0x000fec000383ffff */
.L_x_2511:
[----:B------:R-:W-:Y:S01]  /*1d250*/  BSSY B0, `(.L_x_2626) ;  /* 0x0000007000007945 */ /* 0x000fe20003800000 */
[----:B------:R-:W-:Y:S02]  /*1d260*/  IMAD.MOV.U32 R13, RZ, RZ, R2 ;  /* 0x000000ffff0d7224 */ /* 0x000fe400078e0002 */
[----:B------:R-:W-:Y:S02]  /*1d270*/  IMAD.MOV.U32 R11, RZ, RZ, 0x1f ;  /* 0x0000001fff0b7424 */ /* 0x000fe400078e00ff */
[----:B------:R-:W-:-:S07]  /*1d280*/  IMAD.MOV.U32 R15, RZ, RZ, -0x1 ;  /* 0xffffffffff0f7424 */ /* 0x000fce00078e00ff */
[----:B0-23--:R-:W-:Y:S05]  /*1d290*/  WARPSYNC.COLLECTIVE R15, `(.L_x_2627) ;  /* 0x000000000f087348 */ /* 0x00dfea0003c00000 */
[----:B------:R1:W4:Y:S02]  /*1d2a0*/  SHFL.IDX P6, R14, R13, R12, R11 ;  /* 0x0000000c0d0e7389 */ /* 0x00032400000c000b */
[----:B01234-:R-:W-:Y:S01]  /*1d2b0*/  ENDCOLLECTIVE ;  /* 0x000000000000791b */ /* 0x01ffe20003800000 */
.L_x_2627:
[----:B------:R-:W-:Y:S05]  /*1d2c0*/  BSYNC B0 ;  /* 0x0000000000007941 */ /* 0x000fea0003800000 */
.L_x_2626:
[----:B------:R-:W-:Y:S01]  /*1d2d0*/  IMAD.MOV.U32 R6, RZ, RZ, R14 ;  /* 0x000000ffff067224 */ /* 0x000fe200078e000e */
[----:B------:R-:W-:Y:S06]  /*1d2e0*/  BRA `(.L_x_2510) ;  /* 0xffffffbc00007947 */ /* 0x000fec000383ffff */
.L_x_2517:
[----:B-1----:R1:W3:Y:S02]  /*1d2f0*/  SYNCS.PHASECHK.TRANS64.TRYWAIT P0, [R4+URZ+0x38820], R0 ;  /* 0x03882000040075a7 */ /* 0x0022e4000800017f */
[----:B---3--:R-:W-:Y:S05]  /*1d300*/  @!P0 NANOSLEEP.SYNCS 0x989680 ;  /* 0x009896800000895d */ /* 0x008fea0003900000 */
[----:B------:R-:W3:Y:S02]  /*1d310*/  @!P0 SYNCS.PHASECHK.TRANS64 P0, [R4+URZ+0x38820], R0 ;  /* 0x03882000040085a7 */ /* 0x000ee4000800007f */
[----:B---3--:R-:W-:Y:S05]  /*1d320*/  @!P0 BRA `(.L_x_2517) ;  /* 0xfffffffc00f08947 */ /* 0x008fea000383ffff */
[----:B------:R-:W-:Y:S05]  /*1d330*/  BRA `(.L_x_2628) ;  /* 0xffffffc400587947 */ /* 0x000fea000383ffff */
.L_x_2518:
        /* <DEDUP_REMOVED lines=11> */
.L_x_2630:
[----:B------:R-:W-:Y:S05]  /*1d3f0*/  BSYNC B0 ;  /* 0x0000000000007941 */ /* 0x000fea0003800000 */
.L_x_2629:
[----:B------:R-:W-:Y:S05]  /*1d400*/  BRA `(.L_x_2631) ;  /* 0xffffffc400407947 */ /* 0x000fea000383ffff */
.L_x_2521:
[----:B------:R-:W-:Y:S01]  /*1d410*/  BSSY B1, `(.L_x_2632) ;  /* 0x0000006000017945 */ /* 0x000fe20003800000 */
[----:B------:R-:W-:-:S07]  /*1d420*/  IMAD.MOV.U32 R15, RZ, RZ, -0x1 ;  /* 0xffffffffff0f7424 */ /* 0x000fce00078e00ff */
[----:B012---:R-:W-:Y:S05]  /*1d430*/  WARPSYNC.COLLECTIVE R15, `(.L_x_2633) ;  /* 0x000000000f0c7348 */ /* 0x007fea0003c00000 */
[----:B------:R-:W-:Y:S02]  /*1d440*/  ELECT P6, UR62, PT ;  /* 0x00000000003e782f */ /* 0x000fe400038c0000 */
[----:B------:R-:W-:Y:S01]  /*1d450*/  MOV R14, UR62 ;  /* 0x0000003e000e7c02 */ /* 0x000fe20008000f00 */
[----:B012---:R-:W-:Y:S10]  /*1d460*/  ENDCOLLECTIVE ;  /* 0x000000000000791b */ /* 0x007ff40003800000 */
.L_x_2633:
[----:B------:R-:W-:Y:S05]  /*1d470*/  BSYNC B1 ;  /* 0x0000000000017941 */ /* 0x000fea0003800000 */
.L_x_2632:
[----:B------:R-:W-:Y:S05]  /*1d480*/  BRA `(.L_x_2634) ;  /* 0xffffffc400387947 */ /* 0x000fea000383ffff */
.L_x_2523:
[----:B-1----:R1:W3:Y:S02]  /*1d490*/  SYNCS.PHASECHK.TRANS64.TRYWAIT P1, [R5+URZ+0x38840], R0 ;  /* 0x03884000050075a7 */ /* 0x0022e4000802017f */
[----:B---3--:R-:W-:Y:S05]  /*1d4a0*/  @!P1 NANOSLEEP.SYNCS 0x989680 ;  /* 0x009896800000995d */ /* 0x008fea0003900000 */
[----:B------:R-:W3:Y:S02]  /*1d4b0*/  @!P1 SYNCS.PHASECHK.TRANS64 P1, [R5+URZ+0x38840], R0 ;  /* 0x03884000050095a7 */ /* 0x000ee4000802007f */
[----:B---3--:R-:W-:Y:S05]  /*1d4c0*/  @!P1 BRA `(.L_x_2523) ;  /* 0xfffffffc00f09947 */ /* 0x008fea000383ffff */
[----:B------:R-:W-:Y:S05]  /*1d4d0*/  BRA `(.L_x_2635) ;  /* 0xffffffc400607947 */ /* 0x000fea000383ffff */
.L_x_2525:
[----:B---3--:R3:W4:Y:S02]  /*1d4e0*/  SYNCS.PHASECHK.TRANS64.TRYWAIT P1, [R23+URZ+0x38840], R2 ;  /* 0x03884002170075a7 */ /* 0x008724000802017f */
[----:B----4-:R-:W-:Y:S05]  /*1d4f0*/  @!P1 NANOSLEEP.SYNCS 0x989680 ;  /* 0x009896800000995d */ /* 0x010fea0003900000 */
[----:B------:R-:W4:Y:S02]  /*1d500*/  @!P1 SYNCS.PHASECHK.TRANS64 P1, [R23+URZ+0x38840], R2 ;  /* 0x03884002170095a7 */ /* 0x000f24000802007f */
[----:B----4-:R-:W-:Y:S05]  /*1d510*/  @!P1 BRA `(.L_x_2525) ;  /* 0xfffffffc00f09947 */ /* 0x010fea000383ffff */
[----:B------:R-:W-:Y:S05]  /*1d520*/  BRA `(.L_x_2636) ;  /* 0xffffffc4006c7947 */ /* 0x000fea000383ffff */
.L_x_2527:
[----:B----4-:R4:W0:Y:S02]  /*1d530*/  SYNCS.PHASECHK.TRANS64.TRYWAIT P1, [R5+URZ+0x38860], R0 ;  /* 0x03886000050075a7 */ /* 0x010824000802017f */
[----:B0-----:R-:W-:Y:S05]  /*1d540*/  @!P1 NANOSLEEP.SYNCS 0x989680 ;  /* 0x009896800000995d */ /* 0x001fea0003900000 */
[----:B------:R-:W0:Y:S02]  /*1d550*/  @!P1 SYNCS.PHASECHK.TRANS64 P1, [R5+URZ+0x38860], R0 ;  /* 0x03886000050095a7 */ /* 0x000e24000802007f */
[----:B0-----:R-:W-:Y:S05]  /*1d560*/  @!P1 BRA `(.L_x_2527) ;  /* 0xfffffffc00f09947 */ /* 0x001fea000383ffff */
[----:B------:R-:W-:Y:S05]  /*1d570*/  BRA `(.L_x_2637) ;  /* 0xffffffc400687947 */ /* 0x000fea000383ffff */
.L_x_2638:
        /* <DEDUP_REMOVED lines=16> */
.L_x_3278:


//--------------------- .text._ZN7cutlass13device_kernelIN5flash11enable_sm90INS1_16FlashAttnFwdSm90INS1_25CollectiveMainloopFwdSm90ILi2EN4cute5tupleIJNS5_1CILi1EEES8_S8_EEENS6_IJNS7_ILi128EEENS7_ILi80EEENS7_ILi256EEEEEELi256ENS_6half_tEfNS_4arch4Sm90ELb1ELb0ELb0ELb1ELb1ELb1ELb0ELb1ELb1ELb1ELb1ELb0EEENS1_21CollectiveEpilogueFwdINS6_IJSA_SC_SB_EEES9_SE_SG_Li256ELb1ELb1ELb1ELb0EEENS1_36VarlenDynamicPersistentTileSchedulerILi128ELi80ELi256ELi128ELb1ELb1ELb1ELb1ELb1ELb1EEEEEEEEEvNT_6ParamsE --------------------------
	.section	.text._ZN7cutlass13device_kernelIN5flash11enable_sm90INS1_16FlashAttnFwdSm90INS1_25CollectiveMainloopFwdSm90ILi2EN4cute5tupleIJNS5_1CILi1EEES8_S8_EEENS6_IJNS7_ILi128EEENS7_ILi80EEENS7_ILi256EEEEEELi256ENS_6half_tEfNS_4arch4Sm90ELb1ELb0ELb0ELb1ELb1ELb1ELb0ELb1ELb1ELb1ELb1ELb0EEENS1_21CollectiveEpilogueFwdINS6_IJSA_SC_SB_EEES9_SE_SG_Li256ELb1ELb1ELb1ELb0EEENS1_36VarlenDynamicPersistentTileSchedulerILi128ELi80ELi256ELi128ELb1ELb1ELb1ELb1ELb1ELb1EEEEEEEEEvNT_6ParamsE,"ax",@progbits
	.align	128
.text._ZN7cutlass13device_kernelIN5flash11enable_sm90INS1_16FlashAttnFwdSm90INS1_25CollectiveMainloopFwdSm90ILi2EN4cute5tupleIJNS5_1CILi1EEES8_S8_EEENS6_IJNS7_ILi128EEENS7_ILi80EEENS7_ILi256EEEEEELi256ENS_6half_tEfNS_4arch4Sm90ELb1ELb0ELb0ELb1ELb1ELb1ELb0ELb1ELb1ELb1ELb1ELb0EEENS1_21CollectiveEpilogueFwdINS6_IJSA_SC_SB_EEES9_SE_SG_Li256ELb1ELb1ELb1ELb0EEENS1_36VarlenDynamicPersistentTileSchedulerILi128ELi80ELi256ELi128ELb1ELb1ELb1ELb1ELb1ELb1EEEEEEEEEvNT_6ParamsE:
        .type           _ZN7cutlass13device_kernelIN5flash11enable_sm90INS1_16FlashAttnFwdSm90INS1_25CollectiveMainloopFwdSm90ILi2EN4cute5tupleIJNS5_1CILi1EEES8_S8_EEENS6_IJNS7_ILi128EEENS7_ILi80EEENS7_ILi256EEEEEELi256ENS_6half_tEfNS_4arch4Sm90ELb1ELb0ELb0ELb1ELb1ELb1ELb0ELb1ELb1ELb1ELb1ELb0EEENS1_21CollectiveEpilogueFwdINS6_IJSA_SC_SB_EEES9_SE_SG_Li256ELb1ELb1ELb1ELb0EEENS1_36VarlenDynamicPersistentTileSchedulerILi128ELi80ELi256ELi128ELb1ELb1ELb1ELb1ELb1ELb1EEEEEEEEEvNT_6ParamsE,@function
        .size           _ZN7cutlass13device_kernelIN5flash11enable_sm90INS1_16FlashAttnFwdSm90INS1_25CollectiveMainloopFwdSm90ILi2EN4cute5tupleIJNS5_1CILi1EEES8_S8_EEENS6_IJNS7_ILi128EEENS7_ILi80EEENS7_ILi256EEEEEELi256ENS_6half_tEfNS_4arch4Sm90ELb1ELb0ELb0ELb1ELb1ELb1ELb0ELb1ELb1ELb1ELb1ELb0EEENS1_21CollectiveEpilogueFwdINS6_IJSA_SC_SB_EEES9_SE_SG_Li256ELb1ELb1ELb1ELb0EEENS1_36VarlenDynamicPersistentTileSchedulerILi128ELi80ELi256ELi128ELb1ELb1ELb1ELb1ELb1ELb1EEEEEEEEEvNT_6ParamsE,(.L_x_3279 - _ZN7cutlass13device_kernelIN5flash11enable_sm90INS1_16FlashAttnFwdSm90INS1_25CollectiveMainloopFwdSm90ILi2EN4cute5tupleIJNS5_1CILi1EEES8_S8_EEENS6_IJNS7_ILi128EEENS7_ILi80EEENS7_ILi256EEEEEELi256ENS_6half_tEfNS_4arch4Sm90ELb1ELb0ELb0ELb1ELb1ELb1ELb0ELb1ELb1ELb1ELb1ELb0EEENS1_21CollectiveEpilogueFwdINS6_IJSA_SC_SB_EEES9_SE_SG_Li256ELb1ELb1ELb1ELb0EEENS1_36VarlenDynamicPersistentTileSchedulerILi128ELi80ELi256ELi128ELb1ELb1ELb1ELb1ELb1ELb1EEEEEEEEEvNT_6ParamsE)
        .other          _ZN7cutlass13device_kernelIN5flash11enable_sm90INS1_16FlashAttnFwdSm90INS1_25CollectiveMainloopFwdSm90ILi2EN4cute5tupleIJNS5_1CILi1EEES8_S8_EEENS6_IJNS7_ILi128EEENS7_ILi80EEENS7_ILi256EEEEEELi256ENS_6half_tEfNS_4arch4Sm90ELb1ELb0ELb0ELb1ELb1ELb1ELb0ELb1ELb1ELb1ELb1ELb0EEENS1_21CollectiveEpilogueFwdINS6_IJSA_SC_SB_EEES9_SE_SG_Li256ELb1ELb1ELb1ELb0EEENS1_36VarlenDynamicPersistentTileSchedulerILi128ELi80ELi256ELi128ELb1ELb1ELb1ELb1ELb1ELb1EEEEEEEEEvNT_6ParamsE,@"STO_CUDA_ENTRY STV_DEFAULT"
_ZN7cutlass13device_kernelIN5flash11enable_sm90INS1_16FlashAttnFwdSm90INS1_25CollectiveMainloopFwdSm90ILi2EN4cute5tupleIJNS5_1CILi1EEES8_S8_EEENS6_IJNS7_ILi128EEENS7_ILi80EEENS7_ILi256EEEEEELi256ENS_6half_tEfNS_4arch4Sm90ELb1ELb0ELb0ELb1ELb1ELb1ELb0ELb1ELb1ELb1ELb1ELb0EEENS1_21CollectiveEpilogueFwdINS6_IJSA_SC_SB_EEES9_SE_SG_Li256ELb1ELb1ELb1ELb0EEENS1_36VarlenDynamicPersistentTileSchedulerILi128ELi80ELi256ELi128ELb1ELb1ELb1ELb1ELb1ELb1EEEEEEEEEvNT_6ParamsE:
        /* <DEDUP_REMOVED lines=18> */
.L_x_2640:
[----:B------:R-:W-:Y:S05]  /*0120*/  BSYNC B0 ;  /* 0x0000000000007941 */ /* 0x000fea0003800000 */
.L_x_2639:
        /* <DEDUP_REMOVED lines=41> */
.L_x_2641:
        /* <DEDUP_REMOVED lines=22> */
.L_x_2642:
        /* <DEDUP_REMOVED lines=18> */
.L_x_2643:
        /* <DEDUP_REMOVED lines=22> */
.L_x_2644:
        /* <DEDUP_REMOVED lines=22> */
.L_x_2645:
[----:B------:R-:W-:Y:S01]  /*0900*/  PLOP3.LUT P0, PT, PT, PT, UP0, 0x80, 0x0 ;  /* 0x000000000000781c */ /* 0x000fe20003f0f008 */
[----:B------:R-:W-:Y:S01]  /*0910*/  UMOV UR60, 0x1 ;  /* 0x00000001003c7882 */ /* 0x000fe20000000000 */
[----:B------:R-:W-:Y:S01]  /*0920*/  NOP ;  /* 0x0000000000007918 */ /* 0x000fe20000000000 */
[----:B------:R-:W-:Y:S01]  /*0930*/  USEL UR60, UR60, 0x2, !UP0 ;  /* 0x000000023c3c7887 */ /* 0x000fe2000c000000 */
[----:B------:R-:W-:Y:S01]  /*0940*/  BSSY B9, `(.L_x_2646) ;  /* 0x00031a1000097945 */ /* 0x000fe20003800000 */
[----:B012-4-:R-:W-:Y:S08]  /*0950*/  BAR.SYNC.DEFER_BLOCKING 0x0 ;  /* 0x0000000000007b1d */ /* 0x017ff00000010000 */
[----:B------:R-:W-:Y:S05]  /*0960*/  @!P0 BRA `(.L_x_2647) ;  /* 0x0000029400848947 */ /* 0x000fea0003800000 */
.L_x_2648:
        /* <DEDUP_REMOVED lines=10> */
[----:B------:R-:W-:-:S05]  /*0a10*/  LEA R23, R228, R23, 0x18 ;  /* 0x00000017e4177211 */ /* 0x000fca00078ec0ff */
        /* <DEDUP_REMOVED lines=13> */
[----:B------:R-:W-:Y:S01]  /*0af0*/  LOP3.LUT R5, R2, 0xffffff80, RZ, 0xc0, !PT ;  /* 0xffffff8002057812 */ /* 0x000fe200078ec0ff */
[----:B------:R-:W-:Y:S01]  /*0b00*/  UIADD3 UR4, UR4, 0x14400, URZ ;  /* 0x0001440004047890 */ /* 0x000fe2000fffe03f */
[CC--:B------:R-:W-:Y:S02]  /*0b10*/  LEA.HI R225, R3.reuse, R0.reuse, RZ, 0x3 ;  /* 0x0000000003e17211 */ /* 0x0c0fe400078f18ff */
[----:B------:R-:W-:Y:S01]  /*0b20*/  LEA.HI R4, R3, R0, RZ, 0x4 ;  /* 0x0000000003047211 */ /* 0x000fe200078f20ff */
[----:B------:R-:W-:Y:S01]  /*0b30*/  IMAD.IADD R21, R0, 0x1, -R5 ;  /* 0x0000000100157824 */ /* 0x000fe200078e0a05 */
[----:B------:R-:W-:-:S02]  /*0b40*/  LOP3.LUT R11, R9, 0xfffffffc, RZ, 0xc0, !PT ;  /* 0xfffffffc090b7812 */ /* 0x000fc400078ec0ff */
[CC--:B------:R-:W-:Y:S02]  /*0b50*/  LEA.HI R6, R3.reuse, R0.reuse, RZ, 0x5 ;  /* 0x0000000003067211 */ /* 0x0c0fe400078f28ff */
[----:B------:R-:W-:Y:S01]  /*0b60*/  SHF.R.S32.HI R9, RZ, 0x1f, R21 ;  /* 0x0000001fff097819 */ /* 0x000fe20000011415 */
[----:B------:R-:W-:Y:S01]  /*0b70*/  IMAD.IADD R12, R0, 0x1, -R11 ;  /* 0x00000001000c7824 */ /* 0x000fe200078e0a0b */
[----:B------:R-:W-:Y:S01]  /*0b80*/  LEA.HI R8, R3, R0, RZ, 0x6 ;  /* 0x0000000003087211 */ /* 0x000fe200078f30ff */
[----:B------:R-:W-:Y:S01]  /*0b90*/  IMAD.SHL.U32 R6, R6, 0x20, RZ ;  /* 0x0000002006067824 */ /* 0x000fe200078e00ff */
[----:B------:R-:W-:Y:S01]  /*0ba0*/  LOP3.LUT R7, R225, 0xfffffff8, RZ, 0xc0, !PT ;  /* 0xfffffff8e1077812 */ /* 0x000fe200078ec0ff */
[----:B------:R-:W-:Y:S01]  /*0bb0*/  STL [R1+0x130], R21 ;  /* 0x0001301501007387 */ /* 0x000fe20000100800 */
[----:B------:R-:W-:Y:S01]  /*0bc0*/  LOP3.LUT R3, R4, 0x3fffff0, RZ, 0xc0, !PT ;  /* 0x03fffff004037812 */ /* 0x000fe200078ec0ff */
[----:B------:R-:W-:Y:S01]  /*0bd0*/  IMAD.SHL.U32 R8, R8, 0x8, RZ ;  /* 0x0000000808087824 */ /* 0x000fe200078e00ff */
[----:B------:R-:W-:Y:S01]  /*0be0*/  LEA.HI R10, R9, R21, RZ, 0x2 ;  /* 0x00000015090a7211 */ /* 0x000fe200078f10ff */
[C---:B------:R-:W-:Y:S01]  /*0bf0*/  IMAD.IADD R16, R0.reuse, 0x1, -R7 ;  /* 0x0000000100107824 */ /* 0x040fe200078e0a07 */
[----:B------:R-:W-:-:S02]  /*0c00*/  IADD3 R5, R0, -R3, RZ ;  /* 0x8000000300057210 */ /* 0x000fc40007ffe0ff */
[--C-:B------:R-:W-:Y:S02]  /*0c10*/  SHF.R.S32.HI R0, RZ, 0x2, R10.reuse ;  /* 0x00000002ff007819 */ /* 0x100fe4000001140a */
[----:B------:R-:W-:Y:S01]  /*0c20*/  SHF.R.S32.HI R11, RZ, 0x1f, R10 ;  /* 0x0000001fff0b7819 */ /* 0x000fe2000001140a */
[----:B------:R0:W-:Y:S01]  /*0c30*/  STL [R1+0x80], R16 ;  /* 0x0000801001007387 */ /* 0x0001e20000100800 */
[----:B------:R-:W-:Y:S02]  /*0c40*/  SHF.R.S32.HI R7, RZ, 0x4, R4 ;  /* 0x00000004ff077819 */ /* 0x000fe40000011404 */
[----:B------:R-:W-:Y:S02]  /*0c50*/  LEA.HI R11, R11, R0, RZ, 0x3 ;  /* 0x000000000b0b7211 */ /* 0x000fe400078f18ff */
[----:B------:R-:W-:Y:S02]  /*0c60*/  SHF.R.S32.HI R3, RZ, 0x7, R2 ;  /* 0x00000007ff037819 */ /* 0x000fe40000011402 */
[----:B------:R-:W-:-:S02]  /*0c70*/  LOP3.LUT R11, R11, 0xfffffff8, RZ, 0xc0, !PT ;  /* 0xfffffff80b0b7812 */ /* 0x000fc400078ec0ff */
[----:B------:R-:W-:Y:S02]  /*0c80*/  LEA.HI R9, R9, R21, RZ, 0x5 ;  /* 0x0000001509097211 */ /* 0x000fe400078f28ff */
[----:B------:R-:W-:Y:S01]  /*0c90*/  LEA.HI R4, R4, R7, RZ, 0x1 ;  /* 0x0000000704047211 */ /* 0x000fe200078f08ff */
[----:B------:R-:W-:Y:S01]  /*0ca0*/  IMAD.IADD R0, R0, 0x1, -R11 ;  /* 0x0000000100007824 */ /* 0x000fe200078e0a0b */
[C---:B------:R-:W-:Y:S01]  /*0cb0*/  SHF.L.U32 R216, R16.reuse, 0x2, RZ ;  /* 0x0000000210d87819 */ /* 0x040fe200000006ff */
[----:B0-----:R-:W-:Y:S01]  /*0cc0*/  IMAD.SHL.U32 R16, R16, 0x8, RZ ;  /* 0x0000000810107824 */ /* 0x001fe200078e00ff */
[----:B------:R-:W-:Y:S02]  /*0cd0*/  LEA.HI R2, R2, R3, RZ, 0x1 ;  /* 0x0000000302027211 */ /* 0x000fe400078f08ff */
[----:B------:R-:W-:Y:S01]  /*0ce0*/  SHF.R.S32.HI R9, RZ, 0x5, R9 ;  /* 0x00000005ff097819 */ /* 0x000fe20000011409 */
[----:B------:R-:W-:Y:S01]  /*0cf0*/  VIADD R222, R216, 0x40 ;  /* 0x00000040d8de7836 */ /* 0x000fe20000000000 */
[----:B------:R-:W-:Y:S01]  /*0d00*/  LOP3.LUT R6, R6, 0xfffffc00, RZ, 0xc0, !PT ;  /* 0xfffffc0006067812 */ /* 0x000fe200078ec0ff */
[----:B------:R-:W-:Y:S01]  /*0d10*/  VIADD R221, R216, 0x20 ;  /* 0x00000020d8dd7836 */ /* 0x000fe20000000000 */
[----:B------:R-:W-:Y:S01]  /*0d20*/  LOP3.LUT R4, R4, 0x1ffffffe, RZ, 0xc0, !PT ;  /* 0x1ffffffe04047812 */ /* 0x000fe200078ec0ff */
[----:B------:R-:W-:Y:S01]  /*0d30*/  IMAD R9, R9, 0x10, R0 ;  /* 0x0000001009097824 */ /* 0x000fe200078e0200 */
[----:B------:R-:W-:Y:S01]  /*0d40*/  SHF.R.S32.HI R225, RZ, 0x3, R225 ;  /* 0x00000003ffe17819 */ /* 0x000fe200000114e1 */
[----:B------:R-:W-:Y:S01]  /*0d50*/  IMAD R5, R5, 0x40, R6 ;  /* 0x0000004005057824 */ /* 0x000fe200078e0206 */
[----:B------:R-:W-:Y:S01]  /*0d60*/  LOP3.LUT R2, R2, 0x3fffffe, RZ, 0xc0, !PT ;  /* 0x03fffffe02027812 */ /* 0x000fe200078ec0ff */
[C---:B------:R-:W-:Y:S01]  /*0d70*/  VIADD R223, R216.reuse, 0x60 ;  /* 0x00000060d8df7836 */ /* 0x040fe20000000000 */
[----:B------:R-:W-:Y:S01]  /*0d80*/  IADD3 R4, R7, -R4, RZ ;  /* 0x8000000407047210 */ /* 0x000fe20007ffe0ff */
[----:B------:R-:W-:Y:S01]  /*0d90*/  IMAD.SHL.U32 R0, R225, 0x40, RZ ;  /* 0x00000040e1007824 */ /* 0x000fe200078e00ff */
[----:B------:R-:W-:Y:S01]  /*0da0*/  IADD3 R214, R216, R222, RZ ;  /* 0x000000ded8d67210 */ /* 0x000fe20007ffe0ff */
[----:B------:R-:W-:Y:S01]  /*0db0*/  IMAD.IADD R2, R3, 0x1, -R2 ;  /* 0x0000000103027824 */ /* 0x000fe200078e0a02 */
[----:B------:R-:W-:Y:S01]  /*0dc0*/  LOP3.LUT R25, R8, 0xfffffe00, RZ, 0xc0, !PT ;  /* 0xfffffe0008197812 */ /* 0x000fe200078ec0ff */
[----:B------:R-:W-:Y:S01]  /*0dd0*/  IMAD R3, R4, 0x8, R5 ;  /* 0x0000000804037824 */ /* 0x000fe200078e0205 */
[----:B------:R-:W-:Y:S01]  /*0de0*/  LOP3.LUT R19, R0, 0x1c0, RZ, 0xc0, !PT ;  /* 0x000001c000137812 */ /* 0x000fe200078ec0ff */
[----:B------:R-:W-:Y:S01]  /*0df0*/  VIADD R7, R225, 0x20 ;  /* 0x00000020e1077836 */ /* 0x000fe20000000000 */
[----:B------:R-:W-:Y:S01]  /*0e00*/  LEA.HI R0, R12, R12, RZ, 0x1 ;  /* 0x0000000c0c007211 */ /* 0x000fe200078f08ff */
[----:B------:R-:W-:Y:S01]  /*0e10*/  VIADD R22, R16, 0xc0 ;  /* 0x000000c010167836 */ /* 0x000fe20000000000 */
[----:B------:R-:W-:Y:S01]  /*0e20*/  SHF.R.S32.HI R5, RZ, 0x1f, R214 ;  /* 0x0000001fff057819 */ /* 0x000fe200000114d6 */
[----:B------:R0:W-:Y:S01]  /*0e30*/  STL [R1+0x1c4], R3 ;  /* 0x0001c40301007387 */ /* 0x0001e20000100800 */
[----:B------:R-:W-:Y:S01]  /*0e40*/  IMAD.SHL.U32 R4, R7, 0x40, RZ ;  /* 0x0000004007047824 */ /* 0x000fe200078e00ff */
[----:B------:R-:W-:-:S02]  /*0e50*/  SHF.R.S32.HI R6, RZ, 0x1f, R7 ;  /* 0x0000001fff067819 */ /* 0x000fc40000011407 */
[CC--:B------:R-:W-:Y:S01]  /*0e60*/  LEA.HI R212, R5.reuse, R214.reuse, RZ, 0x3 ;  /* 0x000000d605d47211 */ /* 0x0c0fe200078f18ff */
[----:B------:R-:W-:Y:S01]  /*0e70*/  STL [R1+0x5c], R25 ;  /* 0x00005c1901007387 */ /* 0x000fe20000100800 */
[----:B------:R-:W-:Y:S02]  /*0e80*/  LOP3.LUT R24, R4, 0x1c0, RZ, 0xc0, !PT ;  /* 0x000001c004187812 */ /* 0x000fe400078ec0ff */
[----:B------:R-:W-:Y:S02]  /*0e90*/  SHF.R.U32.HI R26, RZ, 0x3, R19 ;  /* 0x00000003ff1a7819 */ /* 0x000fe40000011613 */
[----:B0-----:R-:W-:Y:S02]  /*0ea0*/  LOP3.LUT R3, R0, 0x1ffffffe, RZ, 0xc0, !PT ;  /* 0x1ffffffe00037812 */ /* 0x001fe400078ec0ff */
[----:B------:R-:W-:Y:S02]  /*0eb0*/  LEA.HI R0, R5, R214, RZ, 0x6 ;  /* 0x000000d605007211 */ /* 0x000fe400078f30ff */
[----:B------:R-:W-:Y:S01]  /*0ec0*/  LEA R11, R2, R9, 0x6 ;  /* 0x00000009020b7211 */ /* 0x000fe200078e30ff */
[----:B------:R-:W-:Y:S01]  /*0ed0*/  VIADD R9, R225, 0x40 ;  /* 0x00000040e1097836 */ /* 0x000fe20000000000 */
[----:B------:R-:W-:Y:S01]  /*0ee0*/  LEA.HI R6, R6, R7, RZ, 0x3 ;  /* 0x0000000706067211 */ /* 0x000fe200078f18ff */
[----:B------:R-:W-:Y:S01]  /*0ef0*/  IMAD.SHL.U32 R4, R0, 0x80, RZ ;  /* 0x0000008000047824 */ /* 0x000fe200078e00ff */
[----:B------:R-:W-:Y:S01]  /*0f00*/  LOP3.LUT R0, R19, 0x38, R212, 0xf8, !PT ;  /* 0x0000003813007812 */ /* 0x000fe200078ef8d4 */
[----:B------:R-:W-:Y:S01]  /*0f10*/  IMAD.IADD R3, R12, 0x1, -R3 ;  /* 0x000000010c037824 */ /* 0x000fe200078e0a03 */
[----:B------:R-:W-:Y:S01]  /*0f20*/  SHF.R.S32.HI R2, RZ, 0x1f, R9 ;  /* 0x0000001fff027819 */ /* 0x000fe20000011409 */
[----:B------:R-:W-:Y:S01]  /*0f30*/  IMAD.SHL.U32 R6, R6, 0x40, RZ ;  /* 0x0000004006067824 */ /* 0x000fe200078e00ff */
[----:B------:R-:W-:Y:S01]  /*0f40*/  LOP3.LUT R5, R0, R26, RZ, 0x3c, !PT ;  /* 0x0000001a00057212 */ /* 0x000fe200078e3cff */
[----:B------:R-:W-:Y:S01]  /*0f50*/  IMAD R3, R3, 0x8, R11 ;  /* 0x0000000803037824 */ /* 0x000fe200078e020b */
[----:B------:R-:W-:Y:S01]  /*0f60*/  MOV R0, UR5 ;  /* 0x0000000500007c02 */ /* 0x000fe20008000f00 */
[----:B------:R-:W-:Y:S01]  /*0f70*/  IMAD.SHL.U32 R0, R9, 0x40, RZ ;  /* 0x0000004009007824 */ /* 0x000fe200078e00ff */
[----:B------:R-:W-:-:S02]  /*0f80*/  SHF.R.U32.HI R20, RZ, 0x3, R24 ;  /* 0x00000003ff147819 */ /* 0x000fc40000011618 */
[----:B------:R-:W-:Y:S02]  /*0f90*/  LOP3.LUT R7, R24, 0x38, R212, 0xf8, !PT ;  /* 0x0000003818077812 */ /* 0x000fe400078ef8d4 */
[----:B------:R-:W-:Y:S02]  /*0fa0*/  LOP3.LUT R4, R4, 0xffffe000, RZ, 0xc0, !PT ;  /* 0xffffe00004047812 */ /* 0x000fe400078ec0ff */
[----:B------:R-:W-:Y:S02]  /*0fb0*/  LEA.HI R2, R2, R9, RZ, 0x3 ;  /* 0x0000000902027211 */ /* 0x000fe400078f18ff */
[----:B------:R-:W-:Y:S01]  /*0fc0*/  LOP3.LUT R18, R6, 0xfffffe00, RZ, 0xc0, !PT ;  /* 0xfffffe0006127812 */ /* 0x000fe200078ec0ff */
[----:B------:R-:W-:Y:S01]  /*0fd0*/  IMAD.MOV.U32 R6, RZ, RZ, R14 ;  /* 0x000000ffff067224 */ /* 0x000fe200078e000e */
[----:B------:R-:W-:Y:S02]  /*0fe0*/  LOP3.LUT R9, R0, 0x1c0, RZ, 0xc0, !PT ;  /* 0x000001c000097812 */ /* 0x000fe400078ec0ff */
[----:B------:R-:W-:Y:S01]  /*0ff0*/  LOP3.LUT R0, R19, 0x38, R16, 0xf8, !PT ;  /* 0x0000003813007812 */ /* 0x000fe200078ef810 */
[----:B------:R-:W-:Y:S01]  /*1000*/  STL [R1+0x58], R18 ;  /* 0x0000581201007387 */ /* 0x000fe20000100800 */
[----:B------:R-:W-:Y:S01]  /*1010*/  LOP3.LUT R7, R7, R20, RZ, 0x3c, !PT ;  /* 0x0000001407077212 */ /* 0x000fe200078e3cff */
[----:B------:R-:W-:Y:S01]  /*1020*/  VIADD R19, R16, 0x80 ;  /* 0x0000008010137836 */ /* 0x000fe20000000000 */
[----:B------:R-:W-:Y:S01]  /*1030*/  IADD3 R8, R5, R4, R25 ;  /* 0x0000000405087210 */ /* 0x000fe20007ffe019 */
[----:B------:R-:W-:Y:S01]  /*1040*/  IMAD.MOV.U32 R5, RZ, RZ, R13 ;  /* 0x000000ffff057224 */ /* 0x000fe200078e000d */
[----:B------:R-:W-:Y:S01]  /*1050*/  MOV R12, UR4 ;  /* 0x00000004000c7c02 */ /* 0x000fe20008000f00 */
[----:B------:R-:W-:Y:S01]  /*1060*/  STL [R1+0x1c0], R11 ;  /* 0x0001c00b01007387 */ /* 0x000fe20000100800 */
[----:B------:R-:W-:-:S02]  /*1070*/  LOP3.LUT R10, R10, 0x7ffffffc, RZ, 0xc0, !PT ;  /* 0x7ffffffc0a0a7812 */ /* 0x000fc400078ec0ff */
[----:B------:R-:W-:Y:S01]  /*1080*/  SHF.L.U32 R2, R2, 0x6, RZ ;  /* 0x0000000602027819 */ /* 0x000fe200000006ff */
[----:B------:R-:W-:Y:S01]  /*1090*/  STL [R1+0x94], RZ ;  /* 0x000094ff01007387 */ /* 0x000fe20000100800 */
[----:B------:R-:W-:Y:S01]  /*10a0*/  LOP3.LUT R13, R25, R0, R26, 0xf6, !PT ;  /* 0x00000000190d7212 */ /* 0x000fe200078ef61a */
[----:B------:R-:W-:Y:S01]  /*10b0*/  IMAD.IADD R10, R21, 0x1, -R10 ;  /* 0x00000001150a7824 */ /* 0x000fe200078e0a0a */
[----:B------:R-:W-:Y:S01]  /*10c0*/  IADD3 R4, R7, R4, R18 ;  /* 0x0000000407047210 */ /* 0x000fe20007ffe012 */
[----:B------:R-:W-:Y:S01]  /*10d0*/  IMAD.MOV.U32 R7, RZ, RZ, R15 ;  /* 0x000000ffff077224 */ /* 0x000fe200078e000f */
[----:B------:R-:W-:Y:S01]  /*10e0*/  SHF.R.S32.HI R14, RZ, 0x1f, R221 ;  /* 0x0000001fff0e7819 */ /* 0x000fe200000114dd */
[----:B------:R0:W-:Y:S01]  /*10f0*/  STL [R1+0x11c], R12 ;  /* 0x00011c0c01007387 */ /* 0x0001e20000100800 */
[----:B------:R-:W-:Y:S01]  /*1100*/  SHF.R.S32.HI R15, RZ, 0x1f, R222 ;  /* 0x0000001fff0f7819 */ /* 0x000fe200000114de */
[----:B------:R-:W-:Y:S01]  /*1110*/  IMAD.SHL.U32 R45, R10, 0x2, RZ ;  /* 0x000000020a2d7824 */ /* 0x000fe200078e00ff */
[----:B------:R-:W-:Y:S01]  /*1120*/  LOP3.LUT R2, R2, 0xfffffe00, RZ, 0xc0, !PT ;  /* 0xfffffe0002027812 */ /* 0x000fe200078ec0ff */
[----:B------:R1:W-:Y:S01]  /*1130*/  STL [R1+0x7c], R13 ;  /* 0x00007c0d01007387 */ /* 0x0003e20000100800 */
[----:B------:R-:W-:Y:S01]  /*1140*/  LOP3.LUT R0, R24, 0x38, R16, 0xf8, !PT ;  /* 0x0000003818007812 */ /* 0x000fe200078ef810 */
[C---:B------:R-:W-:Y:S01]  /*1150*/  VIADD R44, R45.reuse, 0x8 ;  /* 0x000000082d2c7836 */ /* 0x040fe20000000000 */
[C---:B------:R-:W-:Y:S01]  /*1160*/  IADD3 R42, R45.reuse, 0x18, RZ ;  /* 0x000000182d2a7810 */ /* 0x040fe20007ffe0ff */
[----:B------:R2:W-:Y:S01]  /*1170*/  STL [R1+0x128], R14 ;  /* 0x0001280e01007387 */ /* 0x0005e20000100800 */
[----:B------:R-:W-:Y:S01]  /*1180*/  LOP3.LUT R0, R18, R0, R20, 0xf6, !PT ;  /* 0x0000000012007212 */ /* 0x000fe200078ef614 */
[----:B------:R-:W-:Y:S01]  /*1190*/  VIADD R43, R45, 0x10 ;  /* 0x000000102d2b7836 */ /* 0x000fe20000000000 */
[----:B0-----:R-:W-:Y:S01]  /*11a0*/  SHF.R.U32.HI R12, RZ, 0x3, R9 ;  /* 0x00000003ff0c7819 */ /* 0x001fe20000011609 */
[----:B------:R-:W-:Y:S01]  /*11b0*/  STL [R1+0x124], R15 ;  /* 0x0001240f01007387 */ /* 0x000fe20000100800 */
[----:B------:R-:W-:Y:S01]  /*11c0*/  LOP3.LUT R9, R9, 0x38, R16, 0xf8, !PT ;  /* 0x0000003809097812 */ /* 0x000fe200078ef810 */
[----:B------:R-:W-:Y:S01]  /*11d0*/  VIADD R41, R45, 0x20 ;  /* 0x000000202d297836 */ /* 0x000fe20000000000 */
[----:B-1----:R-:W-:Y:S01]  /*11e0*/  LEA R13, R13, UR4, 0x1 ;  /* 0x000000040d0d7c11 */ /* 0x002fe2000f8e08ff */
[----:B------:R0:W-:Y:S01]  /*11f0*/  STL [R1+0x54], R2 ;  /* 0x0000540201007387 */ /* 0x0001e20000100800 */
[----:B------:R-:W-:Y:S01]  /*1200*/  LOP3.LUT R9, R2, R9, R12, 0xf6, !PT ;  /* 0x0000000902097212 */ /* 0x000fe200078ef60c */
[C---:B------:R-:W-:Y:S01]  /*1210*/  VIADD R40, R45.reuse, 0x28 ;  /* 0x000000282d287836 */ /* 0x040fe20000000000 */
[----:B--2---:R-:W-:Y:S01]  /*1220*/  SHF.R.S32.HI R14, RZ, 0x1f, R223 ;  /* 0x0000001fff0e7819 */ /* 0x004fe200000114df */
[C---:B------:R-:W-:Y:S01]  /*1230*/  VIADD R39, R45.reuse, 0x30 ;  /* 0x000000302d277836 */ /* 0x040fe20000000000 */
[C---:B------:R-:W-:Y:S01]  /*1240*/  IADD3 R37, R45.reuse, 0x40, RZ ;  /* 0x000000402d257810 */ /* 0x040fe20007ffe0ff */
[C---:B------:R-:W-:Y:S01]  /*1250*/  VIADD R38, R45.reuse, 0x38 ;  /* 0x000000382d267836 */ /* 0x040fe20000000000 */
[C---:B------:R-:W-:Y:S01]  /*1260*/  IADD3 R32, R45.reuse, 0x68, RZ ;  /* 0x000000682d207810 */ /* 0x040fe20007ffe0ff */
[----:B------:R-:W-:Y:S01]  /*1270*/  STL [R1+0x120], R14 ;  /* 0x0001200e01007387 */ /* 0x000fe20000100800 */
[C---:B------:R-:W-:Y:S01]  /*1280*/  VIADD R36, R45.reuse, 0x48 ;  /* 0x000000482d247836 */ /* 0x040fe20000000000 */
[----:B0-----:R-:W-:Y:S01]  /*1290*/  SHF.R.S32.HI R2, RZ, 0x3, R212 ;  /* 0x00000003ff027819 */ /* 0x001fe200000114d4 */
[C---:B------:R-:W-:Y:S01]  /*12a0*/  VIADD R35, R45.reuse, 0x50 ;  /* 0x000000502d237836 */ /* 0x040fe20000000000 */
[----:B------:R-:W-:Y:S01]  /*12b0*/  STL [R1+0x64], R13 ;  /* 0x0000640d01007387 */ /* 0x000fe20000100800 */
[C---:B------:R-:W-:Y:S01]  /*12c0*/  VIADD R34, R45.reuse, 0x58 ;  /* 0x000000582d227836 */ /* 0x040fe20000000000 */
[C---:B------:R-:W-:Y:S01]  /*12d0*/  IADD3 R27, R45.reuse, 0x90, RZ ;  /* 0x000000902d1b7810 */ /* 0x040fe20007ffe0ff */
[C---:B------:R-:W-:Y:S01]  /*12e0*/  VIADD R33, R45.reuse, 0x60 ;  /* 0x000000602d217836 */ /* 0x040fe20000000000 */
[----:B------:R-:W-:Y:S01]  /*12f0*/  STL [R1+0x74], R45 ;  /* 0x0000742d01007387 */ /* 0x000fe20000100800 */
[C---:B------:R-:W-:Y:S01]  /*1300*/  VIADD R31, R45.reuse, 0x70 ;  /* 0x000000702d1f7836 */ /* 0x040fe20000000000 */
[C---:B------:R-:W-:Y:S01]  /*1310*/  IADD3 R20, R45.reuse, 0xb8, RZ ;  /* 0x000000b82d147810 */ /* 0x040fe20007ffe0ff */
[C---:B------:R-:W-:Y:S01]  /*1320*/  VIADD R30, R45.reuse, 0x78 ;  /* 0x000000782d1e7836 */ /* 0x040fe20000000000 */
[----:B------:R0:W-:Y:S01]  /*1330*/  STL [R1+0x12c], R2 ;  /* 0x00012c0201007387 */ /* 0x0001e20000100800 */
[C---:B------:R-:W-:Y:S01]  /*1340*/  VIADD R29, R45.reuse, 0x80 ;  /* 0x000000802d1d7836 */ /* 0x040fe20000000000 */
[C---:B------:R-:W-:Y:S01]  /*1350*/  IADD3 R12, R45.reuse, 0xe0, RZ ;  /* 0x000000e02d0c7810 */ /* 0x040fe20007ffe0ff */
[C---:B------:R-:W-:Y:S01]  /*1360*/  VIADD R28, R45.reuse, 0x88 ;  /* 0x000000882d1c7836 */ /* 0x040fe20000000000 */
[----:B------:R-:W-:Y:S01]  /*1370*/  LOP3.LUT R212, R212, 0xfffffff8, RZ, 0xc0, !PT ;  /* 0xfffffff8d4d47812 */ /* 0x000fe200078ec0ff */
[C---:B------:R-:W-:Y:S01]  /*1380*/  VIADD R26, R45.reuse, 0x98 ;  /* 0x000000982d1a7836 */ /* 0x040fe20000000000 */
[----:B------:R-:W-:Y:S01]  /*1390*/  SHF.R.S32.HI R217, RZ, 0x1f, R216 ;  /* 0x0000001fffd97819 */ /* 0x000fe200000114d8 */
[C---:B------:R-:W-:Y:S01]  /*13a0*/  VIADD R25, R45.reuse, 0xa0 ;  /* 0x000000a02d197836 */ /* 0x040fe20000000000 */
[----:B------:R-:W-:Y:S01]  /*13b0*/  SHF.R.S32.HI R17, RZ, 0x1f, R16 ;  /* 0x0000001fff117819 */ /* 0x000fe20000011410 */
[C---:B------:R-:W-:Y:S01]  /*13c0*/  VIADD R24, R45.reuse, 0xa8 ;  /* 0x000000a82d187836 */ /* 0x040fe20000000000 */
[----:B0-----:R-:W-:Y:S01]  /*13d0*/  LEA R2, R0, UR4, 0x1 ;  /* 0x0000000400027c11 */ /* 0x001fe2000f8e08ff */
[----:B------:R-:W-:Y:S01]  /*13e0*/  VIADD R21, R45, 0xb0 ;  /* 0x000000b02d157836 */ /* 0x000fe20000000000 */
        /* <DEDUP_REMOVED lines=12> */
[----:B------:R-:W-:Y:S01]  /*14b0*/  SHF.R.S32.HI R215, RZ, 0x1f, R212 ;  /* 0x0000001fffd77819 */ /* 0x000fe200000114d4 */
[----:B0-----:R-:W-:-:S02]  /*14c0*/  VIADD R2, R45, 0xf0 ;  /* 0x000000f02d027836 */ /* 0x001fc40000000000 */
[----:B------:R-:W-:Y:S01]  /*14d0*/  STL [R1+0x110], R43 ;  /* 0x0001102b01007387 */ /* 0x000fe20000100800 */
[----:B-1----:R-:W-:-:S03]  /*14e0*/  VIADD R0, R45, 0xf8 ;  /* 0x000000f82d007836 */ /* 0x002fc60000000000 */
[----:B------:R0:W-:Y:S01]  /*14f0*/  STL [R1+0x10c], R42 ;  /* 0x00010c2a01007387 */ /* 0x0001e20000100800 */
[----:B--2---:R-:W-:-:S03]  /*1500*/  SHF.R.S32.HI R44, RZ, 0x1f, R44 ;  /* 0x0000001fff2c7819 */ /* 0x004fc6000001142c */
[----:B------:R1:W-:Y:S04]  /*1510*/  STL [R1+0x108], R41 ;  /* 0x0001082901007387 */ /* 0x0003e80000100800 */
[----:B------:R-:W-:Y:S01]  /*1520*/  STL [R1+0x104], R40 ;  /* 0x0001042801007387 */ /* 0x000fe20000100800 */
[----:B0-----:R-:W-:-:S03]  /*1530*/  SHF.R.S32.HI R42, RZ, 0x1f, R42 ;  /* 0x0000001fff2a7819 */ /* 0x001fc6000001142a */
[----:B------:R0:W-:Y:S01]  /*1540*/  STL [R1+0x100], R39 ;  /* 0x0001002701007387 */ /* 0x0001e20000100800 */
[----:B-1----:R-:W-:-:S03]  /*1550*/  SHF.R.S32.HI R41, RZ, 0x1f, R41 ;  /* 0x0000001fff297819 */ /* 0x002fc60000011429 */
        /* <DEDUP_REMOVED lines=40> */
[----:B------:R-:W-:Y:S04]  /*17e0*/  STL [R1+0x1ac], R44 ;  /* 0x0001ac2c01007387 */ /* 0x000fe80000100800 */
[----:B------:R1:W-:Y:S01]  /*17f0*/  STL [R1+0x9c], R0 ;  /* 0x00009c0001007387 */ /* 0x0003e20000100800 */
[----:B0-----:R-:W-:-:S03]  /*1800*/  SHF.R.S32.HI R2, RZ, 0x1f, R2 ;  /* 0x0000001fff027819 */ /* 0x001fc60000011402 */
[----:B------:R0:W-:Y:S04]  /*1810*/  STL [R1+0x1a8], R9 ;  /* 0x0001a80901007387 */ /* 0x0001e80000100800 */
[----:B------:R-:W-:Y:S01]  /*1820*/  STL [R1+0x1a4], R42 ;  /* 0x0001a42a01007387 */ /* 0x000fe20000100800 */
[----:B-1----:R-:W-:-:S03]  /*1830*/  SHF.R.S32.HI R0, RZ, 0x1f, R0 ;  /* 0x0000001fff007819 */ /* 0x002fc60000011400 */
        /* <DEDUP_REMOVED lines=34> */
[----:B------:R-:W-:Y:S04]  /*1a60*/  STL [R1+0x13c], R9 ;  /* 0x00013c0901007387 */ /* 0x000fe80000100800 */
[----:B------:R0:W-:Y:S04]  /*1a70*/  STL [R1+0x138], R2 ;  /* 0x0001380201007387 */ /* 0x0001e80000100800 */
[----:B------:R1:W-:Y:S04]  /*1a80*/  STL [R1+0x134], R0 ;  /* 0x0001340001007387 */ /* 0x0003e80000100800 */
[----:B------:R2:W-:Y:S01]  /*1a90*/  STL [R1+0x78], R3 ;  /* 0x0000780301007387 */ /* 0x0005e20000100800 */
[----:B0-----:R-:W-:-:S02]  /*1aa0*/  LEA R2, R8, UR4, 0x1 ;  /* 0x0000000408027c11 */ /* 0x001fc4000f8e08ff */
[----:B-1----:R-:W-:-:S05]  /*1ab0*/  LEA R0, R4, UR4, 0x1 ;  /* 0x0000000404007c11 */ /* 0x002fca000f8e08ff */
[----:B------:R2:W-:Y:S04]  /*1ac0*/  STL [R1+0x1b4], R0 ;  /* 0x0001b40001007387 */ /* 0x0005e80000100800 */
[----:B------:R2:W-:Y:S02]  /*1ad0*/  STL [R1+0x1bc], R2 ;  /* 0x0001bc0201007387 */ /* 0x0005e40000100800 */
.L_x_2927:
[----:B0-23--:R-:W0:Y:S01]  /*1ae0*/  LDC.64 R2, c[0x0][0xc88] ;  /* 0x00032200ff027b82 */ /* 0x00de220000000a00 */
[----:B------:R-:W-:Y:S01]  /*1af0*/  ULDC.64 UR10, c[0x0][0x208] ;  /* 0x00008200000a7ab9 */ /* 0x000fe20000000a00 */
[----:B------:R-:W-:Y:S01]  /*1b00*/  ULDC.64 UR4, c[0x0][0xa28] ;  /* 0x00028a0000047ab9 */ /* 0x000fe20000000a00 */
[----:B------:R-:W-:Y:S01]  /*1b10*/  ULDC.64 UR8, c[0x0][0xa18] ;  /* 0x0002860000087ab9 */ /* 0x000fe20000000a00 */
[----:B------:R-:W-:Y:S01]  /*1b20*/  ULDC.64 UR6, c[0x0][0xa08] ;  /* 0x0002820000067ab9 */ /* 0x000fe20000000a00 */
[----:B0-----:R-:W-:-:S05]  /*1b30*/  IMAD.WIDE R2, R7, 0x4, R2 ;  /* 0x0000000407027825 */ /* 0x001fca00078e0202 */
[----:B------:R-:W2:Y:S01]  /*1b40*/  LDG.E R25, desc[UR10][R2.64] ;  /* 0x0000000a02197981 */ /* 0x000ea2000c1e1900 */
[----:B------:R-:W-:Y:S01]  /*1b50*/  ISETP.NE.U32.AND P2, PT, RZ, UR4, PT ;  /* 0x00000004ff007c0c */ /* 0x000fe2000bf45070 */
[----:B----4-:R-:W-:Y:S01]  /*1b60*/  IMAD.MOV.U32 R11, RZ, RZ, RZ ;  /* 0x000000ffff0b7224 */ /* 0x010fe200078e00ff */
[----:B------:R-:W-:Y:S01]  /*1b70*/  ISETP.NE.U32.AND P1, PT, RZ, UR8, PT ;  /* 0x00000008ff007c0c */ /* 0x000fe2000bf25070 */
[----:B------:R-:W-:Y:S01]  /*1b80*/  IMAD.MOV.U32 R115, RZ, RZ, RZ ;  /* 0x000000ffff737224 */ /* 0x000fe200078e00ff */
[----:B------:R-:W-:Y:S02]  /*1b90*/  ISETP.NE.AND.EX P2, PT, RZ, UR5, PT, P2 ;  /* 0x00000005ff007c0c */ /* 0x000fe4000bf45320 */
[----:B------:R-:W-:Y:S02]  /*1ba0*/  ISETP.NE.AND.EX P1, PT, RZ, UR9, PT, P1 ;  /* 0x00000009ff007c0c */ /* 0x000fe4000bf25310 */
[----:B------:R-:W-:-:S04]  /*1bb0*/  ISETP.NE.U32.AND P0, PT, RZ, UR6, PT ;  /* 0x00000006ff007c0c */ /* 0x000fc8000bf05070 */
[----:B------:R-:W-:Y:S02]  /*1bc0*/  ISETP.NE.AND.EX P0, PT, RZ, UR7, PT, P0 ;  /* 0x00000007ff007c0c */ /* 0x000fe4000bf05300 */
[----:B--2---:R-:W-:Y:S01]  /*1bd0*/  SHF.R.S32.HI R0, RZ, 0x1f, R25 ;  /* 0x0000001fff007819 */ /* 0x004fe20000011419 */
[----:B------:R-:W-:Y:S02]  /*1be0*/  STL [R1+0x88], R25 ;  /* 0x0000881901007387 */ /* 0x000fe40000100800 */
[C---:B------:R-:W-:Y:S02]  /*1bf0*/  @P2 LEA R8, P3, R25.reuse, UR4, 0x2 ;  /* 0x0000000419082c11 */ /* 0x040fe4000f8610ff */
[C---:B------:R-:W-:Y:S01]  /*1c00*/  SHF.L.U32 R28, R25.reuse, 0x2, RZ ;  /* 0x00000002191c7819 */ /* 0x040fe200000006ff */
[----:B------:R0:W-:Y:S01]  /*1c10*/  STL [R1+0x118], R0 ;  /* 0x0001180001007387 */ /* 0x0001e20000100800 */
[C-C-:B------:R-:W-:Y:S01]  /*1c20*/  @P2 LEA.HI.X R9, R25.reuse, UR5, R0.reuse, 0x2, P3 ;  /* 0x0000000519092c11 */ /* 0x140fe200098f1400 */
[----:B------:R-:W-:Y:S01]  /*1c30*/  ULDC UR4, c[0x0][0x288] ;  /* 0x0000a20000047ab9 */ /* 0x000fe20000000800 */
[----:B------:R-:W-:Y:S01]  /*1c40*/  SHF.L.U64.HI R27, R25, 0x2, R0 ;  /* 0x00000002191b7819 */ /* 0x000fe20000010200 */
[----:B------:R-:W-:Y:S01]  /*1c50*/  STL [R1+0x8c], R28 ;  /* 0x00008c1c01007387 */ /* 0x000fe20000100800 */
[----:B------:R-:W-:-:S03]  /*1c60*/  IADD3 R2, P4, R28, UR6, RZ ;  /* 0x000000061c027c10 */ /* 0x000fc6000ff9e0ff */
[----:B-1---5:R1:W5:Y:S01]  /*1c70*/  @P2 LDG.E R11, desc[UR10][R8.64] ;  /* 0x0000000a080b2981 */ /* 0x022362000c1e1900 */
[----:B------:R-:W-:Y:S01]  /*1c80*/  IADD3.X R3, R27, UR7, RZ, P4, !PT ;  /* 0x000000071b037c10 */ /* 0x000fe2000a7fe4ff */
[----:B0-----:R-:W-:Y:S01]  /*1c90*/  IMAD.U32 R0, RZ, RZ, UR4 ;  /* 0x00000004ff007e24 */ /* 0x001fe2000f8e00ff */
[----:B------:R-:W-:Y:S01]  /*1ca0*/  ULDC.64 UR4, c[0x0][0x418] ;  /* 0x0001060000047ab9 */ /* 0x000fe20000000a00 */
[----:B------:R-:W-:Y:S01]  /*1cb0*/  ULDC.64 UR6, c[0x0][0xa20] ;  /* 0x0002880000067ab9 */ /* 0x000fe20000000a00 */
[----:B------:R-:W-:Y:S01]  /*1cc0*/  LOP3.LUT R4, R6, 0xff000000, RZ, 0xc0, !PT ;  /* 0xff00000006047812 */ /* 0x000fe200078ec0ff */
[----:B------:R-:W-:Y:S01]  /*1cd0*/  STL [R1+0x90], R27 ;  /* 0x0000901b01007387 */ /* 0x000fe20000100800 */
[----:B-1----:R-:W-:-:S03]  /*1ce0*/  @P1 IADD3 R8, P2, R28, UR8, RZ ;  /* 0x000000081c081c10 */ /* 0x002fc6000ff5e0ff */
[----:B------:R0:W5:Y:S01]  /*1cf0*/  @P0 LDG.E R115, desc[UR10][R2.64] ;  /* 0x0000000a02730981 */ /* 0x000162000c1e1900 */
[----:B------:R-:W-:-:S05]  /*1d00*/  @P1 IADD3.X R9, R27, UR9, RZ, P2, !PT ;  /* 0x000000091b091c10 */ /* 0x000fca00097fe4ff */
[----:B------:R-:W2:Y:S01]  /*1d10*/  @P1 LDG.E R0, desc[UR10][R8.64] ;  /* 0x0000000a08001981 */ /* 0x000ea2000c1e1900 */
[----:B------:R-:W-:-:S03]  /*1d20*/  UISETP.NE.U32.AND UP0, UPT, UR4, URZ, UPT ;  /* 0x0000003f0400728c */ /* 0x000fc6000bf05070 */
[----:B------:R-:W-:Y:S01]  /*1d30*/  ULDC UR4, c[0x0][0x424] ;  /* 0x0001090000047ab9 */ /* 0x000fe20000000800 */
[----:B------:R-:W-:Y:S01]  /*1d40*/  UISETP.NE.AND.EX UP0, UPT, UR5, URZ, UPT, UP0 ;  /* 0x0000003f0500728c */ /* 0x000fe2000bf05300 */
[----:B------:R-:W-:Y:S02]  /*1d50*/  ISETP.NE.U32.AND P2, PT, RZ, UR6, PT ;  /* 0x00000006ff007c0c */ /* 0x000fe4000bf45070 */
[----:B------:R-:W-:Y:S01]  /*1d60*/  ULDC UR5, c[0x0][0x2f0] ;  /* 0x0000bc0000057ab9 */ /* 0x000fe20000000800 */
[----:B------:R-:W-:Y:S01]  /*1d70*/  USEL UR4, UR4, 0x1, UP0 ;  /* 0x0000000104047887 */ /* 0x000fe20008000000 */
[----:B------:R-:W-:Y:S02]  /*1d80*/  SHF.R.U32.HI R7, RZ, 0x8, R4 ;  /* 0x00000008ff077819 */ /* 0x000fe40000011604 */
[----:B------:R-:W-:Y:S01]  /*1d90*/  ISETP.NE.AND.EX P2, PT, RZ, UR7, PT, P2 ;  /* 0x00000007ff007c0c */ /* 0x000fe2000bf45320 */
[----:B------:R-:W-:-:S03]  /*1da0*/  UIMAD UR4, UR4, UR5, URZ ;  /* 0x00000005040472a4 */ /* 0x000fc6000f8e023f */
[----:B------:R-:W-:Y:S01]  /*1db0*/  ULDC UR5, c[0x0][0x348] ;  /* 0x0000d20000057ab9 */ /* 0x000fe20000000800 */
[C---:B------:R-:W-:Y:S01]  /*1dc0*/  LOP3.LUT R224, R6.reuse, 0xffff, RZ, 0xc0, !PT ;  /* 0x0000ffff06e07812 */ /* 0x040fe200078ec0ff */
[----:B--2---:R1:W-:Y:S01]  /*1dd0*/  STL [R1+0x60], R0 ;  /* 0x0000600001007387 */ /* 0x0043e20000100800 */
[----:B------:R-:W-:Y:S01]  /*1de0*/  IMAD.MOV.U32 R10, RZ, RZ, R0 ;  /* 0x000000ffff0a7224 */ /* 0x000fe200078e0000 */
[----:B-1----:R-:W-:-:S04]  /*1df0*/  LOP3.LUT R0, R6, 0xff0000, RZ, 0xc0, !PT ;  /* 0x00ff000006007812 */ /* 0x002fc800078ec0ff */
[----:B------:R-:W-:Y:S01]  /*1e00*/  LEA.HI R8, R0, R7, RZ, 0x10 ;  /* 0x0000000700087211 */ /* 0x000fe200078f80ff */
[----:B0-----:R-:W-:Y:S06]  /*1e10*/  @P1 BRA `(.L_x_2650) ;  /* 0x00000000002c1947 */ /* 0x001fec0003800000 */
        /* <DEDUP_REMOVED lines=9> */
[----:B--2---:R-:W-:-:S05]  /*1eb0*/  IADD3 R10, -R0, R9, RZ ;  /* 0x00000009000a7210 */ /* 0x004fca0007ffe1ff */
[----:B------:R0:W-:Y:S02]  /*1ec0*/  STL [R1+0x60], R10 ;  /* 0x0000600a01007387 */ /* 0x0001e40000100800 */
.L_x_2650:
[----:B------:R-:W-:Y:S02]  /*1ed0*/  IMAD.U32 R24, RZ, RZ, UR5 ;  /* 0x00000005ff187e24 */ /* 0x000fe4000f8e00ff */
[----:B------:R-:W-:Y:S01]  /*1ee0*/  IMAD.U32 R26, RZ, RZ, UR4 ;  /* 0x00000004ff1a7e24 */ /* 0x000fe2000f8e00ff */
[----:B------:R-:W-:Y:S06]  /*1ef0*/  @!P2 BRA `(.L_x_2651) ;  /* 0x000000000014a947 */ /* 0x000fec0003800000 */
[----:B------:R-:W-:Y:S01]  /*1f00*/  IADD3 R2, P0, R28, UR6, RZ ;  /* 0x000000061c027c10 */ /* 0x000fe2000ff1e0ff */
[----:B------:R-:W-:-:S03]  /*1f10*/  ULDC.64 UR4, c[0x0][0x208] ;  /* 0x0000820000047ab9 */ /* 0x000fc60000000a00 */
[----:B------:R-:W-:-:S05]  /*1f20*/  IADD3.X R3, R27, UR7, RZ, P0, !PT ;  /* 0x000000071b037c10 */ /* 0x000fca00087fe4ff */
[----:B------:R1:W5:Y:S01]  /*1f30*/  LDG.E R26, desc[UR4][R2.64] ;  /* 0x00000004021a7981 */ /* 0x000362000c1e1900 */
[----:B------:R-:W-:Y:S05]  /*1f40*/  BRA `(.L_x_2652) ;  /* 0x0000000000147947 */ /* 0x000fea0003800000 */
.L_x_2651:
[----:B------:R-:W-:Y:S05]  /*1f50*/  @!P0 BRA `(.L_x_2652) ;  /* 0x0000000000108947 */ /* 0x000fea0003800000 */
[----:B------:R-:W-:Y:S02]  /*1f60*/  ULDC.64 UR4, c[0x0][0x208] ;  /* 0x0000820000047ab9 */ /* 0x000fe40000000a00 */
[----:B------:R-:W2:Y:S04]  /*1f70*/  LDG.E R7, desc[UR4][R2.64] ;  /* 0x0000000402077981 */ /* 0x000ea8000c1e1900 */
[----:B------:R-:W2:Y:S02]  /*1f80*/  LDG.E R26, desc[UR4][R2.64+0x4] ;  /* 0x00000404021a7981 */ /* 0x000ea4000c1e1900 */
[----:B--2---:R-:W-:-:S07]  /*1f90*/  IMAD.IADD R26, R26, 0x1, -R7 ;  /* 0x000000011a1a7824 */ /* 0x004fce00078e0a07 */
.L_x_2652:
[----:B------:R-:W-:Y:S01]  /*1fa0*/  ULDC.64 UR4, c[0x0][0xa10] ;  /* 0x0002840000047ab9 */ /* 0x000fe20000000a00 */
[----:B------:R-:W-:Y:S01]  /*1fb0*/  ULDC.64 UR6, c[0x0][0x208] ;  /* 0x0000820000067ab9 */ /* 0x000fe20000000a00 */
[----:B------:R-:W-:Y:S01]  /*1fc0*/  ISETP.NE.U32.AND P0, PT, RZ, UR4, PT ;  /* 0x00000004ff007c0c */ /* 0x000fe2000bf05070 */
[----:B------:R-:W2:Y:S03]  /*1fd0*/  LDC R4, c[0x0][0x448] ;  /* 0x00011200ff047b82 */ /* 0x000ea60000000800 */
[----:B------:R-:W-:Y:S01]  /*1fe0*/  ISETP.NE.AND.EX P0, PT, RZ, UR5, PT, P0 ;  /* 0x00000005ff007c0c */ /* 0x000fe2000bf05300 */
[----:B------:R-:W-:-:S12]  /*1ff0*/  ULDC.64 UR4, c[0x0][0xa30] ;  /* 0x00028c0000047ab9 */ /* 0x000fd80000000a00 */
[----:B-1----:R-:W1:Y:S02]  /*2000*/  @P0 LDC.64 R2, c[0x0][0xa10] ;  /* 0x00028400ff020b82 */ /* 0x002e640000000a00 */
[----:B-1----:R-:W-:-:S05]  /*2010*/  @P0 IMAD.WIDE R2, R25, 0x4, R2 ;  /* 0x0000000419020825 */ /* 0x002fca00078e0202 */
[----:B------:R-:W3:Y:S04]  /*2020*/  @P0 LDG.E R0, desc[UR6][R2.64] ;  /* 0x0000000602000981 */ /* 0x000ee8000c1e1900 */
[----:B------:R1:W3:Y:S01]  /*2030*/  @P0 LDG.E R7, desc[UR6][R2.64+0x4] ;  /* 0x0000040602070981 */ /* 0x0002e2000c1e1900 */
[----:B------:R-:W-:Y:S01]  /*2040*/  ISETP.NE.U32.AND P1, PT, RZ, UR4, PT ;  /* 0x00000004ff007c0c */ /* 0x000fe2000bf25070 */
[----:B-----5:R-:W-:-:S03]  /*2050*/  IMAD.MOV.U32 R152, RZ, RZ, R26 ;  /* 0x000000ffff987224 */ /* 0x020fc600078e001a */
[----:B------:R-:W-:-:S13]  /*2060*/  ISETP.NE.AND.EX P1, PT, RZ, UR5, PT, P1 ;  /* 0x00000005ff007c0c */ /* 0x000fda000bf25310 */
[----:B-1----:R-:W-:-:S04]  /*2070*/  @P1 IADD3 R2, P2, R28, UR4, RZ ;  /* 0x000000041c021c10 */ /* 0x002fc8000ff5e0ff */
[----:B------:R-:W-:-:S05]  /*2080*/  @P1 IADD3.X R3, R27, UR5, RZ, P2, !PT ;  /* 0x000000051b031c10 */ /* 0x000fca00097fe4ff */
[----:B------:R1:W5:Y:S01]  /*2090*/  @P1 LDG.E R152, desc[UR6][R2.64] ;  /* 0x0000000602981981 */ /* 0x000362000c1e1900 */
[----:B--2---:R-:W-:Y:S01]  /*20a0*/  ISETP.NE.AND P1, PT, R4, 0x1, PT ;  /* 0x000000010400780c */ /* 0x004fe20003f25270 */
[----:B------:R-:W-:Y:S01]  /*20b0*/  IMAD.IADD R11, R26, 0x1, -R11 ;  /* 0x000000011a0b7824 */ /* 0x000fe200078e0a0b */
[----:B------:R-:W-:Y:S01]  /*20c0*/  SHF.L.U32 R5, R5, 0x7, RZ ;  /* 0x0000000705057819 */ /* 0x000fe200000006ff */
[----:B------:R-:W-:Y:S01]  /*20d0*/  BSSY B0, `(.L_x_2653) ;  /* 0x0000039000007945 */ /* 0x000fe20003800000 */
[----:B------:R-:W-:-:S03]  /*20e0*/  LOP3.LUT R12, R8, 0xff, RZ, 0xc0, !PT ;  /* 0x000000ff080c7812 */ /* 0x000fc600078ec0ff */
[----:B------:R-:W-:Y:S01]  /*20f0*/  VIADD R4, R5, 0x7f ;  /* 0x0000007f05047836 */ /* 0x000fe20000000000 */
[----:B------:R-:W-:Y:S05]  /*2100*/  STL [R1+0x68], R5 ;  /* 0x0000680501007387 */ /* 0x000fea0000100800 */
[----:B------:R-:W2:Y:S08]  /*2110*/  @P1 LDC R9, c[0x0][0x44c] ;  /* 0x00011300ff091b82 */ /* 0x000eb00000000800 */
[----:B------:R-:W4:Y:S01]  /*2120*/  @P1 LDC R13, c[0x0][0x450] ;  /* 0x00011400ff0d1b82 */ /* 0x000f220000000800 */
[----:B---3--:R-:W-:-:S02]  /*2130*/  @P0 IMAD.IADD R24, R7, 0x1, -R0 ;  /* 0x0000000107180824 */ /* 0x008fc400078e0a00 */
[----:B--2---:R-:W-:-:S04]  /*2140*/  @P1 IMAD.HI.U32 R0, R4, R9, RZ ;  /* 0x0000000904001227 */ /* 0x004fc800078e00ff */
[----:B-1----:R-:W-:Y:S01]  /*2150*/  IMAD.IADD R2, R11, 0x1, R24 ;  /* 0x000000010b027824 */ /* 0x002fe200078e0218 */
[----:B----4-:R-:W-:-:S04]  /*2160*/  @P1 SHF.R.U32.HI R4, RZ, R13, R0 ;  /* 0x0000000dff041219 */ /* 0x010fc80000011600 */
[C---:B------:R-:W-:Y:S01]  /*2170*/  IADD3 R130, R2.reuse, 0x50, -R10 ;  /* 0x0000005002827810 */ /* 0x040fe20007ffe80a */
[----:B------:R1:W-:Y:S01]  /*2180*/  STL [R1+0x6c], R2 ;  /* 0x00006c0201007387 */ /* 0x0003e20000100800 */
[----:B------:R-:W-:-:S03]  /*2190*/  IADD3 R0, R2, 0x4f, RZ ;  /* 0x0000004f02007810 */ /* 0x000fc60007ffe0ff */
[----:B------:R-:W-:Y:S01]  /*21a0*/  IMAD.IADD R4, R130, 0x1, R4 ;  /* 0x0000000182047824 */ /* 0x000fe200078e0204 */
[----:B------:R2:W-:Y:S01]  /*21b0*/  STL [R1+0x98], R12 ;  /* 0x0000980c01007387 */ /* 0x0005e20000100800 */
[----:B------:R-:W-:-:S04]  /*21c0*/  IMAD.HI R0, R0, 0x66666667, RZ ;  /* 0x6666666700007827 */ /* 0x000fc800078e02ff */
[----:B------:R-:W-:Y:S01]  /*21d0*/  IMAD.HI R4, R4, 0x66666667, RZ ;  /* 0x6666666704047827 */ /* 0x000fe200078e02ff */
[----:B------:R-:W-:Y:S02]  /*21e0*/  SHF.R.U32.HI R131, RZ, 0x1f, R0 ;  /* 0x0000001fff837819 */ /* 0x000fe40000011600 */
[----:B-1----:R-:W-:Y:S02]  /*21f0*/  SHF.R.U32.HI R2, RZ, 0x10, R8 ;  /* 0x00000010ff027819 */ /* 0x002fe40000011608 */
[----:B------:R-:W-:Y:S02]  /*2200*/  SHF.R.U32.HI R3, RZ, 0x1f, R4 ;  /* 0x0000001fff037819 */ /* 0x000fe40000011604 */
[----:B------:R-:W-:Y:S01]  /*2210*/  LEA.HI.SX32 R131, R0, R131, 0x1b ;  /* 0x0000008300837211 */ /* 0x000fe200078fdaff */
[----:B------:R2:W-:Y:S01]  /*2220*/  STL [R1+0x84], R2 ;  /* 0x0000840201007387 */ /* 0x0005e20000100800 */
[----:B------:R-:W-:Y:S01]  /*2230*/  LEA.HI.SX32 R4, R4, R3, 0x1b ;  /* 0x0000000304047211 */ /* 0x000fe200078fdaff */
[----:B------:R-:W-:-:S03]  /*2240*/  IMAD.MOV.U32 R0, RZ, RZ, RZ ;  /* 0x000000ffff007224 */ /* 0x000fc600078e00ff */
[----:B------:R-:W-:-:S04]  /*2250*/  VIMNMX R6, R131, R4, PT ;  /* 0x0000000483067248 */ /* 0x000fc80003fe0100 */
[----:B------:R-:W-:-:S13]  /*2260*/  ISETP.GE.AND P0, PT, R6, 0x1, PT ;  /* 0x000000010600780c */ /* 0x000fda0003f06270 */
[----:B--2---:R-:W-:Y:S05]  /*2270*/  @!P0 BRA `(.L_x_2654) ;  /* 0x0000000000788947 */ /* 0x004fea0003800000 */
[----:B------:R-:W-:Y:S01]  /*2280*/  ISETP.NE.AND P0, PT, R2, RZ, PT ;  /* 0x000000ff0200720c */ /* 0x000fe20003f05270 */
[----:B------:R-:W-:-:S03]  /*2290*/  ULDC UR4, c[0x0][0x9f0] ;  /* 0x00027c0000047ab9 */ /* 0x000fc60000000800 */
[----:B------:R-:W-:-:S04]  /*22a0*/  SEL R9, R2, UR4, P0 ;  /* 0x0000000402097c07 */ /* 0x000fc80008000000 */
[-C--:B------:R-:W-:Y:S02]  /*22b0*/  IABS R5, R9.reuse ;  /* 0x0000000900057213 */ /* 0x080fe40000000000 */
[----:B------:R-:W-:Y:S02]  /*22c0*/  IADD3 R0, R9, -0x1, R6 ;  /* 0xffffffff09007810 */ /* 0x000fe40007ffe006 */
[----:B------:R-:W1:Y:S01]  /*22d0*/  I2F.RP R4, R5 ;  /* 0x0000000500047306 */ /* 0x000e620000209400 */
[----:B0-----:R-:W-:-:S04]  /*22e0*/  IABS R10, R9 ;  /* 0x00000009000a7213 */ /* 0x001fc80000000000 */
[----:B------:R-:W-:-:S03]  /*22f0*/  IADD3 R10, RZ, -R10, RZ ;  /* 0x8000000aff0a7210 */ /* 0x000fc60007ffe0ff */
[----:B-1----:R-:W0:Y:S02]  /*2300*/  MUFU.RCP R4, R4 ;  /* 0x0000000400047308 */ /* 0x002e240000001000 */
[----:B0-----:R-:W-:Y:S01]  /*2310*/  VIADD R2, R4, 0xffffffe ;  /* 0x0ffffffe04027836 */ /* 0x001fe20000000000 */
[----:B------:R-:W-:Y:S02]  /*2320*/  IABS R4, R0 ;  /* 0x0000000000047213 */ /* 0x000fe40000000000 */
[----:B------:R-:W-:-:S03]  /*2330*/  LOP3.LUT R0, R0, R9, RZ, 0x3c, !PT ;  /* 0x0000000900007212 */ /* 0x000fc600078e3cff */
[----:B------:R0:W1:Y:S01]  /*2340*/  F2I.FTZ.U32.TRUNC.NTZ R3, R2 ;  /* 0x0000000200037305 */ /* 0x000062000021f000 */
[----:B------:R-:W-:Y:S01]  /*2350*/  ISETP.GE.AND P2, PT, R0, RZ, PT ;  /* 0x000000ff0000720c */ /* 0x000fe20003f46270 */
[----:B0-----:R-:W-:Y:S02]  /*2360*/  IMAD.MOV.U32 R2, RZ, RZ, RZ ;  /* 0x000000ffff027224 */ /* 0x001fe400078e00ff */
        /* <DEDUP_REMOVED lines=12> */
[----:B------:R-:W-:-:S04]  /*2430*/  IMAD.MOV.U32 R0, RZ, RZ, R3 ;  /* 0x000000ffff007224 */ /* 0x000fc800078e0003 */
[----:B------:R-:W-:Y:S01]  /*2440*/  @!P2 IMAD.MOV R0, RZ, RZ, -R0 ;  /* 0x000000ffff00a224 */ /* 0x000fe200078e0a00 */
[----:B------:R-:W-:-:S07]  /*2450*/  @!P1 LOP3.LUT R0, RZ, R9, RZ, 0x33, !PT ;  /* 0x00000009ff009212 */ /* 0x000fce00078e33ff */
.L_x_2654:
[----:B------:R-:W-:Y:S05]  /*2460*/  BSYNC B0 ;  /* 0x0000000000007941 */ /* 0x000fea0003800000 */
.L_x_2653:
[----:B------:R-:W-:-:S05]  /*2470*/  IMAD R3, R12, R0, RZ ;  /* 0x000000000c037224 */ /* 0x000fca00078e02ff */
[C---:B------:R-:W-:Y:S01]  /*2480*/  VIADDMNMX R0, R3.reuse, R0, R6, PT ;  /* 0x0000000003007246 */ /* 0x040fe20003800106 */
[----:B------:R-:W-:-:S04]  /*2490*/  IMAD R3, R3, 0x50, -R11 ;  /* 0x0000005003037824 */ /* 0x000fc800078e0a0b */
[----:B------:R-:W-:Y:S01]  /*24a0*/  IMAD R5, R0, 0x50, -R11 ;  /* 0x0000005000057824 */ /* 0x000fe200078e0a0b */
[----:B------:R-:W-:-:S04]  /*24b0*/  VIMNMX R3, RZ, R3, !PT ;  /* 0x00000003ff037248 */ /* 0x000fc80007fe0100 */
[----:B------:R-:W-:-:S04]  /*24c0*/  VIMNMX R0, R5, R24, PT ;  /* 0x0000001805007248 */ /* 0x000fc80003fe0100 */
[----:B------:R-:W-:Y:S01]  /*24d0*/  ISETP.GT.AND P0, PT, R0, R3, PT ;  /* 0x000000030000720c */ /* 0x000fe20003f04270 */
[----:B------:R-:W-:-:S05]  /*24e0*/  IMAD.WIDE.U32 R2, R3, -0x33333333, RZ ;  /* 0xcccccccd03027825 */ /* 0x000fca00078e00ff */
[----:B------:R-:W-:-:S05]  /*24f0*/  SHF.R.U32.HI R113, RZ, 0x6, R3 ;  /* 0x00000006ff717819 */ /* 0x000fca0000011603 */
[----:B------:R-:W-:Y:S02]  /*2500*/  IMAD.MOV.U32 R2, RZ, RZ, R113 ;  /* 0x000000ffff027224 */ /* 0x000fe400078e0071 */
        /* <DEDUP_REMOVED lines=15> */
[----:B0-----:R-:W-:Y:S01]  /*2600*/  MOV R10, UR6 ;  /* 0x00000006000a7c02 */ /* 0x001fe20008000f00 */
        /* <DEDUP_REMOVED lines=11> */
.L_x_2657:
[----:B------:R-:W-:Y:S05]  /*26c0*/  BSYNC B6 ;  /* 0x0000000000067941 */ /* 0x000fea0003800000 */
.L_x_2656:
        /* <DEDUP_REMOVED lines=20> */
.L_x_2659:
[----:B------:R-:W-:Y:S05]  /*2810*/  BSYNC B6 ;  /* 0x0000000000067941 */ /* 0x000fea0003800000 */
.L_x_2658:
[----:B------:R-:W-:Y:S01]  /*2820*/  ULDC.64 UR4, c[0x0][0x9f8] ;  /* 0x00027e0000047ab9 */ /* 0x000fe20000000a00 */
[----:B------:R-:W1:Y:S01]  /*2830*/  LDC R7, c[0x0][0x3f4] ;  /* 0x0000fd00ff077b82 */ /* 0x000e620000000800 */
[----:B------:R-:W-:Y:S01]  /*2840*/  ISETP.NE.U32.AND P0, PT, RZ, UR4, PT ;  /* 0x00000004ff007c0c */ /* 0x000fe2000bf05070 */
[----:B------:R-:W-:Y:S01]  /*2850*/  ULDC.64 UR6, c[0x0][0x208] ;  /* 0x0000820000067ab9 */ /* 0x000fe20000000a00 */
[----:B------:R-:W-:Y:S01]  /*2860*/  MOV R0, R25 ;  /* 0x0000001900007202 */ /* 0x000fe20000000f00 */
[----:B------:R-:W2:Y:S01]  /*2870*/  LDL R20, [R1+0x54] ;  /* 0x0000540001147983 */ /* 0x000ea20000100800 */
[----:B------:R-:W-:-:S03]  /*2880*/  ISETP.NE.AND.EX P0, PT, RZ, UR5, PT, P0 ;  /* 0x00000005ff007c0c */ /* 0x000fc6000bf05300 */
[----:B------:R-:W3:Y:S01]  /*2890*/  LDC.64 R96, c[0x0][0x3f8] ;  /* 0x0000fe00ff607b82 */ /* 0x000ee20000000a00 */
[----:B------:R-:W-:-:S07]  /*28a0*/  SHF.R.S32.HI R9, RZ, 0x1f, R225 ;  /* 0x0000001fff097819 */ /* 0x000fce00000114e1 */
[----:B------:R-:W4:Y:S02]  /*28b0*/  LDC.64 R90, c[0x0][0x408] ;  /* 0x00010200ff5a7b82 */ /* 0x000f240000000a00 */
[----:B------:R-:W-:Y:S01]  /*28c0*/  @P0 IADD3 R4, P1, R28, UR4, RZ ;  /* 0x000000041c040c10 */ /* 0x000fe2000ff3e0ff */
[----:B------:R-:W-:Y:S01]  /*28d0*/  ULDC UR4, c[0x0][0x2f4] ;  /* 0x0000bd0000047ab9 */ /* 0x000fe20000000800 */
[----:B------:R-:W2:Y:S02]  /*28e0*/  LDL R28, [R1+0x5c] ;  /* 0x00005c00011c7983 */ /* 0x000ea40000100800 */
[----:B------:R-:W-:Y:S02]  /*28f0*/  @P0 IADD3.X R5, R27, UR5, RZ, P1, !PT ;  /* 0x000000051b050c10 */ /* 0x000fe40008ffe4ff */
[----:B------:R-:W4:Y:S01]  /*2900*/  LDL R27, [R1+0x58] ;  /* 0x00005800011b7983 */ /* 0x000f220000100800 */
[----:B------:R-:W-:-:S03]  /*2910*/  ISETP.GE.AND P1, PT, R214, UR4, PT ;  /* 0x00000004d6007c0c */ /* 0x000fc6000bf26270 */
[----:B------:R0:W2:Y:S01]  /*2920*/  @P0 LDG.E R0, desc[UR6][R4.64] ;  /* 0x0000000604000981 */ /* 0x0000a2000c1e1900 */
[----:B------:R-:W-:Y:S02]  /*2930*/  SEL R6, RZ, 0xffffffff, P1 ;  /* 0xffffffffff067807 */ /* 0x000fe40000800000 */
[----:B------:R-:W-:Y:S02]  /*2940*/  ISETP.GE.AND P0, PT, R16, UR4, PT ;  /* 0x0000000410007c0c */ /* 0x000fe4000bf06270 */
[----:B------:R-:W-:Y:S01]  /*2950*/  ISETP.GE.AND P2, PT, R19, UR4, PT ;  /* 0x0000000413007c0c */ /* 0x000fe2000bf46270 */
[----:B------:R-:W-:Y:S01]  /*2960*/  IMAD.SHL.U32 R6, R6, 0x2, RZ ;  /* 0x0000000206067824 */ /* 0x000fe200078e00ff */
[----:B------:R-:W-:Y:S01]  /*2970*/  SEL R3, RZ, 0x1, P0 ;  /* 0x00000001ff037807 */ /* 0x000fe20000000000 */
[----:B---3--:R-:W-:Y:S01]  /*2980*/  IMAD R8, R9, R96, RZ ;  /* 0x0000006009087224 */ /* 0x008fe200078e02ff */
[----:B0-----:R-:W-:Y:S02]  /*2990*/  SEL R4, RZ, 0x4, P2 ;  /* 0x00000004ff047807 */ /* 0x001fe40001000000 */
[----:B------:R-:W-:-:S02]  /*29a0*/  LOP3.LUT R3, R6, 0x2, R3, 0xe2, !PT ;  /* 0x0000000206037812 */ /* 0x000fc400078ee203 */
[-C--:B-1----:R-:W-:Y:S02]  /*29b0*/  ISETP.GE.AND P2, PT, R16, R7.reuse, PT ;  /* 0x000000071000720c */ /* 0x082fe40003f46270 */
[----:B------:R-:W-:Y:S01]  /*29c0*/  LOP3.LUT R4, R3, R4, RZ, 0xfc, !PT ;  /* 0x0000000403047212 */ /* 0x000fe200078efcff */
[-C--:B------:R-:W-:Y:S01]  /*29d0*/  IMAD.WIDE.U32 R100, R225, R96.reuse, R216 ;  /* 0x00000060e1647225 */ /* 0x080fe200078e00d8 */
[----:B------:R-:W-:Y:S02]  /*29e0*/  SEL R3, R7, RZ, P2 ;  /* 0x000000ff07037207 */ /* 0x000fe40001000000 */
[----:B------:R-:W-:Y:S01]  /*29f0*/  ISETP.GE.AND P1, PT, R214, R7, PT ;  /* 0x00000007d600720c */ /* 0x000fe20003f26270 */
[C---:B------:R-:W-:Y:S02]  /*2a00*/  IMAD R5, R225.reuse, R97, R8 ;  /* 0x00000061e1057224 */ /* 0x040fe400078e0208 */
[----:B------:R-:W-:Y:S01]  /*2a10*/  IMAD.WIDE.U32 R98, R225, R96, R16 ;  /* 0x00000060e1627225 */ /* 0x000fe200078e0010 */
[----:B------:R-:W-:-:S03]  /*2a20*/  IADD3 R3, R16, R3, RZ ;  /* 0x0000000310037210 */ /* 0x000fc60007ffe0ff */
[C---:B------:R-:W-:Y:S02]  /*2a30*/  VIADD R31, R225.reuse, 0x20 ;  /* 0x00000020e11f7836 */ /* 0x040fe40000000000 */
[----:B------:R-:W-:Y:S02]  /*2a40*/  VIADD R25, R225, 0x20 ;  /* 0x00000020e1197836 */ /* 0x000fe40000000000 */
[----:B------:R-:W-:Y:S02]  /*2a50*/  IMAD.IADD R101, R101, 0x1, R5 ;  /* 0x0000000165657824 */ /* 0x000fe400078e0205 */
[----:B------:R-:W-:Y:S01]  /*2a60*/  IMAD.IADD R99, R5, 0x1, R99 ;  /* 0x0000000105637824 */ /* 0x000fe200078e0263 */
[----:B------:R-:W-:Y:S01]  /*2a70*/  SEL R5, R7, RZ, P1 ;  /* 0x000000ff07057207 */ /* 0x000fe20000800000 */
[----:B------:R-:W-:Y:S01]  /*2a80*/  IMAD.SHL.U32 R31, R31, 0x40, RZ ;  /* 0x000000401f1f7824 */ /* 0x000fe200078e00ff */
[----:B------:R-:W-:Y:S01]  /*2a90*/  SHF.R.S32.HI R10, RZ, 0x1f, R3 ;  /* 0x0000001fff0a7819 */ /* 0x000fe20000011403 */
[----:B------:R-:W-:-:S02]  /*2aa0*/  IMAD.SHL.U32 R25, R25, 0x40, RZ ;  /* 0x0000004019197824 */ /* 0x000fc400078e00ff */
[----:B------:R-:W-:Y:S01]  /*2ab0*/  IMAD.IADD R8, R214, 0x1, R5 ;  /* 0x00000001d6087824 */ /* 0x000fe200078e0205 */
[CC--:B------:R-:W-:Y:S02]  /*2ac0*/  LEA.HI R5, R10.reuse, R3.reuse, RZ, 0x6 ;  /* 0x000000030a057211 */ /* 0x0c0fe400078f30ff */
[----:B------:R-:W-:Y:S02]  /*2ad0*/  LEA.HI R10, R10, R3, RZ, 0x3 ;  /* 0x000000030a0a7211 */ /* 0x000fe400078f18ff */
[----:B------:R-:W-:Y:S02]  /*2ae0*/  LOP3.LUT R31, R31, 0x1c0, RZ, 0xc0, !PT ;  /* 0x000001c01f1f7812 */ /* 0x000fe400078ec0ff */
[----:B------:R-:W-:Y:S02]  /*2af0*/  LOP3.LUT R25, R25, 0x1c0, RZ, 0xc0, !PT ;  /* 0x000001c019197812 */ /* 0x000fe400078ec0ff */
[----:B------:R-:W-:Y:S02]  /*2b00*/  SHF.R.S32.HI R5, RZ, 0x6, R5 ;  /* 0x00000006ff057819 */ /* 0x000fe40000011405 */
[----:B------:R-:W-:-:S02]  /*2b10*/  LOP3.LUT R11, R31, 0x38, R10, 0xf8, !PT ;  /* 0x000000381f0b7812 */ /* 0x000fc400078ef80a */
[----:B------:R-:W-:-:S04]  /*2b20*/  SHF.R.U32.HI R25, RZ, 0x3, R25 ;  /* 0x00000003ff197819 */ /* 0x000fc80000011619 */
[----:B------:R-:W-:Y:S01]  /*2b30*/  LOP3.LUT R12, R11, R25, RZ, 0x3c, !PT ;  /* 0x000000190b0c7212 */ /* 0x000fe200078e3cff */
[----:B----4-:R-:W-:-:S05]  /*2b40*/  IMAD R125, R5, 0x1400, R27 ;  /* 0x00001400057d7824 */ /* 0x010fca00078e021b */
[----:B------:R-:W-:Y:S02]  /*2b50*/  IADD3 R125, R125, R12, RZ ;  /* 0x0000000c7d7d7210 */ /* 0x000fe40007ffe0ff */
[----:B------:R-:W3:Y:S01]  /*2b60*/  LDL R12, [R1+0x80] ;  /* 0x00008000010c7983 */ /* 0x000ee20000100800 */
[-C--:B------:R-:W-:Y:S01]  /*2b70*/  IMAD R6, R9, R90.reuse, RZ ;  /* 0x0000005a09067224 */ /* 0x080fe200078e02ff */
[C---:B------:R-:W-:Y:S01]  /*2b80*/  SHF.L.U32 R29, R225.reuse, 0x6, RZ ;  /* 0x00000006e11d7819 */ /* 0x040fe200000006ff */
[C---:B------:R-:W-:Y:S02]  /*2b90*/  IMAD.SHL.U32 R32, R225.reuse, 0x40, RZ ;  /* 0x00000040e1207824 */ /* 0x040fe400078e00ff */
[----:B------:R-:W-:-:S04]  /*2ba0*/  IMAD.WIDE.U32 R94, R225, R90, R216 ;  /* 0x0000005ae15e7225 */ /* 0x000fc800078e00d8 */
[C---:B------:R-:W-:Y:S02]  /*2bb0*/  IMAD R9, R225.reuse, R91, R6 ;  /* 0x0000005be1097224 */ /* 0x040fe400078e0206 */
[----:B------:R-:W-:Y:S01]  /*2bc0*/  IMAD.WIDE.U32 R92, R225, R90, R16 ;  /* 0x0000005ae15c7225 */ /* 0x000fe200078e0010 */
[----:B------:R-:W-:Y:S02]  /*2bd0*/  LOP3.LUT R32, R32, 0x1c0, RZ, 0xc0, !PT ;  /* 0x000001c020207812 */ /* 0x000fe400078ec0ff */
[----:B------:R-:W-:Y:S01]  /*2be0*/  LOP3.LUT R29, R29, 0x1c0, RZ, 0xc0, !PT ;  /* 0x000001c01d1d7812 */ /* 0x000fe200078ec0ff */
[----:B------:R-:W-:Y:S01]  /*2bf0*/  IMAD.IADD R95, R95, 0x1, R9 ;  /* 0x000000015f5f7824 */ /* 0x000fe200078e0209 */
[----:B------:R-:W-:Y:S01]  /*2c00*/  IADD3 R15, R225, 0x40, RZ ;  /* 0x00000040e10f7810 */ /* 0x000fe20007ffe0ff */
[----:B------:R-:W-:Y:S01]  /*2c10*/  IMAD.IADD R93, R9, 0x1, R93 ;  /* 0x00000001095d7824 */ /* 0x000fe200078e025d */
[----:B------:R-:W-:Y:S01]  /*2c20*/  SHF.R.S32.HI R9, RZ, 0x1f, R8 ;  /* 0x0000001fff097819 */ /* 0x000fe20000011408 */
[----:B------:R-:W-:Y:S01]  /*2c30*/  VIADD R30, R225, 0x40 ;  /* 0x00000040e11e7836 */ /* 0x000fe20000000000 */
[----:B------:R-:W0:Y:S01]  /*2c40*/  S2R R157, SR_TID.X ;  /* 0x00000000009d7919 */ /* 0x000e220000002100 */
[----:B------:R-:W-:Y:S01]  /*2c50*/  LOP3.LUT R3, R32, 0x38, R10, 0xf8, !PT ;  /* 0x0000003820037812 */ /* 0x000fe200078ef80a */
[----:B------:R-:W-:Y:S01]  /*2c60*/  IMAD.SHL.U32 R15, R15, 0x40, RZ ;  /* 0x000000400f0f7824 */ /* 0x000fe200078e00ff */
[----:B------:R-:W-:Y:S01]  /*2c70*/  SHF.R.U32.HI R29, RZ, 0x3, R29 ;  /* 0x00000003ff1d7819 */ /* 0x000fe2000001161d */
[----:B------:R-:W-:Y:S01]  /*2c80*/  IMAD.SHL.U32 R30, R30, 0x40, RZ ;  /* 0x000000401e1e7824 */ /* 0x000fe200078e00ff */
[----:B------:R-:W-:-:S02]  /*2c90*/  LEA.HI R21, R9, R8, RZ, 0x3 ;  /* 0x0000000809157211 */ /* 0x000fc400078f18ff */
[----:B------:R-:W-:Y:S01]  /*2ca0*/  LEA.HI R8, R9, R8, RZ, 0x6 ;  /* 0x0000000809087211 */ /* 0x000fe200078f30ff */
[----:B--2---:R-:W-:Y:S01]  /*2cb0*/  IMAD R127, R5, 0x1400, R28 ;  /* 0x00001400057f7824 */ /* 0x004fe200078e021c */
[----:B------:R-:W-:Y:S01]  /*2cc0*/  LOP3.LUT R6, R3, R29, RZ, 0x3c, !PT ;  /* 0x0000001d03067212 */ /* 0x000fe200078e3cff */
[----:B------:R-:W-:Y:S01]  /*2cd0*/  IMAD R123, R5, 0x1400, R20 ;  /* 0x00001400057b7824 */ /* 0x000fe200078e0214 */
[----:B------:R-:W-:Y:S02]  /*2ce0*/  LOP3.LUT R30, R30, 0x1c0, RZ, 0xc0, !PT ;  /* 0x000001c01e1e7812 */ /* 0x000fe400078ec0ff */
[----:B------:R-:W-:Y:S02]  /*2cf0*/  LOP3.LUT R15, R15, 0x1c0, RZ, 0xc0, !PT ;  /* 0x000001c00f0f7812 */ /* 0x000fe400078ec0ff */
[----:B------:R-:W-:Y:S02]  /*2d00*/  SHF.R.S32.HI R8, RZ, 0x6, R8 ;  /* 0x00000006ff087819 */ /* 0x000fe40000011408 */
[----:B------:R-:W-:Y:S01]  /*2d10*/  LOP3.LUT R5, R31, 0x38, R21, 0xf8, !PT ;  /* 0x000000381f057812 */ /* 0x000fe200078ef815 */
[----:B------:R-:W-:Y:S01]  /*2d20*/  IMAD.IADD R127, R127, 0x1, R6 ;  /* 0x000000017f7f7824 */ /* 0x000fe200078e0206 */
[----:B------:R-:W-:Y:S01]  /*2d30*/  SHF.R.U32.HI R15, RZ, 0x3, R15 ;  /* 0x00000003ff0f7819 */ /* 0x000fe2000001160f */
[----:B------:R-:W-:Y:S01]  /*2d40*/  IMAD R124, R8, 0x1400, R27 ;  /* 0x00001400087c7824 */ /* 0x000fe200078e021b */
[----:B------:R-:W-:-:S02]  /*2d50*/  LOP3.LUT R3, R32, 0x38, R21, 0xf8, !PT ;  /* 0x0000003820037812 */ /* 0x000fc400078ef815 */
[----:B------:R-:W-:Y:S02]  /*2d60*/  LOP3.LUT R6, R30, 0x38, R21, 0xf8, !PT ;  /* 0x000000381e067812 */ /* 0x000fe400078ef815 */
[----:B------:R-:W-:Y:S02]  /*2d70*/  LOP3.LUT R5, R5, R25, RZ, 0x3c, !PT ;  /* 0x0000001905057212 */ /* 0x000fe400078e3cff */
[----:B-----5:R-:W-:Y:S01]  /*2d80*/  SHF.R.S32.HI R11, RZ, 0x1f, R152 ;  /* 0x0000001fff0b7819 */ /* 0x020fe20000011498 */
[C---:B------:R-:W-:Y:S01]  /*2d90*/  IMAD R126, R8.reuse, 0x1400, R28 ;  /* 0x00001400087e7824 */ /* 0x040fe200078e021c */
[----:B------:R-:W-:Y:S01]  /*2da0*/  LOP3.LUT R3, R3, R29, RZ, 0x3c, !PT ;  /* 0x0000001d03037212 */ /* 0x000fe200078e3cff */
[----:B------:R-:W-:Y:S01]  /*2db0*/  IMAD R122, R8, 0x1400, R20 ;  /* 0x00001400087a7824 */ /* 0x000fe200078e0214 */
[-C--:B------:R-:W-:Y:S01]  /*2dc0*/  LOP3.LUT R9, R6, R15.reuse, RZ, 0x3c, !PT ;  /* 0x0000000f06097212 */ /* 0x080fe200078e3cff */
[----:B------:R-:W-:Y:S01]  /*2dd0*/  IMAD.IADD R124, R124, 0x1, R5 ;  /* 0x000000017c7c7824 */ /* 0x000fe200078e0205 */
[----:B------:R-:W-:Y:S01]  /*2de0*/  LOP3.LUT R13, R30, 0x38, R10, 0xf8, !PT ;  /* 0x000000381e0d7812 */ /* 0x000fe200078ef80a */
[----:B------:R-:W-:Y:S01]  /*2df0*/  IMAD R5, R11, R96, RZ ;  /* 0x000000600b057224 */ /* 0x000fe200078e02ff */
[----:B------:R-:W-:Y:S01]  /*2e00*/  ISETP.GE.AND P0, PT, R22, UR4, PT ;  /* 0x0000000416007c0c */ /* 0x000fe2000bf06270 */
[----:B------:R-:W-:Y:S01]  /*2e10*/  IMAD.IADD R126, R126, 0x1, R3 ;  /* 0x000000017e7e7824 */ /* 0x000fe200078e0203 */
[----:B------:R-:W-:Y:S01]  /*2e20*/  LOP3.LUT R14, R13, R15, RZ, 0x3c, !PT ;  /* 0x0000000f0d0e7212 */ /* 0x000fe200078e3cff */
[----:B------:R-:W-:Y:S01]  /*2e30*/  IMAD.IADD R122, R122, 0x1, R9 ;  /* 0x000000017a7a7824 */ /* 0x000fe200078e0209 */
[C-C-:B------:R-:W-:Y:S01]  /*2e40*/  SHF.L.U64.HI R3, R96.reuse, 0x5, R97.reuse ;  /* 0x0000000560037819 */ /* 0x140fe20000010261 */
[----:B------:R-:W-:Y:S01]  /*2e50*/  IMAD R9, R97, 0x50, RZ ;  /* 0x0000005061097824 */ /* 0x000fe200078e02ff */
[----:B------:R-:W-:Y:S01]  /*2e60*/  SHF.L.U64.HI R105, R96, 0x6, R97 ;  /* 0x0000000660697819 */ /* 0x000fe20000010261 */
[----:B------:R-:W-:Y:S01]  /*2e70*/  IMAD R13, R152, R97, R5 ;  /* 0x00000061980d7224 */ /* 0x000fe200078e0205 */
[C---:B------:R-:W-:Y:S01]  /*2e80*/  SHF.L.U32 R102, R96.reuse, 0x5, RZ ;  /* 0x0000000560667819 */ /* 0x040fe200000006ff */
[----:B------:R-:W-:-:S02]  /*2e90*/  IMAD.SHL.U32 R106, R96, 0x40, RZ ;  /* 0x00000040606a7824 */ /* 0x000fc400078e00ff */
[----:B------:R-:W-:Y:S01]  /*2ea0*/  IMAD.WIDE.U32 R100, R152, R96, R100 ;  /* 0x0000006098647225 */ /* 0x000fe200078e0064 */
[----:B------:R-:W-:-:S03]  /*2eb0*/  SEL R5, RZ, 0x8, P0 ;  /* 0x00000008ff057807 */ /* 0x000fc60000000000 */
[----:B------:R-:W-:-:S04]  /*2ec0*/  IMAD.WIDE.U32 R98, R152, R96, R98 ;  /* 0x0000006098627225 */ /* 0x000fc800078e0062 */
[----:B------:R-:W-:-:S04]  /*2ed0*/  IMAD.WIDE.U32 R96, R96, 0x50, RZ ;  /* 0x0000005060607825 */ /* 0x000fc800078e00ff */
[-C--:B------:R-:W-:Y:S01]  /*2ee0*/  IMAD R11, R11, R90.reuse, RZ ;  /* 0x0000005a0b0b7224 */ /* 0x080fe200078e02ff */
[C---:B------:R-:W-:Y:S01]  /*2ef0*/  SHF.L.U64.HI R103, R90.reuse, 0x5, R91 ;  /* 0x000000055a677819 */ /* 0x040fe2000001025b */
[----:B------:R-:W-:Y:S01]  /*2f00*/  IMAD.IADD R116, R97, 0x1, R9 ;  /* 0x0000000161747824 */ /* 0x000fe200078e0209 */
[----:B------:R-:W-:Y:S01]  /*2f10*/  SHF.L.U64.HI R107, R90, 0x6, R91 ;  /* 0x000000065a6b7819 */ /* 0x000fe2000001025b */
[----:B------:R-:W-:Y:S01]  /*2f20*/  IMAD R117, R91, 0x50, RZ ;  /* 0x000000505b757824 */ /* 0x000fe200078e02ff */
[----:B------:R-:W-:Y:S01]  /*2f30*/  LOP3.LUT R27, R4, R5, RZ, 0xfc, !PT ;  /* 0x00000005041b7212 */ /* 0x000fe200078efcff */
[----:B------:R-:W-:Y:S01]  /*2f40*/  IMAD R11, R152, R91, R11 ;  /* 0x0000005b980b7224 */ /* 0x000fe200078e020b */
[----:B------:R-:W-:Y:S01]  /*2f50*/  SHF.R.S32.HI R9, RZ, 0x3, R10 ;  /* 0x00000003ff097819 */ /* 0x000fe2000001140a */
[C---:B------:R-:W-:Y:S01]  /*2f60*/  IMAD.SHL.U32 R104, R90.reuse, 0x20, RZ ;  /* 0x000000205a687824 */ /* 0x040fe200078e00ff */
[----:B------:R-:W-:Y:S01]  /*2f70*/  SHF.R.S32.HI R20, RZ, 0x3, R21 ;  /* 0x00000003ff147819 */ /* 0x000fe20000011415 */
[----:B------:R-:W-:Y:S01]  /*2f80*/  IMAD.SHL.U32 R108, R90, 0x40, RZ ;  /* 0x000000405a6c7824 */ /* 0x000fe200078e00ff */
[----:B------:R-:W-:Y:S01]  /*2f90*/  LOP3.LUT R10, R10, 0xfffffff8, RZ, 0xc0, !PT ;  /* 0xfffffff80a0a7812 */ /* 0x000fe200078ec0ff */
[----:B------:R-:W-:Y:S01]  /*2fa0*/  IMAD.WIDE.U32 R94, R152, R90, R94 ;  /* 0x0000005a985e7225 */ /* 0x000fe200078e005e */
[----:B------:R-:W-:-:S03]  /*2fb0*/  LOP3.LUT R21, R21, 0xfffffff8, RZ, 0xc0, !PT ;  /* 0xfffffff815157812 */ /* 0x000fc600078ec0ff */
[----:B------:R-:W-:Y:S01]  /*2fc0*/  IMAD.WIDE.U32 R92, R152, R90, R92 ;  /* 0x0000005a985c7225 */ /* 0x000fe200078e005c */
[----:B------:R-:W-:-:S03]  /*2fd0*/  SHF.L.U32 R112, R7, 0x1, RZ ;  /* 0x0000000107707819 */ /* 0x000fc600000006ff */
[----:B------:R-:W-:Y:S01]  /*2fe0*/  IMAD.WIDE.U32 R90, R90, 0x50, RZ ;  /* 0x000000505a5a7825 */ /* 0x000fe200078e00ff */
[----:B------:R-:W-:-:S03]  /*2ff0*/  LOP3.LUT R25, R27, 0x2, RZ, 0xc0, !PT ;  /* 0x000000021b197812 */ /* 0x000fc600078ec0ff */
[----:B------:R-:W-:Y:S01]  /*3000*/  IMAD.IADD R115, R115, 0x1, R26 ;  /* 0x0000000173737824 */ /* 0x000fe200078e021a */
[----:B------:R-:W-:Y:S01]  /*3010*/  LOP3.LUT R26, R27, 0x4, RZ, 0xc0, !PT ;  /* 0x000000041b1a7812 */ /* 0x000fe200078ec0ff */
[----:B------:R-:W-:Y:S01]  /*3020*/  IMAD.IADD R123, R123, 0x1, R14 ;  /* 0x000000017b7b7824 */ /* 0x000fe200078e020e */
[----:B0-----:R-:W-:Y:S01]  /*3030*/  LEA.HI R157, R157, 0x8, RZ, 0x19 ;  /* 0x000000089d9d7811 */ /* 0x001fe200078fc8ff */
        /* <DEDUP_REMOVED lines=8> */
[----:B------:R-:W-:Y:S02]  /*30c0*/  SHF.R.S32.HI R28, RZ, 0x1f, R10 ;  /* 0x0000001fff1c7819 */ /* 0x000fe4000001140a */
[----:B------:R-:W-:Y:S01]  /*30d0*/  SHF.R.S32.HI R29, RZ, 0x1f, R21 ;  /* 0x0000001fff1d7819 */ /* 0x000fe20000011415 */
[----:B---3--:R-:W-:-:S07]  /*30e0*/  IMAD R109, R12, 0x20, R225 ;  /* 0x000000200c6d7824 */ /* 0x008fce00078e02e1 */
.L_x_2776:
[----:B--2---:R-:W2:Y:S01]  /*30f0*/  LDL R34, [R1+0x7c] ;  /* 0x00007c0001227983 */ /* 0x004ea20000100800 */
[----:B------:R-:W0:Y:S01]  /*3100*/  LDC R32, c[0x0][0x430] ;  /* 0x00010c00ff207b82 */ /* 0x000e220000000800 */
[----:B------:R-:W-:Y:S01]  /*3110*/  VIADD R2, R2, 0xffffffff ;  /* 0xffffffff02027836 */ /* 0x000fe20000000000 */
[----:B------:R-:W-:-:S03]  /*3120*/  ULDC.64 UR4, c[0x0][0x208] ;  /* 0x0000820000047ab9 */ /* 0x000fc60000000a00 */
[----:B---3--:R-:W-:-:S03]  /*3130*/  IMAD R11, R2, 0x50, R109 ;  /* 0x00000050020b7824 */ /* 0x008fc600078e026d */
        /* <DEDUP_REMOVED lines=14> */
[----:B------:R-:W-:Y:S01]  /*3220*/  @!P0 IMAD R33, R0, R15, R30 ;  /* 0x0000000f00218224 */ /* 0x000fe200078e021e */
[----:B------:R-:W-:-:S05]  /*3230*/  @!P0 MOV R30, R11 ;  /* 0x0000000b001e8202 */ /* 0x000fca0000000f00 */
[----:B------:R-:W-:-:S04]  /*3240*/  @!P0 IMAD.WIDE.U32 R14, R0, R14, R30 ;  /* 0x0000000e000e8225 */ /* 0x000fc800078e001e */
[----:B------:R-:W-:Y:S01]  /*3250*/  @!P0 IMAD.IADD R15, R15, 0x1, R33 ;  /* 0x000000010f0f8824 */ /* 0x000fe200078e0221 */
[----:B---3--:R-:W-:Y:S01]  /*3260*/  @!P0 LEA R12, P3, R14, R12, 0x2 ;  /* 0x0000000c0e0c8211 */ /* 0x008fe200078610ff */
[----:B------:R-:W-:-:S03]  /*3270*/  IMAD.MOV.U32 R30, RZ, RZ, RZ ;  /* 0x000000ffff1e7224 */ /* 0x000fc600078e00ff */
[----:B------:R-:W-:-:S05]  /*3280*/  @!P0 LEA.HI.X R13, R14, R13, R15, 0x2, P3 ;  /* 0x0000000d0e0d8211 */ /* 0x000fca00018f140f */
[----:B------:R0:W5:Y:S01]  /*3290*/  @!P0 LDG.E R30, desc[UR4][R12.64] ;  /* 0x000000040c1e8981 */ /* 0x000162000c1e1900 */
[----:B------:R-:W-:Y:S01]  /*32a0*/  ISETP.GE.AND P0, PT, R111, 0x1, PT ;  /* 0x000000016f00780c */ /* 0x000fe20003f06270 */
[----:B------:R-:W-:Y:S01]  /*32b0*/  IMAD.MOV R31, RZ, RZ, -R11 ;  /* 0x000000ffff1f7224 */ /* 0x000fe200078e0a0b */
[----:B------:R-:W-:Y:S01]  /*32c0*/  ISETP.GT.AND P3, PT, R2, R113, PT ;  /* 0x000000710200720c */ /* 0x000fe20003f64270 */
[----:B------:R-:W-:Y:S05]  /*32d0*/  YIELD ;  /* 0x0000000000007946 */ /* 0x000fea0003800000 */
[----:B------:R-:W-:Y:S01]  /*32e0*/  BSSY B0, `(.L_x_2660) ;  /* 0x0000815000007945 */ /* 0x000fe20003800000 */
[----:B------:R-:W-:Y:S01]  /*32f0*/  IMAD R31, R32, R31, R35 ;  /* 0x0000001f201f7224 */ /* 0x000fe200078e0223 */
[----:B------:R-:W-:Y:S01]  /*3300*/  P2R R110, PR, RZ, 0x8 ;  /* 0x00000008ff6e7803 */ /* 0x000fe20000000000 */
        /* <DEDUP_REMOVED lines=10> */
[----:B------:R-:W-:Y:S02]  /*33b0*/  IMAD R87, R2, -0x50, R24 ;  /* 0xffffffb002577824 */ /* 0x000fe400078e0218 */
[----:B------:R-:W-:Y:S01]  /*33c0*/  IMAD R11, R31, UR5, R14 ;  /* 0x000000051f0b7c24 */ /* 0x000fe2000f8e020e */
[----:B------:R-:W-:Y:S01]  /*33d0*/  ULDC.64 UR4, c[0x0][0x310] ;  /* 0x0000c40000047ab9 */ /* 0x000fe20000000a00 */
[----:B------:R-:W-:Y:S01]  /*33e0*/  IMAD R14, R116, R2, RZ ;  /* 0x00000002740e7224 */ /* 0x000fe200078e02ff */
[----:B------:R-:W-:Y:S01]  /*33f0*/  VIMNMX R87, R87, 0x50, PT ;  /* 0x0000005057577848 */ /* 0x000fe20003fe0100 */
[----:B------:R-:W-:Y:S01]  /*3400*/  IMAD R15, R86, UR4, RZ ;  /* 0x00000004560f7c24 */ /* 0x000fe2000f8e02ff */
[----:B------:R-:W-:-:S02]  /*3410*/  IADD3 R13, R13, R11, RZ ;  /* 0x0000000b0d0d7210 */ /* 0x000fc40007ffe0ff */
[----:B------:R-:W-:Y:S01]  /*3420*/  SHF.R.S32.HI R11, RZ, 0x1f, R2 ;  /* 0x0000001fff0b7819 */ /* 0x000fe20000011402 */
[C---:B------:R-:W-:Y:S02]  /*3430*/  IMAD R15, R30.reuse, UR5, R15 ;  /* 0x000000051e0f7c24 */ /* 0x040fe4000f8e020f */
[----:B------:R-:W-:Y:S01]  /*3440*/  IMAD.WIDE.U32 R12, R30, UR4, R12 ;  /* 0x000000041e0c7c25 */ /* 0x000fe2000f8e000c */
[----:B------:R-:W-:-:S03]  /*3450*/  ULDC.64 UR4, c[0x0][0x308] ;  /* 0x0000c20000047ab9 */ /* 0x000fc60000000a00 */
[----:B------:R-:W-:Y:S02]  /*3460*/  IMAD.IADD R13, R13, 0x1, R15 ;  /* 0x000000010d0d7824 */ /* 0x000fe400078e020f */
        /* <DEDUP_REMOVED lines=27> */
[----:B------:R-:W-:Y:S02]  /*3620*/  IADD3 R33, P4, R94, R12, RZ ;  /* 0x0000000c5e217210 */ /* 0x000fe40007f9e0ff */
[----:B------:R-:W-:Y:S02]  /*3630*/  CS2R R76, SRZ ;  /* 0x00000000004c7805 */ /* 0x000fe4000001ff00 */
[----:B------:R-:W-:Y:S01]  /*3640*/  ISETP.GE.AND P5, PT, R216, R111, PT ;  /* 0x0000006fd800720c */ /* 0x000fe20003fa6270 */
[----:B------:R-:W-:Y:S01]  /*3650*/  IMAD.X R35, R11, 0x1, R5, P0 ;  /* 0x000000010b237824 */ /* 0x000fe200000e0605 */
[----:B------:R-:W-:Y:S02]  /*3660*/  LEA R34, P0, R32, UR4, 0x1 ;  /* 0x0000000420227c11 */ /* 0x000fe4000f8008ff */
[----:B------:R-:W-:-:S02]  /*3670*/  CS2R R78, SRZ ;  /* 0x00000000004e7805 */ /* 0x000fc4000001ff00 */
[----:B------:R-:W-:Y:S01]  /*3680*/  IADD3.X R36, R80, R7, RZ, P4, !PT ;  /* 0x0000000750247210 */ /* 0x000fe200027fe4ff */
[----:B------:R-:W-:Y:S01]  /*3690*/  ULDC.64 UR6, c[0x0][0x208] ;  /* 0x0000820000067ab9 */ /* 0x000fe20000000a00 */
[----:B------:R-:W-:Y:S01]  /*36a0*/  LEA.HI.X R35, R32, UR5, R35, 0x1, P0 ;  /* 0x0000000520237c11 */ /* 0x000fe200080f0c23 */
[----:B------:R-:W-:Y:S01]  /*36b0*/  ULDC.64 UR4, c[0x0][0x400] ;  /* 0x0001000000047ab9 */ /* 0x000fe20000000a00 */
[----:B------:R-:W-:Y:S02]  /*36c0*/  ISETP.GE.AND P4, PT, R221, R111, PT ;  /* 0x0000006fdd00720c */ /* 0x000fe40003f86270 */
[C---:B------:R-:W-:Y:S01]  /*36d0*/  LEA R32, P0, R33.reuse, UR4, 0x1 ;  /* 0x0000000421207c11 */ /* 0x040fe2000f8008ff */
[----:B------:R0:W5:Y:S03]  /*36e0*/  @!P5 LDG.E.64 R76, desc[UR6][R34.64] ;  /* 0x00000006224cd981 */ /* 0x000166000c1e1b00 */
[----:B------:R-:W-:-:S02]  /*36f0*/  LEA.HI.X R33, R33, UR5, R36, 0x1, P0 ;  /* 0x0000000521217c11 */ /* 0x000fc400080f0c24 */
        /* <DEDUP_REMOVED lines=15> */
.L_x_2664:
[----:B------:R-:W-:Y:S05]  /*37f0*/  BSYNC B1 ;  /* 0x0000000000017941 */ /* 0x000fea0003800000 */
.L_x_2663:
[----:B0----5:R-:W-:Y:S01]  /*3800*/  IMAD.MOV.U32 R32, RZ, RZ, R64 ;  /* 0x000000ffff207224 */ /* 0x021fe200078e0040 */
[----:B------:R-:W-:Y:S01]  /*3810*/  BSSY B1, `(.L_x_2665) ;  /* 0x0000047000017945 */ /* 0x000fe20003800000 */
[----:B------:R-:W-:Y:S01]  /*3820*/  IMAD.MOV.U32 R34, RZ, RZ, R65 ;  /* 0x000000ffff227224 */ /* 0x000fe200078e0041 */
[----:B------:R-:W-:Y:S01]  /*3830*/  CS2R R52, SRZ ;  /* 0x0000000000347805 */ /* 0x000fe2000001ff00 */
[----:B------:R-:W-:Y:S01]  /*3840*/  IMAD.MOV.U32 R33, RZ, RZ, R68 ;  /* 0x000000ffff217224 */ /* 0x000fe200078e0044 */
[----:B------:R-:W-:Y:S01]  /*3850*/  PRMT R145, R32, 0x7610, R145 ;  /* 0x0000761020917816 */ /* 0x000fe20000000091 */
[----:B------:R-:W-:Y:S01]  /*3860*/  IMAD.MOV.U32 R32, RZ, RZ, R69 ;  /* 0x000000ffff207224 */ /* 0x000fe200078e0045 */
[----:B------:R-:W-:Y:S01]  /*3870*/  PRMT R144, R34, 0x7610, R144 ;  /* 0x0000761022907816 */ /* 0x000fe20000000090 */
[----:B------:R-:W-:Y:S01]  /*3880*/  IMAD.MOV.U32 R34, RZ, RZ, R76 ;  /* 0x000000ffff227224 */ /* 0x000fe200078e004c */
[----:B------:R-:W-:Y:S01]  /*3890*/  PRMT R147, R33, 0x7610, R147 ;  /* 0x0000761021937816 */ /* 0x000fe20000000093 */
[----:B------:R-:W-:Y:S01]  /*38a0*/  VIADD R35, R225, 0x20 ;  /* 0x00000020e1237836 */ /* 0x000fe20000000000 */
[----:B------:R-:W-:Y:S01]  /*38b0*/  PRMT R146, R32, 0x7610, R146 ;  /* 0x0000761020927816 */ /* 0x000fe20000000092 */
[----:B------:R-:W-:Y:S01]  /*38c0*/  IMAD.MOV.U32 R32, RZ, RZ, R73 ;  /* 0x000000ffff207224 */ /* 0x000fe200078e0049 */
[----:B------:R-:W-:-:S02]  /*38d0*/  MOV R33, R72 ;  /* 0x0000004800217202 */ /* 0x000fc40000000f00 */
[----:B------:R-:W-:Y:S02]  /*38e0*/  CS2R R56, SRZ ;  /* 0x0000000000387805 */ /* 0x000fe4000001ff00 */
[----:B------:R-:W-:Y:S02]  /*38f0*/  PRMT R121, R34, 0x7610, R121 ;  /* 0x0000761022797816 */ /* 0x000fe40000000079 */
[----:B------:R-:W-:Y:S02]  /*3900*/  CS2R R60, SRZ ;  /* 0x00000000003c7805 */ /* 0x000fe4000001ff00 */
[----:B------:R-:W-:Y:S01]  /*3910*/  PRMT R148, R32, 0x5410, R33 ;  /* 0x0000541020947816 */ /* 0x000fe20000000021 */
[----:B------:R-:W-:Y:S01]  /*3920*/  IMAD.MOV.U32 R33, RZ, RZ, R77 ;  /* 0x000000ffff217224 */ /* 0x000fe200078e004d */
[----:B------:R-:W-:Y:S01]  /*3930*/  MOV R34, R67 ;  /* 0x0000004300227202 */ /* 0x000fe20000000f00 */
[----:B------:R-:W-:Y:S01]  /*3940*/  IMAD.MOV.U32 R32, RZ, RZ, R66 ;  /* 0x000000ffff207224 */ /* 0x000fe200078e0042 */
[----:B------:R-:W-:-:S02]  /*3950*/  ISETP.GE.AND P4, PT, R35, R87, PT ;  /* 0x000000572300720c */ /* 0x000fc40003f86270 */
        /* <DEDUP_REMOVED lines=13> */
[----:B------:R-:W-:Y:S02]  /*3a30*/  MOV R32, R78 ;  /* 0x0000004e00207202 */ /* 0x000fe40000000f00 */
[----:B------:R-:W-:Y:S02]  /*3a40*/  CS2R R58, SRZ ;  /* 0x00000000003a7805 */ /* 0x000fe4000001ff00 */
[----:B------:R-:W-:Y:S02]  /*3a50*/  PRMT R150, R33, 0x5410, R34 ;  /* 0x0000541021967816 */ /* 0x000fe40000000022 */
[----:B------:R-:W-:Y:S02]  /*3a60*/  CS2R R62, SRZ ;  /* 0x00000000003e7805 */ /* 0x000fe4000001ff00 */
        /* <DEDUP_REMOVED lines=11> */
[----:B------:R-:W-:Y:S02]  /*3b20*/  LEA R34, P0, R32, UR4, 0x1 ;  /* 0x0000000420227c11 */ /* 0x000fe4000f8008ff */
[----:B------:R-:W-:Y:S02]  /*3b30*/  ISETP.GE.AND P5, PT, R216, R111, PT ;  /* 0x0000006fd800720c */ /* 0x000fe40003fa6270 */
[----:B------:R-:W-:Y:S02]  /*3b40*/  LEA.HI.X R35, R32, UR5, R35, 0x1, P0 ;  /* 0x0000000520237c11 */ /* 0x000fe400080f0c23 */
[----:B------:R-:W-:-:S04]  /*3b50*/  LEA R32, P0, R33, UR6, 0x1 ;  /* 0x0000000621207c11 */ /* 0x000fc8000f8008ff */
[----:B------:R-:W-:Y:S02]  /*3b60*/  LEA.HI.X R33, R33, UR7, R36, 0x1, P0 ;  /* 0x0000000721217c11 */ /* 0x000fe400080f0c24 */
[-C--:B------:R-:W-:Y:S02]  /*3b70*/  ISETP.GE.AND P0, PT, R221, R111.reuse, PT ;  /* 0x0000006fdd00720c */ /* 0x080fe40003f06270 */
[----:B------:R-:W-:Y:S02]  /*3b80*/  CS2R R56, SRZ ;  /* 0x0000000000387805 */ /* 0x000fe4000001ff00 */
[----:B------:R-:W-:Y:S01]  /*3b90*/  CS2R R58, SRZ ;  /* 0x00000000003a7805 */ /* 0x000fe2000001ff00 */
        /* <DEDUP_REMOVED lines=8> */
[----:B------:R-:W-:-:S02]  /*3c20*/  CS2R R54, SRZ ;  /* 0x0000000000367805 */ /* 0x000fc4000001ff00 */
[----:B------:R-:W-:Y:S01]  /*3c30*/  CS2R R50, SRZ ;  /* 0x0000000000327805 */ /* 0x000fe2000001ff00 */
[----:B------:R0:W5:Y:S04]  /*3c40*/  @!P5 LDG.E.64 R52, desc[UR8][R34.64+0x80] ;  /* 0x000080082234d981 */ /* 0x000168000c1e1b00 */
[----:B------:R0:W5:Y:S04]  /*3c50*/  @!P5 LDG.E.64 R54, desc[UR8][R32.64+0x80] ;  /* 0x000080082036d981 */ /* 0x000168000c1e1b00 */
[----:B------:R0:W5:Y:S04]  /*3c60*/  @!P0 LDG.E.64 R48, desc[UR8][R34.64+0xc0] ;  /* 0x0000c00822308981 */ /* 0x000168000c1e1b00 */
[----:B------:R0:W5:Y:S02]  /*3c70*/  @!P0 LDG.E.64 R50, desc[UR8][R32.64+0xc0] ;  /* 0x0000c00820328981 */ /* 0x000164000c1e1b00 */
.L_x_2666:
[----:B------:R-:W-:Y:S05]  /*3c80*/  BSYNC B1 ;  /* 0x0000000000017941 */ /* 0x000fea0003800000 */
.L_x_2665:
[----:B0----5:R-:W-:Y:S01]  /*3c90*/  MOV R33, R52 ;  /* 0x0000003400217202 */ /* 0x021fe20000000f00 */
[----:B------:R-:W-:Y:S01]  /*3ca0*/  IMAD.MOV.U32 R32, RZ, RZ, R53 ;  /* 0x000000ffff207224 */ /* 0x000fe200078e0035 */
[----:B------:R-:W-:Y:S01]  /*3cb0*/  BSSY B1, `(.L_x_2667) ;  /* 0x0000043000017945 */ /* 0x000fe20003800000 */
[----:B------:R-:W-:Y:S01]  /*3cc0*/  VIADD R36, R225, 0x40 ;  /* 0x00000040e1247836 */ /* 0x000fe20000000000 */
[----:B------:R-:W-:Y:S01]  /*3cd0*/  PRMT R137, R137, 0x5410, R33 ;  /* 0x0000541089897816 */ /* 0x000fe20000000021 */
[----:B------:R-:W-:Y:S01]  /*3ce0*/  IMAD.MOV.U32 R33, RZ, RZ, R60 ;  /* 0x000000ffff217224 */ /* 0x000fe200078e003c */
        /* <DEDUP_REMOVED lines=26> */
[----:B------:R-:W-:-:S02]  /*3e90*/  PRMT R135, R35, 0x5410, R34 ;  /* 0x0000541023877816 */ /* 0x000fc40000000022 */
[----:B------:R-:W-:Y:S02]  /*3ea0*/  CS2R R34, SRZ ;  /* 0x0000000000227805 */ /* 0x000fe4000001ff00 */
        /* <DEDUP_REMOVED lines=35> */
.L_x_2668:
[----:B------:R-:W-:Y:S05]  /*40e0*/  BSYNC B1 ;  /* 0x0000000000017941 */ /* 0x000fea0003800000 */
.L_x_2667:
        /* <DEDUP_REMOVED lines=15> */
[----:B------:R-:W-:Y:S02]  /*41e0*/  IMAD.MOV.U32 R12, RZ, RZ, R34 ;  /* 0x000000ffff0c7224 */ /* 0x000fe400078e0022 */
        /* <DEDUP_REMOVED lines=14> */
[----:B------:R-:W-:Y:S06]  /*42d0*/  @!P0 BRA `(.L_x_2669) ;  /* 0x0000000000048947 */ /* 0x000fec0003800000 */
[----:B------:R-:W-:Y:S01]  /*42e0*/  BPT.TRAP 0x1 ;  /* 0x000000040000795c */ /* 0x000fe20000300000 */
.L_x_2669:
[----:B------:R-:W-:Y:S01]  /*42f0*/  IMAD R88, R213, 0x8, R23 ;  /* 0x00000008d5587824 */ /* 0x000fe200078e0217 */
[----:B------:R-:W-:Y:S01]  /*4300*/  SHF.L.U32 R89, R227, 0x1f, RZ ;  /* 0x0000001fe3597819 */ /* 0x000fe200000006ff */
[----:B------:R-:W-:Y:S03]  /*4310*/  BSSY B1, `(.L_x_2670) ;  /* 0x0000003000017945 */ /* 0x000fe60003800000 */
[----:B------:R-:W0:Y:S02]  /*4320*/  SYNCS.PHASECHK.TRANS64.TRYWAIT P6, [R88+URZ+0x38890], R89 ;  /* 0x03889059580075a7 */ /* 0x000e2400080c017f */
[----:B0-----:R-:W-:Y:S05]  /*4330*/  @!P6 BRA `(.L_x_2671) ;  /* 0x000002e0000ce947 */ /* 0x001fea0003800000 */
.L_x_3062:
[----:B------:R-:W-:Y:S05]  /*4340*/  BSYNC B1 ;  /* 0x0000000000017941 */ /* 0x000fea0003800000 */
.L_x_2670:
[----:B------:R-:W-:-:S03]  /*4350*/  UMOV UR4, 0xffffffff ;  /* 0xffffffff00047882 */ /* 0x000fc60000000000 */
[----:B------:R-:W-:Y:S05]  /*4360*/  BRA.DIV UR4, `(.L_x_2672) ;  /* 0x000002e204147947 */ /* 0x000fea000b800000 */
[----:B------:R1:W2:Y:S04]  /*4370*/  SHFL.IDX PT, R80, R118, RZ, 0x181f ;  /* 0x00181fff76507589 */ /* 0x0002a800000e0000 */
[----:B------:R1:W3:Y:S02]  /*4380*/  SHFL.IDX PT, R11, R119, RZ, 0x181f ;  /* 0x00181fff770b7589 */ /* 0x0002e400000e0000 */
.L_x_3066:
        /* <DEDUP_REMOVED lines=51> */
.L_x_2678:
[----:B------:R-:W-:Y:S05]  /*46c0*/  BSYNC B3 ;  /* 0x0000000000037941 */ /* 0x000fea0003800000 */
.L_x_2677:
[----:B---3--:R-:W-:Y:S01]  /*46d0*/  LEA R76, P3, R16, R11, 0x1 ;  /* 0x0000000b104c7211 */ /* 0x008fe200078608ff */
[----:B------:R-:W-:-:S03]  /*46e0*/  ULDC.64 UR4, c[0x0][0x208] ;  /* 0x0000820000047ab9 */ /* 0x000fc60000000a00 */
[----:B--2---:R-:W-:-:S05]  /*46f0*/  LEA.HI.X R77, R16, R80, R17, 0x1, P3 ;  /* 0x00000050104d7211 */ /* 0x004fca00018f0c11 */
[----:B0-----:R4:W-:Y:S04]  /*4700*/  ST.E.128 desc[UR4][R76.64], R12 ;  /* 0x0000000c4c007985 */ /* 0x0019e8000c101d04 */
.L_x_2676:
[----:B------:R-:W-:Y:S05]  /*4710*/  BSYNC B2 ;  /* 0x0000000000027941 */ /* 0x000fea0003800000 */
.L_x_2675:
        /* <DEDUP_REMOVED lines=48> */
.L_x_2682:
[----:B------:R-:W-:Y:S05]  /*4a20*/  BSYNC B3 ;  /* 0x0000000000037941 */ /* 0x000fea0003800000 */
.L_x_2681:
[----:B---3--:R-:W-:Y:S01]  /*4a30*/  LEA R72, P3, R212, R11, 0x1 ;  /* 0x0000000bd4487211 */ /* 0x008fe200078608ff */
[----:B------:R-:W-:-:S03]  /*4a40*/  ULDC.64 UR4, c[0x0][0x208] ;  /* 0x0000820000047ab9 */ /* 0x000fc60000000a00 */
[----:B--2---:R-:W-:-:S05]  /*4a50*/  LEA.HI.X R73, R212, R80, R215, 0x1, P3 ;  /* 0x00000050d4497211 */ /* 0x004fca00018f0cd7 */
[----:B0-----:R0:W-:Y:S04]  /*4a60*/  ST.E.128 desc[UR4][R72.64], R12 ;  /* 0x0000000c48007985 */ /* 0x0011e8000c101d04 */
.L_x_2680:
[----:B------:R-:W-:Y:S05]  /*4a70*/  BSYNC B2 ;  /* 0x0000000000027941 */ /* 0x000fea0003800000 */
.L_x_2679:
        /* <DEDUP_REMOVED lines=50> */
.L_x_2686:
[----:B------:R-:W-:Y:S05]  /*4da0*/  BSYNC B3 ;  /* 0x0000000000037941 */ /* 0x000fea0003800000 */
.L_x_2685:
[----:B---3--:R-:W-:Y:S01]  /*4db0*/  LEA R68, P3, R19, R11, 0x1 ;  /* 0x0000000b13447211 */ /* 0x008fe200078608ff */
[----:B------:R-:W-:-:S03]  /*4dc0*/  ULDC.64 UR4, c[0x0][0x208] ;  /* 0x0000820000047ab9 */ /* 0x000fc60000000a00 */
[----:B--2---:R-:W-:-:S05]  /*4dd0*/  LEA.HI.X R69, R19, R80, R219, 0x1, P3 ;  /* 0x0000005013457211 */ /* 0x004fca00018f0cdb */
[----:B----4-:R0:W-:Y:S04]  /*4de0*/  ST.E.128 desc[UR4][R68.64], R12 ;  /* 0x0000000c44007985 */ /* 0x0101e8000c101d04 */
.L_x_2684:
[----:B------:R-:W-:Y:S05]  /*4df0*/  BSYNC B2 ;  /* 0x0000000000027941 */ /* 0x000fea0003800000 */
.L_x_2683:
        /* <DEDUP_REMOVED lines=18> */
[----:B------:R-:W-:Y:S01]  /*4f20*/  FFMA.FTZ R65, R69, R68, -R65 ;  /* 0x0000004445417223 */ /* 0x000fe20000010841 */
[----:B------:R-:W-:Y:S01]  /*4f30*/  MOV R69, R12 ;  /* 0x0000000c00457202 */ /* 0x000fe20000000f00 */
[----:B------:R-:W-:Y:S01]  /*4f40*/  FFMA.FTZ R13, R67, R68, R13 ;  /* 0x00000044430d7223 */ /* 0x000fe2000001000d */
[----:B------:R-:W-:Y:S02]  /*4f50*/  IMAD.MOV.U32 R67, RZ, RZ, R15 ;  /* 0x000000ffff437224 */ /* 0x000fe400078e000f */
        /* <DEDUP_REMOVED lines=27> */
.L_x_2688:
[----:B------:R-:W-:Y:S05]  /*5110*/  BSYNC B2 ;  /* 0x0000000000027941 */ /* 0x000fea0003800000 */
.L_x_2687:
[----:B---3--:R-:W-:Y:S01]  /*5120*/  LEA R64, P3, R22, R11, 0x1 ;  /* 0x0000000b16407211 */ /* 0x008fe200078608ff */
[----:B------:R-:W-:-:S03]  /*5130*/  ULDC.64 UR4, c[0x0][0x208] ;  /* 0x0000820000047ab9 */ /* 0x000fc60000000a00 */
[----:B--2---:R-:W-:-:S05]  /*5140*/  LEA.HI.X R65, R22, R80, R218, 0x1, P3 ;  /* 0x0000005016417211 */ /* 0x004fca00018f0cda */
[----:B----4-:R0:W-:Y:S04]  /*5150*/  ST.E.128 desc[UR4][R64.64], R12 ;  /* 0x0000000c40007985 */ /* 0x0101e8000c101d04 */
.L_x_2674:
[----:B------:R-:W-:Y:S05]  /*5160*/  BSYNC B1 ;  /* 0x0000000000017941 */ /* 0x000fea0003800000 */
.L_x_2673:
[----:B------:R-:W-:-:S03]  /*5170*/  UMOV UR4, 0xffffffff ;  /* 0xffffffff00047882 */ /* 0x000fc60000000000 */
[----:B------:R-:W-:Y:S05]  /*5180*/  BRA.DIV UR4, `(.L_x_2689) ;  /* 0x000002d204d87947 */ /* 0x000fea000b800000 */
[----:B0-----:R0:W0:Y:S04]  /*5190*/  SHFL.IDX PT, R64, R118, 0x1, 0x181f ;  /* 0x00381f0076407f89 */ /* 0x00102800000e0000 */
[----:B---3--:R3:W0:Y:S02]  /*51a0*/  SHFL.IDX PT, R11, R119, 0x1, 0x181f ;  /* 0x00381f00770b7f89 */ /* 0x00862400000e0000 */
.L_x_3070:
        /* <DEDUP_REMOVED lines=40> */
[----:B------:R-:W-:-:S03]  /*5430*/  IMAD.MOV.U32 R13, RZ, RZ, R60 ;  /* 0x000000ffff0d7224 */ /* 0x000fc600078e003c */
        /* <DEDUP_REMOVED lines=12> */
.L_x_2695:
[----:B------:R-:W-:Y:S05]  /*5500*/  BSYNC B3 ;  /* 0x0000000000037941 */ /* 0x000fea0003800000 */
.L_x_2694:
[----:B0-----:R-:W-:Y:S01]  /*5510*/  LEA R60, P3, R16, R11, 0x1 ;  /* 0x0000000b103c7211 */ /* 0x001fe200078608ff */
[----:B------:R-:W-:-:S03]  /*5520*/  ULDC.64 UR4, c[0x0][0x208] ;  /* 0x0000820000047ab9 */ /* 0x000fc60000000a00 */
[----:B------:R-:W-:-:S05]  /*5530*/  LEA.HI.X R61, R16, R64, R17, 0x1, P3 ;  /* 0x00000040103d7211 */ /* 0x000fca00018f0c11 */
[----:B------:R0:W-:Y:S04]  /*5540*/  ST.E.128 desc[UR4][R60.64], R12 ;  /* 0x0000000c3c007985 */ /* 0x0001e8000c101d04 */
.L_x_2693:
[----:B------:R-:W-:Y:S05]  /*5550*/  BSYNC B2 ;  /* 0x0000000000027941 */ /* 0x000fea0003800000 */
.L_x_2692:
[----:B------:R-:W-:Y:S01]  /*5560*/  ISETP.NE.AND P3, PT, R25, RZ, PT ;  /* 0x000000ff1900720c */ /* 0x000fe20003f65270 */
[----:B------:R-:W-:-:S12]  /*5570*/  BSSY B2, `(.L_x_2696) ;  /* 0x0000037000027945 */ /* 0x000fd80003800000 */
[----:B------:R-:W-:Y:S05]  /*5580*/  @!P3 BRA `(.L_x_2697) ;  /* 0x0000000000d4b947 */ /* 0x000fea0003800000 */
[----:B0---4-:R0:W4:Y:S01]  /*5590*/  LDS.128 R12, [R84+0x27c00] ;  /* 0x027c0000540c7984 */ /* 0x0111220000000c00 */
[----:B------:R-:W-:Y:S01]  /*55a0*/  ISETP.GE.AND P3, PT, R221, R111, PT ;  /* 0x0000006fdd00720c */ /* 0x000fe20003f66270 */
[----:B------:R-:W-:-:S12]  /*55b0*/  BSSY B3, `(.L_x_2698) ;  /* 0x000002e000037945 */ /* 0x000fd80003800000 */
[----:B0-----:R-:W-:Y:S05]  /*55c0*/  @P3 BRA `(.L_x_2699) ;  /* 0x0000000000b03947 */ /* 0x001fea0003800000 */
[----:B------:R-:W-:Y:S02]  /*55d0*/  SHF.R.U64 R61, R58, 0x10, R59 ;  /* 0x000000103a3d7819 */ /* 0x000fe4000000123b */
[----:B----4-:R-:W-:Y:S02]  /*55e0*/  MOV R60, R13 ;  /* 0x0000000d003c7202 */ /* 0x010fe40000000f00 */
[----:B------:R-:W-:Y:S01]  /*55f0*/  SHF.R.U64 R56, R56, 0x10, R57 ;  /* 0x0000001038387819 */ /* 0x000fe20000001239 */
[----:B------:R-:W-:Y:S01]  /*5600*/  HADD2.F32 R13, -RZ, R61.H0_H0 ;  /* 0x2000003dff0d7230 */ /* 0x000fe20000004100 */
[----:B------:R-:W-:Y:S01]  /*5610*/  SHF.R.U32.HI R58, RZ, 0x10, R59 ;  /* 0x00000010ff3a7819 */ /* 0x000fe2000001163b */
[--C-:B------:R-:W-:Y:S01]  /*5620*/  HADD2.F32 R59, -RZ, R60.reuse.H1_H1 ;  /* 0x3000003cff3b7230 */ /* 0x100fe20000004100 */
[----:B------:R-:W-:Y:S01]  /*5630*/  SHF.R.U32.HI R57, RZ, 0x10, R57 ;  /* 0x00000010ff397819 */ /* 0x000fe20000011639 */
        /* <DEDUP_REMOVED lines=37> */
.L_x_2699:
[----:B------:R-:W-:Y:S05]  /*5890*/  BSYNC B3 ;  /* 0x0000000000037941 */ /* 0x000fea0003800000 */
.L_x_2698:
[----:B------:R-:W-:Y:S01]  /*58a0*/  LEA R56, P3, R212, R11, 0x1 ;  /* 0x0000000bd4387211 */ /* 0x000fe200078608ff */
[----:B------:R-:W-:-:S03]  /*58b0*/  ULDC.64 UR4, c[0x0][0x208] ;  /* 0x0000820000047ab9 */ /* 0x000fc60000000a00 */
[----:B------:R-:W-:-:S05]  /*58c0*/  LEA.HI.X R57, R212, R64, R215, 0x1, P3 ;  /* 0x00000040d4397211 */ /* 0x000fca00018f0cd7 */
[----:B----4-:R0:W-:Y:S04]  /*58d0*/  ST.E.128 desc[UR4][R56.64], R12 ;  /* 0x0000000c38007985 */ /* 0x0101e8000c101d04 */
.L_x_2697:
[----:B------:R-:W-:Y:S05]  /*58e0*/  BSYNC B2 ;  /* 0x0000000000027941 */ /* 0x000fea0003800000 */
.L_x_2696:
        /* <DEDUP_REMOVED lines=22> */
[----:B------:R-:W-:-:S04]  /*5a50*/  MOV R13, R15 ;  /* 0x0000000f000d7202 */ /* 0x000fc80000000f00 */
        /* <DEDUP_REMOVED lines=14> */
[----:B------:R-:W-:-:S03]  /*5b40*/  IMAD.MOV.U32 R13, RZ, RZ, R52 ;  /* 0x000000ffff0d7224 */ /* 0x000fc600078e0034 */
        /* <DEDUP_REMOVED lines=13> */
.L_x_2703:
[----:B------:R-:W-:Y:S05]  /*5c20*/  BSYNC B3 ;  /* 0x0000000000037941 */ /* 0x000fea0003800000 */
.L_x_2702:
[----:B------:R-:W-:Y:S01]  /*5c30*/  LEA R52, P3, R19, R11, 0x1 ;  /* 0x0000000b13347211 */ /* 0x000fe200078608ff */
[----:B------:R-:W-:-:S03]  /*5c40*/  ULDC.64 UR4, c[0x0][0x208] ;  /* 0x0000820000047ab9 */ /* 0x000fc60000000a00 */
[----:B------:R-:W-:-:S05]  /*5c50*/  LEA.HI.X R53, R19, R64, R219, 0x1, P3 ;  /* 0x0000004013357211 */ /* 0x000fca00018f0cdb */
[----:B----4-:R0:W-:Y:S04]  /*5c60*/  ST.E.128 desc[UR4][R52.64], R12 ;  /* 0x0000000c34007985 */ /* 0x0101e8000c101d04 */
.L_x_2701:
[----:B------:R-:W-:Y:S05]  /*5c70*/  BSYNC B2 ;  /* 0x0000000000027941 */ /* 0x000fea0003800000 */
.L_x_2700:
        /* <DEDUP_REMOVED lines=51> */
.L_x_2705:
[----:B------:R-:W-:Y:S05]  /*5fb0*/  BSYNC B2 ;  /* 0x0000000000027941 */ /* 0x000fea0003800000 */
.L_x_2704:
[----:B------:R-:W-:Y:S01]  /*5fc0*/  LEA R48, P3, R22, R11, 0x1 ;  /* 0x0000000b16307211 */ /* 0x000fe200078608ff */
[----:B------:R-:W-:-:S03]  /*5fd0*/  ULDC.64 UR4, c[0x0][0x208] ;  /* 0x0000820000047ab9 */ /* 0x000fc60000000a00 */
[----:B------:R-:W-:-:S05]  /*5fe0*/  LEA.HI.X R49, R22, R64, R218, 0x1, P3 ;  /* 0x0000004016317211 */ /* 0x000fca00018f0cda */
[----:B----4-:R0:W-:Y:S04]  /*5ff0*/  ST.E.128 desc[UR4][R48.64], R12 ;  /* 0x0000000c30007985 */ /* 0x0101e8000c101d04 */
.L_x_2691:
[----:B------:R-:W-:Y:S05]  /*6000*/  BSYNC B1 ;  /* 0x0000000000017941 */ /* 0x000fea0003800000 */
.L_x_2690:
[----:B------:R-:W-:-:S03]  /*6010*/  UMOV UR4, 0xffffffff ;  /* 0xffffffff00047882 */ /* 0x000fc60000000000 */
[----:B------:R-:W-:Y:S05]  /*6020*/  BRA.DIV UR4, `(.L_x_2706) ;  /* 0x000002c6047c7947 */ /* 0x000fea000b800000 */
[----:B01----:R-:W0:Y:S04]  /*6030*/  SHFL.IDX PT, R118, R118, 0x2, 0x181f ;  /* 0x00581f0076767f89 */ /* 0x003e2800000e0000 */
[----:B---3--:R-:W1:Y:S02]  /*6040*/  SHFL.IDX PT, R119, R119, 0x2, 0x181f ;  /* 0x00581f0077777f89 */ /* 0x008e6400000e0000 */
.L_x_3074:
        /* <DEDUP_REMOVED lines=23> */
[----:B------:R-:W-:Y:S02]  /*61c0*/  IMAD.MOV.U32 R13, RZ, RZ, R15 ;  /* 0x000000ffff0d7224 */ /* 0x000fe400078e000f */
[----:B------:R-:W-:-:S02]  /*61d0*/  HADD2.F32 R15, -RZ, R47.H0_H0 ;  /* 0x2000002fff0f7230 */ /* 0x000fc40000004100 */
[----:B------:R-:W-:Y:S01]  /*61e0*/  HADD2.F32 R44, -RZ, R44.H0_H0 ;  /* 0x2000002cff2c7230 */ /* 0x000fe20000004100 */
[----:B------:R-:W-:Y:S01]  /*61f0*/  F2FP.F16.F32.PACK_AB R46, R48, R46 ;  /* 0x0000002e302e723e */ /* 0x000fe200000000ff */
[--C-:B------:R-:W-:Y:S02]  /*6200*/  HADD2.F32 R11, -RZ, R13.reuse.H1_H1 ;  /* 0x3000000dff0b7230 */ /* 0x100fe40000004100 */
        /* <DEDUP_REMOVED lines=22> */
[----:B------:R-:W-:Y:S02]  /*6370*/  F2FP.F16.F32.PACK_AB R139, R139, R12 ;  /* 0x0000000c8b8b723e */ /* 0x000fe400000000ff */
[----:B------:R-:W-:-:S03]  /*6380*/  MOV R12, R44 ;  /* 0x0000002c000c7202 */ /* 0x000fc60000000f00 */
[----:B------:R-:W-:-:S07]  /*6390*/  IMAD.MOV.U32 R14, RZ, RZ, R139 ;  /* 0x000000ffff0e7224 */ /* 0x000fce00078e008b */
.L_x_2711:
[----:B------:R-:W-:Y:S05]  /*63a0*/  BSYNC B2 ;  /* 0x0000000000027941 */ /* 0x000fea0003800000 */
.L_x_2710:
[----:B-1----:R-:W-:Y:S01]  /*63b0*/  LEA R44, P3, R16, R119, 0x1 ;  /* 0x00000077102c7211 */ /* 0x002fe200078608ff */
[----:B------:R-:W-:-:S03]  /*63c0*/  ULDC.64 UR4, c[0x0][0x208] ;  /* 0x0000820000047ab9 */ /* 0x000fc60000000a00 */
[----:B0-----:R-:W-:-:S05]  /*63d0*/  LEA.HI.X R45, R16, R118, R17, 0x1, P3 ;  /* 0x00000076102d7211 */ /* 0x001fca00018f0c11 */
[----:B----4-:R3:W-:Y:S04]  /*63e0*/  ST.E.128 desc[UR4][R44.64], R12 ;  /* 0x0000000c2c007985 */ /* 0x0107e8000c101d04 */
.L_x_2709:
[----:B------:R-:W-:Y:S05]  /*63f0*/  BSYNC B1 ;  /* 0x0000000000017941 */ /* 0x000fea0003800000 */
.L_x_2708:
        /* <DEDUP_REMOVED lines=9> */
[----:B------:R-:W-:Y:S01]  /*6490*/  SHF.R.U64 R46, R42, 0x10, R43 ;  /* 0x000000102a2e7819 */ /* 0x000fe2000000122b */
[----:B----4-:R-:W-:Y:S01]  /*64a0*/  IMAD.MOV.U32 R42, RZ, RZ, R13 ;  /* 0x000000ffff2a7224 */ /* 0x010fe200078e000d */
[----:B------:R-:W-:Y:S02]  /*64b0*/  SHF.R.U64 R13, R40, 0x10, R41 ;  /* 0x00000010280d7819 */ /* 0x000fe40000001229 */
        /* <DEDUP_REMOVED lines=10> */
[----:B------:R-:W-:Y:S01]  /*6560*/  IMAD.MOV.U32 R11, RZ, RZ, R15 ;  /* 0x000000ffff0b7224 */ /* 0x000fe200078e000f */
[----:B------:R-:W-:Y:S01]  /*6570*/  MOV R13, R12 ;  /* 0x0000000c000d7202 */ /* 0x000fe20000000f00 */
[----:B------:R-:W-:Y:S02]  /*6580*/  HADD2.F32 R12, -RZ, R43.H0_H0 ;  /* 0x2000002bff0c7230 */ /* 0x000fe40000004100 */
        /* <DEDUP_REMOVED lines=9> */
[--C-:B------:R-:W-:Y:S02]  /*6620*/  HADD2.F32 R15, -RZ, R13.reuse.H1_H1 ;  /* 0x3000000dff0f7230 */ /* 0x100fe40000004100 */
[----:B------:R-:W-:-:S02]  /*6630*/  HADD2.F32 R13, -RZ, R13.H0_H0 ;  /* 0x2000000dff0d7230 */ /* 0x000fc40000004100 */
[--C-:B------:R-:W-:Y:S02]  /*6640*/  HADD2.F32 R40, -RZ, R132.reuse.H0_H0 ;  /* 0x20000084ff287230 */ /* 0x100fe40000004100 */
[-C--:B------:R-:W-:Y:S01]  /*6650*/  FMUL.FTZ R43, R15, R11.reuse ;  /* 0x0000000b0f2b7220 */ /* 0x080fe20000410000 */
[----:B------:R-:W-:Y:S02]  /*6660*/  HADD2.F32 R133, -RZ, R133.H1_H1 ;  /* 0x30000085ff857230 */ /* 0x000fe40000004100 */
[C---:B------:R-:W-:Y:S01]  /*6670*/  FMUL.FTZ R11, R13.reuse, R11 ;  /* 0x0000000b0d0b7220 */ /* 0x040fe20000410000 */
[----:B------:R-:W-:Y:S02]  /*6680*/  HADD2.F32 R132, -RZ, R132.H1_H1 ;  /* 0x30000084ff847230 */ /* 0x000fe40000004100 */
[-C--:B------:R-:W-:Y:S01]  /*6690*/  FFMA.FTZ R43, R13, R40.reuse, -R43 ;  /* 0x000000280d2b7223 */ /* 0x080fe2000001082b */
[--C-:B------:R-:W-:Y:S02]  /*66a0*/  HADD2.F32 R13, -RZ, R14.reuse.H1_H1 ;  /* 0x3000000eff0d7230 */ /* 0x100fe40000004100 */
[----:B------:R-:W-:Y:S01]  /*66b0*/  FFMA.FTZ R11, R15, R40, R11 ;  /* 0x000000280f0b7223 */ /* 0x000fe2000001000b */
[----:B------:R-:W-:Y:S01]  /*66c0*/  HADD2.F32 R14, -RZ, R14.H0_H0 ;  /* 0x2000000eff0e7230 */ /* 0x000fe20000004100 */
[----:B------:R-:W-:Y:S01]  /*66d0*/  F2FP.F16.F32.PACK_AB R41, R12, R41 ;  /* 0x000000290c29723e */ /* 0x000fe200000000ff */
[----:B------:R-:W-:-:S02]  /*66e0*/  FMUL.FTZ R15, R13, R133 ;  /* 0x000000850d0f7220 */ /* 0x000fc40000410000 */
[----:B------:R-:W-:Y:S01]  /*66f0*/  F2FP.F16.F32.PACK_AB R11, R11, R43 ;  /* 0x0000002b0b0b723e */ /* 0x000fe200000000ff */
[C---:B------:R-:W-:Y:S01]  /*6700*/  FMUL.FTZ R133, R14.reuse, R133 ;  /* 0x000000850e857220 */ /* 0x040fe20000410000 */
[----:B------:R-:W-:-:S03]  /*6710*/  FFMA.FTZ R15, R14, R132, -R15 ;  /* 0x000000840e0f7223 */ /* 0x000fc6000001080f */
[----:B------:R-:W-:Y:S01]  /*6720*/  FFMA.FTZ R133, R13, R132, R133 ;  /* 0x000000840d857223 */ /* 0x000fe20000010085 */
[----:B------:R-:W-:Y:S02]  /*6730*/  IMAD.MOV.U32 R12, RZ, RZ, R11 ;  /* 0x000000ffff0c7224 */ /* 0x000fe400078e000b */
[----:B------:R-:W-:Y:S02]  /*6740*/  IMAD.MOV.U32 R13, RZ, RZ, R42 ;  /* 0x000000ffff0d7224 */ /* 0x000fe400078e002a */
[----:B------:R-:W-:-:S05]  /*6750*/  F2FP.F16.F32.PACK_AB R15, R133, R15 ;  /* 0x0000000f850f723e */ /* 0x000fca00000000ff */
[----:B------:R-:W-:Y:S02]  /*6760*/  IMAD.MOV.U32 R14, RZ, RZ, R15 ;  /* 0x000000ffff0e7224 */ /* 0x000fe400078e000f */
[----:B------:R-:W-:-:S07]  /*6770*/  IMAD.MOV.U32 R15, RZ, RZ, R41 ;  /* 0x000000ffff0f7224 */ /* 0x000fce00078e0029 */
.L_x_2715:
[----:B------:R-:W-:Y:S05]  /*6780*/  BSYNC B2 ;  /* 0x0000000000027941 */ /* 0x000fea0003800000 */
.L_x_2714:
[----:B------:R-:W-:Y:S02]  /*6790*/  ULDC.64 UR4, c[0x0][0x208] ;  /* 0x0000820000047ab9 */ /* 0x000fe40000000a00 */
[----:B----4-:R0:W-:Y:S03]  /*67a0*/  ST.E.128 desc[UR4][R44.64], R12 ;  /* 0x0000000c2c007985 */ /* 0x0101e6000c101d04 */
.L_x_2713:
[----:B------:R-:W-:Y:S05]  /*67b0*/  BSYNC B1 ;  /* 0x0000000000017941 */ /* 0x000fea0003800000 */
.L_x_2712:
        /* <DEDUP_REMOVED lines=49> */
[----:B------:R-:W-:-:S07]  /*6ad0*/  MOV R13, R36 ;  /* 0x00000024000d7202 */ /* 0x000fce0000000f00 */
.L_x_2719:
[----:B------:R-:W-:Y:S05]  /*6ae0*/  BSYNC B2 ;  /* 0x0000000000027941 */ /* 0x000fea0003800000 */
.L_x_2718:
[----:B------:R-:W-:Y:S02]  /*6af0*/  ULDC.64 UR4, c[0x0][0x208] ;  /* 0x0000820000047ab9 */ /* 0x000fe40000000a00 */
[----:B---3--:R0:W-:Y:S03]  /*6b00*/  ST.E.128 desc[UR4][R40.64], R12 ;  /* 0x0000000c28007985 */ /* 0x0081e6000c101d04 */
.L_x_2717:
[----:B------:R-:W-:Y:S05]  /*6b10*/  BSYNC B1 ;  /* 0x0000000000017941 */ /* 0x000fea0003800000 */
.L_x_2716:
        /* <DEDUP_REMOVED lines=10> */
[----:B------:R-:W-:Y:S01]  /*6bc0*/  SHF.R.U32.HI R32, RZ, 0x10, R33 ;  /* 0x00000010ff207819 */ /* 0x000fe20000011621 */
[----:B------:R-:W-:Y:S01]  /*6bd0*/  IMAD.MOV.U32 R33, RZ, RZ, R13 ;  /* 0x000000ffff217224 */ /* 0x000fe200078e000d */
[--C-:B------:R-:W-:Y:S01]  /*6be0*/  SHF.R.U64 R42, R34, 0x10, R35.reuse ;  /* 0x00000010222a7819 */ /* 0x100fe20000001223 */
[----:B------:R-:W-:Y:S01]  /*6bf0*/  HADD2.F32 R34, -RZ, R15.H1_H1 ;  /* 0x3000000fff227230 */ /* 0x000fe20000004100 */
[----:B------:R-:W-:Y:S01]  /*6c00*/  SHF.R.U32.HI R11, RZ, 0x10, R35 ;  /* 0x00000010ff0b7819 */ /* 0x000fe20000011623 */
[----:B------:R-:W-:Y:S02]  /*6c10*/  HADD2.F32 R38, -RZ, R38.H0_H0 ;  /* 0x20000026ff267230 */ /* 0x000fe40000004100 */
        /* <DEDUP_REMOVED lines=35> */
.L_x_2721:
[----:B------:R-:W-:Y:S05]  /*6e50*/  BSYNC B1 ;  /* 0x0000000000017941 */ /* 0x000fea0003800000 */
.L_x_2720:
[----:B------:R-:W-:Y:S02]  /*6e60*/  ULDC.64 UR4, c[0x0][0x208] ;  /* 0x0000820000047ab9 */ /* 0x000fe40000000a00 */
[----:B---3--:R0:W-:Y:S01]  /*6e70*/  ST.E.128 desc[UR4][R36.64], R12 ;  /* 0x0000000c24007985 */ /* 0x0081e2000c101d04 */
[----:B------:R-:W-:Y:S05]  /*6e80*/  BRA `(.L_x_2707) ;  /* 0x0000004400687947 */ /* 0x000fea0003800000 */
.L_x_2662:
        /* <DEDUP_REMOVED lines=14> */
[-C--:B------:R-:W-:Y:S02]  /*6f70*/  ISETP.GE.AND P4, PT, R16, R111.reuse, PT ;  /* 0x0000006f1000720c */ /* 0x080fe40003f86270 */
[----:B------:R-:W-:Y:S02]  /*6f80*/  CS2R R38, SRZ ;  /* 0x0000000000267805 */ /* 0x000fe4000001ff00 */
[----:B------:R-:W-:Y:S01]  /*6f90*/  LEA R40, P5, R32, UR4, 0x1 ;  /* 0x0000000420287c11 */ /* 0x000fe2000f8a08ff */
[----:B------:R-:W-:Y:S01]  /*6fa0*/  IMAD.X R33, R11, 0x1, R6, P0 ;  /* 0x000000010b217824 */ /* 0x000fe200000e0606 */
[----:B------:R-:W-:Y:S02]  /*6fb0*/  ISETP.GE.AND P0, PT, R214, R111, PT ;  /* 0x0000006fd600720c */ /* 0x000fe40003f06270 */
[----:B------:R-:W-:-:S02]  /*6fc0*/  CS2R R36, SRZ ;  /* 0x0000000000247805 */ /* 0x000fc4000001ff00 */
[----:B------:R-:W-:Y:S01]  /*6fd0*/  CS2R R34, SRZ ;  /* 0x0000000000227805 */ /* 0x000fe2000001ff00 */
[----:B------:R-:W-:Y:S01]  /*6fe0*/  ULDC.64 UR6, c[0x0][0x208] ;  /* 0x0000820000067ab9 */ /* 0x000fe20000000a00 */
[----:B------:R-:W-:Y:S01]  /*6ff0*/  LEA.HI.X R41, R32, UR5, R33, 0x1, P5 ;  /* 0x0000000520297c11 */ /* 0x000fe2000a8f0c21 */
[----:B------:R-:W-:Y:S01]  /*7000*/  ULDC.64 UR4, c[0x0][0x400] ;  /* 0x0001000000047ab9 */ /* 0x000fe20000000a00 */
[----:B------:R-:W-:Y:S02]  /*7010*/  IADD3 R42, P5, R92, R12, RZ ;  /* 0x0000000c5c2a7210 */ /* 0x000fe40007fbe0ff */
[----:B------:R-:W-:Y:S02]  /*7020*/  CS2R R32, SRZ ;  /* 0x0000000000207805 */ /* 0x000fe4000001ff00 */
[----:B------:R-:W-:Y:S01]  /*7030*/  CS2R R46, SRZ ;  /* 0x00000000002e7805 */ /* 0x000fe2000001ff00 */
[----:B------:R-:W5:Y:S01]  /*7040*/  @!P4 LDG.E.128 R36, desc[UR6][R40.64] ;  /* 0x000000062824c981 */ /* 0x000f62000c1e1d00 */
[----:B------:R-:W-:-:S02]  /*7050*/  IADD3.X R43, R80, R8, RZ, P5, !PT ;  /* 0x00000008502b7210 */ /* 0x000fc40002ffe4ff */
[C---:B------:R-:W-:Y:S01]  /*7060*/  LEA R48, P5, R42.reuse, UR4, 0x1 ;  /* 0x000000042a307c11 */ /* 0x040fe2000f8a08ff */
[----:B------:R0:W5:Y:S01]  /*7070*/  @!P0 LDG.E.128 R32, desc[UR6][R40.64+0x80] ;  /* 0x0000800628208981 */ /* 0x000162000c1e1d00 */
[----:B------:R-:W-:Y:S02]  /*7080*/  CS2R R44, SRZ ;  /* 0x00000000002c7805 */ /* 0x000fe4000001ff00 */
[----:B------:R-:W-:Y:S02]  /*7090*/  LEA.HI.X R49, R42, UR5, R43, 0x1, P5 ;  /* 0x000000052a317c11 */ /* 0x000fe4000a8f0c2b */
[----:B------:R-:W-:-:S03]  /*70a0*/  CS2R R42, SRZ ;  /* 0x00000000002a7805 */ /* 0x000fc6000001ff00 */
[----:B------:R1:W5:Y:S01]  /*70b0*/  @!P4 LDG.E.128 R44, desc[UR6][R48.64] ;  /* 0x00000006302cc981 */ /* 0x000362000c1e1d00 */
[----:B0-----:R-:W-:-:S06]  /*70c0*/  CS2R R40, SRZ ;  /* 0x0000000000287805 */ /* 0x001fcc000001ff00 */
[----:B------:R1:W5:Y:S02]  /*70d0*/  @!P0 LDG.E.128 R40, desc[UR6][R48.64+0x80] ;  /* 0x0000800630288981 */ /* 0x000364000c1e1d00 */
.L_x_2723:
[----:B------:R-:W-:Y:S05]  /*70e0*/  BSYNC B1 ;  /* 0x0000000000017941 */ /* 0x000fea0003800000 */
.L_x_2722:
[----:B-1---5:R-:W-:Y:S01]  /*70f0*/  IMAD.MOV.U32 R48, RZ, RZ, R34 ;  /* 0x000000ffff307224 */ /* 0x022fe200078e0022 */
        /* <DEDUP_REMOVED lines=50> */
[----:B------:R-:W-:Y:S02]  /*7420*/  LEA R64, P5, R50, UR6, 0x1 ;  /* 0x0000000632407c11 */ /* 0x000fe4000f8a08ff */
[----:B------:R-:W-:Y:S02]  /*7430*/  LEA.HI.X R57, R48, UR5, R49, 0x1, P0 ;  /* 0x0000000530397c11 */ /* 0x000fe400080f0c31 */
[----:B------:R-:W-:Y:S02]  /*7440*/  CS2R R48, SRZ ;  /* 0x0000000000307805 */ /* 0x000fe4000001ff00 */
[----:B------:R-:W-:-:S02]  /*7450*/  LEA.HI.X R65, R50, UR7, R51, 0x1, P5 ;  /* 0x0000000732417c11 */ /* 0x000fc4000a8f0c33 */
[----:B------:R-:W-:Y:S02]  /*7460*/  CS2R R50, SRZ ;  /* 0x0000000000327805 */ /* 0x000fe4000001ff00 */
[-C--:B------:R-:W-:Y:S02]  /*7470*/  ISETP.GE.AND P0, PT, R16, R111.reuse, PT ;  /* 0x0000006f1000720c */ /* 0x080fe40003f06270 */
[----:B------:R-:W-:Y:S02]  /*7480*/  ISETP.GE.AND P5, PT, R214, R111, PT ;  /* 0x0000006fd600720c */ /* 0x000fe40003fa6270 */
[----:B------:R-:W-:Y:S02]  /*7490*/  CS2R R62, SRZ ;  /* 0x00000000003e7805 */ /* 0x000fe4000001ff00 */
[----:B------:R-:W-:Y:S02]  /*74a0*/  CS2R R60, SRZ ;  /* 0x00000000003c7805 */ /* 0x000fe4000001ff00 */
[----:B------:R-:W-:-:S05]  /*74b0*/  CS2R R58, SRZ ;  /* 0x00000000003a7805 */ /* 0x000fca000001ff00 */
[----:B------:R-:W5:Y:S04]  /*74c0*/  @!P0 LDG.E.128 R52, desc[UR8][R56.64] ;  /* 0x0000000838348981 */ /* 0x000f68000c1e1d00 */
[----:B------:R0:W5:Y:S04]  /*74d0*/  @!P5 LDG.E.128 R48, desc[UR8][R56.64+0x80] ;  /* 0x000080083830d981 */ /* 0x000168000c1e1d00 */
[----:B------:R1:W5:Y:S01]  /*74e0*/  @!P0 LDG.E.128 R60, desc[UR8][R64.64] ;  /* 0x00000008403c8981 */ /* 0x000362000c1e1d00 */
[----:B0-----:R-:W-:-:S06]  /*74f0*/  CS2R R56, SRZ ;  /* 0x0000000000387805 */ /* 0x001fcc000001ff00 */
[----:B------:R1:W5:Y:S02]  /*7500*/  @!P5 LDG.E.128 R56, desc[UR8][R64.64+0x80] ;  /* 0x000080084038d981 */ /* 0x000364000c1e1d00 */
.L_x_2725:
[----:B------:R-:W-:Y:S05]  /*7510*/  BSYNC B1 ;  /* 0x0000000000017941 */ /* 0x000fea0003800000 */
.L_x_2724:
[----:B-----5:R-:W-:Y:S01]  /*7520*/  IMAD.MOV.U32 R66, RZ, RZ, R51 ;  /* 0x000000ffff427224 */ /* 0x020fe200078e0033 */
[----:B-1----:R-:W-:Y:S01]  /*7530*/  MOV R65, R48 ;  /* 0x0000003000417202 */ /* 0x002fe20000000f00 */
        /* <DEDUP_REMOVED lines=17> */
[----:B------:R-:W-:Y:S02]  /*7650*/  CS2R R74, SRZ ;  /* 0x00000000004a7805 */ /* 0x000fe4000001ff00 */
        /* <DEDUP_REMOVED lines=39> */
.L_x_2727:
[----:B------:R-:W-:Y:S05]  /*78d0*/  BSYNC B1 ;  /* 0x0000000000017941 */ /* 0x000fea0003800000 */
.L_x_2726:
        /* <DEDUP_REMOVED lines=32> */
.L_x_2728:
[----:B------:R-:W-:Y:S01]  /*7ae0*/  IMAD R88, R213, 0x8, R23 ;  /* 0x00000008d5587824 */ /* 0x000fe200078e0217 */
[----:B------:R-:W-:Y:S01]  /*7af0*/  SHF.L.U32 R89, R227, 0x1f, RZ ;  /* 0x0000001fe3597819 */ /* 0x000fe200000006ff */
[----:B------:R-:W-:Y:S03]  /*7b00*/  BSSY B1, `(.L_x_2729) ;  /* 0x0000003000017945 */ /* 0x000fe60003800000 */
[----:B------:R-:W0:Y:S02]  /*7b10*/  SYNCS.PHASECHK.TRANS64.TRYWAIT P6, [R88+URZ+0x38890], R89 ;  /* 0x03889059580075a7 */ /* 0x000e2400080c017f */
[----:B0-----:R-:W-:Y:S05]  /*7b20*/  @!P6 BRA `(.L_x_2730) ;  /* 0x000002ac0008e947 */ /* 0x001fea0003800000 */
.L_x_3075:
[----:B------:R-:W-:Y:S05]  /*7b30*/  BSYNC B1 ;  /* 0x0000000000017941 */ /* 0x000fea0003800000 */
.L_x_2729:
[----:B------:R-:W1:Y:S01]  /*7b40*/  LDC R128, c[0x0][0x2f4] ;  /* 0x0000bd00ff807b82 */ /* 0x000e620000000800 */
[----:B------:R-:W-:Y:S01]  /*7b50*/  UMOV UR4, 0xffffffff ;  /* 0xffffffff00047882 */ /* 0x000fe20000000000 */
[----:B-1----:R-:W-:Y:S02]  /*7b60*/  IMAD.IADD R129, R128, 0x1, -R112 ;  /* 0x0000000180817824 */ /* 0x002fe400078e0a70 */
[----:B------:R-:W-:Y:S05]  /*7b70*/  BRA.DIV UR4, `(.L_x_2731) ;  /* 0x000002ae04087947 */ /* 0x000fea000b800000 */
[----:B------:R1:W2:Y:S04]  /*7b80*/  SHFL.IDX PT, R121, R118, RZ, 0x181f ;  /* 0x00181fff76797589 */ /* 0x0002a800000e0000 */
[----:B------:R1:W3:Y:S02]  /*7b90*/  SHFL.IDX PT, R11, R119, RZ, 0x181f ;  /* 0x00181fff770b7589 */ /* 0x0002e400000e0000 */
.L_x_3079:
        /* <DEDUP_REMOVED lines=35> */
[----:B------:R-:W-:Y:S01]  /*7dd0*/  SHF.R.U64 R36, R36, 0x10, R37 ;  /* 0x0000001024247819 */ /* 0x000fe20000001225 */
[----:B------:R-:W-:Y:S01]  /*7de0*/  HADD2.F32 R140, -RZ, R140.H0_H0 ;  /* 0x2000008cff8c7230 */ /* 0x000fe20000004100 */
[----:B------:R-:W-:Y:S01]  /*7df0*/  SHF.R.U64 R44, R44, 0x10, R45 ;  /* 0x000000102c2c7819 */ /* 0x000fe2000000122d */
[----:B------:R-:W-:Y:S01]  /*7e00*/  HADD2.F32 R81, -RZ, R134.H0_H0 ;  /* 0x20000086ff517230 */ /* 0x000fe20000004100 */
[----:B------:R-:W-:Y:S01]  /*7e10*/  SHF.R.U64 R38, R38, 0x10, R39 ;  /* 0x0000001026267819 */ /* 0x000fe20000001227 */
[----:B------:R-:W-:Y:S02]  /*7e20*/  HADD2.F32 R141, -RZ, R133.H0_H0 ;  /* 0x20000085ff8d7230 */ /* 0x000fe40000004100 */
[----:B------:R-:W-:Y:S02]  /*7e30*/  HADD2.F32 R139, -RZ, R139.H0_H0 ;  /* 0x2000008bff8b7230 */ /* 0x000fe40000004100 */
[----:B------:R-:W-:Y:S01]  /*7e40*/  FMUL.FTZ R13, R81, R140 ;  /* 0x0000008c510d7220 */ /* 0x000fe20000410000 */
[----:B------:R-:W-:-:S02]  /*7e50*/  HADD2.F32 R44, -RZ, R44.H0_H0 ;  /* 0x2000002cff2c7230 */ /* 0x000fc40000004100 */
[C---:B------:R-:W-:Y:S01]  /*7e60*/  FMUL.FTZ R140, R141.reuse, R140 ;  /* 0x0000008c8d8c7220 */ /* 0x040fe20000410000 */
[----:B------:R-:W-:Y:S02]  /*7e70*/  HADD2.F32 R38, -RZ, R38.H0_H0 ;  /* 0x20000026ff267230 */ /* 0x000fe40000004100 */
[-C--:B------:R-:W-:Y:S01]  /*7e80*/  FFMA.FTZ R13, R141, R139.reuse, -R13 ;  /* 0x0000008b8d0d7223 */ /* 0x080fe2000001080d */
[----:B------:R-:W-:Y:S01]  /*7e90*/  FFMA.FTZ R81, R81, R139, R140 ;  /* 0x0000008b51517223 */ /* 0x000fe2000001008c */
[----:B------:R-:W-:Y:S01]  /*7ea0*/  SHF.R.U32.HI R140, RZ, 0x10, R45 ;  /* 0x00000010ff8c7819 */ /* 0x000fe2000001162d */
[----:B------:R-:W-:Y:S01]  /*7eb0*/  HADD2.F32 R45, -RZ, R133.H1_H1 ;  /* 0x30000085ff2d7230 */ /* 0x000fe20000004100 */
[----:B------:R-:W-:Y:S01]  /*7ec0*/  SHF.R.U32.HI R139, RZ, 0x10, R37 ;  /* 0x00000010ff8b7819 */ /* 0x000fe20000011625 */
[----:B------:R-:W-:Y:S02]  /*7ed0*/  HADD2.F32 R37, -RZ, R134.H1_H1 ;  /* 0x30000086ff257230 */ /* 0x000fe40000004100 */
[----:B------:R-:W-:-:S02]  /*7ee0*/  HADD2.F32 R140, -RZ, R140.H0_H0 ;  /* 0x2000008cff8c7230 */ /* 0x000fc40000004100 */
[----:B------:R-:W-:Y:S02]  /*7ef0*/  HADD2.F32 R139, -RZ, R139.H0_H0 ;  /* 0x2000008bff8b7230 */ /* 0x000fe40000004100 */
[----:B------:R-:W-:Y:S02]  /*7f00*/  IMAD.MOV.U32 R134, RZ, RZ, R83 ;  /* 0x000000ffff867224 */ /* 0x000fe400078e0053 */
[-C--:B------:R-:W-:Y:S01]  /*7f10*/  FMUL.FTZ R133, R37, R140.reuse ;  /* 0x0000008c25857220 */ /* 0x080fe20000410000 */
[----:B------:R-:W-:-:S03]  /*7f20*/  FMUL.FTZ R140, R45, R140 ;  /* 0x0000008c2d8c7220 */ /* 0x000fc60000410000 */
[-C--:B------:R-:W-:Y:S01]  /*7f30*/  FFMA.FTZ R45, R45, R139.reuse, -R133 ;  /* 0x0000008b2d2d7223 */ /* 0x080fe20000010885 */
[----:B------:R-:W-:Y:S02]  /*7f40*/  IMAD.MOV.U32 R133, RZ, RZ, R15 ;  /* 0x000000ffff857224 */ /* 0x000fe400078e000f */
[----:B------:R-:W-:Y:S01]  /*7f50*/  FFMA.FTZ R37, R37, R139, R140 ;  /* 0x0000008b25257223 */ /* 0x000fe2000001008c */
[----:B------:R-:W-:Y:S02]  /*7f60*/  HADD2.F32 R140, -RZ, R162.H0_H0 ;  /* 0x200000a2ff8c7230 */ /* 0x000fe40000004100 */
[----:B------:R-:W-:Y:S01]  /*7f70*/  HADD2.F32 R83, -RZ, R134.H0_H0 ;  /* 0x20000086ff537230 */ /* 0x000fe20000004100 */
[----:B------:R-:W-:Y:S01]  /*7f80*/  F2FP.F16.F32.PACK_AB R13, R45, R13 ;  /* 0x0000000d2d0d723e */ /* 0x000fe200000000ff */
        /* <DEDUP_REMOVED lines=8> */
[----:B------:R-:W-:Y:S02]  /*8010*/  HADD2.F32 R141, -RZ, R162.H1_H1 ;  /* 0x300000a2ff8d7230 */ /* 0x000fe40000004100 */
[----:B------:R-:W-:Y:S01]  /*8020*/  FFMA.FTZ R83, R83, R139, R140 ;  /* 0x0000008b53537223 */ /* 0x000fe2000001008c */
[----:B------:R-:W-:-:S02]  /*8030*/  SHF.R.U32.HI R139, RZ, 0x10, R39 ;  /* 0x00000010ff8b7819 */ /* 0x000fc40000011627 */
[--C-:B------:R-:W-:Y:S02]  /*8040*/  SHF.R.U64 R39, R46, 0x10, R47.reuse ;  /* 0x000000102e277819 */ /* 0x100fe4000000122f */
[----:B------:R-:W-:Y:S01]  /*8050*/  SHF.R.U32.HI R47, RZ, 0x10, R47 ;  /* 0x00000010ff2f7819 */ /* 0x000fe2000001162f */
[----:B------:R-:W-:Y:S02]  /*8060*/  HADD2.F32 R139, -RZ, R139.H0_H0 ;  /* 0x2000008bff8b7230 */ /* 0x000fe40000004100 */
[----:B------:R-:W-:Y:S02]  /*8070*/  HADD2.F32 R39, -RZ, R39.H0_H0 ;  /* 0x20000027ff277230 */ /* 0x000fe40000004100 */
[----:B------:R-:W-:-:S05]  /*8080*/  HADD2.F32 R47, -RZ, R47.H0_H0 ;  /* 0x2000002fff2f7230 */ /* 0x000fca0000004100 */
[----:B------:R-:W-:-:S04]  /*8090*/  FMUL.FTZ R46, R134, R47 ;  /* 0x0000002f862e7220 */ /* 0x000fc80000410000 */
[C---:B------:R-:W-:Y:S01]  /*80a0*/  FFMA.FTZ R46, R133.reuse, R139, -R46 ;  /* 0x0000008b852e7223 */ /* 0x040fe2000001082e */
[----:B------:R-:W-:Y:S01]  /*80b0*/  FMUL.FTZ R133, R133, R47 ;  /* 0x0000002f85857220 */ /* 0x000fe20000410000 */
[----:B------:R-:W-:-:S03]  /*80c0*/  IMAD.MOV.U32 R47, RZ, RZ, R12 ;  /* 0x000000ffff2f7224 */ /* 0x000fc600078e000c */
[----:B------:R-:W-:Y:S01]  /*80d0*/  FFMA.FTZ R12, R134, R139, R133 ;  /* 0x0000008b860c7223 */ /* 0x000fe20000010085 */
[--C-:B------:R-:W-:Y:S01]  /*80e0*/  HADD2.F32 R134, -RZ, R80.reuse.H0_H0 ;  /* 0x20000050ff867230 */ /* 0x100fe20000004100 */
[----:B------:R-:W-:Y:S01]  /*80f0*/  F2FP.F16.F32.PACK_AB R15, R46, R15 ;  /* 0x0000000f2e0f723e */ /* 0x000fe200000000ff */
[----:B------:R-:W-:Y:S02]  /*8100*/  HADD2.F32 R133, -RZ, R47.H0_H0 ;  /* 0x2000002fff857230 */ /* 0x000fe40000004100 */
[----:B------:R-:W-:Y:S02]  /*8110*/  HADD2.F32 R139, -RZ, R161.H1_H1 ;  /* 0x300000a1ff8b7230 */ /* 0x000fe40000004100 */
[-C--:B------:R-:W-:Y:S01]  /*8120*/  FMUL.FTZ R140, R134, R141.reuse ;  /* 0x0000008d868c7220 */ /* 0x080fe20000410000 */
[----:B------:R-:W-:Y:S02]  /*8130*/  HADD2.F32 R80, -RZ, R80.H1_H1 ;  /* 0x30000050ff507230 */ /* 0x000fe40000004100 */
[C---:B------:R-:W-:Y:S01]  /*8140*/  FMUL.FTZ R141, R133.reuse, R141 ;  /* 0x0000008d858d7220 */ /* 0x040fe20000410000 */
[----:B------:R-:W-:Y:S01]  /*8150*/  F2FP.F16.F32.PACK_AB R83, R12, R83 ;  /* 0x000000530c53723e */ /* 0x000fe200000000ff */
[----:B------:R-:W-:-:S02]  /*8160*/  FFMA.FTZ R133, R133, R139, -R140 ;  /* 0x0000008b85857223 */ /* 0x000fc4000001088c */
[----:B------:R-:W-:Y:S01]  /*8170*/  FFMA.FTZ R134, R134, R139, R141 ;  /* 0x0000008b86867223 */ /* 0x000fe2000001008d */
[----:B------:R-:W-:Y:S02]  /*8180*/  HADD2.F32 R139, -RZ, R47.H1_H1 ;  /* 0x3000002fff8b7230 */ /* 0x000fe40000004100 */
[----:B------:R-:W-:Y:S02]  /*8190*/  HADD2.F32 R47, -RZ, R36.H0_H0 ;  /* 0x20000024ff2f7230 */ /* 0x000fe40000004100 */
[-C--:B------:R-:W-:Y:S01]  /*81a0*/  FMUL.FTZ R36, R80, R44.reuse ;  /* 0x0000002c50247220 */ /* 0x080fe20000410000 */
[--C-:B------:R-:W-:Y:S02]  /*81b0*/  HADD2.F32 R141, -RZ, R160.reuse.H1_H1 ;  /* 0x300000a0ff8d7230 */ /* 0x100fe40000004100 */
[C---:B------:R-:W-:Y:S01]  /*81c0*/  FMUL.FTZ R44, R139.reuse, R44 ;  /* 0x0000002c8b2c7220 */ /* 0x040fe20000410000 */
[----:B------:R-:W-:Y:S01]  /*81d0*/  FFMA.FTZ R36, R139, R47, -R36 ;  /* 0x0000002f8b247223 */ /* 0x000fe20000010824 */
[----:B------:R-:W-:-:S02]  /*81e0*/  HADD2.F32 R139, -RZ, R160.H0_H0 ;  /* 0x200000a0ff8b7230 */ /* 0x000fc40000004100 */
[----:B------:R-:W-:Y:S01]  /*81f0*/  FFMA.FTZ R44, R80, R47, R44 ;  /* 0x0000002f502c7223 */ /* 0x000fe2000001002c */
[----:B------:R-:W-:Y:S02]  /*8200*/  HADD2.F32 R47, -RZ, R82.H0_H0 ;  /* 0x20000052ff2f7230 */ /* 0x000fe40000004100 */
[----:B------:R-:W-:Y:S01]  /*8210*/  HADD2.F32 R80, -RZ, R14.H0_H0 ;  /* 0x2000000eff507230 */ /* 0x000fe20000004100 */
[----:B------:R-:W-:Y:S01]  /*8220*/  F2FP.F16.F32.PACK_AB R36, R36, R133 ;  /* 0x000000852424723e */ /* 0x000fe200000000ff */
[----:B------:R-:W-:Y:S02]  /*8230*/  HADD2.F32 R82, -RZ, R82.H1_H1 ;  /* 0x30000052ff527230 */ /* 0x000fe40000004100 */
[CC--:B------:R-:W-:Y:S01]  /*8240*/  FMUL.FTZ R140, R47.reuse, R141.reuse ;  /* 0x0000008d2f8c7220 */ /* 0x0c0fe20000410000 */
[----:B------:R-:W-:Y:S02]  /*8250*/  HADD2.F32 R14, -RZ, R14.H1_H1 ;  /* 0x3000000eff0e7230 */ /* 0x000fe40000004100 */
[----:B------:R-:W-:Y:S01]  /*8260*/  FMUL.FTZ R141, R80, R141 ;  /* 0x0000008d508d7220 */ /* 0x000fe20000410000 */
[----:B------:R-:W-:Y:S01]  /*8270*/  F2FP.F16.F32.PACK_AB R44, R44, R134 ;  /* 0x000000862c2c723e */ /* 0x000fe200000000ff */
[-C--:B------:R-:W-:Y:S01]  /*8280*/  FFMA.FTZ R140, R80, R139.reuse, -R140 ;  /* 0x0000008b508c7223 */ /* 0x080fe2000001088c */
[----:B------:R-:W-:Y:S01]  /*8290*/  MOV R12, R36 ;  /* 0x00000024000c7202 */ /* 0x000fe20000000f00 */
[----:B------:R-:W-:Y:S01]  /*82a0*/  FFMA.FTZ R141, R47, R139, R141 ;  /* 0x0000008b2f8d7223 */ /* 0x000fe2000001008d */
[-C--:B------:R-:W-:Y:S01]  /*82b0*/  FMUL.FTZ R47, R82, R39.reuse ;  /* 0x00000027522f7220 */ /* 0x080fe20000410000 */
[----:B------:R-:W-:Y:S01]  /*82c0*/  FMUL.FTZ R39, R14, R39 ;  /* 0x000000270e277220 */ /* 0x000fe20000410000 */
[----:B------:R-:W-:-:S02]  /*82d0*/  IMAD.MOV.U32 R80, RZ, RZ, R44 ;  /* 0x000000ffff507224 */ /* 0x000fc400078e002c */
[-C--:B------:R-:W-:Y:S01]  /*82e0*/  FFMA.FTZ R47, R14, R38.reuse, -R47 ;  /* 0x000000260e2f7223 */ /* 0x080fe2000001082f */
[----:B------:R-:W-:-:S04]  /*82f0*/  FFMA.FTZ R39, R82, R38, R39 ;  /* 0x0000002652277223 */ /* 0x000fc80000010027 */
[----:B------:R-:W-:Y:S02]  /*8300*/  F2FP.F16.F32.PACK_AB R47, R47, R140 ;  /* 0x0000008c2f2f723e */ /* 0x000fe400000000ff */
[----:B------:R-:W-:-:S03]  /*8310*/  F2FP.F16.F32.PACK_AB R39, R39, R141 ;  /* 0x0000008d2727723e */ /* 0x000fc600000000ff */
[----:B------:R-:W-:Y:S02]  /*8320*/  IMAD.MOV.U32 R14, RZ, RZ, R47 ;  /* 0x000000ffff0e7224 */ /* 0x000fe400078e002f */
[----:B------:R-:W-:-:S07]  /*8330*/  IMAD.MOV.U32 R82, RZ, RZ, R39 ;  /* 0x000000ffff527224 */ /* 0x000fce00078e0027 */
.L_x_2737:
[----:B------:R-:W-:Y:S05]  /*8340*/  BSYNC B3 ;  /* 0x0000000000037941 */ /* 0x000fea0003800000 */
.L_x_2736:
[----:B------:R-:W-:Y:S01]  /*8350*/  LEA R36, P3, R10, R11, 0x1 ;  /* 0x0000000b0a247211 */ /* 0x000fe200078608ff */
[----:B------:R-:W-:-:S03]  /*8360*/  ULDC.64 UR4, c[0x0][0x208] ;  /* 0x0000820000047ab9 */ /* 0x000fc60000000a00 */
[----:B--2---:R-:W-:Y:S02]  /*8370*/  LEA.HI.X R37, R10, R121, R28, 0x1, P3 ;  /* 0x000000790a257211 */ /* 0x004fe400018f0c1c */
[----:B------:R-:W-:-:S03]  /*8380*/  ISETP.GE.AND P3, PT, R132, R128, PT ;  /* 0x000000808400720c */ /* 0x000fc60003f66270 */
[----:B----4-:R2:W-:Y:S10]  /*8390*/  ST.E.128 desc[UR4][R36.64], R12 ;  /* 0x0000000c24007985 */ /* 0x0105f4000c101d04 */
[----:B--2---:R-:W-:-:S05]  /*83a0*/  @!P3 IMAD.WIDE R12, R132, 0x2, R120 ;  /* 0x00000002840cb825 */ /* 0x004fca00078e0278 */
[----:B---3--:R3:W-:Y:S02]  /*83b0*/  @!P3 ST.E.128 desc[UR4][R12.64], R80 ;  /* 0x000000500c00b985 */ /* 0x0087e4000c101d04 */
.L_x_2735:
[----:B------:R-:W-:Y:S05]  /*83c0*/  BSYNC B2 ;  /* 0x0000000000027941 */ /* 0x000fea0003800000 */
.L_x_2734:
[----:B------:R-:W-:-:S13]  /*83d0*/  ISETP.NE.AND P3, PT, R25, RZ, PT ;  /* 0x000000ff1900720c */ /* 0x000fda0003f65270 */
[----:B------:R-:W-:Y:S05]  /*83e0*/  @!P3 BRA `(.L_x_2733) ;  /* 0x0000000400f0b947 */ /* 0x000fea0003800000 */
[----:B------:R-:W4:Y:S01]  /*83f0*/  LDL R15, [R1+0x5c] ;  /* 0x00005c00010f7983 */ /* 0x000f220000100800 */
[----:B---3--:R-:W-:Y:S01]  /*8400*/  SEL R12, R112, R129, !P1 ;  /* 0x00000081700c7207 */ /* 0x008fe20004800000 */
        /* <DEDUP_REMOVED lines=16> */
[----:B----4-:R-:W-:-:S04]  /*8510*/  IMAD R13, R13, 0x1400, R15 ;  /* 0x000014000d0d7824 */ /* 0x010fc800078e020f */
        /* <DEDUP_REMOVED lines=11> */
[----:B------:R-:W-:Y:S01]  /*85d0*/  HADD2.F32 R47, -RZ, R159.H1_H1 ;  /* 0x3000009fff2f7230 */ /* 0x000fe20000004100 */
[----:B------:R-:W-:Y:S01]  /*85e0*/  SHF.R.U32.HI R33, RZ, 0x10, R33 ;  /* 0x00000010ff217819 */ /* 0x000fe20000011621 */
[--C-:B------:R-:W-:Y:S01]  /*85f0*/  HADD2.F32 R13, -RZ, R46.reuse.H0_H0 ;  /* 0x2000002eff0d7230 */ /* 0x100fe20000004100 */
[----:B------:R-:W-:Y:S01]  /*8600*/  SHF.R.U64 R34, R34, 0x10, R35 ;  /* 0x0000001022227819 */ /* 0x000fe20000001223 */
[----:B------:R-:W-:Y:S02]  /*8610*/  HADD2.F32 R81, -RZ, R45.H0_H0 ;  /* 0x2000002dff517230 */ /* 0x000fe40000004100 */
        /* <DEDUP_REMOVED lines=81> */
.L_x_2739:
[----:B------:R-:W-:Y:S05]  /*8b30*/  BSYNC B2 ;  /* 0x0000000000027941 */ /* 0x000fea0003800000 */
.L_x_2738:
[----:B------:R-:W-:Y:S01]  /*8b40*/  LEA R32, P3, R21, R11, 0x1 ;  /* 0x0000000b15207211 */ /* 0x000fe200078608ff */
[----:B------:R-:W-:-:S03]  /*8b50*/  ULDC.64 UR4, c[0x0][0x208] ;  /* 0x0000820000047ab9 */ /* 0x000fc60000000a00 */
[----:B--2---:R-:W-:Y:S02]  /*8b60*/  LEA.HI.X R33, R21, R121, R29, 0x1, P3 ;  /* 0x0000007915217211 */ /* 0x004fe400018f0c1d */
[----:B------:R-:W-:-:S03]  /*8b70*/  ISETP.GE.AND P3, PT, R44, R128, PT ;  /* 0x000000802c00720c */ /* 0x000fc60003f66270 */
[----:B----4-:R4:W-:Y:S10]  /*8b80*/  ST.E.128 desc[UR4][R32.64], R12 ;  /* 0x0000000c20007985 */ /* 0x0109f4000c101d04 */
[----:B------:R-:W-:-:S05]  /*8b90*/  @!P3 IMAD.WIDE R120, R44, 0x2, R120 ;  /* 0x000000022c78b825 */ /* 0x000fca00078e0278 */
[----:B---3--:R4:W-:Y:S02]  /*8ba0*/  @!P3 ST.E.128 desc[UR4][R120.64], R36 ;  /* 0x000000247800b985 */ /* 0x0089e4000c101d04 */
.L_x_2733:
[----:B------:R-:W-:Y:S05]  /*8bb0*/  BSYNC B1 ;  /* 0x0000000000017941 */ /* 0x000fea0003800000 */
.L_x_2732:
[----:B------:R-:W-:-:S03]  /*8bc0*/  UMOV UR4, 0xffffffff ;  /* 0xffffffff00047882 */ /* 0x000fc60000000000 */
[----:B------:R-:W-:Y:S05]  /*8bd0*/  BRA.DIV UR4, `(.L_x_2740) ;  /* 0x0000029e043c7947 */ /* 0x000fea000b800000 */
[----:B----4-:R4:W0:Y:S04]  /*8be0*/  SHFL.IDX PT, R37, R118, 0x1, 0x181f ;  /* 0x00381f0076257f89 */ /* 0x01082800000e0000 */
[----:B---3--:R4:W3:Y:S02]  /*8bf0*/  SHFL.IDX PT, R11, R119, 0x1, 0x181f ;  /* 0x00381f00770b7f89 */ /* 0x0088e400000e0000 */
.L_x_3083:
        /* <DEDUP_REMOVED lines=8> */
[C---:B------:R-:W-:Y:S01]  /*8c80*/  VIADD R14, R225.reuse, 0x20 ;  /* 0x00000020e10e7836 */ /* 0x040fe20000000000 */
[----:B------:R-:W-:Y:S01]  /*8c90*/  ISETP.GE.AND P3, PT, R16, R111, PT ;  /* 0x0000006f1000720c */ /* 0x000fe20003f66270 */
[----:B------:R-:W-:Y:S01]  /*8ca0*/  VIADD R32, R225, 0x20 ;  /* 0x00000020e1207836 */ /* 0x000fe20000000000 */
[----:B------:R-:W-:Y:S01]  /*8cb0*/  SHF.R.S32.HI R13, RZ, 0x1f, R12 ;  /* 0x0000001fff0d7819 */ /* 0x000fe2000001140c */
[----:B------:R-:W-:Y:S01]  /*8cc0*/  IMAD.SHL.U32 R14, R14, 0x40, RZ ;  /* 0x000000400e0e7824 */ /* 0x000fe200078e00ff */
[----:B------:R-:W-:Y:S01]  /*8cd0*/  BSSY B3, `(.L_x_2745) ;  /* 0x000006e000037945 */ /* 0x000fe20003800000 */
[----:B------:R-:W-:Y:S01]  /*8ce0*/  IMAD.SHL.U32 R32, R32, 0x40, RZ ;  /* 0x0000004020207824 */ /* 0x000fe200078e00ff */
[----:B------:R-:W-:Y:S02]  /*8cf0*/  LEA.HI R13, R13, R12, RZ, 0x4 ;  /* 0x0000000c0d0d7211 */ /* 0x000fe400078f20ff */
[----:B------:R-:W-:-:S02]  /*8d00*/  LOP3.LUT R14, R14, 0x1c0, RZ, 0xc0, !PT ;  /* 0x000001c00e0e7812 */ /* 0x000fc400078ec0ff */
[----:B------:R-:W-:Y:S02]  /*8d10*/  LEA.HI.SX32 R40, R13, R9, 0x1c ;  /* 0x000000090d287211 */ /* 0x000fe400078fe2ff */
[----:B------:R-:W-:Y:S02]  /*8d20*/  LOP3.LUT R32, R32, 0x1c0, RZ, 0xc0, !PT ;  /* 0x000001c020207812 */ /* 0x000fe400078ec0ff */
[----:B------:R-:W-:Y:S02]  /*8d30*/  SHF.R.S32.HI R13, RZ, 0x1f, R40 ;  /* 0x0000001fff0d7819 */ /* 0x000fe40000011428 */
[----:B------:R-:W-:Y:S02]  /*8d40*/  SHF.R.U32.HI R14, RZ, 0x3, R14 ;  /* 0x00000003ff0e7819 */ /* 0x000fe4000001160e */
[----:B------:R-:W-:Y:S02]  /*8d50*/  LEA.HI R13, R13, R40, RZ, 0x3 ;  /* 0x000000280d0d7211 */ /* 0x000fe400078f18ff */
[----:B------:R-:W-:-:S02]  /*8d60*/  SHF.L.U32 R40, R40, 0x3, RZ ;  /* 0x0000000328287819 */ /* 0x000fc400000006ff */
[----:B------:R-:W-:Y:S02]  /*8d70*/  SHF.R.S32.HI R13, RZ, 0x3, R13 ;  /* 0x00000003ff0d7819 */ /* 0x000fe4000001140d */
[----:B------:R-:W-:-:S04]  /*8d80*/  LOP3.LUT R12, R32, 0x38, R40, 0xf8, !PT ;  /* 0x00000038200c7812 */ /* 0x000fc800078ef828 */
[----:B------:R-:W-:Y:S01]  /*8d90*/  LOP3.LUT R12, R12, R14, RZ, 0x3c, !PT ;  /* 0x0000000e0c0c7212 */ /* 0x000fe200078e3cff */
[----:B---3--:R-:W-:-:S05]  /*8da0*/  IMAD R13, R13, 0x1400, R15 ;  /* 0x000014000d0d7824 */ /* 0x008fca00078e020f */
[----:B------:R-:W-:-:S05]  /*8db0*/  IADD3 R12, R13, R12, RZ ;  /* 0x0000000c0d0c7210 */ /* 0x000fca0007ffe0ff */
[C---:B------:R-:W-:Y:S02]  /*8dc0*/  IMAD R32, R213.reuse, 0x5000, R12 ;  /* 0x00005000d5207824 */ /* 0x040fe400078e020c */
[----:B------:R-:W-:Y:S02]  /*8dd0*/  IMAD R12, R213, 0x5000, R125 ;  /* 0x00005000d50c7824 */ /* 0x000fe400078e027d */
[--C-:B------:R-:W-:Y:S02]  /*8de0*/  IMAD R32, R32, 0x2, R23.reuse ;  /* 0x0000000220207824 */ /* 0x100fe400078e0217 */
[----:B------:R-:W-:-:S04]  /*8df0*/  IMAD R12, R12, 0x2, R23 ;  /* 0x000000020c0c7824 */ /* 0x000fc800078e0217 */
        /* <DEDUP_REMOVED lines=54> */
[----:B------:R-:W-:-:S02]  /*9160*/  IMAD.MOV.U32 R13, RZ, RZ, R33 ;  /* 0x000000ffff0d7224 */ /* 0x000fc400078e0021 */
[----:B------:R-:W-:Y:S02]  /*9170*/  IMAD.MOV.U32 R33, RZ, RZ, R38 ;  /* 0x000000ffff217224 */ /* 0x000fe400078e0026 */
[----:B------:R-:W-:Y:S01]  /*9180*/  FFMA.FTZ R15, R35, R54, R15 ;  /* 0x00000036230f7223 */ /* 0x000fe2000001000f */
[--C-:B------:R-:W-:Y:S01]  /*9190*/  HADD2.F32 R35, -RZ, R32.reuse.H0_H0 ;  /* 0x20000020ff237230 */ /* 0x100fe20000004100 */
[----:B------:R-:W-:Y:S01]  /*91a0*/  F2FP.F16.F32.PACK_AB R45, R45, R46 ;  /* 0x0000002e2d2d723e */ /* 0x000fe200000000ff */
[----:B------:R-:W-:Y:S02]  /*91b0*/  HADD2.F32 R32, -RZ, R32.H1_H1 ;  /* 0x30000020ff207230 */ /* 0x000fe40000004100 */
[----:B------:R-:W-:Y:S01]  /*91c0*/  F2FP.F16.F32.PACK_AB R41, R15, R41 ;  /* 0x000000290f29723e */ /* 0x000fe200000000ff */
[-C--:B------:R-:W-:Y:S01]  /*91d0*/  FMUL.FTZ R52, R35, R154.reuse ;  /* 0x0000009a23347220 */ /* 0x080fe20000410000 */
[----:B------:R-:W-:Y:S01]  /*91e0*/  FMUL.FTZ R154, R47, R154 ;  /* 0x0000009a2f9a7220 */ /* 0x000fe20000410000 */
[----:B------:R-:W-:-:S02]  /*91f0*/  IMAD.MOV.U32 R15, RZ, RZ, R45 ;  /* 0x000000ffff0f7224 */ /* 0x000fc400078e002d */
        /* <DEDUP_REMOVED lines=18> */
[----:B------:R-:W-:Y:S02]  /*9320*/  MOV R32, R60 ;  /* 0x0000003c00207202 */ /* 0x000fe40000000f00 */
        /* <DEDUP_REMOVED lines=8> */
.L_x_2746:
[----:B------:R-:W-:Y:S05]  /*93b0*/  BSYNC B3 ;  /* 0x0000000000037941 */ /* 0x000fea0003800000 */
.L_x_2745:
[----:B------:R-:W-:Y:S01]  /*93c0*/  LEA R38, P3, R10, R11, 0x1 ;  /* 0x0000000b0a267211 */ /* 0x000fe200078608ff */
[----:B------:R-:W-:-:S03]  /*93d0*/  ULDC.64 UR4, c[0x0][0x208] ;  /* 0x0000820000047ab9 */ /* 0x000fc60000000a00 */
[----:B0-----:R-:W-:Y:S02]  /*93e0*/  LEA.HI.X R39, R10, R37, R28, 0x1, P3 ;  /* 0x000000250a277211 */ /* 0x001fe400018f0c1c */
[----:B------:R-:W-:-:S03]  /*93f0*/  ISETP.GE.AND P3, PT, R40, R128, PT ;  /* 0x000000802800720c */ /* 0x000fc60003f66270 */
[----:B------:R0:W-:Y:S10]  /*9400*/  ST.E.128 desc[UR4][R38.64], R12 ;  /* 0x0000000c26007985 */ /* 0x0001f4000c101d04 */
[----:B0-----:R-:W-:-:S05]  /*9410*/  @!P3 IMAD.WIDE R12, R40, 0x2, R36 ;  /* 0x00000002280cb825 */ /* 0x001fca00078e0224 */
[----:B---3--:R3:W-:Y:S02]  /*9420*/  @!P3 ST.E.128 desc[UR4][R12.64], R32 ;  /* 0x000000200c00b985 */ /* 0x0087e4000c101d04 */
.L_x_2744:
[----:B------:R-:W-:Y:S05]  /*9430*/  BSYNC B2 ;  /* 0x0000000000027941 */ /* 0x000fea0003800000 */
.L_x_2743:
[----:B------:R-:W-:-:S13]  /*9440*/  ISETP.NE.AND P3, PT, R25, RZ, PT ;  /* 0x000000ff1900720c */ /* 0x000fda0003f65270 */
[----:B------:R-:W-:Y:S05]  /*9450*/  @!P3 BRA `(.L_x_2742) ;  /* 0x0000000400f4b947 */ /* 0x000fea0003800000 */
[----:B------:R-:W5:Y:S01]  /*9460*/  LDL R15, [R1+0x58] ;  /* 0x00005800010f7983 */ /* 0x000f620000100800 */
[----:B---3--:R-:W-:Y:S01]  /*9470*/  SEL R12, R112, R129, !P1 ;  /* 0x00000081700c7207 */ /* 0x008fe20004800000 */
[C---:B------:R-:W-:Y:S01]  /*9480*/  VIADD R14, R225.reuse, 0x20 ;  /* 0x00000020e10e7836 */ /* 0x040fe20000000000 */
[----:B------:R-:W-:Y:S01]  /*9490*/  ISETP.GE.AND P3, PT, R214, R111, PT ;  /* 0x0000006fd600720c */ /* 0x000fe20003f66270 */
[----:B------:R-:W-:Y:S01]  /*94a0*/  VIADD R32, R225, 0x20 ;  /* 0x00000020e1207836 */ /* 0x000fe20000000000 */
[----:B------:R-:W-:Y:S01]  /*94b0*/  SHF.R.S32.HI R13, RZ, 0x1f, R12 ;  /* 0x0000001fff0d7819 */ /* 0x000fe2000001140c */
[----:B------:R-:W-:Y:S01]  /*94c0*/  IMAD.SHL.U32 R14, R14, 0x40, RZ ;  /* 0x000000400e0e7824 */ /* 0x000fe200078e00ff */
[----:B------:R-:W-:Y:S02]  /*94d0*/  BSSY B2, `(.L_x_2747) ;  /* 0x000006e000027945 */ /* 0x000fe40003800000 */
[----:B------:R-:W-:Y:S02]  /*94e0*/  LEA.HI R13, R13, R12, RZ, 0x4 ;  /* 0x0000000c0d0d7211 */ /* 0x000fe400078f20ff */
[----:B------:R-:W-:-:S02]  /*94f0*/  SHF.L.U32 R32, R32, 0x6, RZ ;  /* 0x0000000620207819 */ /* 0x000fc400000006ff */
[----:B------:R-:W-:Y:S02]  /*9500*/  LEA.HI.SX32 R40, R13, R20, 0x1c ;  /* 0x000000140d287211 */ /* 0x000fe400078fe2ff */
[----:B------:R-:W-:Y:S02]  /*9510*/  LOP3.LUT R32, R32, 0x1c0, RZ, 0xc0, !PT ;  /* 0x000001c020207812 */ /* 0x000fe400078ec0ff */
[----:B------:R-:W-:Y:S02]  /*9520*/  SHF.R.S32.HI R13, RZ, 0x1f, R40 ;  /* 0x0000001fff0d7819 */ /* 0x000fe40000011428 */
[----:B------:R-:W-:Y:S02]  /*9530*/  LOP3.LUT R14, R14, 0x1c0, RZ, 0xc0, !PT ;  /* 0x000001c00e0e7812 */ /* 0x000fe400078ec0ff */
[----:B------:R-:W-:Y:S01]  /*9540*/  LEA.HI R13, R13, R40, RZ, 0x3 ;  /* 0x000000280d0d7211 */ /* 0x000fe200078f18ff */
[----:B------:R-:W-:Y:S01]  /*9550*/  IMAD.SHL.U32 R40, R40, 0x8, RZ ;  /* 0x0000000828287824 */ /* 0x000fe200078e00ff */
[----:B------:R-:W-:-:S02]  /*9560*/  SHF.R.U32.HI R14, RZ, 0x3, R14 ;  /* 0x00000003ff0e7819 */ /* 0x000fc4000001160e */
[----:B------:R-:W-:Y:S02]  /*9570*/  SHF.R.S32.HI R13, RZ, 0x3, R13 ;  /* 0x00000003ff0d7819 */ /* 0x000fe4000001140d */
[----:B------:R-:W-:-:S04]  /*9580*/  LOP3.LUT R12, R32, 0x38, R40, 0xf8, !PT ;  /* 0x00000038200c7812 */ /* 0x000fc800078ef828 */
[----:B------:R-:W-:Y:S01]  /*9590*/  LOP3.LUT R12, R12, R14, RZ, 0x3c, !PT ;  /* 0x0000000e0c0c7212 */ /* 0x000fe200078e3cff */
[----:B-----5:R-:W-:-:S04]  /*95a0*/  IMAD R13, R13, 0x1400, R15 ;  /* 0x000014000d0d7824 */ /* 0x020fc800078e020f */
[----:B------:R-:W-:-:S04]  /*95b0*/  IMAD.IADD R12, R13, 0x1, R12 ;  /* 0x000000010d0c7824 */ /* 0x000fc800078e020c */
        /* <DEDUP_REMOVED lines=93> */
[----:B------:R-:W-:Y:S01]  /*9b90*/  IMAD.MOV.U32 R14, RZ, RZ, R39 ;  /* 0x000000ffff0e7224 */ /* 0x000fe200078e0027 */
[----:B------:R-:W-:-:S07]  /*9ba0*/  MOV R34, R44 ;  /* 0x0000002c00227202 */ /* 0x000fce0000000f00 */
.L_x_2748:
[----:B------:R-:W-:Y:S05]  /*9bb0*/  BSYNC B2 ;  /* 0x0000000000027941 */ /* 0x000fea0003800000 */
.L_x_2747:
[----:B------:R-:W-:Y:S01]  /*9bc0*/  ISETP.GE.AND P4, PT, R40, R128, PT ;  /* 0x000000802800720c */ /* 0x000fe20003f86270 */
[----:B------:R-:W-:Y:S01]  /*9bd0*/  ULDC.64 UR4, c[0x0][0x208] ;  /* 0x0000820000047ab9 */ /* 0x000fe20000000a00 */
[----:B------:R-:W-:-:S04]  /*9be0*/  LEA R38, P3, R21, R11, 0x1 ;  /* 0x0000000b15267211 */ /* 0x000fc800078608ff */
[----:B0-----:R-:W-:-:S05]  /*9bf0*/  LEA.HI.X R39, R21, R37, R29, 0x1, P3 ;  /* 0x0000002515277211 */ /* 0x001fca00018f0c1d */
[----:B------:R0:W-:Y:S02]  /*9c00*/  ST.E.128 desc[UR4][R38.64], R12 ;  /* 0x0000000c26007985 */ /* 0x0001e4000c101d04 */
[----:B------:R-:W-:-:S05]  /*9c10*/  @!P4 IMAD.WIDE R36, R40, 0x2, R36 ;  /* 0x000000022824c825 */ /* 0x000fca00078e0224 */
[----:B---3--:R0:W-:Y:S02]  /*9c20*/  @!P4 ST.E.128 desc[UR4][R36.64], R32 ;  /* 0x000000202400c985 */ /* 0x0081e4000c101d04 */
.L_x_2742:
[----:B------:R-:W-:Y:S05]  /*9c30*/  BSYNC B1 ;  /* 0x0000000000017941 */ /* 0x000fea0003800000 */
.L_x_2741:
[----:B------:R-:W-:-:S03]  /*9c40*/  UMOV UR4, 0xffffffff ;  /* 0xffffffff00047882 */ /* 0x000fc60000000000 */
[----:B------:R-:W-:Y:S05]  /*9c50*/  BRA.DIV UR4, `(.L_x_2749) ;  /* 0x0000028e04687947 */ /* 0x000fea000b800000 */
[----:B-1--4-:R-:W1:Y:S04]  /*9c60*/  SHFL.IDX PT, R118, R118, 0x2, 0x181f ;  /* 0x00581f0076767f89 */ /* 0x012e6800000e0000 */
[----:B------:R-:W4:Y:S02]  /*9c70*/  SHFL.IDX PT, R119, R119, 0x2, 0x181f ;  /* 0x00581f0077777f89 */ /* 0x000f2400000e0000 */
.L_x_3087:
        /* <DEDUP_REMOVED lines=8> */
[C---:B------:R-:W-:Y:S01]  /*9d00*/  VIADD R32, R225.reuse, 0x40 ;  /* 0x00000040e1207836 */ /* 0x040fe20000000000 */
[----:B------:R-:W-:Y:S01]  /*9d10*/  IADD3 R14, R225, 0x40, RZ ;  /* 0x00000040e10e7810 */ /* 0x000fe20007ffe0ff */
[----:B------:R-:W-:Y:S01]  /*9d20*/  BSSY B2, `(.L_x_2752) ;  /* 0x0000071000027945 */ /* 0x000fe20003800000 */
[----:B------:R-:W-:Y:S01]  /*9d30*/  SHF.R.S32.HI R12, RZ, 0x1f, R11 ;  /* 0x0000001fff0c7819 */ /* 0x000fe2000001140b */
[----:B------:R-:W-:Y:S01]  /*9d40*/  IMAD.SHL.U32 R32, R32, 0x40, RZ ;  /* 0x0000004020207824 */ /* 0x000fe200078e00ff */
[----:B------:R-:W-:Y:S01]  /*9d50*/  ISETP.GE.AND P3, PT, R16, R111, PT ;  /* 0x0000006f1000720c */ /* 0x000fe20003f66270 */
[----:B------:R-:W-:Y:S01]  /*9d60*/  IMAD.SHL.U32 R14, R14, 0x40, RZ ;  /* 0x000000400e0e7824 */ /* 0x000fe200078e00ff */
[----:B------:R-:W-:Y:S02]  /*9d70*/  LEA.HI R11, R12, R11, RZ, 0x4 ;  /* 0x0000000b0c0b7211 */ /* 0x000fe400078f20ff */
[----:B------:R-:W-:-:S02]  /*9d80*/  LOP3.LUT R32, R32, 0x1c0, RZ, 0xc0, !PT ;  /* 0x000001c020207812 */ /* 0x000fc400078ec0ff */
[----:B------:R-:W-:Y:S02]  /*9d90*/  LEA.HI.SX32 R11, R11, R9, 0x1c ;  /* 0x000000090b0b7211 */ /* 0x000fe400078fe2ff */
[----:B------:R-:W-:Y:S02]  /*9da0*/  LOP3.LUT R14, R14, 0x1c0, RZ, 0xc0, !PT ;  /* 0x000001c00e0e7812 */ /* 0x000fe400078ec0ff */
[----:B------:R-:W-:Y:S02]  /*9db0*/  SHF.R.S32.HI R13, RZ, 0x1f, R11 ;  /* 0x0000001fff0d7819 */ /* 0x000fe4000001140b */
[----:B------:R-:W-:Y:S02]  /*9dc0*/  SHF.R.U32.HI R14, RZ, 0x3, R14 ;  /* 0x00000003ff0e7819 */ /* 0x000fe4000001160e */
        /* <DEDUP_REMOVED lines=9> */
[----:B------:R-:W-:-:S03]  /*9e60*/  IMAD R32, R32, 0x2, R23 ;  /* 0x0000000220207824 */ /* 0x000fc600078e0217 */
[----:B------:R-:W-:-:S03]  /*9e70*/  LEA R12, R12, R23, 0x1 ;  /* 0x000000170c0c7211 */ /* 0x000fc600078e08ff */
        /* <DEDUP_REMOVED lines=61> */
[CC--:B------:R-:W-:Y:S01]  /*a250*/  FMUL.FTZ R47, R35.reuse, R145.reuse ;  /* 0x00000091232f7220 */ /* 0x0c0fe20000410000 */
        /* <DEDUP_REMOVED lines=29> */
.L_x_2753:
[----:B------:R-:W-:Y:S05]  /*a430*/  BSYNC B2 ;  /* 0x0000000000027941 */ /* 0x000fea0003800000 */
.L_x_2752:
[----:B------:R-:W-:Y:S01]  /*a440*/  ISETP.GE.AND P4, PT, R11, R128, PT ;  /* 0x000000800b00720c */ /* 0x000fe20003f86270 */
[----:B------:R-:W-:Y:S01]  /*a450*/  ULDC.64 UR4, c[0x0][0x208] ;  /* 0x0000820000047ab9 */ /* 0x000fe20000000a00 */
[----:B------:R-:W-:-:S04]  /*a460*/  LEA R38, P3, R10, R119, 0x1 ;  /* 0x000000770a267211 */ /* 0x000fc800078608ff */
[----:B------:R-:W-:-:S05]  /*a470*/  LEA.HI.X R39, R10, R118, R28, 0x1, P3 ;  /* 0x000000760a277211 */ /* 0x000fca00018f0c1c */
[----:B-1----:R1:W-:Y:S02]  /*a480*/  ST.E.128 desc[UR4][R38.64], R12 ;  /* 0x0000000c26007985 */ /* 0x0023e4000c101d04 */
[----:B-1----:R-:W-:-:S05]  /*a490*/  @!P4 IMAD.WIDE R12, R11, 0x2, R36 ;  /* 0x000000020b0cc825 */ /* 0x002fca00078e0224 */
[----:B0-----:R0:W-:Y:S02]  /*a4a0*/  @!P4 ST.E.128 desc[UR4][R12.64], R32 ;  /* 0x000000200c00c985 */ /* 0x0011e4000c101d04 */
.L_x_2751:
[----:B------:R-:W-:Y:S05]  /*a4b0*/  BSYNC B1 ;  /* 0x0000000000017941 */ /* 0x000fea0003800000 */
.L_x_2750:
[----:B------:R-:W-:-:S13]  /*a4c0*/  ISETP.NE.AND P3, PT, R25, RZ, PT ;  /* 0x000000ff1900720c */ /* 0x000fda0003f65270 */
[----:B------:R-:W-:Y:S05]  /*a4d0*/  @!P3 BRA `(.L_x_2707) ;  /* 0x0000000c00d4b947 */ /* 0x000fea0003800000 */
[----:B------:R-:W4:Y:S01]  /*a4e0*/  LDL R15, [R1+0x54] ;  /* 0x00005400010f7983 */ /* 0x000f220000100800 */
[----:B------:R-:W-:Y:S01]  /*a4f0*/  SEL R129, R112, R129, !P1 ;  /* 0x0000008170817207 */ /* 0x000fe20004800000 */
[C---:B------:R-:W-:Y:S01]  /*a500*/  VIADD R14, R225.reuse, 0x40 ;  /* 0x00000040e10e7836 */ /* 0x040fe20000000000 */
[----:B------:R-:W-:Y:S01]  /*a510*/  ISETP.GE.AND P4, PT, R214, R111, PT ;  /* 0x0000006fd600720c */ /* 0x000fe20003f86270 */
[----:B0--3--:R-:W-:Y:S01]  /*a520*/  VIADD R12, R225, 0x40 ;  /* 0x00000040e10c7836 */ /* 0x009fe20000000000 */
[----:B------:R-:W-:Y:S01]  /*a530*/  SHF.R.S32.HI R11, RZ, 0x1f, R129 ;  /* 0x0000001fff0b7819 */ /* 0x000fe20000011481 */
[----:B------:R-:W-:Y:S01]  /*a540*/  IMAD.SHL.U32 R14, R14, 0x40, RZ ;  /* 0x000000400e0e7824 */ /* 0x000fe200078e00ff */
[----:B------:R-:W-:Y:S01]  /*a550*/  LEA R38, P3, R21, R119, 0x1 ;  /* 0x0000007715267211 */ /* 0x000fe200078608ff */
[----:B------:R-:W-:Y:S01]  /*a560*/  IMAD.SHL.U32 R12, R12, 0x40, RZ ;  /* 0x000000400c0c7824 */ /* 0x000fe200078e00ff */
[----:B------:R-:W-:Y:S01]  /*a570*/  LEA.HI R11, R11, R129, RZ, 0x4 ;  /* 0x000000810b0b7211 */ /* 0x000fe200078f20ff */
[----:B------:R-:W-:Y:S01]  /*a580*/  BSSY B1, `(.L_x_2754) ;  /* 0x000006a000017945 */ /* 0x000fe20003800000 */
        /* <DEDUP_REMOVED lines=8> */
[----:B------:R-:W-:Y:S02]  /*a610*/  LOP3.LUT R12, R12, 0x38, R11, 0xf8, !PT ;  /* 0x000000380c0c7812 */ /* 0x000fe400078ef80b */
[----:B------:R-:W-:Y:S02]  /*a620*/  LEA.HI.X R39, R21, R118, R29, 0x1, P3 ;  /* 0x0000007615277211 */ /* 0x000fe400018f0c1d */
        /* <DEDUP_REMOVED lines=10> */
[----:B------:R-:W-:Y:S01]  /*a6d0*/  HADD2.F32 R43, -RZ, R135.H0_H0 ;  /* 0x20000087ff2b7230 */ /* 0x000fe20000004100 */
[----:B------:R-:W-:Y:S01]  /*a6e0*/  SHF.R.U64 R72, R72, 0x10, R73 ;  /* 0x0000001048487819 */ /* 0x000fe20000001249 */
[----:B-1----:R-:W-:Y:S01]  /*a6f0*/  HADD2.F32 R40, -RZ, R33.H0_H0 ;  /* 0x20000021ff287230 */ /* 0x002fe20000004100 */
[----:B------:R-:W-:Y:S01]  /*a700*/  SHF.R.U64 R64, R64, 0x10, R65 ;  /* 0x0000001040407819 */ /* 0x000fe20000001241 */
[----:B0-----:R-:W-:Y:S01]  /*a710*/  HADD2.F32 R41, -RZ, R13.H0_H0 ;  /* 0x2000000dff297230 */ /* 0x001fe20000004100 */
[----:B------:R-:W-:Y:S01]  /*a720*/  SHF.R.U64 R74, R74, 0x10, R75 ;  /* 0x000000104a4a7819 */ /* 0x000fe2000000124b */
[----:B------:R-:W-:Y:S02]  /*a730*/  HADD2.F32 R42, -RZ, R137.H0_H0 ;  /* 0x20000089ff2a7230 */ /* 0x000fe40000004100 */
[-C--:B------:R-:W-:Y:S01]  /*a740*/  FMUL.FTZ R44, R40, R43.reuse ;  /* 0x0000002b282c7220 */ /* 0x080fe20000410000 */
[----:B------:R-:W-:Y:S02]  /*a750*/  HADD2.F32 R135, -RZ, R135.H1_H1 ;  /* 0x30000087ff877230 */ /* 0x000fe40000004100 */
[----:B------:R-:W-:Y:S01]  /*a760*/  FMUL.FTZ R43, R41, R43 ;  /* 0x0000002b292b7220 */ /* 0x000fe20000410000 */
[----:B------:R-:W-:-:S02]  /*a770*/  HADD2.F32 R137, -RZ, R137.H1_H1 ;  /* 0x30000089ff897230 */ /* 0x000fc40000004100 */
        /* <DEDUP_REMOVED lines=15> */
[----:B------:R-:W-:Y:S02]  /*a870*/  HADD2.F32 R44, -RZ, R136.H0_H0 ;  /* 0x20000088ff2c7230 */ /* 0x000fe40000004100 */
        /* <DEDUP_REMOVED lines=9> */
[----:B------:R-:W-:Y:S01]  /*a910*/  FFMA.FTZ R46, R43, R45, -R46 ;  /* 0x0000002d2b2e7223 */ /* 0x000fe2000001082e */
[----:B------:R-:W-:-:S02]  /*a920*/  HADD2.F32 R43, -RZ, R15.H1_H1 ;  /* 0x3000000fff2b7230 */ /* 0x000fc40000004100 */
[----:B------:R-:W-:Y:S01]  /*a930*/  FFMA.FTZ R44, R42, R45, R44 ;  /* 0x0000002d2a2c7223 */ /* 0x000fe2000001002c */
[----:B------:R-:W-:Y:S01]  /*a940*/  SHF.R.U32.HI R42, RZ, 0x10, R75 ;  /* 0x00000010ff2a7819 */ /* 0x000fe2000001164b */
[----:B------:R-:W-:Y:S01]  /*a950*/  HADD2.F32 R138, -RZ, R138.H1_H1 ;  /* 0x3000008aff8a7230 */ /* 0x000fe20000004100 */
        /* <DEDUP_REMOVED lines=8> */
[----:B------:R-:W-:Y:S02]  /*a9e0*/  MOV R33, R40 ;  /* 0x0000002800217202 */ /* 0x000fe40000000f00 */
        /* <DEDUP_REMOVED lines=33> */
[----:B------:R-:W-:Y:S01]  /*ac00*/  F2FP.F16.F32.PACK_AB R34, R74, R136 ;  /* 0x000000884a22723e */ /* 0x000fe200000000ff */
[----:B------:R-:W-:-:S07]  /*ac10*/  IMAD.MOV.U32 R35, RZ, RZ, R42 ;  /* 0x000000ffff237224 */ /* 0x000fce00078e002a */
.L_x_2755:
[----:B------:R-:W-:Y:S05]  /*ac20*/  BSYNC B1 ;  /* 0x0000000000017941 */ /* 0x000fea0003800000 */
.L_x_2754:
        /* <DEDUP_REMOVED lines=8> */
.L_x_2661:
[----:B------:R-:W-:-:S04]  /*acb0*/  ULOP3.LUT UR4, UR60, 0x1, URZ, 0xfc, !UPT ;  /* 0x000000013c047892 */ /* 0x000fc8000f8efc3f */
[----:B------:R-:W-:-:S06]  /*acc0*/  UISETP.NE.AND UP0, UPT, UR4, 0x3, UPT ;  /* 0x000000030400788c */ /* 0x000fcc000bf05270 */
[----:B------:R-:W-:-:S13]  /*acd0*/  PLOP3.LUT P0, PT, PT, PT, UP0, 0x80, 0x0 ;  /* 0x000000000000781c */ /* 0x000fda0003f0f008 */
[----:B------:R-:W-:Y:S05]  /*ace0*/  @!P0 BRA `(.L_x_2756) ;  /* 0x0000000000048947 */ /* 0x000fea0003800000 */
[----:B------:R-:W-:Y:S01]  /*acf0*/  BPT.TRAP 0x1 ;  /* 0x000000040000795c */ /* 0x000fe20000300000 */
.L_x_2756:
[----:B------:R-:W-:Y:S01]  /*ad00*/  IMAD R88, R213, 0x8, R23 ;  /* 0x00000008d5587824 */ /* 0x000fe200078e0217 */
[----:B------:R-:W-:Y:S01]  /*ad10*/  SHF.L.U32 R89, R227, 0x1f, RZ ;  /* 0x0000001fe3597819 */ /* 0x000fe200000006ff */
[----:B------:R-:W-:Y:S01]  /*ad20*/  BSSY B1, `(.L_x_2757) ;  /* 0x0000004000017945 */ /* 0x000fe20003800000 */
[----:B------:R-:W-:Y:S02]  /*ad30*/  SHF.R.S32.HI R85, RZ, 0x1f, R31 ;  /* 0x0000001fff557819 */ /* 0x000fe4000001141f */
[----:B------:R-:W0:Y:S02]  /*ad40*/  SYNCS.PHASECHK.TRANS64.TRYWAIT P3, [R88+URZ+0x38890], R89 ;  /* 0x03889059580075a7 */ /* 0x000e24000806017f */
[----:B0-----:R-:W-:Y:S05]  /*ad50*/  @!P3 BRA `(.L_x_2758) ;  /* 0x0000027c0074b947 */ /* 0x001fea0003800000 */
.L_x_3088:
[----:B------:R-:W-:Y:S05]  /*ad60*/  BSYNC B1 ;  /* 0x0000000000017941 */ /* 0x000fea0003800000 */
.L_x_2757:
        /* <DEDUP_REMOVED lines=14> */
[----:B------:R-:W-:Y:S01]  /*ae50*/  IMAD.IADD R36, R87, 0x1, -R225 ;  /* 0x0000000157247824 */ /* 0x000fe200078e0ae1 */
[----:B------:R-:W-:-:S03]  /*ae60*/  IADD3 R13, R13, R15, RZ ;  /* 0x0000000f0d0d7210 */ /* 0x000fc60007ffe0ff */
        /* <DEDUP_REMOVED lines=9> */
.L_x_3092:
[----:B------:R-:W-:Y:S04]  /*af00*/  BSSY B1, `(.L_x_2760) ;  /* 0x0000018000017945 */ /* 0x000fe80003800000 */
[----:B------:R-:W-:Y:S05]  /*af10*/  @!P3 BRA `(.L_x_2761) ;  /* 0x000000000058b947 */ /* 0x000fea0003800000 */
[----:B------:R-:W-:Y:S01]  /*af20*/  ULDC UR4, c[0x0][0x2f4] ;  /* 0x0000bd0000047ab9 */ /* 0x000fe20000000800 */
[----:B------:R-:W-:Y:S01]  /*af30*/  ULDC.64 UR6, c[0x0][0x208] ;  /* 0x0000820000067ab9 */ /* 0x000fe20000000a00 */
[----:B------:R-:W-:Y:S02]  /*af40*/  ISETP.GE.AND P4, PT, R16, UR4, PT ;  /* 0x0000000410007c0c */ /* 0x000fe4000bf86270 */
[----:B------:R-:W-:-:S11]  /*af50*/  ISETP.GE.AND P3, PT, R214, UR4, PT ;  /* 0x00000004d6007c0c */ /* 0x000fd6000bf66270 */
[----:B------:R-:W4:Y:S01]  /*af60*/  @!P4 LDS.128 R12, [R84+0x24400] ;  /* 0x02440000540cc984 */ /* 0x000f220000000c00 */
[----:B---3--:R-:W-:-:S04]  /*af70*/  @!P4 LEA R32, P5, R16, R11, 0x1 ;  /* 0x0000000b1020c211 */ /* 0x008fc800078a08ff */
[----:B--2---:R-:W-:-:S05]  /*af80*/  @!P4 LEA.HI.X R33, R16, R37, R17, 0x1, P5 ;  /* 0x000000251021c211 */ /* 0x004fca00028f0c11 */
[----:B----4-:R2:W-:Y:S01]  /*af90*/  @!P4 ST.E.128 desc[UR6][R32.64], R12 ;  /* 0x0000000c2000c985 */ /* 0x0105e2000c101d06 */
[----:B------:R-:W-:-:S03]  /*afa0*/  ISETP.GE.AND P4, PT, R19, UR4, PT ;  /* 0x0000000413007c0c */ /* 0x000fc6000bf86270 */
[----:B------:R-:W3:Y:S01]  /*afb0*/  @!P3 LDS.128 R12, [R84+0x26c00] ;  /* 0x026c0000540cb984 */ /* 0x000ee20000000c00 */
[----:B--2---:R-:W-:-:S04]  /*afc0*/  @!P3 LEA R32, P5, R212, R11, 0x1 ;  /* 0x0000000bd420b211 */ /* 0x004fc800078a08ff */
[----:B------:R-:W-:-:S05]  /*afd0*/  @!P3 LEA.HI.X R33, R212, R37, R215, 0x1, P5 ;  /* 0x00000025d421b211 */ /* 0x000fca00028f0cd7 */
[----:B---3--:R2:W-:Y:S01]  /*afe0*/  @!P3 ST.E.128 desc[UR6][R32.64], R12 ;  /* 0x0000000c2000b985 */ /* 0x0085e2000c101d06 */
[----:B------:R-:W-:-:S03]  /*aff0*/  ISETP.GE.AND P3, PT, R22, UR4, PT ;  /* 0x0000000416007c0c */ /* 0x000fc6000bf66270 */
[----:B------:R-:W3:Y:S01]  /*b000*/  @!P4 LDS.128 R12, [R84+0x29400] ;  /* 0x02940000540cc984 */ /* 0x000ee20000000c00 */
[----:B--2---:R-:W-:-:S04]  /*b010*/  @!P4 LEA R32, P5, R19, R11, 0x1 ;  /* 0x0000000b1320c211 */ /* 0x004fc800078a08ff */
[----:B------:R-:W-:-:S05]  /*b020*/  @!P4 LEA.HI.X R33, R19, R37, R219, 0x1, P5 ;  /* 0x000000251321c211 */ /* 0x000fca00028f0cdb */
[----:B---3--:R2:W-:Y:S04]  /*b030*/  @!P4 ST.E.128 desc[UR6][R32.64], R12 ;  /* 0x0000000c2000c985 */ /* 0x0085e8000c101d06 */
[----:B------:R-:W3:Y:S01]  /*b040*/  @!P3 LDS.128 R12, [R84+0x2bc00] ;  /* 0x02bc0000540cb984 */ /* 0x000ee20000000c00 */
[----:B--2---:R-:W-:-:S04]  /*b050*/  @!P3 LEA R32, P4, R22, R11, 0x1 ;  /* 0x0000000b1620b211 */ /* 0x004fc800078808ff */
[----:B------:R-:W-:-:S05]  /*b060*/  @!P3 LEA.HI.X R33, R22, R37, R218, 0x1, P4 ;  /* 0x000000251621b211 */ /* 0x000fca00020f0cda */
[----:B---3--:R4:W-:Y:S04]  /*b070*/  @!P3 ST.E.128 desc[UR6][R32.64], R12 ;  /* 0x0000000c2000b985 */ /* 0x0089e8000c101d06 */
.L_x_2761:
[----:B------:R-:W-:Y:S05]  /*b080*/  BSYNC B1 ;  /* 0x0000000000017941 */ /* 0x000fea0003800000 */
.L_x_2760:
[----:B------:R-:W-:-:S03]  /*b090*/  UMOV UR4, 0xffffffff ;  /* 0xffffffff00047882 */ /* 0x000fc60000000000 */
[----:B------:R-:W-:Y:S05]  /*b0a0*/  BRA.DIV UR4, `(.L_x_2762) ;  /* 0x0000027e04007947 */ /* 0x000fea000b800000 */
[----:B--2---:R2:W0:Y:S04]  /*b0b0*/  SHFL.IDX PT, R37, R35, 0x1, 0x181f ;  /* 0x00381f0023257f89 */ /* 0x00442800000e0000 */
[----:B---3--:R2:W3:Y:S02]  /*b0c0*/  SHFL.IDX PT, R11, R34, 0x1, 0x181f ;  /* 0x00381f00220b7f89 */ /* 0x0084e400000e0000 */
.L_x_3096:
[----:B------:R-:W-:Y:S01]  /*b0d0*/  ISETP.GE.AND P3, PT, R36, 0x21, PT ;  /* 0x000000212400780c */ /* 0x000fe20003f66270 */
[----:B------:R-:W-:-:S12]  /*b0e0*/  BSSY B1, `(.L_x_2763) ;  /* 0x0000018000017945 */ /* 0x000fd80003800000 */
[----:B------:R-:W-:Y:S05]  /*b0f0*/  @!P3 BRA `(.L_x_2764) ;  /* 0x000000000058b947 */ /* 0x000fea0003800000 */
[----:B------:R-:W-:Y:S01]  /*b100*/  ULDC UR4, c[0x0][0x2f4] ;  /* 0x0000bd0000047ab9 */ /* 0x000fe20000000800 */
[----:B------:R-:W-:Y:S01]  /*b110*/  ULDC.64 UR6, c[0x0][0x208] ;  /* 0x0000820000067ab9 */ /* 0x000fe20000000a00 */
[----:B------:R-:W-:Y:S02]  /*b120*/  ISETP.GE.AND P5, PT, R16, UR4, PT ;  /* 0x0000000410007c0c */ /* 0x000fe4000bfa6270 */
[----:B------:R-:W-:-:S11]  /*b130*/  ISETP.GE.AND P4, PT, R214, UR4, PT ;  /* 0x00000004d6007c0c */ /* 0x000fd6000bf86270 */
[----:B----4-:R-:W4:Y:S01]  /*b140*/  @!P5 LDS.128 R12, [R84+0x25400] ;  /* 0x02540000540cd984 */ /* 0x010f220000000c00 */
[----:B---3--:R-:W-:-:S04]  /*b150*/  @!P5 LEA R32, P3, R16, R11, 0x1 ;  /* 0x0000000b1020d211 */ /* 0x008fc800078608ff */
[----:B0-----:R-:W-:Y:S02]  /*b160*/  @!P5 LEA.HI.X R33, R16, R37, R17, 0x1, P3 ;  /* 0x000000251021d211 */ /* 0x001fe400018f0c11 */
[----:B------:R-:W-:-:S03]  /*b170*/  ISETP.GE.AND P3, PT, R19, UR4, PT ;  /* 0x0000000413007c0c */ /* 0x000fc6000bf66270 */
[----:B----4-:R0:W-:Y:S04]  /*b180*/  @!P5 ST.E.128 desc[UR6][R32.64], R12 ;  /* 0x0000000c2000d985 */ /* 0x0101e8000c101d06 */
[----:B------:R-:W3:Y:S01]  /*b190*/  @!P4 LDS.128 R12, [R84+0x27c00] ;  /* 0x027c0000540cc984 */ /* 0x000ee20000000c00 */
[----:B0-----:R-:W-:-:S04]  /*b1a0*/  @!P4 LEA R32, P5, R212, R11, 0x1 ;  /* 0x0000000bd420c211 */ /* 0x001fc800078a08ff */
[----:B------:R-:W-:-:S05]  /*b1b0*/  @!P4 LEA.HI.X R33, R212, R37, R215, 0x1, P5 ;  /* 0x00000025d421c211 */ /* 0x000fca00028f0cd7 */
[----:B---3--:R0:W-:Y:S01]  /*b1c0*/  @!P4 ST.E.128 desc[UR6][R32.64], R12 ;  /* 0x0000000c2000c985 */ /* 0x0081e2000c101d06 */
[----:B------:R-:W-:-:S03]  /*b1d0*/  ISETP.GE.AND P4, PT, R22, UR4, PT ;  /* 0x0000000416007c0c */ /* 0x000fc6000bf86270 */
[----:B------:R-:W3:Y:S01]  /*b1e0*/  @!P3 LDS.128 R12, [R84+0x2a400] ;  /* 0x02a40000540cb984 */ /* 0x000ee20000000c00 */
[----:B0-----:R-:W-:-:S04]  /*b1f0*/  @!P3 LEA R32, P5, R19, R11, 0x1 ;  /* 0x0000000b1320b211 */ /* 0x001fc800078a08ff */
[----:B------:R-:W-:-:S05]  /*b200*/  @!P3 LEA.HI.X R33, R19, R37, R219, 0x1, P5 ;  /* 0x000000251321b211 */ /* 0x000fca00028f0cdb */
[----:B---3--:R0:W-:Y:S04]  /*b210*/  @!P3 ST.E.128 desc[UR6][R32.64], R12 ;  /* 0x0000000c2000b985 */ /* 0x0081e8000c101d06 */
[----:B------:R-:W3:Y:S01]  /*b220*/  @!P4 LDS.128 R12, [R84+0x2cc00] ;  /* 0x02cc0000540cc984 */ /* 0x000ee20000000c00 */
[----:B0-----:R-:W-:-:S04]  /*b230*/  @!P4 LEA R32, P3, R22, R11, 0x1 ;  /* 0x0000000b1620c211 */ /* 0x001fc800078608ff */
[----:B------:R-:W-:-:S05]  /*b240*/  @!P4 LEA.HI.X R33, R22, R37, R218, 0x1, P3 ;  /* 0x000000251621c211 */ /* 0x000fca00018f0cda */
[----:B---3--:R0:W-:Y:S04]  /*b250*/  @!P4 ST.E.128 desc[UR6][R32.64], R12 ;  /* 0x0000000c2000c985 */ /* 0x0081e8000c101d06 */
.L_x_2764:
[----:B------:R-:W-:Y:S05]  /*b260*/  BSYNC B1 ;  /* 0x0000000000017941 */ /* 0x000fea0003800000 */
.L_x_2763:
[----:B------:R-:W-:-:S03]  /*b270*/  UMOV UR4, 0xffffffff ;  /* 0xffffffff00047882 */ /* 0x000fc60000000000 */
[----:B------:R-:W-:Y:S05]  /*b280*/  BRA.DIV UR4, `(.L_x_2765) ;  /* 0x0000027a04d47947 */ /* 0x000fea000b800000 */
[----:B-12---:R-:W1:Y:S04]  /*b290*/  SHFL.IDX PT, R35, R35, 0x2, 0x181f ;  /* 0x00581f0023237f89 */ /* 0x006e6800000e0000 */
[----:B------:R-:W2:Y:S02]  /*b2a0*/  SHFL.IDX PT, R34, R34, 0x2, 0x181f ;  /* 0x00581f0022227f89 */ /* 0x000ea400000e0000 */
.L_x_3100:
[----:B------:R-:W-:-:S13]  /*b2b0*/  ISETP.GE.AND P3, PT, R36, 0x41, PT ;  /* 0x000000412400780c */ /* 0x000fda0003f66270 */
[----:B------:R-:W-:Y:S05]  /*b2c0*/  @!P3 BRA `(.L_x_2707) ;  /* 0x000000000058b947 */ /* 0x000fea0003800000 */
[----:B------:R-:W-:Y:S01]  /*b2d0*/  ULDC UR4, c[0x0][0x2f4] ;  /* 0x0000bd0000047ab9 */ /* 0x000fe20000000800 */
[----:B------:R-:W-:Y:S01]  /*b2e0*/  ULDC.64 UR6, c[0x0][0x208] ;  /* 0x0000820000067ab9 */ /* 0x000fe20000000a00 */
[----:B------:R-:W-:Y:S02]  /*b2f0*/  ISETP.GE.AND P5, PT, R16, UR4, PT ;  /* 0x0000000410007c0c */ /* 0x000fe4000bfa6270 */
[----:B------:R-:W-:-:S11]  /*b300*/  ISETP.GE.AND P4, PT, R214, UR4, PT ;  /* 0x00000004d6007c0c */ /* 0x000fd6000bf86270 */
[----:B0---4-:R-:W0:Y:S01]  /*b310*/  @!P5 LDS.128 R12, [R84+0x26400] ;  /* 0x02640000540cd984 */ /* 0x011e220000000c00 */
        /* <DEDUP_REMOVED lines=11> */
[----:B------:R-:W-:-:S05]  /*b3d0*/  @!P3 LEA.HI.X R33, R19, R35, R219, 0x1, P5 ;  /* 0x000000231321b211 */ /* 0x000fca00028f0cdb */
[----:B-1----:R0:W-:Y:S04]  /*b3e0*/  @!P3 ST.E.128 desc[UR6][R32.64], R12 ;  /* 0x0000000c2000b985 */ /* 0x0021e8000c101d06 */
[----:B------:R-:W1:Y:S01]  /*b3f0*/  @!P4 LDS.128 R12, [R84+0x2dc00] ;  /* 0x02dc0000540cc984 */ /* 0x000e620000000c00 */
[----:B0-----:R-:W-:-:S04]  /*b400*/  @!P4 LEA R32, P3, R22, R34, 0x1 ;  /* 0x000000221620c211 */ /* 0x001fc800078608ff */
[----:B------:R-:W-:-:S05]  /*b410*/  @!P4 LEA.HI.X R33, R22, R35, R218, 0x1, P3 ;  /* 0x000000231621c211 */ /* 0x000fca00018f0cda */
[----:B-1----:R0:W-:Y:S04]  /*b420*/  @!P4 ST.E.128 desc[UR6][R32.64], R12 ;  /* 0x0000000c2000c985 */ /* 0x0021e8000c101d06 */
.L_x_2707:
[----:B------:R-:W-:Y:S05]  /*b430*/  BSYNC B0 ;  /* 0x0000000000007941 */ /* 0x000fea0003800000 */
.L_x_2660:
        /* <DEDUP_REMOVED lines=12> */
[----:B------:R-:W-:-:S05]  /*b500*/  @!P3 VIADD R11, R88, 0x388a0 ;  /* 0x000388a0580bb836 */ /* 0x000fca0000000000 */
[----:B------:R-:W-:-:S04]  /*b510*/  @!P3 PRMT R11, RZ, 0x654, R11 ;  /* 0x00000654ff0bb816 */ /* 0x000fc8000000000b */
[----:B------:R3:W-:Y:S01]  /*b520*/  @!P3 SYNCS.ARRIVE.TRANS64.RED.A1T0 RZ, [R11+URZ], RZ ;  /* 0x000000ff0bffb9a7 */ /* 0x0007e2000810043f */
[----:B------:R-:W-:Y:S05]  /*b530*/  @!P0 BRA `(.L_x_2767) ;  /* 0x0000000000048947 */ /* 0x000fea0003800000 */
[----:B------:R-:W-:Y:S01]  /*b540*/  BPT.TRAP 0x1 ;  /* 0x000000040000795c */ /* 0x000fe20000300000 */
.L_x_2767:
[----:B------:R-:W-:Y:S05]  /*b550*/  BSYNC B0 ;  /* 0x0000000000007941 */ /* 0x000fea0003800000 */
.L_x_2766:
[----:B------:R-:W5:Y:S01]  /*b560*/  SYNCS.PHASECHK.TRANS64.TRYWAIT P0, [R88+URZ+0x388b0], R89 ;  /* 0x0388b059580075a7 */ /* 0x000f62000800017f */
[----:B------:R-:W-:Y:S01]  /*b570*/  ULDC UR61, c[0x0][0x2f4] ;  /* 0x0000bd00003d7ab9 */ /* 0x000fe20000000800 */
[----:B------:R-:W-:Y:S04]  /*b580*/  BSSY B0, `(.L_x_2768) ;  /* 0x0000002000007945 */ /* 0x000fe80003800000 */
[----:B-----5:R-:W-:Y:S05]  /*b590*/  @!P0 BRA `(.L_x_2769) ;  /* 0x00000278005c8947 */ /* 0x020fea0003800000 */
.L_x_3101:
[----:B------:R-:W-:Y:S05]  /*b5a0*/  BSYNC B0 ;  /* 0x0000000000007941 */ /* 0x000fea0003800000 */
.L_x_2768:
[----:B------:R-:W-:Y:S01]  /*b5b0*/  ULDC.64 UR4, c[0x0][0x328] ;  /* 0x0000ca0000047ab9 */ /* 0x000fe20000000a00 */
[----:B------:R-:W-:Y:S01]  /*b5c0*/  IADD3 R87, -R225, R87, RZ ;  /* 0x00000057e1577210 */ /* 0x000fe20007ffe1ff */
[----:B0---4-:R-:W-:Y:S01]  /*b5d0*/  IMAD R14, R85, UR4, RZ ;  /* 0x00000004550e7c24 */ /* 0x011fe2000f8e02ff */
[----:B------:R-:W-:Y:S01]  /*b5e0*/  ULDC.64 UR6, c[0x0][0x318] ;  /* 0x0000c60000067ab9 */ /* 0x000fe20000000a00 */
[----:B------:R-:W-:Y:S01]  /*b5f0*/  IMAD.WIDE.U32 R12, R31, UR4, RZ ;  /* 0x000000041f0c7c25 */ /* 0x000fe2000f8e00ff */
[C---:B------:R-:W-:Y:S01]  /*b600*/  ISETP.GE.AND P4, PT, R87.reuse, 0x1, PT ;  /* 0x000000015700780c */ /* 0x040fe20003f86270 */
[----:B------:R-:W-:Y:S01]  /*b610*/  BSSY B0, `(.L_x_2770) ;  /* 0x0000026000007945 */ /* 0x000fe20003800000 */
[----:B------:R-:W-:Y:S01]  /*b620*/  ISETP.GE.AND P0, PT, R87, 0x21, PT ;  /* 0x000000215700780c */ /* 0x000fe20003f06270 */
[----:B------:R-:W-:Y:S01]  /*b630*/  IMAD R31, R31, UR5, R14 ;  /* 0x000000051f1f7c24 */ /* 0x000fe2000f8e020e */
[----:B------:R-:W-:Y:S02]  /*b640*/  ULDC.64 UR4, c[0x0][0x338] ;  /* 0x0000ce0000047ab9 */ /* 0x000fe40000000a00 */
[----:B---3--:R-:W-:-:S02]  /*b650*/  IMAD R11, R86, UR4, RZ ;  /* 0x00000004560b7c24 */ /* 0x008fc4000f8e02ff */
        /* <DEDUP_REMOVED lines=8> */
[----:B-1----:R-:W-:Y:S01]  /*b6e0*/  LEA.HI.X R32, R12, UR7, R13, 0x1, P5 ;  /* 0x000000070c207c11 */ /* 0x002fe2000a8f0c0d */
[----:B------:R0:W1:Y:S04]  /*b6f0*/  SHFL.IDX PT, R35, R11, RZ, 0x181f ;  /* 0x00181fff0b237589 */ /* 0x00006800000e0000 */
        /* <DEDUP_REMOVED lines=23> */
.L_x_2771:
[----:B------:R-:W-:Y:S05]  /*b870*/  BSYNC B0 ;  /* 0x0000000000007941 */ /* 0x000fea0003800000 */
.L_x_2770:
[----:B---3--:R3:W0:Y:S01]  /*b880*/  SHFL.IDX PT, R33, R32, 0x1, 0x181f ;  /* 0x00381f0020217f89 */ /* 0x00862200000e0000 */
[----:B------:R-:W-:Y:S03]  /*b890*/  BSSY B0, `(.L_x_2772) ;  /* 0x0000018000007945 */ /* 0x000fe60003800000 */
[----:B-1----:R3:W1:Y:S01]  /*b8a0*/  SHFL.IDX PT, R35, R11, 0x1, 0x181f ;  /* 0x00381f000b237f89 */ /* 0x00266200000e0000 */
[----:B------:R-:W-:Y:S05]  /*b8b0*/  @!P0 BRA `(.L_x_2773) ;  /* 0x0000000000548947 */ /* 0x000fea0003800000 */
[----:B------:R-:W-:Y:S01]  /*b8c0*/  ISETP.GE.AND P5, PT, R16, UR61, PT ;  /* 0x0000003d10007c0c */ /* 0x000fe2000bfa6270 */
[----:B------:R-:W-:Y:S01]  /*b8d0*/  ULDC.64 UR4, c[0x0][0x208] ;  /* 0x0000820000047ab9 */ /* 0x000fe20000000a00 */
[----:B------:R-:W-:-:S11]  /*b8e0*/  ISETP.GE.AND P4, PT, R214, UR61, PT ;  /* 0x0000003dd6007c0c */ /* 0x000fd6000bf86270 */
[----:B----4-:R-:W4:Y:S01]  /*b8f0*/  @!P5 LDS.128 R12, [R84+0x1400] ;  /* 0x00140000540cd984 */ /* 0x010f220000000c00 */
[----:B-1----:R-:W-:-:S04]  /*b900*/  @!P5 LEA R30, P0, R16, R35, 0x1 ;  /* 0x00000023101ed211 */ /* 0x002fc800078008ff */
[----:B0-----:R-:W-:Y:S02]  /*b910*/  @!P5 LEA.HI.X R31, R16, R33, R17, 0x1, P0 ;  /* 0x00000021101fd211 */ /* 0x001fe400000f0c11 */
[----:B------:R-:W-:-:S03]  /*b920*/  ISETP.GE.AND P0, PT, R19, UR61, PT ;  /* 0x0000003d13007c0c */ /* 0x000fc6000bf06270 */
[----:B----4-:R0:W-:Y:S04]  /*b930*/  @!P5 ST.E.128 desc[UR4][R30.64], R12 ;  /* 0x0000000c1e00d985 */ /* 0x0101e8000c101d04 */
        /* <DEDUP_REMOVED lines=13> */
.L_x_2773:
[----:B------:R-:W-:Y:S05]  /*ba10*/  BSYNC B0 ;  /* 0x0000000000007941 */ /* 0x000fea0003800000 */
.L_x_2772:
[----:B------:R-:W-:Y:S01]  /*ba20*/  ISETP.GE.AND P0, PT, R87, 0x41, PT ;  /* 0x000000415700780c */ /* 0x000fe20003f06270 */
[----:B0-----:R0:W0:Y:S01]  /*ba30*/  SHFL.IDX PT, R33, R32, 0x2, 0x181f ;  /* 0x00581f0020217f89 */ /* 0x00102200000e0000 */
[----:B------:R-:W-:Y:S03]  /*ba40*/  BSSY B0, `(.L_x_2774) ;  /* 0x0000018000007945 */ /* 0x000fe60003800000 */
[----:B---3--:R-:W3:Y:S08]  /*ba50*/  SHFL.IDX PT, R11, R11, 0x2, 0x181f ;  /* 0x00581f000b0b7f89 */ /* 0x008ef000000e0000 */
[----:B------:R-:W-:Y:S05]  /*ba60*/  @!P0 BRA `(.L_x_2775) ;  /* 0x0000000000548947 */ /* 0x000fea0003800000 */
[----:B------:R-:W-:Y:S01]  /*ba70*/  ISETP.GE.AND P5, PT, R16, UR61, PT ;  /* 0x0000003d10007c0c */ /* 0x000fe2000bfa6270 */
[----:B------:R-:W-:Y:S01]  /*ba80*/  ULDC.64 UR4, c[0x0][0x208] ;  /* 0x0000820000047ab9 */ /* 0x000fe20000000a00 */
        /* <DEDUP_REMOVED lines=19> */
.L_x_2775:
[----:B------:R-:W-:Y:S05]  /*bbc0*/  BSYNC B0 ;  /* 0x0000000000007941 */ /* 0x000fea0003800000 */
.L_x_2774:
[----:B------:R-:W-:Y:S01]  /*bbd0*/  @!PT LDS RZ, [RZ] ;  /* 0x00000000fffff984 */ /* 0x000fe20000000800 */
[----:B------:R-:W-:Y:S01]  /*bbe0*/  @!PT LDS RZ, [RZ] ;  /* 0x00000000fffff984 */ /* 0x000fe20000000800 */
[----:B------:R-:W-:Y:S01]  /*bbf0*/  @!PT LDS RZ, [RZ] ;  /* 0x00000000fffff984 */ /* 0x000fe20000000800 */
[----:B------:R-:W-:Y:S01]  /*bc00*/  @!PT LDS RZ, [RZ] ;  /* 0x00000000fffff984 */ /* 0x000fe20000000800 */
[----:B------:R5:W-:Y:S06]  /*bc10*/  MEMBAR.ALL.CTA ;  /* 0x0000000000007992 */ /* 0x000bec0000008000 */
[----:B-----5:R-:W5:Y:S01]  /*bc20*/  FENCE.VIEW.ASYNC.S ;  /* 0x00000000000073c6 */ /* 0x020f620000000000 */
[----:B------:R-:W-:Y:S01]  /*bc30*/  @!P3 VIADD R88, R88, 0x388c0 ;  /* 0x000388c05858b836 */ /* 0x000fe20000000000 */
[----:B-----5:R0:W-:Y:S01]  /*bc40*/  BAR.SYNC.DEFER_BLOCKING R157, 0x80 ;  /* 0x0002009d0000751d */ /* 0x0201e20000010000 */
[----:B------:R-:W-:Y:S01]  /*bc50*/  ISETP.NE.AND P4, PT, R110, RZ, PT ;  /* 0x000000ff6e00720c */ /* 0x000fe20003f85270 */
[----:B------:R-:W-:-:S02]  /*bc60*/  VIADD R213, R213, 0x1 ;  /* 0x00000001d5d57836 */ /* 0x000fc40000000000 */
[----:B------:R-:W-:Y:S02]  /*bc70*/  @!P3 PRMT R88, RZ, 0x654, R88 ;  /* 0x00000654ff58b816 */ /* 0x000fe40000000058 */
[----:B------:R-:W-:Y:S02]  /*bc80*/  PLOP3.LUT P0, PT, PT, PT, PT, 0x8, 0x0 ;  /* 0x000000000000781c */ /* 0x000fe40003f0e170 */
[----:B------:R1:W-:Y:S01]  /*bc90*/  @!P3 SYNCS.ARRIVE.TRANS64.RED.A1T0 RZ, [R88+URZ], RZ ;  /* 0x000000ff58ffb9a7 */ /* 0x0003e2000810043f */
[----:B------:R-:W-:-:S04]  /*bca0*/  ISETP.NE.AND P3, PT, R213, 0x2, PT ;  /* 0x00000002d500780c */ /* 0x000fc80003f65270 */
[----:B0---4-:R-:W-:Y:S02]  /*bcb0*/  SEL R12, RZ, 0x1, P3 ;  /* 0x00000001ff0c7807 */ /* 0x011fe40001800000 */
[----:B------:R-:W-:Y:S02]  /*bcc0*/  SEL R213, R213, RZ, P3 ;  /* 0x000000ffd5d57207 */ /* 0x000fe40001800000 */
[----:B------:R-:W-:Y:S01]  /*bcd0*/  LOP3.LUT R227, R227, R12, RZ, 0x3c, !PT ;  /* 0x0000000ce3e37212 */ /* 0x000fe200078e3cff */
[----:B-1----:R-:W-:Y:S06]  /*bce0*/  @P4 BRA `(.L_x_2776) ;  /* 0xffffff7400004947 */ /* 0x002fec000383ffff */
.L_x_2655:
[----:B---3--:R-:W3:Y:S01]  /*bcf0*/  LDL R11, [R1+0x68] ;  /* 0x00006800010b7983 */ /* 0x008ee20000100800 */
[----:B------:R-:W1:Y:S01]  /*bd00*/  LDC R0, c[0x0][0x448] ;  /* 0x00011200ff007b82 */ /* 0x000e620000000800 */
[----:B------:R-:W-:Y:S01]  /*bd10*/  BSSY B0, `(.L_x_2777) ;  /* 0x0000011000007945 */ /* 0x000fe20003800000 */
[----:B------:R-:W-:Y:S02]  /*bd20*/  MOV R2, RZ ;  /* 0x000000ff00027202 */ /* 0x000fe40000000f00 */
[----:B-1----:R-:W-:-:S13]  /*bd30*/  ISETP.NE.AND P1, PT, R0, 0x1, PT ;  /* 0x000000010000780c */ /* 0x002fda0003f25270 */
[----:B------:R-:W1:Y:S08]  /*bd40*/  @P1 LDC R0, c[0x0][0x44c] ;  /* 0x00011300ff001b82 */ /* 0x000e700000000800 */
[----:B------:R-:W4:Y:S01]  /*bd50*/  @P1 LDC R5, c[0x0][0x450] ;  /* 0x00011400ff051b82 */ /* 0x000f220000000800 */
[----:B---3--:R-:W-:-:S04]  /*bd60*/  VIADD R3, R11, 0x7f ;  /* 0x0000007f0b037836 */ /* 0x008fc80000000000 */
[----:B-1----:R-:W-:-:S05]  /*bd70*/  @P1 IMAD.HI.U32 R0, R3, R0, RZ ;  /* 0x0000000003001227 */ /* 0x002fca00078e00ff */
[----:B----4-:R-:W-:-:S05]  /*bd80*/  @P1 SHF.R.U32.HI R3, RZ, R5, R0 ;  /* 0x00000005ff031219 */ /* 0x010fca0000011600 */
[----:B------:R-:W-:-:S04]  /*bd90*/  IMAD.IADD R3, R130, 0x1, R3 ;  /* 0x0000000182037824 */ /* 0x000fc800078e0203 */
[----:B------:R-:W-:-:S05]  /*bda0*/  IMAD.HI R3, R3, 0x66666667, RZ ;  /* 0x6666666703037827 */ /* 0x000fca00078e02ff */
[----:B------:R-:W-:-:S04]  /*bdb0*/  SHF.R.U32.HI R0, RZ, 0x1f, R3 ;  /* 0x0000001fff007819 */ /* 0x000fc80000011603 */
[----:B------:R-:W-:-:S04]  /*bdc0*/  LEA.HI.SX32 R0, R3, R0, 0x1b ;  /* 0x0000000003007211 */ /* 0x000fc800078fdaff */
[----:B------:R-:W-:-:S04]  /*bdd0*/  VIMNMX R131, R131, R0, PT ;  /* 0x0000000083837248 */ /* 0x000fc80003fe0100 */
[----:B------:R-:W-:Y:S01]  /*bde0*/  ISETP.GE.AND P1, PT, R131, 0x1, PT ;  /* 0x000000018300780c */ /* 0x000fe20003f26270 */
[----:B------:R-:W-:-:S12]  /*bdf0*/  @P0 BRA `(.L_x_2778) ;  /* 0x0000000000080947 */ /* 0x000fd80003800000 */
[----:B------:R-:W1:Y:S02]  /*be00*/  FENCE.VIEW.ASYNC.G ;  /* 0x00000000000073c6 */ /* 0x000e640000000100 */
[----:B-1----:R-:W-:Y:S06]  /*be10*/  BAR.ARV 0xc, 0x180 ;  /* 0x0306000000007b1d */ /* 0x002fec0000002000 */
.L_x_2778:
[----:B------:R-:W-:Y:S05]  /*be20*/  BSYNC B0 ;  /* 0x0000000000007941 */ /* 0x000fea0003800000 */
.L_x_2777:
[----:B------:R-:W-:Y:S04]  /*be30*/  BSSY B0, `(.L_x_2779) ;  /* 0x0000021000007945 */ /* 0x000fe80003800000 */
[----:B------:R-:W-:Y:S05]  /*be40*/  @!P1 BRA `(.L_x_2780) ;  /* 0x00000000007c9947 */ /* 0x000fea0003800000 */
[----:B------:R-:W3:Y:S01]  /*be50*/  LDL R0, [R1+0x84] ;  /* 0x0000840001007983 */ /* 0x000ee20000100800 */
[----:B------:R-:W-:Y:S01]  /*be60*/  ULDC UR4, c[0x0][0x9f0] ;  /* 0x00027c0000047ab9 */ /* 0x000fe20000000800 */
[----:B---3--:R-:W-:-:S04]  /*be70*/  ISETP.NE.AND P0, PT, R0, RZ, PT ;  /* 0x000000ff0000720c */ /* 0x008fc80003f05270 */
[----:B------:R-:W-:-:S04]  /*be80*/  SEL R6, R0, UR4, P0 ;  /* 0x0000000400067c07 */ /* 0x000fc80008000000 */
[-C--:B------:R-:W-:Y:S02]  /*be90*/  IABS R5, R6.reuse ;  /* 0x0000000600057213 */ /* 0x080fe40000000000 */
[----:B------:R-:W-:Y:S02]  /*bea0*/  IABS R9, R6 ;  /* 0x0000000600097213 */ /* 0x000fe40000000000 */
[----:B------:R-:W1:Y:S01]  /*beb0*/  I2F.RP R4, R5 ;  /* 0x0000000500047306 */ /* 0x000e620000209400 */
[----:B------:R-:W-:Y:S02]  /*bec0*/  IADD3 R0, R6, -0x1, R131 ;  /* 0xffffffff06007810 */ /* 0x000fe40007ffe083 */
[----:B------:R-:W-:-:S05]  /*bed0*/  IMAD.MOV R9, RZ, RZ, -R9 ;  /* 0x000000ffff097224 */ /* 0x000fca00078e0a09 */
[----:B-1----:R-:W1:Y:S02]  /*bee0*/  MUFU.RCP R4, R4 ;  /* 0x0000000400047308 */ /* 0x002e640000001000 */
[----:B-1----:R-:W-:Y:S01]  /*bef0*/  VIADD R2, R4, 0xffffffe ;  /* 0x0ffffffe04027836 */ /* 0x002fe20000000000 */
[----:B------:R-:W-:Y:S02]  /*bf00*/  IABS R4, R0 ;  /* 0x0000000000047213 */ /* 0x000fe40000000000 */
[----:B------:R-:W-:-:S03]  /*bf10*/  LOP3.LUT R0, R0, R6, RZ, 0x3c, !PT ;  /* 0x0000000600007212 */ /* 0x000fc600078e3cff */
[----:B------:R1:W3:Y:S01]  /*bf20*/  F2I.FTZ.U32.TRUNC.NTZ R3, R2 ;  /* 0x0000000200037305 */ /* 0x0002e2000021f000 */
[----:B------:R-:W-:Y:S01]  /*bf30*/  ISETP.GE.AND P2, PT, R0, RZ, PT ;  /* 0x000000ff0000720c */ /* 0x000fe20003f46270 */
[----:B-1----:R-:W-:Y:S02]  /*bf40*/  IMAD.MOV.U32 R2, RZ, RZ, RZ ;  /* 0x000000ffff027224 */ /* 0x002fe400078e00ff */
[----:B---3--:R-:W-:-:S04]  /*bf50*/  IMAD.MOV R8, RZ, RZ, -R3 ;  /* 0x000000ffff087224 */ /* 0x008fc800078e0a03 */
[----:B------:R-:W-:-:S04]  /*bf60*/  IMAD R7, R8, R5, RZ ;  /* 0x0000000508077224 */ /* 0x000fc800078e02ff */
[----:B------:R-:W-:Y:S01]  /*bf70*/  IMAD.HI.U32 R3, R3, R7, R2 ;  /* 0x0000000703037227 */ /* 0x000fe200078e0002 */
[----:B------:R-:W-:-:S05]  /*bf80*/  MOV R2, R9 ;  /* 0x0000000900027202 */ /* 0x000fca0000000f00 */
[----:B------:R-:W-:-:S04]  /*bf90*/  IMAD.HI.U32 R3, R3, R4, RZ ;  /* 0x0000000403037227 */ /* 0x000fc800078e00ff */
[----:B------:R-:W-:-:S05]  /*bfa0*/  IMAD R2, R3, R2, R4 ;  /* 0x0000000203027224 */ /* 0x000fca00078e0204 */
[----:B------:R-:W-:-:S13]  /*bfb0*/  ISETP.GT.U32.AND P1, PT, R5, R2, PT ;  /* 0x000000020500720c */ /* 0x000fda0003f24070 */
[----:B------:R-:W-:Y:S02]  /*bfc0*/  @!P1 IMAD.IADD R2, R2, 0x1, -R5 ;  /* 0x0000000102029824 */ /* 0x000fe400078e0a05 */
[----:B------:R-:W-:Y:S01]  /*bfd0*/  @!P1 VIADD R3, R3, 0x1 ;  /* 0x0000000103039836 */ /* 0x000fe20000000000 */
[----:B------:R-:W-:Y:S02]  /*bfe0*/  ISETP.NE.AND P1, PT, R6, RZ, PT ;  /* 0x000000ff0600720c */ /* 0x000fe40003f25270 */
[----:B------:R-:W-:-:S13]  /*bff0*/  ISETP.GE.U32.AND P0, PT, R2, R5, PT ;  /* 0x000000050200720c */ /* 0x000fda0003f06070 */
[----:B------:R-:W-:-:S04]  /*c000*/  @P0 VIADD R3, R3, 0x1 ;  /* 0x0000000103030836 */ /* 0x000fc80000000000 */
[----:B------:R-:W-:-:S05]  /*c010*/  IMAD.MOV.U32 R2, RZ, RZ, R3 ;  /* 0x000000ffff027224 */ /* 0x000fca00078e0003 */
[----:B------:R-:W-:Y:S02]  /*c020*/  @!P2 IADD3 R2, -R2, RZ, RZ ;  /* 0x000000ff0202a210 */ /* 0x000fe40007ffe1ff */
[----:B------:R-:W-:-:S07]  /*c030*/  @!P1 LOP3.LUT R2, RZ, R6, RZ, 0x33, !PT ;  /* 0x00000006ff029212 */ /* 0x000fce00078e33ff */
.L_x_2780:
[----:B------:R-:W-:Y:S05]  /*c040*/  BSYNC B0 ;  /* 0x0000000000007941 */ /* 0x000fea0003800000 */
.L_x_2779:
[----:B------:R-:W3:Y:S01]  /*c050*/  LDL R0, [R1+0x98] ;  /* 0x0000980001007983 */ /* 0x000ee20000100800 */
[----:B------:R-:W-:Y:S01]  /*c060*/  PLOP3.LUT P0, PT, PT, PT, PT, 0x80, 0x0 ;  /* 0x000000000000781c */ /* 0x000fe20003f0f070 */
[----:B------:R-:W-:Y:S01]  /*c070*/  IMAD.MOV.U32 R153, RZ, RZ, RZ ;  /* 0x000000ffff997224 */ /* 0x000fe200078e00ff */
[----:B------:R-:W-:Y:S01]  /*c080*/  CS2R R150, SRZ ;  /* 0x0000000000967805 */ /* 0x000fe2000001ff00 */
[----:B------:R-:W-:Y:S01]  /*c090*/  IMAD.MOV.U32 R154, RZ, RZ, RZ ;  /* 0x000000ffff9a7224 */ /* 0x000fe200078e00ff */
        /* <DEDUP_REMOVED lines=13> */
[----:B--2---:R-:W-:Y:S02]  /*c170*/  CS2R R120, SRZ ;  /* 0x0000000000787805 */ /* 0x004fe4000001ff00 */
        /* <DEDUP_REMOVED lines=53> */
[----:B-1----:R-:W-:Y:S05]  /*c4d0*/  @!P1 BRA `(.L_x_2781) ;  /* 0x0000019000ac9947 */ /* 0x002fea0003800000 */
[----:B------:R-:W2:Y:S02]  /*c4e0*/  LDL R0, [R1+0x11c] ;  /* 0x00011c0001007983 */ /* 0x000ea40000100800 */
[----:B--2---:R-:W-:Y:S02]  /*c4f0*/  R2UR UR4, R0 ;  /* 0x00000000000472ca */ /* 0x004fe400000e0000 */
[----:B------:R-:W1:Y:S11]  /*c500*/  S2R R0, SR_TID.X ;  /* 0x0000000000007919 */ /* 0x000e760000002100 */
[----:B------:R-:W-:-:S06]  /*c510*/  ULOP3.LUT UP0, URZ, UR4, 0x9f, URZ, 0xc0, !UPT ;  /* 0x0000009f043f7892 */ /* 0x000fcc000f80c03f */
[----:B------:R-:W-:Y:S01]  /*c520*/  PLOP3.LUT P0, PT, PT, PT, UP0, 0x80, 0x0 ;  /* 0x000000000000781c */ /* 0x000fe20003f0f008 */
[----:B-1----:R-:W-:-:S05]  /*c530*/  VIADD R0, R0, 0xffffff80 ;  /* 0xffffff8000007836 */ /* 0x002fca0000000000 */
[----:B------:R-:W-:-:S04]  /*c540*/  SHF.R.S32.HI R3, RZ, 0x1f, R0 ;  /* 0x0000001fff037819 */ /* 0x000fc80000011400 */
[----:B------:R-:W-:-:S04]  /*c550*/  LEA.HI R3, R3, R0, RZ, 0x7 ;  /* 0x0000000003037211 */ /* 0x000fc800078f38ff */
[----:B------:R-:W-:-:S06]  /*c560*/  SHF.R.S32.HI R0, RZ, 0x7, R3 ;  /* 0x00000007ff007819 */ /* 0x000fcc0000011403 */
[----:B------:R-:W1:Y:S02]  /*c570*/  SHFL.IDX PT, R0, R0, RZ, 0x1f ;  /* 0x00001fff00007589 */ /* 0x000e6400000e0000 */
[----:B-1----:R-:W-:-:S04]  /*c580*/  LEA.HI R3, R0, R0, RZ, 0x1 ;  /* 0x0000000000037211 */ /* 0x002fc800078f08ff */
        /* <DEDUP_REMOVED lines=9> */
[----:B------:R-:W-:Y:S01]  /*c620*/  MOV R4, UR4 ;  /* 0x0000000400047c02 */ /* 0x000fe20008000f00 */
[----:B------:R-:W-:Y:S01]  /*c630*/  IMAD.U32 R5, RZ, RZ, UR5 ;  /* 0x00000005ff057e24 */ /* 0x000fe2000f8e00ff */
[----:B------:R-:W-:Y:S01]  /*c640*/  ULDC.64 UR4, c[0x4][0x28] ;  /* 0x01000a0000047ab9 */ /* 0x000fe20000000a00 */
[----:B------:R-:W1:Y:S01]  /*c650*/  LDC.64 R14, c[0x4][R14] ;  /* 0x010000000e0e7b82 */ /* 0x000e620000000a00 */
[----:B------:R-:W-:Y:S01]  /*c660*/  IMAD.U32 R6, RZ, RZ, UR6 ;  /* 0x00000006ff067e24 */ /* 0x000fe2000f8e00ff */
[----:B------:R-:W-:Y:S01]  /*c670*/  MOV R11, UR5 ;  /* 0x00000005000b7c02 */ /* 0x000fe20008000f00 */
[----:B------:R-:W-:Y:S02]  /*c680*/  IMAD.U32 R7, RZ, RZ, UR7 ;  /* 0x00000007ff077e24 */ /* 0x000fe4000f8e00ff */
[----:B0-----:R-:W-:-:S02]  /*c690*/  IMAD.U32 R10, RZ, RZ, UR4 ;  /* 0x00000004ff0a7e24 */ /* 0x001fc4000f8e00ff */
[----:B------:R-:W-:Y:S02]  /*c6a0*/  IMAD.MOV.U32 R8, RZ, RZ, 0x70 ;  /* 0x00000070ff087424 */ /* 0x000fe400078e00ff */
[----:B------:R-:W-:Y:S02]  /*c6b0*/  IMAD.MOV.U32 R12, RZ, RZ, 0x1 ;  /* 0x00000001ff0c7424 */ /* 0x000fe400078e00ff */
[----:B------:R-:W-:-:S07]  /*c6c0*/  IMAD.MOV.U32 R13, RZ, RZ, RZ ;  /* 0x000000ffff0d7224 */ /* 0x000fce00078e00ff */
[----:B------:R-:W-:-:S07]  /*c6d0*/  LEPC R20, `(.L_x_2782) ;  /* 0x000000001014794e */ /* 0x000fce0000000000 */
[----:B-1---5:R-:W-:Y:S05]  /*c6e0*/  CALL.ABS.NOINC R14 ;  /* 0x000000000e007343 */ /* 0x022fea0003c00000 */
.L_x_2782:
        /* <DEDUP_REMOVED lines=8> */
[----:B------:R1:W2:Y:S03]  /*c770*/  SYNCS.PHASECHK.TRANS64.TRYWAIT P0, [R23+URZ+0x38800], R0 ;  /* 0x03880000170075a7 */ /* 0x0002a6000800017f */
[----:B--2---:R-:W-:Y:S05]  /*c780*/  @!P0 NANOSLEEP.SYNCS 0x989680 ;  /* 0x009896800000895d */ /* 0x004fea0003900000 */
[----:B------:R-:W2:Y:S01]  /*c790*/  @!P0 SYNCS.PHASECHK.TRANS64 P0, [R23+URZ+0x38800], R0 ;  /* 0x03880000170085a7 */ /* 0x000ea2000800007f */
[----:B------:R-:W-:Y:S04]  /*c7a0*/  BSSY B0, `(.L_x_2784) ;  /* 0x0000006000007945 */ /* 0x000fe80003800000 */
[----:B--2---:R-:W-:Y:S05]  /*c7b0*/  @P0 BRA `(.L_x_2785) ;  /* 0x0000000000100947 */ /* 0x004fea0003800000 */
.L_x_2786:
[----:B--2---:R2:W3:Y:S02]  /*c7c0*/  SYNCS.PHASECHK.TRANS64.TRYWAIT P0, [R23+URZ+0x38800], R0 ;  /* 0x03880000170075a7 */ /* 0x0044e4000800017f */
[----:B---3--:R-:W-:Y:S05]  /*c7d0*/  @!P0 NANOSLEEP.SYNCS 0x989680 ;  /* 0x009896800000895d */ /* 0x008fea0003900000 */
[----:B------:R-:W3:Y:S02]  /*c7e0*/  @!P0 SYNCS.PHASECHK.TRANS64 P0, [R23+URZ+0x38800], R0 ;  /* 0x03880000170085a7 */ /* 0x000ee4000800007f */
[----:B---3--:R-:W-:Y:S05]  /*c7f0*/  @!P0 BRA `(.L_x_2786) ;  /* 0xfffffffc00f08947 */ /* 0x008fea000383ffff */
.L_x_2785:
[----:B------:R-:W-:Y:S05]  /*c800*/  BSYNC B0 ;  /* 0x0000000000007941 */ /* 0x000fea0003800000 */
.L_x_2784:
[----:B------:R-:W-:Y:S05]  /*c810*/  BRA `(.L_x_2787) ;  /* 0x0000009400d87947 */ /* 0x000fea0003800000 */
.L_x_2783:
[----:B------:R-:W2:Y:S01]  /*c820*/  LDL R0, [R1+0x11c] ;  /* 0x00011c0001007983 */ /* 0x000ea20000100800 */
[----:B------:R-:W-:Y:S01]  /*c830*/  ULDC.64 UR6, c[0x0][0x408] ;  /* 0x0001020000067ab9 */ /* 0x000fe20000000a00 */
[----:B--2---:R-:W-:Y:S02]  /*c840*/  R2UR UR4, R0 ;  /* 0x00000000000472ca */ /* 0x004fe400000e0000 */
[----:B-----5:R-:W-:-:S05]  /*c850*/  SHF.R.S32.HI R0, RZ, 0x1f, R152 ;  /* 0x0000001fff007819 */ /* 0x020fca0000011498 */
[----:B------:R-:W-:-:S04]  /*c860*/  IMAD R5, R0, UR6, RZ ;  /* 0x0000000600057c24 */ /* 0x000fc8000f8e02ff */
[----:B------:R-:W-:Y:S02]  /*c870*/  IMAD R5, R152, UR7, R5 ;  /* 0x0000000798057c24 */ /* 0x000fe4000f8e0205 */
[----:B------:R-:W-:-:S03]  /*c880*/  ULOP3.LUT UP0, URZ, UR4, 0x3ff, URZ, 0xc0, !UPT ;  /* 0x000003ff043f7892 */ /* 0x000fc6000f80c03f */
[----:B------:R-:W-:Y:S02]  /*c890*/  ULDC.64 UR4, c[0x0][0x3f8] ;  /* 0x0000fe0000047ab9 */ /* 0x000fe40000000a00 */
[----:B------:R-:W-:Y:S01]  /*c8a0*/  IMAD R3, R0, UR4, RZ ;  /* 0x0000000400037c24 */ /* 0x000fe2000f8e02ff */
[----:B------:R-:W-:Y:S01]  /*c8b0*/  PLOP3.LUT P0, PT, PT, PT, UP0, 0x80, 0x0 ;  /* 0x000000000000781c */ /* 0x000fe20003f0f008 */
[----:B------:R-:W-:-:S04]  /*c8c0*/  IMAD.WIDE.U32 R24, R152, UR4, RZ ;  /* 0x0000000498187c25 */ /* 0x000fc8000f8e00ff */
[C---:B------:R-:W-:Y:S02]  /*c8d0*/  IMAD R3, R152.reuse, UR5, R3 ;  /* 0x0000000598037c24 */ /* 0x040fe4000f8e0203 */
[----:B------:R-:W-:-:S03]  /*c8e0*/  IMAD.WIDE.U32 R152, R152, UR6, RZ ;  /* 0x0000000698987c25 */ /* 0x000fc6000f8e00ff */
[----:B------:R-:W-:Y:S01]  /*c8f0*/  IADD3 R73, R3, R25, RZ ;  /* 0x0000001903497210 */ /* 0x000fe20007ffe0ff */
[----:B------:R-:W-:Y:S02]  /*c900*/  IMAD.IADD R27, R5, 0x1, R153 ;  /* 0x00000001051b7824 */ /* 0x000fe400078e0299 */
[----:B------:R-:W-:Y:S05]  /*c910*/  @!P0 BRA `(.L_x_2788) ;  /* 0x0000000000408947 */ /* 0x000fea0003800000 */
[----:B------:R-:W-:Y:S01]  /*c920*/  MOV R14, 0x0 ;  /* 0x00000000000e7802 */ /* 0x000fe20000000f00 */
[----:B------:R-:W-:Y:S01]  /*c930*/  ULDC.64 UR4, c[0x4][0xa8] ;  /* 0x01002a0000047ab9 */ /* 0x000fe20000000a00 */
[----:B------:R-:W-:Y:S01]  /*c940*/  ULDC.64 UR6, c[0x4][0xb0] ;  /* 0x01002c0000067ab9 */ /* 0x000fe20000000a00 */
[----:B------:R-:W-:Y:S01]  /*c950*/  IMAD.U32 R4, RZ, RZ, UR4 ;  /* 0x00000004ff047e24 */ /* 0x000fe2000f8e00ff */
[----:B------:R-:W-:Y:S01]  /*c960*/  MOV R7, UR7 ;  /* 0x0000000700077c02 */ /* 0x000fe20008000f00 */
[----:B------:R-:W-:Y:S01]  /*c970*/  IMAD.U32 R5, RZ, RZ, UR5 ;  /* 0x00000005ff057e24 */ /* 0x000fe2000f8e00ff */
[----:B------:R-:W1:Y:S01]  /*c980*/  LDC.64 R14, c[0x4][R14] ;  /* 0x010000000e0e7b82 */ /* 0x000e620000000a00 */
[----:B------:R-:W-:Y:S01]  /*c990*/  ULDC.64 UR4, c[0x4][0x20] ;  /* 0x0100080000047ab9 */ /* 0x000fe20000000a00 */
[----:B------:R-:W-:Y:S01]  /*c9a0*/  IMAD.U32 R6, RZ, RZ, UR6 ;  /* 0x00000006ff067e24 */ /* 0x000fe2000f8e00ff */
[----:B------:R-:W-:Y:S01]  /*c9b0*/  MOV R13, RZ ;  /* 0x000000ff000d7202 */ /* 0x000fe20000000f00 */
[----:B0-----:R-:W-:-:S02]  /*c9c0*/  IMAD.U32 R10, RZ, RZ, UR4 ;  /* 0x00000004ff0a7e24 */ /* 0x001fc4000f8e00ff */
[----:B------:R-:W-:Y:S02]  /*c9d0*/  IMAD.U32 R11, RZ, RZ, UR5 ;  /* 0x00000005ff0b7e24 */ /* 0x000fe4000f8e00ff */
[----:B------:R-:W-:Y:S02]  /*c9e0*/  IMAD.MOV.U32 R8, RZ, RZ, 0x70 ;  /* 0x00000070ff087424 */ /* 0x000fe400078e00ff */
[----:B------:R-:W-:-:S07]  /*c9f0*/  IMAD.MOV.U32 R12, RZ, RZ, 0x1 ;  /* 0x00000001ff0c7424 */ /* 0x000fce00078e00ff */
[----:B------:R-:W-:-:S07]  /*ca00*/  LEPC R20, `(.L_x_2788) ;  /* 0x000000001014794e */ /* 0x000fce0000000000 */
[----:B-1----:R-:W-:Y:S05]  /*ca10*/  CALL.ABS.NOINC R14 ;  /* 0x000000000e007343 */ /* 0x002fea0003c00000 */
.L_x_2788:
[----:B------:R-:W2:Y:S01]  /*ca20*/  LDL R21, [R1+0x68] ;  /* 0x0000680001157983 */ /* 0x000ea20000100800 */
[----:B------:R-:W-:-:S03]  /*ca30*/  ULDC.U8 UR4, c[0x0][0x410] ;  /* 0x0001040000047ab9 */ /* 0x000fc60000000000 */
[----:B------:R-:W3:Y:S01]  /*ca40*/  LDL R20, [R1+0x80] ;  /* 0x0000800001147983 */ /* 0x000ee20000100800 */
[----:B------:R-:W-:Y:S01]  /*ca50*/  ISETP.NE.AND P0, PT, RZ, UR4, PT ;  /* 0x00000004ff007c0c */ /* 0x000fe2000bf05270 */
[----:B------:R-:W-:Y:S01]  /*ca60*/  BSSY B0, `(.L_x_2789) ;  /* 0x0000949000007945 */ /* 0x000fe20003800000 */
[----:B--2---:R-:W-:-:S04]  /*ca70*/  IMAD.IADD R0, R225, 0x1, R21 ;  /* 0x00000001e1007824 */ /* 0x004fc800078e0215 */
[----:B---3--:R-:W-:-:S07]  /*ca80*/  IMAD R3, R20, 0x20, R0 ;  /* 0x0000002014037824 */ /* 0x008fce00078e0200 */
[----:B------:R-:W-:Y:S05]  /*ca90*/  @!P0 BRA `(.L_x_2790) ;  /* 0x0000004800508947 */ /* 0x000fea0003800000 */
[----:B------:R-:W1:Y:S01]  /*caa0*/  LDC R20, c[0x0][0x448] ;  /* 0x00011200ff147b82 */ /* 0x000e620000000800 */
[----:B------:R-:W-:Y:S01]  /*cab0*/  ULDC.64 UR4, c[0x0][0x3f8] ;  /* 0x0000fe0000047ab9 */ /* 0x000fe20000000a00 */
[----:B------:R-:W-:Y:S01]  /*cac0*/  ULDC.64 UR6, c[0x0][0x408] ;  /* 0x0001020000067ab9 */ /* 0x000fe20000000a00 */
[----:B------:R-:W-:Y:S02]  /*cad0*/  IMAD.MOV.U32 R6, RZ, RZ, R24 ;  /* 0x000000ffff067224 */ /* 0x000fe400078e0018 */
[----:B------:R-:W-:Y:S01]  /*cae0*/  IMAD.MOV.U32 R7, RZ, RZ, R73 ;  /* 0x000000ffff077224 */ /* 0x000fe200078e0049 */
[----:B-1----:R-:W-:-:S13]  /*caf0*/  ISETP.NE.AND P0, PT, R20, 0x1, PT ;  /* 0x000000011400780c */ /* 0x002fda0003f05270 */
[----:B------:R-:W1:Y:S08]  /*cb00*/  @P0 LDC R4, c[0x0][0x44c] ;  /* 0x00011300ff040b82 */ /* 0x000e700000000800 */
[----:B------:R-:W2:Y:S01]  /*cb10*/  @P0 LDC R5, c[0x0][0x450] ;  /* 0x00011400ff050b82 */ /* 0x000ea20000000800 */
[----:B-1----:R-:W-:-:S05]  /*cb20*/  @P0 IMAD.HI.U32 R4, R3, R4, RZ ;  /* 0x0000000403040227 */ /* 0x002fca00078e00ff */
[----:B--2---:R-:W-:Y:S01]  /*cb30*/  @P0 SHF.R.U32.HI R3, RZ, R5, R4 ;  /* 0x00000005ff030219 */ /* 0x004fe20000011604 */
[----:B------:R-:W-:Y:S01]  /*cb40*/  IMAD.MOV.U32 R5, RZ, RZ, R27 ;  /* 0x000000ffff057224 */ /* 0x000fe200078e001b */
[----:B------:R-:W-:Y:S02]  /*cb50*/  MOV R4, R152 ;  /* 0x0000009800047202 */ /* 0x000fe40000000f00 */
[----:B------:R-:W-:Y:S01]  /*cb60*/  SHF.R.S32.HI R8, RZ, 0x1f, R3 ;  /* 0x0000001fff087819 */ /* 0x000fe20000011403 */
[----:B------:R-:W-:-:S04]  /*cb70*/  IMAD.WIDE.U32 R6, R3, UR4, R6 ;  /* 0x0000000403067c25 */ /* 0x000fc8000f8e0006 */
[C---:B0-----:R-:W-:Y:S02]  /*cb80*/  IMAD R10, R8.reuse, UR4, RZ ;  /* 0x00000004080a7c24 */ /* 0x041fe4000f8e02ff */
        /* <DEDUP_REMOVED lines=18> */
.L_x_3107:
[----:B------:R-:W5:Y:S01]  /*ccb0*/  LDL R3, [R1+0x60] ;  /* 0x0000600001037983 */ /* 0x000f620000100800 */
        /* <DEDUP_REMOVED lines=8> */
[----:B------:R-:W-:Y:S01]  /*cd40*/  CS2R R76, SRZ ;  /* 0x00000000004c7805 */ /* 0x000fe2000001ff00 */
[----:B-----5:R-:W-:-:S05]  /*cd50*/  IMAD R3, R3, R20, RZ ;  /* 0x0000001403037224 */ /* 0x020fca00078e02ff */
[----:B------:R-:W-:-:S13]  /*cd60*/  ISETP.GE.AND P0, PT, R0, R3, PT ;  /* 0x000000030000720c */ /* 0x000fda0003f06270 */
[----:B------:R-:W-:Y:S05]  /*cd70*/  @P0 BRA `(.L_x_2793) ;  /* 0x0000000000c40947 */ /* 0x000fea0003800000 */
[----:B------:R-:W3:Y:S01]  /*cd80*/  LDL R11, [R1+0x128] ;  /* 0x00012800010b7983 */ /* 0x000ee20000100800 */
[----:B------:R-:W-:-:S03]  /*cd90*/  ULDC UR4, c[0x0][0x3f4] ;  /* 0x0000fd0000047ab9 */ /* 0x000fc60000000800 */
[----:B------:R-:W3:Y:S04]  /*cda0*/  LDL R10, [R1+0x124] ;  /* 0x00012400010a7983 */ /* 0x000ee80000100800 */
[----:B------:R-:W3:Y:S01]  /*cdb0*/  LDL R5, [R1+0x120] ;  /* 0x0001200001057983 */ /* 0x000ee20000100800 */
[----:B------:R-:W-:Y:S02]  /*cdc0*/  ISETP.GE.AND P3, PT, R216, UR4, PT ;  /* 0x00000004d8007c0c */ /* 0x000fe4000bf66270 */
[----:B------:R-:W-:Y:S02]  /*cdd0*/  CS2R R74, SRZ ;  /* 0x00000000004a7805 */ /* 0x000fe4000001ff00 */
[----:B------:R-:W-:Y:S02]  /*cde0*/  ISETP.GE.AND P2, PT, R221, UR4, PT ;  /* 0x00000004dd007c0c */ /* 0x000fe4000bf46270 */
[----:B------:R-:W-:-:S02]  /*cdf0*/  CS2R R76, SRZ ;  /* 0x00000000004c7805 */ /* 0x000fc4000001ff00 */
[----:B------:R-:W-:Y:S01]  /*ce00*/  ISETP.GE.AND P1, PT, R222, UR4, PT ;  /* 0x00000004de007c0c */ /* 0x000fe2000bf26270 */
[----:B------:R-:W-:Y:S01]  /*ce10*/  ULDC.64 UR6, c[0x0][0x208] ;  /* 0x0000820000067ab9 */ /* 0x000fe20000000a00 */
[----:B------:R-:W-:-:S03]  /*ce20*/  ISETP.GE.AND P0, PT, R223, UR4, PT ;  /* 0x00000004df007c0c */ /* 0x000fc6000bf06270 */
        /* <DEDUP_REMOVED lines=9> */
[----:B------:R-:W-:-:S02]  /*cec0*/  CS2R R70, SRZ ;  /* 0x0000000000467805 */ /* 0x000fc4000001ff00 */
[----:B------:R-:W-:Y:S02]  /*ced0*/  CS2R R72, SRZ ;  /* 0x0000000000487805 */ /* 0x000fe4000001ff00 */
[----:B------:R-:W-:Y:S02]  /*cee0*/  CS2R R66, SRZ ;  /* 0x0000000000427805 */ /* 0x000fe4000001ff00 */
[----:B------:R-:W-:Y:S02]  /*cef0*/  CS2R R68, SRZ ;  /* 0x0000000000447805 */ /* 0x000fe4000001ff00 */
[----:B------:R-:W-:Y:S02]  /*cf00*/  CS2R R62, SRZ ;  /* 0x00000000003e7805 */ /* 0x000fe4000001ff00 */
[----:B------:R-:W-:Y:S01]  /*cf10*/  CS2R R64, SRZ ;  /* 0x0000000000407805 */ /* 0x000fe2000001ff00 */
[----:B------:R1:W5:Y:S04]  /*cf20*/  @!P3 LD.E.64 R74, desc[UR6][R24.64] ;  /* 0x00000006184ab980 */ /* 0x000368000c101b00 */
[----:B------:R1:W5:Y:S01]  /*cf30*/  @!P3 LD.E.64 R76, desc[UR6][R20.64] ;  /* 0x00000006144cb980 */ /* 0x000362000c101b00 */
[----:B------:R-:W-:Y:S01]  /*cf40*/  @!P2 SHF.L.U64.HI R34, R221, 0x1, R11 ;  /* 0x00000001dd22a819 */ /* 0x000fe2000001020b */
[C---:B------:R-:W-:Y:S01]  /*cf50*/  @!P1 IMAD.SHL.U32 R11, R222.reuse, 0x2, RZ ;  /* 0x00000002de0b9824 */ /* 0x040fe200078e00ff */
[----:B------:R-:W-:-:S03]  /*cf60*/  @!P1 SHF.L.U64.HI R28, R222, 0x1, R10 ;  /* 0x00000001de1c9819 */ /* 0x000fc6000001020a */
[----:B------:R-:W-:Y:S01]  /*cf70*/  @!P2 IMAD.X R13, R9, 0x1, R34, P5 ;  /* 0x00000001090da824 */ /* 0x000fe200028e0622 */
[-C--:B------:R-:W-:Y:S02]  /*cf80*/  @!P1 IADD3 R10, P4, R6, R11.reuse, RZ ;  /* 0x0000000b060a9210 */ /* 0x080fe40007f9e0ff */
[C---:B------:R-:W-:Y:S01]  /*cf90*/  @!P0 SHF.L.U64.HI R26, R223.reuse, 0x1, R5 ;  /* 0x00000001df1a8819 */ /* 0x040fe20000010205 */
[----:B------:R-:W-:Y:S01]  /*cfa0*/  @!P0 IMAD.SHL.U32 R5, R223, 0x2, RZ ;  /* 0x00000002df058824 */ /* 0x000fe200078e00ff */
[C---:B------:R-:W-:Y:S01]  /*cfb0*/  @!P2 IADD3.X R15, R7.reuse, R34, RZ, P6, !PT ;  /* 0x00000022070fa210 */ /* 0x040fe200037fe4ff */
[----:B------:R1:W5:Y:S01]  /*cfc0*/  @!P2 LD.E.64 R72, desc[UR6][R12.64] ;  /* 0x000000060c48a980 */ /* 0x000362000c101b00 */
[----:B------:R-:W-:Y:S01]  /*cfd0*/  @!P1 IADD3 R4, P6, R8, R11, RZ ;  /* 0x0000000b08049210 */ /* 0x000fe20007fde0ff */
[--C-:B------:R-:W-:Y:S01]  /*cfe0*/  @!P1 IMAD.X R11, R7, 0x1, R28.reuse, P4 ;  /* 0x00000001070b9824 */ /* 0x100fe200020e061c */
[-C--:B------:R-:W-:Y:S01]  /*cff0*/  @!P0 IADD3 R6, P5, R6, R5.reuse, RZ ;  /* 0x0000000506068210 */ /* 0x080fe20007fbe0ff */
[----:B------:R1:W5:Y:S01]  /*d000*/  @!P2 LD.E.64 R70, desc[UR6][R14.64] ;  /* 0x000000060e46a980 */ /* 0x000362000c101b00 */
[----:B------:R-:W-:Y:S01]  /*d010*/  @!P0 IADD3 R8, P4, R8, R5, RZ ;  /* 0x0000000508088210 */ /* 0x000fe20007f9e0ff */
[----:B------:R-:W-:-:S02]  /*d020*/  @!P1 IMAD.X R5, R9, 0x1, R28, P6 ;  /* 0x0000000109059824 */ /* 0x000fc400030e061c */
[----:B------:R-:W-:Y:S01]  /*d030*/  @!P0 IMAD.X R7, R7, 0x1, R26, P5 ;  /* 0x0000000107078824 */ /* 0x000fe200028e061a */
[----:B------:R-:W-:Y:S01]  /*d040*/  @!P0 IADD3.X R9, R9, R26, RZ, P4, !PT ;  /* 0x0000001a09098210 */ /* 0x000fe200027fe4ff */
[----:B------:R1:W5:Y:S04]  /*d050*/  @!P1 LD.E.64 R66, desc[UR6][R10.64] ;  /* 0x000000060a429980 */ /* 0x000368000c101b00 */
[----:B------:R1:W5:Y:S04]  /*d060*/  @!P1 LD.E.64 R68, desc[UR6][R4.64] ;  /* 0x0000000604449980 */ /* 0x000368000c101b00 */
[----:B------:R1:W5:Y:S04]  /*d070*/  @!P0 LD.E.64 R62, desc[UR6][R6.64] ;  /* 0x00000006063e8980 */ /* 0x000368000c101b00 */
[----:B------:R1:W5:Y:S02]  /*d080*/  @!P0 LD.E.64 R64, desc[UR6][R8.64] ;  /* 0x0000000608408980 */ /* 0x000364000c101b00 */
.L_x_2793:
[----:B------:R-:W-:Y:S05]  /*d090*/  BSYNC B1 ;  /* 0x0000000000017941 */ /* 0x000fea0003800000 */
.L_x_2792:
[----:B-12--5:R-:W-:Y:S01]  /*d0a0*/  IMAD.MOV.U32 R6, RZ, RZ, R66 ;  /* 0x000000ffff067224 */ /* 0x026fe200078e0042 */
[----:B------:R-:W-:Y:S01]  /*d0b0*/  UMOV UR4, 0xffffffff ;  /* 0xffffffff00047882 */ /* 0x000fe20000000000 */
        /* <DEDUP_REMOVED lines=35> */
.L_x_3113:
        /* <DEDUP_REMOVED lines=11> */
[----:B------:R-:W2:Y:S01]  /*d3a0*/  LDL R5, [R1+0x124] ;  /* 0x0001240001057983 */ /* 0x000ea20000100800 */
[----:B------:R-:W-:-:S03]  /*d3b0*/  ULDC UR4, c[0x0][0x3f4] ;  /* 0x0000fd0000047ab9 */ /* 0x000fc60000000800 */
[----:B------:R-:W2:Y:S04]  /*d3c0*/  LDL R11, [R1+0x128] ;  /* 0x00012800010b7983 */ /* 0x000ea80000100800 */
[----:B------:R-:W2:Y:S01]  /*d3d0*/  LDL R10, [R1+0x120] ;  /* 0x00012000010a7983 */ /* 0x000ea20000100800 */
[----:B------:R-:W-:Y:S02]  /*d3e0*/  ISETP.GE.AND P3, PT, R216, UR4, PT ;  /* 0x00000004d8007c0c */ /* 0x000fe4000bf66270 */
[----:B------:R-:W-:Y:S02]  /*d3f0*/  ISETP.GE.AND P2, PT, R221, UR4, PT ;  /* 0x00000004dd007c0c */ /* 0x000fe4000bf46270 */
[----:B------:R-:W-:Y:S02]  /*d400*/  ISETP.GE.AND P1, PT, R222, UR4, PT ;  /* 0x00000004de007c0c */ /* 0x000fe4000bf26270 */
[----:B------:R-:W-:-:S07]  /*d410*/  ISETP.GE.AND P0, PT, R223, UR4, PT ;  /* 0x00000004df007c0c */ /* 0x000fce000bf06270 */
[C---:B------:R-:W-:Y:S01]  /*d420*/  @!P3 IMAD.SHL.U32 R21, R216.reuse, 0x2, RZ ;  /* 0x00000002d815b824 */ /* 0x040fe200078e00ff */
[----:B------:R-:W-:Y:S01]  /*d430*/  @!P3 SHF.L.U64.HI R4, R216, 0x1, R217 ;  /* 0x00000001d804b819 */ /* 0x000fe200000102d9 */
[----:B------:R-:W-:-:S03]  /*d440*/  @!P2 IMAD.SHL.U32 R13, R221, 0x2, RZ ;  /* 0x00000002dd0da824 */ /* 0x000fc600078e00ff */
[-C--:B----4-:R-:W-:Y:S02]  /*d450*/  @!P3 IADD3 R20, P4, R8, R21.reuse, RZ ;  /* 0x000000150814b210 */ /* 0x090fe40007f9e0ff */
[C---:B0-----:R-:W-:Y:S02]  /*d460*/  @!P3 IADD3 R24, P5, R6.reuse, R21, RZ ;  /* 0x000000150618b210 */ /* 0x041fe40007fbe0ff */
[-C--:B------:R-:W-:Y:S01]  /*d470*/  @!P2 IADD3 R14, P6, R6, R13.reuse, RZ ;  /* 0x0000000d060ea210 */ /* 0x080fe20007fde0ff */
[--C-:B---3--:R-:W-:Y:S02]  /*d480*/  @!P3 IMAD.X R21, R9, 0x1, R4.reuse, P4 ;  /* 0x000000010915b824 */ /* 0x108fe400020e0604 */
[----:B--2---:R-:W-:Y:S01]  /*d490*/  @!P3 IMAD.X R25, R7, 0x1, R4, P5 ;  /* 0x000000010719b824 */ /* 0x004fe200028e0604 */
[----:B------:R-:W-:Y:S01]  /*d4a0*/  @!P2 IADD3 R12, P5, R8, R13, RZ ;  /* 0x0000000d080ca210 */ /* 0x000fe20007fbe0ff */
[----:B------:R-:W-:Y:S01]  /*d4b0*/  @!P0 IMAD.SHL.U32 R27, R223, 0x2, RZ ;  /* 0x00000002df1b8824 */ /* 0x000fe200078e00ff */
[----:B------:R-:W-:-:S02]  /*d4c0*/  CS2R R58, SRZ ;  /* 0x00000000003a7805 */ /* 0x000fc4000001ff00 */
[----:B------:R-:W-:Y:S02]  /*d4d0*/  CS2R R60, SRZ ;  /* 0x00000000003c7805 */ /* 0x000fe4000001ff00 */
[----:B------:R-:W-:Y:S02]  /*d4e0*/  CS2R R54, SRZ ;  /* 0x0000000000367805 */ /* 0x000fe4000001ff00 */
[----:B------:R-:W-:Y:S02]  /*d4f0*/  CS2R R56, SRZ ;  /* 0x0000000000387805 */ /* 0x000fe4000001ff00 */
[----:B------:R-:W-:Y:S02]  /*d500*/  CS2R R50, SRZ ;  /* 0x0000000000327805 */ /* 0x000fe4000001ff00 */
[----:B------:R-:W-:Y:S02]  /*d510*/  CS2R R52, SRZ ;  /* 0x0000000000347805 */ /* 0x000fe4000001ff00 */
[----:B------:R-:W-:-:S02]  /*d520*/  CS2R R46, SRZ ;  /* 0x00000000002e7805 */ /* 0x000fc4000001ff00 */
[----:B------:R-:W-:Y:S01]  /*d530*/  CS2R R48, SRZ ;  /* 0x0000000000307805 */ /* 0x000fe2000001ff00 */
[----:B------:R-:W-:Y:S02]  /*d540*/  ULDC.64 UR6, c[0x0][0x208] ;  /* 0x0000820000067ab9 */ /* 0x000fe40000000a00 */
[----:B------:R0:W5:Y:S04]  /*d550*/  @!P3 LD.E.64 R58, desc[UR6][R24.64] ;  /* 0x00000006183ab980 */ /* 0x000168000c101b00 */
[----:B------:R0:W5:Y:S01]  /*d560*/  @!P3 LD.E.64 R60, desc[UR6][R20.64] ;  /* 0x00000006143cb980 */ /* 0x000162000c101b00 */
[C---:B------:R-:W-:Y:S02]  /*d570*/  @!P1 SHF.L.U64.HI R28, R222.reuse, 0x1, R5 ;  /* 0x00000001de1c9819 */ /* 0x040fe40000010205 */
[----:B------:R-:W-:-:S02]  /*d580*/  @!P1 SHF.L.U32 R5, R222, 0x1, RZ ;  /* 0x00000001de059819 */ /* 0x000fc400000006ff */
[----:B------:R-:W-:Y:S02]  /*d590*/  @!P2 SHF.L.U64.HI R26, R221, 0x1, R11 ;  /* 0x00000001dd1aa819 */ /* 0x000fe4000001020b */
[----:B------:R-:W-:Y:S02]  /*d5a0*/  @!P0 SHF.L.U64.HI R34, R223, 0x1, R10 ;  /* 0x00000001df228819 */ /* 0x000fe4000001020a */
[-C--:B------:R-:W-:Y:S01]  /*d5b0*/  @!P1 IADD3 R10, P4, R6, R5.reuse, RZ ;  /* 0x00000005060a9210 */ /* 0x080fe20007f9e0ff */
[----:B------:R-:W-:Y:S01]  /*d5c0*/  @!P2 IMAD.X R15, R7, 0x1, R26, P6 ;  /* 0x00000001070fa824 */ /* 0x000fe200030e061a */
[----:B------:R-:W-:Y:S02]  /*d5d0*/  @!P1 IADD3 R4, P6, R8, R5, RZ ;  /* 0x0000000508049210 */ /* 0x000fe40007fde0ff */
[----:B------:R-:W-:Y:S01]  /*d5e0*/  @!P2 IADD3.X R13, R9, R26, RZ, P5, !PT ;  /* 0x0000001a090da210 */ /* 0x000fe20002ffe4ff */
[--C-:B------:R-:W-:Y:S01]  /*d5f0*/  @!P1 IMAD.X R11, R7, 0x1, R28.reuse, P4 ;  /* 0x00000001070b9824 */ /* 0x100fe200020e061c */
[-C--:B------:R-:W-:Y:S01]  /*d600*/  @!P0 IADD3 R6, P5, R6, R27.reuse, RZ ;  /* 0x0000001b06068210 */ /* 0x080fe20007fbe0ff */
[----:B------:R0:W5:Y:S01]  /*d610*/  @!P2 LD.E.64 R54, desc[UR6][R14.64] ;  /* 0x000000060e36a980 */ /* 0x000162000c101b00 */
[----:B------:R-:W-:Y:S01]  /*d620*/  @!P0 IADD3 R8, P4, R8, R27, RZ ;  /* 0x0000001b08088210 */ /* 0x000fe20007f9e0ff */
[----:B------:R-:W-:-:S02]  /*d630*/  @!P1 IMAD.X R5, R9, 0x1, R28, P6 ;  /* 0x0000000109059824 */ /* 0x000fc400030e061c */
[--C-:B------:R-:W-:Y:S01]  /*d640*/  @!P0 IMAD.X R7, R7, 0x1, R34.reuse, P5 ;  /* 0x0000000107078824 */ /* 0x100fe200028e0622 */
[----:B------:R0:W5:Y:S01]  /*d650*/  @!P2 LD.E.64 R56, desc[UR6][R12.64] ;  /* 0x000000060c38a980 */ /* 0x000162000c101b00 */
[----:B------:R-:W-:-:S03]  /*d660*/  @!P0 IMAD.X R9, R9, 0x1, R34, P4 ;  /* 0x0000000109098824 */ /* 0x000fc600020e0622 */
[----:B------:R0:W5:Y:S04]  /*d670*/  @!P1 LD.E.64 R50, desc[UR6][R10.64] ;  /* 0x000000060a329980 */ /* 0x000168000c101b00 */
[----:B------:R0:W5:Y:S04]  /*d680*/  @!P1 LD.E.64 R52, desc[UR6][R4.64] ;  /* 0x0000000604349980 */ /* 0x000168000c101b00 */
[----:B------:R0:W5:Y:S04]  /*d690*/  @!P0 LD.E.64 R46, desc[UR6][R6.64] ;  /* 0x00000006062e8980 */ /* 0x000168000c101b00 */
[----:B------:R0:W5:Y:S02]  /*d6a0*/  @!P0 LD.E.64 R48, desc[UR6][R8.64] ;  /* 0x0000000608308980 */ /* 0x000164000c101b00 */
.L_x_2796:
[----:B------:R-:W-:Y:S05]  /*d6b0*/  BSYNC B1 ;  /* 0x0000000000017941 */ /* 0x000fea0003800000 */
.L_x_2795:
[----:B0----5:R-:W-:Y:S01]  /*d6c0*/  IMAD.MOV.U32 R5, RZ, RZ, R47 ;  /* 0x000000ffff057224 */ /* 0x021fe200078e002f */
[----:B------:R-:W-:Y:S01]  /*d6d0*/  MOV R4, R46 ;  /* 0x0000002e00047202 */ /* 0x000fe20000000f00 */
[----:B------:R-:W-:Y:S01]  /*d6e0*/  IMAD.MOV.U32 R6, RZ, RZ, R50 ;  /* 0x000000ffff067224 */ /* 0x000fe200078e0032 */
[----:B------:R-:W-:Y:S01]  /*d6f0*/  UMOV UR4, 0xffffffff ;  /* 0xffffffff00047882 */ /* 0x000fe20000000000 */
[----:B--2---:R-:W-:Y:S01]  /*d700*/  IMAD.MOV.U32 R7, RZ, RZ, R51 ;  /* 0x000000ffff077224 */ /* 0x004fe200078e0033 */
[----:B------:R-:W-:Y:S01]  /*d710*/  PRMT R91, R4, 0x5410, R5 ;  /* 0x00005410045b7816 */ /* 0x000fe20000000005 */
[----:B------:R-:W-:Y:S01]  /*d720*/  IMAD.MOV.U32 R4, RZ, RZ, R54 ;  /* 0x000000ffff047224 */ /* 0x000fe200078e0036 */
[----:B------:R-:W-:Y:S01]  /*d730*/  PRMT R96, R96, 0x5410, R6 ;  /* 0x0000541060607816 */ /* 0x000fe20000000006 */
[----:B------:R-:W-:Y:S01]  /*d740*/  IMAD.MOV.U32 R6, RZ, RZ, R58 ;  /* 0x000000ffff067224 */ /* 0x000fe200078e003a */
[----:B------:R-:W-:Y:S01]  /*d750*/  PRMT R97, R7, 0x7610, R97 ;  /* 0x0000761007617816 */ /* 0x000fe20000000061 */
[----:B------:R-:W-:Y:S01]  /*d760*/  IMAD.MOV.U32 R7, RZ, RZ, R59 ;  /* 0x000000ffff077224 */ /* 0x000fe200078e003b */
[----:B------:R-:W-:-:S04]  /*d770*/  MOV R5, R55 ;  /* 0x0000003700057202 */ /* 0x000fc80000000f00 */
[----:B------:R-:W-:Y:S01]  /*d780*/  PRMT R101, R4, 0x5410, R5 ;  /* 0x0000541004657816 */ /* 0x000fe20000000005 */
[----:B------:R-:W-:Y:S01]  /*d790*/  IMAD.MOV.U32 R4, RZ, RZ, R48 ;  /* 0x000000ffff047224 */ /* 0x000fe200078e0030 */
[----:B------:R-:W-:Y:S01]  /*d7a0*/  PRMT R103, R6, 0x5410, R7 ;  /* 0x0000541006677816 */ /* 0x000fe20000000007 */
[----:B------:R-:W-:Y:S01]  /*d7b0*/  IMAD.MOV.U32 R5, RZ, RZ, R49 ;  /* 0x000000ffff057224 */ /* 0x000fe200078e0031 */
[----:B------:R-:W-:Y:S01]  /*d7c0*/  MOV R6, R52 ;  /* 0x0000003400067202 */ /* 0x000fe20000000f00 */
[----:B------:R-:W-:-:S03]  /*d7d0*/  IMAD.MOV.U32 R7, RZ, RZ, R53 ;  /* 0x000000ffff077224 */ /* 0x000fc600078e0035 */
[----:B------:R-:W-:Y:S01]  /*d7e0*/  PRMT R92, R4, 0x5410, R5 ;  /* 0x00005410045c7816 */ /* 0x000fe20000000005 */
[----:B------:R-:W-:Y:S01]  /*d7f0*/  IMAD.MOV.U32 R4, RZ, RZ, R56 ;  /* 0x000000ffff047224 */ /* 0x000fe200078e0038 */
[----:B------:R-:W-:Y:S01]  /*d800*/  PRMT R97, R97, 0x5410, R6 ;  /* 0x0000541061617816 */ /* 0x000fe20000000006 */
[----:B------:R-:W-:Y:S01]  /*d810*/  IMAD.MOV.U32 R5, RZ, RZ, R57 ;  /* 0x000000ffff057224 */ /* 0x000fe200078e0039 */
[----:B------:R-:W-:Y:S01]  /*d820*/  PRMT R98, R7, 0x7610, R98 ;  /* 0x0000761007627816 */ /* 0x000fe20000000062 */
[----:B------:R-:W-:Y:S01]  /*d830*/  IMAD.MOV.U32 R6, RZ, RZ, R60 ;  /* 0x000000ffff067224 */ /* 0x000fe200078e003c */
[----:B------:R-:W-:Y:S02]  /*d840*/  MOV R7, R61 ;  /* 0x0000003d00077202 */ /* 0x000fe40000000f00 */
[----:B------:R-:W-:Y:S02]  /*d850*/  PRMT R102, R4, 0x5410, R5 ;  /* 0x0000541004667816 */ /* 0x000fe40000000005 */
[----:B------:R-:W-:Y:S01]  /*d860*/  PRMT R104, R6, 0x5410, R7 ;  /* 0x0000541006687816 */ /* 0x000fe20000000007 */
[----:B------:R-:W-:Y:S06]  /*d870*/  BRA.DIV UR4, `(.L_x_2797) ;  /* 0x0000025a04a07947 */ /* 0x000fec000b800000 */
[----:B------:R0:W2:Y:S04]  /*d880*/  SHFL.IDX PT, R7, R33, 0x2, 0x181f ;  /* 0x00581f0021077f89 */ /* 0x0000a800000e0000 */
[----:B------:R0:W0:Y:S04]  /*d890*/  SHFL.IDX PT, R6, R32, 0x2, 0x181f ;  /* 0x00581f0020067f89 */ /* 0x00002800000e0000 */
[----:B---3--:R3:W0:Y:S04]  /*d8a0*/  SHFL.IDX PT, R9, R31, 0x2, 0x181f ;  /* 0x00581f001f097f89 */ /* 0x00862800000e0000 */
[----:B----4-:R3:W4:Y:S02]  /*d8b0*/  SHFL.IDX PT, R8, R30, 0x2, 0x181f ;  /* 0x00581f001e087f89 */ /* 0x01072400000e0000 */
.L_x_3119:
        /* <DEDUP_REMOVED lines=14> */
[----:B------:R-:W3:Y:S04]  /*d9a0*/  LDL R10, [R1+0x120] ;  /* 0x00012000010a7983 */ /* 0x000ee80000100800 */
[----:B------:R-:W3:Y:S01]  /*d9b0*/  LDL R5, [R1+0x124] ;  /* 0x0001240001057983 */ /* 0x000ee20000100800 */
[----:B------:R-:W-:Y:S02]  /*d9c0*/  ISETP.GE.AND P3, PT, R216, UR4, PT ;  /* 0x00000004d8007c0c */ /* 0x000fe4000bf66270 */
[----:B------:R-:W-:Y:S02]  /*d9d0*/  ISETP.GE.AND P2, PT, R221, UR4, PT ;  /* 0x00000004dd007c0c */ /* 0x000fe4000bf46270 */
[----:B------:R-:W-:Y:S02]  /*d9e0*/  ISETP.GE.AND P1, PT, R222, UR4, PT ;  /* 0x00000004de007c0c */ /* 0x000fe4000bf26270 */
[----:B------:R-:W-:-:S07]  /*d9f0*/  ISETP.GE.AND P0, PT, R223, UR4, PT ;  /* 0x00000004df007c0c */ /* 0x000fce000bf06270 */
[C---:B------:R-:W-:Y:S01]  /*da00*/  @!P3 IMAD.SHL.U32 R21, R216.reuse, 0x2, RZ ;  /* 0x00000002d815b824 */ /* 0x040fe200078e00ff */
[----:B------:R-:W-:Y:S01]  /*da10*/  @!P3 SHF.L.U64.HI R4, R216, 0x1, R217 ;  /* 0x00000001d804b819 */ /* 0x000fe200000102d9 */
[----:B------:R-:W-:-:S03]  /*da20*/  @!P2 IMAD.SHL.U32 R15, R221, 0x2, RZ ;  /* 0x00000002dd0fa824 */ /* 0x000fc600078e00ff */
[-C--:B0-----:R-:W-:Y:S01]  /*da30*/  @!P3 IADD3 R24, P5, R6, R21.reuse, RZ ;  /* 0x000000150618b210 */ /* 0x081fe20007fbe0ff */
[----:B------:R-:W-:Y:S01]  /*da40*/  @!P1 IMAD.SHL.U32 R13, R222, 0x2, RZ ;  /* 0x00000002de0d9824 */ /* 0x000fe200078e00ff */
[----:B----4-:R-:W-:Y:S02]  /*da50*/  @!P3 IADD3 R20, P4, R8, R21, RZ ;  /* 0x000000150814b210 */ /* 0x010fe40007f9e0ff */
[-C--:B------:R-:W-:Y:S01]  /*da60*/  @!P2 IADD3 R14, P6, R6, R15.reuse, RZ ;  /* 0x0000000f060ea210 */ /* 0x080fe20007fde0ff */
[--C-:B--2---:R-:W-:Y:S01]  /*da70*/  @!P3 IMAD.X R25, R7, 0x1, R4.reuse, P5 ;  /* 0x000000010719b824 */ /* 0x104fe200028e0604 */
[----:B------:R-:W-:Y:S01]  /*da80*/  @!P2 IADD3 R12, P5, R8, R15, RZ ;  /* 0x0000000f080ca210 */ /* 0x000fe20007fbe0ff */
[----:B------:R-:W-:Y:S01]  /*da90*/  @!P3 IMAD.X R21, R9, 0x1, R4, P4 ;  /* 0x000000010915b824 */ /* 0x000fe200020e0604 */
[----:B------:R-:W-:Y:S02]  /*daa0*/  @!P0 SHF.L.U32 R27, R223, 0x1, RZ ;  /* 0x00000001df1b8819 */ /* 0x000fe400000006ff */
[----:B------:R-:W-:-:S02]  /*dab0*/  CS2R R42, SRZ ;  /* 0x00000000002a7805 */ /* 0x000fc4000001ff00 */
[----:B------:R-:W-:Y:S02]  /*dac0*/  CS2R R44, SRZ ;  /* 0x00000000002c7805 */ /* 0x000fe4000001ff00 */
[----:B------:R-:W-:Y:S02]  /*dad0*/  CS2R R38, SRZ ;  /* 0x0000000000267805 */ /* 0x000fe4000001ff00 */
[----:B------:R-:W-:Y:S02]  /*dae0*/  CS2R R40, SRZ ;  /* 0x0000000000287805 */ /* 0x000fe4000001ff00 */
[----:B------:R-:W-:Y:S02]  /*daf0*/  CS2R R34, SRZ ;  /* 0x0000000000227805 */ /* 0x000fe4000001ff00 */
[----:B------:R-:W-:Y:S02]  /*db00*/  CS2R R36, SRZ ;  /* 0x0000000000247805 */ /* 0x000fe4000001ff00 */
[----:B------:R-:W-:Y:S01]  /*db10*/  CS2R R28, SRZ ;  /* 0x00000000001c7805 */ /* 0x000fe2000001ff00 */
[----:B------:R-:W-:-:S02]  /*db20*/  ULDC.64 UR6, c[0x0][0x208] ;  /* 0x0000820000067ab9 */ /* 0x000fc40000000a00 */
[----:B------:R0:W5:Y:S04]  /*db30*/  @!P3 LD.E.64 R42, desc[UR6][R24.64] ;  /* 0x00000006182ab980 */ /* 0x000168000c101b00 */
[----:B------:R0:W5:Y:S01]  /*db40*/  @!P3 LD.E.64 R44, desc[UR6][R20.64] ;  /* 0x00000006142cb980 */ /* 0x000162000c101b00 */
[----:B---3--:R-:W-:Y:S02]  /*db50*/  @!P2 SHF.L.U64.HI R11, R221, 0x1, R11 ;  /* 0x00000001dd0ba819 */ /* 0x008fe4000001020b */
[----:B------:R-:W-:-:S03]  /*db60*/  @!P0 SHF.L.U64.HI R26, R223, 0x1, R10 ;  /* 0x00000001df1a8819 */ /* 0x000fc6000001020a */
[----:B------:R-:W-:Y:S01]  /*db70*/  @!P2 IMAD.X R15, R7, 0x1, R11, P6 ;  /* 0x00000001070fa824 */ /* 0x000fe200030e060b */
[-C--:B------:R-:W-:Y:S02]  /*db80*/  @!P1 IADD3 R10, P4, R6, R13.reuse, RZ ;  /* 0x0000000d060a9210 */ /* 0x080fe40007f9e0ff */
[----:B------:R-:W-:Y:S02]  /*db90*/  @!P1 SHF.L.U64.HI R5, R222, 0x1, R5 ;  /* 0x00000001de059819 */ /* 0x000fe40000010205 */
[----:B------:R-:W-:Y:S01]  /*dba0*/  @!P1 IADD3 R4, P6, R8, R13, RZ ;  /* 0x0000000d08049210 */ /* 0x000fe20007fde0ff */
[----:B------:R-:W-:Y:S01]  /*dbb0*/  @!P2 IMAD.X R13, R9, 0x1, R11, P5 ;  /* 0x00000001090da824 */ /* 0x000fe200028e060b */
[----:B------:R-:W-:Y:S01]  /*dbc0*/  @!P1 IADD3.X R11, R7, R5, RZ, P4, !PT ;  /* 0x00000005070b9210 */ /* 0x000fe200027fe4ff */
[----:B------:R0:W5:Y:S01]  /*dbd0*/  @!P2 LD.E.64 R38, desc[UR6][R14.64] ;  /* 0x000000060e26a980 */ /* 0x000162000c101b00 */
[-C--:B------:R-:W-:Y:S02]  /*dbe0*/  @!P0 IADD3 R6, P5, R6, R27.reuse, RZ ;  /* 0x0000001b06068210 */ /* 0x080fe40007fbe0ff */
[----:B------:R-:W-:Y:S01]  /*dbf0*/  @!P0 IADD3 R8, P4, R8, R27, RZ ;  /* 0x0000001b08088210 */ /* 0x000fe20007f9e0ff */
[----:B------:R-:W-:Y:S01]  /*dc00*/  @!P1 IMAD.X R5, R9, 0x1, R5, P6 ;  /* 0x0000000109059824 */ /* 0x000fe200030e0605 */
[----:B------:R0:W5:Y:S01]  /*dc10*/  @!P2 LD.E.64 R40, desc[UR6][R12.64] ;  /* 0x000000060c28a980 */ /* 0x000162000c101b00 */
[----:B------:R-:W-:-:S02]  /*dc20*/  @!P0 IMAD.X R7, R7, 0x1, R26, P5 ;  /* 0x0000000107078824 */ /* 0x000fc400028e061a */
[----:B------:R-:W-:Y:S01]  /*dc30*/  @!P0 IMAD.X R9, R9, 0x1, R26, P4 ;  /* 0x0000000109098824 */ /* 0x000fe200020e061a */
[----:B------:R-:W-:Y:S01]  /*dc40*/  CS2R R26, SRZ ;  /* 0x00000000001a7805 */ /* 0x000fe2000001ff00 */
[----:B------:R0:W5:Y:S04]  /*dc50*/  @!P1 LD.E.64 R34, desc[UR6][R10.64] ;  /* 0x000000060a229980 */ /* 0x000168000c101b00 */
[----:B------:R0:W5:Y:S04]  /*dc60*/  @!P1 LD.E.64 R36, desc[UR6][R4.64] ;  /* 0x0000000604249980 */ /* 0x000168000c101b00 */
[----:B------:R0:W5:Y:S04]  /*dc70*/  @!P0 LD.E.64 R28, desc[UR6][R6.64] ;  /* 0x00000006061c8980 */ /* 0x000168000c101b00 */
[----:B------:R0:W5:Y:S02]  /*dc80*/  @!P0 LD.E.64 R26, desc[UR6][R8.64] ;  /* 0x00000006081a8980 */ /* 0x000164000c101b00 */
.L_x_2799:
[----:B------:R-:W-:Y:S05]  /*dc90*/  BSYNC B1 ;  /* 0x0000000000017941 */ /* 0x000fea0003800000 */
.L_x_2798:
[----:B0-2--5:R-:W-:Y:S01]  /*dca0*/  IMAD.MOV.U32 R7, RZ, RZ, R28 ;  /* 0x000000ffff077224 */ /* 0x025fe200078e001c */
[----:B------:R-:W-:Y:S01]  /*dcb0*/  MOV R6, R29 ;  /* 0x0000001d00067202 */ /* 0x000fe20000000f00 */
[----:B------:R-:W-:Y:S01]  /*dcc0*/  IMAD.MOV.U32 R5, RZ, RZ, R34 ;  /* 0x000000ffff057224 */ /* 0x000fe200078e0022 */
[----:B------:R-:W-:Y:S01]  /*dcd0*/  UMOV UR4, 0xffffffff ;  /* 0xffffffff00047882 */ /* 0x000fe20000000000 */
        /* <DEDUP_REMOVED lines=17> */
[----:B------:R-:W-:Y:S02]  /*ddf0*/  IMAD.MOV.U32 R4, RZ, RZ, R45 ;  /* 0x000000ffff047224 */ /* 0x000fe400078e002d */
[----:B------:R-:W-:Y:S01]  /*de00*/  IMAD.MOV.U32 R7, RZ, RZ, R40 ;  /* 0x000000ffff077224 */ /* 0x000fe200078e0028 */
[----:B------:R-:W-:Y:S01]  /*de10*/  PRMT R99, R99, 0x5410, R5 ;  /* 0x0000541063637816 */ /* 0x000fe20000000005 */
[----:B------:R-:W-:Y:S01]  /*de20*/  IMAD.MOV.U32 R6, RZ, RZ, R41 ;  /* 0x000000ffff067224 */ /* 0x000fe200078e0029 */
[----:B------:R-:W-:Y:S02]  /*de30*/  PRMT R100, R4, 0x7610, R100 ;  /* 0x0000761004647816 */ /* 0x000fe40000000064 */
[----:B------:R-:W-:-:S02]  /*de40*/  CS2R R4, SRZ ;  /* 0x0000000000047805 */ /* 0x000fc4000001ff00 */
[----:B------:R-:W-:Y:S01]  /*de50*/  PRMT R94, R7, 0x5410, R6 ;  /* 0x00005410075e7816 */ /* 0x000fe20000000006 */
[----:B------:R-:W-:Y:S06]  /*de60*/  BRA.DIV UR4, `(.L_x_2800) ;  /* 0x0000025604987947 */ /* 0x000fec000b800000 */
[----:B------:R0:W2:Y:S04]  /*de70*/  SHFL.IDX PT, R78, R33, 0x3, 0x181f ;  /* 0x00781f00214e7f89 */ /* 0x0000a800000e0000 */
[----:B------:R0:W0:Y:S04]  /*de80*/  SHFL.IDX PT, R80, R32, 0x3, 0x181f ;  /* 0x00781f0020507f89 */ /* 0x00002800000e0000 */
[----:B------:R0:W0:Y:S04]  /*de90*/  SHFL.IDX PT, R79, R31, 0x3, 0x181f ;  /* 0x00781f001f4f7f89 */ /* 0x00002800000e0000 */
[----:B------:R0:W0:Y:S02]  /*dea0*/  SHFL.IDX PT, R12, R30, 0x3, 0x181f ;  /* 0x00781f001e0c7f89 */ /* 0x00002400000e0000 */
.L_x_3125:
[----:B------:R-:W-:Y:S01]  /*deb0*/  IADD3 R0, R0, 0x60, RZ ;  /* 0x0000006000007810 */ /* 0x000fe20007ffe0ff */
[----:B------:R-:W-:Y:S01]  /*dec0*/  BSSY B1, `(.L_x_2801) ;  /* 0x000003b000017945 */ /* 0x000fe20003800000 */
[----:B------:R-:W-:Y:S02]  /*ded0*/  CS2R R6, SRZ ;  /* 0x0000000000067805 */ /* 0x000fe4000001ff00 */
[----:B------:R-:W-:Y:S02]  /*dee0*/  CS2R R20, SRZ ;  /* 0x0000000000147805 */ /* 0x000fe4000001ff00 */
[----:B------:R-:W-:Y:S02]  /*def0*/  ISETP.GE.AND P0, PT, R0, R3, PT ;  /* 0x000000030000720c */ /* 0x000fe40003f06270 */
[----:B01-3--:R-:W-:Y:S02]  /*df00*/  CS2R R30, SRZ ;  /* 0x00000000001e7805 */ /* 0x00bfe4000001ff00 */
[----:B----4-:R-:W-:-:S02]  /*df10*/  CS2R R8, SRZ ;  /* 0x0000000000087805 */ /* 0x010fc4000001ff00 */
[----:B------:R-:W-:Y:S02]  /*df20*/  CS2R R10, SRZ ;  /* 0x00000000000a7805 */ /* 0x000fe4000001ff00 */
[----:B------:R-:W-:Y:S02]  /*df30*/  CS2R R24, SRZ ;  /* 0x0000000000187805 */ /* 0x000fe4000001ff00 */
[----:B------:R-:W-:-:S03]  /*df40*/  CS2R R32, SRZ ;  /* 0x0000000000207805 */ /* 0x000fc6000001ff00 */
[----:B------:R-:W-:Y:S05]  /*df50*/  @P0 BRA `(.L_x_2802) ;  /* 0x0000000000c40947 */ /* 0x000fea0003800000 */
[----:B------:R-:W3:Y:S01]  /*df60*/  LDL R15, [R1+0x128] ;  /* 0x00012800010f7983 */ /* 0x000ee20000100800 */
[----:B------:R-:W-:-:S03]  /*df70*/  ULDC UR4, c[0x0][0x3f4] ;  /* 0x0000fd0000047ab9 */ /* 0x000fc60000000800 */
[----:B------:R-:W4:Y:S04]  /*df80*/  LDL R13, [R1+0x124] ;  /* 0x00012400010d7983 */ /* 0x000f280000100800 */
[----:B------:R-:W4:Y:S01]  /*df90*/  LDL R14, [R1+0x120] ;  /* 0x00012000010e7983 */ /* 0x000f220000100800 */
[----:B------:R-:W-:Y:S02]  /*dfa0*/  ISETP.GE.AND P2, PT, R216, UR4, PT ;  /* 0x00000004d8007c0c */ /* 0x000fe4000bf46270 */
[----:B------:R-:W-:Y:S02]  /*dfb0*/  CS2R R30, SRZ ;  /* 0x00000000001e7805 */ /* 0x000fe4000001ff00 */
[----:B------:R-:W-:Y:S01]  /*dfc0*/  ISETP.GE.AND P3, PT, R221, UR4, PT ;  /* 0x00000004dd007c0c */ /* 0x000fe2000bf66270 */
[----:B------:R-:W-:Y:S01]  /*dfd0*/  ULDC.64 UR6, c[0x0][0x208] ;  /* 0x0000820000067ab9 */ /* 0x000fe20000000a00 */
[----:B------:R-:W-:-:S07]  /*dfe0*/  CS2R R32, SRZ ;  /* 0x0000000000207805 */ /* 0x000fce000001ff00 */
[C---:B------:R-:W-:Y:S01]  /*dff0*/  @!P2 IMAD.SHL.U32 R4, R216.reuse, 0x2, RZ ;  /* 0x00000002d804a824 */ /* 0x040fe200078e00ff */
[----:B------:R-:W-:-:S03]  /*e000*/  @!P2 SHF.L.U64.HI R5, R216, 0x1, R217 ;  /* 0x00000001d805a819 */ /* 0x000fc600000102d9 */
[----:B------:R-:W-:Y:S01]  /*e010*/  @!P3 IMAD.SHL.U32 R0, R221, 0x2, RZ ;  /* 0x00000002dd00b824 */ /* 0x000fe200078e00ff */
[-C--:B------:R-:W-:Y:S02]  /*e020*/  @!P2 IADD3 R6, P0, R80, R4.reuse, RZ ;  /* 0x000000045006a210 */ /* 0x080fe40007f1e0ff */
[----:B------:R-:W-:-:S03]  /*e030*/  @!P2 IADD3 R4, P1, R12, R4, RZ ;  /* 0x000000040c04a210 */ /* 0x000fc60007f3e0ff */
[--C-:B--2---:R-:W-:Y:S02]  /*e040*/  @!P2 IMAD.X R7, R78, 0x1, R5.reuse, P0 ;  /* 0x000000014e07a824 */ /* 0x104fe400000e0605 */
[----:B------:R-:W-:Y:S01]  /*e050*/  @!P2 IMAD.X R5, R79, 0x1, R5, P1 ;  /* 0x000000014f05a824 */ /* 0x000fe200008e0605 */
[----:B------:R-:W-:Y:S02]  /*e060*/  ISETP.GE.AND P1, PT, R222, UR4, PT ;  /* 0x00000004de007c0c */ /* 0x000fe4000bf26270 */
[----:B------:R0:W5:Y:S04]  /*e070*/  @!P2 LD.E.64 R30, desc[UR6][R6.64] ;  /* 0x00000006061ea980 */ /* 0x000168000c101b00 */
[----:B------:R1:W5:Y:S01]  /*e080*/  @!P2 LD.E.64 R32, desc[UR6][R4.64] ;  /* 0x000000060420a980 */ /* 0x000362000c101b00 */
[----:B0-----:R-:W-:-:S02]  /*e090*/  @!P3 IADD3 R6, P0, R80, R0, RZ ;  /* 0x000000005006b210 */ /* 0x001fc40007f1e0ff */
[----:B------:R-:W-:Y:S02]  /*e0a0*/  CS2R R24, SRZ ;  /* 0x0000000000187805 */ /* 0x000fe4000001ff00 */
[----:B------:R-:W-:Y:S02]  /*e0b0*/  CS2R R20, SRZ ;  /* 0x0000000000147805 */ /* 0x000fe4000001ff00 */
[----:B------:R-:W-:Y:S02]  /*e0c0*/  ISETP.GE.AND P2, PT, R223, UR4, PT ;  /* 0x00000004df007c0c */ /* 0x000fe4000bf46270 */
[----:B------:R-:W-:Y:S02]  /*e0d0*/  CS2R R10, SRZ ;  /* 0x00000000000a7805 */ /* 0x000fe4000001ff00 */
[----:B---3--:R-:W-:-:S04]  /*e0e0*/  @!P3 SHF.L.U64.HI R8, R221, 0x1, R15 ;  /* 0x00000001dd08b819 */ /* 0x008fc8000001020f */
[----:B------:R-:W-:Y:S02]  /*e0f0*/  @!P3 IADD3.X R7, R78, R8, RZ, P0, !PT ;  /* 0x000000084e07b210 */ /* 0x000fe400007fe4ff */
[----:B-1----:R-:W-:-:S03]  /*e100*/  @!P3 IADD3 R4, P0, R12, R0, RZ ;  /* 0x000000000c04b210 */ /* 0x002fc60007f1e0ff */
[----:B------:R0:W5:Y:S02]  /*e110*/  @!P3 LD.E.64 R20, desc[UR6][R6.64] ;  /* 0x000000060614b980 */ /* 0x000164000c101b00 */
[----:B------:R-:W-:Y:S02]  /*e120*/  @!P3 IMAD.X R5, R79, 0x1, R8, P0 ;  /* 0x000000014f05b824 */ /* 0x000fe400000e0608 */
[C---:B------:R-:W-:Y:S01]  /*e130*/  @!P1 IMAD.SHL.U32 R8, R222.reuse, 0x2, RZ ;  /* 0x00000002de089824 */ /* 0x040fe200078e00ff */
[----:B----4-:R-:W-:Y:S02]  /*e140*/  @!P1 SHF.L.U64.HI R0, R222, 0x1, R13 ;  /* 0x00000001de009819 */ /* 0x010fe4000001020d */
[----:B------:R1:W5:Y:S01]  /*e150*/  @!P3 LD.E.64 R24, desc[UR6][R4.64] ;  /* 0x000000060418b980 */ /* 0x000362000c101b00 */
[----:B0-----:R-:W-:Y:S02]  /*e160*/  CS2R R6, SRZ ;  /* 0x0000000000067805 */ /* 0x001fe4000001ff00 */
[----:B-1----:R-:W-:-:S05]  /*e170*/  @!P1 IADD3 R4, P0, R80, R8, RZ ;  /* 0x0000000850049210 */ /* 0x002fca0007f1e0ff */
[----:B------:R-:W-:Y:S01]  /*e180*/  @!P1 IMAD.X R5, R78, 0x1, R0, P0 ;  /* 0x000000014e059824 */ /* 0x000fe200000e0600 */
[----:B------:R-:W-:-:S04]  /*e190*/  @!P2 SHF.L.U32 R13, R223, 0x1, RZ ;  /* 0x00000001df0da819 */ /* 0x000fc800000006ff */
[----:B------:R0:W5:Y:S02]  /*e1a0*/  @!P1 LD.E.64 R6, desc[UR6][R4.64] ;  /* 0x0000000604069980 */ /* 0x000164000c101b00 */
[----:B0-----:R-:W-:-:S05]  /*e1b0*/  @!P1 IADD3 R4, P0, R12, R8, RZ ;  /* 0x000000080c049210 */ /* 0x001fca0007f1e0ff */
[----:B------:R-:W-:Y:S01]  /*e1c0*/  @!P1 IMAD.X R5, R79, 0x1, R0, P0 ;  /* 0x000000014f059824 */ /* 0x000fe200000e0600 */
[-C--:B------:R-:W-:Y:S02]  /*e1d0*/  @!P2 IADD3 R8, P0, R80, R13.reuse, RZ ;  /* 0x0000000d5008a210 */ /* 0x080fe40007f1e0ff */
[----:B------:R-:W-:Y:S02]  /*e1e0*/  @!P2 SHF.L.U64.HI R0, R223, 0x1, R14 ;  /* 0x00000001df00a819 */ /* 0x000fe4000001020e */
[----:B------:R0:W5:Y:S01]  /*e1f0*/  @!P1 LD.E.64 R10, desc[UR6][R4.64] ;  /* 0x00000006040a9980 */ /* 0x000162000c101b00 */
[----:B------:R-:W-:Y:S02]  /*e200*/  @!P2 IADD3 R12, P1, R12, R13, RZ ;  /* 0x0000000d0c0ca210 */ /* 0x000fe40007f3e0ff */
[--C-:B------:R-:W-:Y:S01]  /*e210*/  @!P2 IMAD.X R9, R78, 0x1, R0.reuse, P0 ;  /* 0x000000014e09a824 */ /* 0x100fe200000e0600 */
[----:B0-----:R-:W-:Y:S02]  /*e220*/  CS2R R4, SRZ ;  /* 0x0000000000047805 */ /* 0x001fe4000001ff00 */
[----:B------:R-:W-:-:S04]  /*e230*/  @!P2 IMAD.X R13, R79, 0x1, R0, P1 ;  /* 0x000000014f0da824 */ /* 0x000fc800008e0600 */
[----:B------:R0:W5:Y:S02]  /*e240*/  @!P2 LD.E.64 R4, desc[UR6][R8.64] ;  /* 0x000000060804a980 */ /* 0x000164000c101b00 */
[----:B0-----:R-:W-:-:S06]  /*e250*/  CS2R R8, SRZ ;  /* 0x0000000000087805 */ /* 0x001fcc000001ff00 */
[----:B------:R0:W5:Y:S02]  /*e260*/  @!P2 LD.E.64 R8, desc[UR6][R12.64] ;  /* 0x000000060c08a980 */ /* 0x000164000c101b00 */
.L_x_2802:
[----:B------:R-:W-:Y:S05]  /*e270*/  BSYNC B1 ;  /* 0x0000000000017941 */ /* 0x000fea0003800000 */
.L_x_2801:
[----:B0-----:R-:W3:Y:S01]  /*e280*/  LDL R12, [R1+0x94] ;  /* 0x00009400010c7983 */ /* 0x001ee20000100800 */
[----:B------:R-:W-:Y:S01]  /*e290*/  BSSY B1, `(.L_x_2803) ;  /* 0x0000007000017945 */ /* 0x000fe20003800000 */
[----:B---3--:R-:W-:-:S04]  /*e2a0*/  LEA.HI R0, R12, R12, RZ, 0x1 ;  /* 0x0000000c0c007211 */ /* 0x008fc800078f08ff */
[----:B------:R-:W-:-:S05]  /*e2b0*/  LOP3.LUT R0, R0, 0xfffffffe, RZ, 0xc0, !PT ;  /* 0xfffffffe00007812 */ /* 0x000fca00078ec0ff */
[----:B------:R-:W-:-:S05]  /*e2c0*/  IMAD.IADD R0, R12, 0x1, -R0 ;  /* 0x000000010c007824 */ /* 0x000fca00078e0a00 */
[----:B------:R-:W-:-:S04]  /*e2d0*/  SHF.L.U32 R0, R0, 0x1f, RZ ;  /* 0x0000001f00007819 */ /* 0x000fc800000006ff */
[----:B------:R-:W0:Y:S02]  /*e2e0*/  SYNCS.PHASECHK.TRANS64.TRYWAIT P0, [R23+URZ+0x38800], R0 ;  /* 0x03880000170075a7 */ /* 0x000e24000800017f */
[----:B0-----:R-:W-:Y:S05]  /*e2f0*/  @!P0 BRA `(.L_x_2804) ;  /* 0x0000025000e88947 */ /* 0x001fea0003800000 */
.L_x_3126:
[----:B------:R-:W-:Y:S05]  /*e300*/  BSYNC B1 ;  /* 0x0000000000017941 */ /* 0x000fea0003800000 */
.L_x_2803:
[----:B------:R-:W3:Y:S01]  /*e310*/  LDL R13, [R1+0x68] ;  /* 0x00006800010d7983 */ /* 0x000ee20000100800 */
[----:B-----5:R-:W-:Y:S01]  /*e320*/  IMAD.MOV.U32 R12, RZ, RZ, R4 ;  /* 0x000000ffff0c7224 */ /* 0x020fe200078e0004 */
[----:B0-----:R-:W-:Y:S01]  /*e330*/  MOV R0, R5 ;  /* 0x0000000500007202 */ /* 0x001fe20000000f00 */
[----:B------:R-:W-:Y:S03]  /*e340*/  BSSY B1, `(.L_x_2805) ;  /* 0x00000d3000017945 */ /* 0x000fe60003800000 */
[----:B--2---:R-:W-:Y:S01]  /*e350*/  PRMT R78, R12, 0x5410, R0 ;  /* 0x000054100c4e7816 */ /* 0x004fe20000000000 */
        /* <DEDUP_REMOVED lines=13> */
[----:B------:R-:W-:-:S04]  /*e430*/  MOV R0, R11 ;  /* 0x0000000b00007202 */ /* 0x000fc80000000f00 */
[----:B------:R-:W-:Y:S01]  /*e440*/  PRMT R83, R12, 0x5410, R0 ;  /* 0x000054100c537816 */ /* 0x000fe20000000000 */
[----:B------:R-:W-:Y:S01]  /*e450*/  IMAD.MOV.U32 R12, RZ, RZ, R24 ;  /* 0x000000ffff0c7224 */ /* 0x000fe200078e0018 */
[----:B---3--:R-:W-:Y:S01]  /*e460*/  VIADDMNMX R0, R3, -R13, 0x80, PT ;  /* 0x0000008003007446 */ /* 0x008fe2000380090d */
        /* <DEDUP_REMOVED lines=14> */
[----:B------:R-:W-:Y:S02]  /*e550*/  SHF.R.U64 R3, R74, 0x10, R75 ;  /* 0x000000104a037819 */ /* 0x000fe4000000124b */
[--C-:B------:R-:W-:Y:S02]  /*e560*/  SHF.R.U64 R74, R76, 0x10, R77.reuse ;  /* 0x000000104c4a7819 */ /* 0x100fe4000000124d */
[----:B------:R-:W-:Y:S01]  /*e570*/  SHF.R.U32.HI R76, RZ, 0x10, R77 ;  /* 0x00000010ff4c7819 */ /* 0x000fe2000001164d */
[----:B------:R-:W-:Y:S01]  /*e580*/  HADD2.F32 R3, -RZ, R3.H0_H0 ;  /* 0x20000003ff037230 */ /* 0x000fe20000004100 */
[----:B------:R-:W-:Y:S01]  /*e590*/  SHF.R.U32.HI R75, RZ, 0x10, R75 ;  /* 0x00000010ff4b7819 */ /* 0x000fe2000001164b */
[----:B------:R-:W-:Y:S02]  /*e5a0*/  HADD2.F32 R74, -RZ, R74.H0_H0 ;  /* 0x2000004aff4a7230 */ /* 0x000fe40000004100 */
[----:B------:R-:W-:-:S02]  /*e5b0*/  HADD2.F32 R76, -RZ, R76.H0_H0 ;  /* 0x2000004cff4c7230 */ /* 0x000fc40000004100 */
[----:B------:R-:W-:Y:S02]  /*e5c0*/  HADD2.F32 R75, -RZ, R75.H0_H0 ;  /* 0x2000004bff4b7230 */ /* 0x000fe40000004100 */
[--C-:B0-----:R-:W-:Y:S02]  /*e5d0*/  HADD2.F32 R77, -RZ, R15.reuse.H1_H1 ;  /* 0x3000000fff4d7230 */ /* 0x101fe40000004100 */
[----:B------:R-:W-:-:S03]  /*e5e0*/  HADD2.F32 R15, -RZ, R15.H0_H0 ;  /* 0x2000000fff0f7230 */ /* 0x000fc60000004100 */
[----:B------:R-:W-:-:S04]  /*e5f0*/  FMUL.FTZ R87, R77, R76 ;  /* 0x0000004c4d577220 */ /* 0x000fc80000410000 */
[-C--:B------:R-:W-:Y:S01]  /*e600*/  FFMA.FTZ R87, R15, R75.reuse, -R87 ;  /* 0x0000004b0f577223 */ /* 0x080fe20000010857 */
[----:B------:R-:W-:Y:S01]  /*e610*/  FMUL.FTZ R75, R77, R75 ;  /* 0x0000004b4d4b7220 */ /* 0x000fe20000410000 */
[----:B------:R-:W-:-:S03]  /*e620*/  HADD2.F32 R77, -RZ, R12.H1_H1 ;  /* 0x3000000cff4d7230 */ /* 0x000fc60000004100 */
[----:B------:R-:W-:Y:S01]  /*e630*/  FFMA.FTZ R15, R15, R76, R75 ;  /* 0x0000004c0f0f7223 */ /* 0x000fe2000001004b */
[----:B------:R-:W-:Y:S02]  /*e640*/  HADD2.F32 R76, -RZ, R112.H0_H0 ;  /* 0x20000070ff4c7230 */ /* 0x000fe40000004100 */
[----:B------:R-:W-:Y:S02]  /*e650*/  HADD2.F32 R75, -RZ, R89.H1_H1 ;  /* 0x30000059ff4b7230 */ /* 0x000fe40000004100 */
[----:B------:R-:W-:Y:S01]  /*e660*/  F2FP.F16.F32.PACK_AB R15, R15, R87 ;  /* 0x000000570f0f723e */ /* 0x000fe200000000ff */
[----:B------:R-:W-:Y:S02]  /*e670*/  HADD2.F32 R87, -RZ, R12.H0_H0 ;  /* 0x2000000cff577230 */ /* 0x000fe40000004100 */
[----:B------:R-:W-:-:S04]  /*e680*/  FMUL.FTZ R12, R77, R76 ;  /* 0x0000004c4d0c7220 */ /* 0x000fc80000410000 */
[-C--:B------:R-:W-:Y:S01]  /*e690*/  FFMA.FTZ R12, R87, R75.reuse, -R12 ;  /* 0x0000004b570c7223 */ /* 0x080fe2000001080c */
[----:B------:R-:W-:Y:S01]  /*e6a0*/  FMUL.FTZ R75, R77, R75 ;  /* 0x0000004b4d4b7220 */ /* 0x000fe20000410000 */
[----:B------:R-:W-:-:S03]  /*e6b0*/  HADD2.F32 R77, -RZ, R14.H1_H1 ;  /* 0x3000000eff4d7230 */ /* 0x000fc60000004100 */
[----:B------:R-:W-:Y:S01]  /*e6c0*/  FFMA.FTZ R75, R87, R76, R75 ;  /* 0x0000004c574b7223 */ /* 0x000fe2000001004b */
[----:B------:R-:W-:Y:S02]  /*e6d0*/  HADD2.F32 R76, -RZ, R112.H1_H1 ;  /* 0x30000070ff4c7230 */ /* 0x000fe40000004100 */
[----:B------:R-:W-:Y:S02]  /*e6e0*/  HADD2.F32 R87, -RZ, R89.H0_H0 ;  /* 0x20000059ff577230 */ /* 0x000fe40000004100 */
[----:B------:R-:W-:Y:S02]  /*e6f0*/  HADD2.F32 R89, -RZ, R14.H0_H0 ;  /* 0x2000000eff597230 */ /* 0x000fe40000004100 */
[----:B------:R-:W-:Y:S01]  /*e700*/  FMUL.FTZ R14, R77, R76 ;  /* 0x0000004c4d0e7220 */ /* 0x000fe20000410000 */
[----:B------:R-:W-:Y:S01]  /*e710*/  F2FP.F16.F32.PACK_AB R12, R75, R12 ;  /* 0x0000000c4b0c723e */ /* 0x000fe200000000ff */
[-C--:B------:R-:W-:Y:S02]  /*e720*/  FMUL.FTZ R77, R77, R87.reuse ;  /* 0x000000574d4d7220 */ /* 0x080fe40000410000 */
[----:B------:R-:W-:Y:S01]  /*e730*/  FFMA.FTZ R14, R89, R87, -R14 ;  /* 0x00000057590e7223 */ /* 0x000fe2000001080e */
[----:B------:R-:W-:-:S02]  /*e740*/  HADD2.F32 R87, -RZ, R13.H0_H0 ;  /* 0x2000000dff577230 */ /* 0x000fc40000004100 */
[----:B------:R-:W-:Y:S01]  /*e750*/  FFMA.FTZ R76, R89, R76, R77 ;  /* 0x0000004c594c7223 */ /* 0x000fe2000001004d */
[----:B------:R-:W-:-:S04]  /*e760*/  HADD2.F32 R77, -RZ, R13.H1_H1 ;  /* 0x3000000dff4d7230 */ /* 0x000fc80000004100 */
[----:B------:R-:W-:Y:S01]  /*e770*/  F2FP.F16.F32.PACK_AB R14, R76, R14 ;  /* 0x0000000e4c0e723e */ /* 0x000fe200000000ff */
[----:B------:R-:W-:-:S04]  /*e780*/  FMUL.FTZ R13, R77, R74 ;  /* 0x0000004a4d0d7220 */ /* 0x000fc80000410000 */
[-C--:B------:R-:W-:Y:S01]  /*e790*/  FFMA.FTZ R13, R87, R3.reuse, -R13 ;  /* 0x00000003570d7223 */ /* 0x080fe2000001080d */
[----:B------:R-:W-:-:S04]  /*e7a0*/  FMUL.FTZ R3, R77, R3 ;  /* 0x000000034d037220 */ /* 0x000fc80000410000 */
[----:B------:R-:W-:-:S05]  /*e7b0*/  FFMA.FTZ R3, R87, R74, R3 ;  /* 0x0000004a57037223 */ /* 0x000fca0000010003 */
[----:B------:R-:W-:-:S05]  /*e7c0*/  F2FP.F16.F32.PACK_AB R13, R3, R13 ;  /* 0x0000000d030d723e */ /* 0x000fca00000000ff */
[----:B------:R0:W-:Y:S02]  /*e7d0*/  STS.128 [R113], R12 ;  /* 0x0000000c71007388 */ /* 0x0001e40000000c00 */
.L_x_2808:
[----:B------:R-:W-:Y:S05]  /*e7e0*/  BSYNC B2 ;  /* 0x0000000000027941 */ /* 0x000fea0003800000 */
.L_x_2807:
[----:B------:R-:W-:Y:S01]  /*e7f0*/  ISETP.GE.AND P0, PT, R221, R109, PT ;  /* 0x0000006ddd00720c */ /* 0x000fe20003f06270 */
[----:B------:R-:W-:-:S12]  /*e800*/  BSSY B2, `(.L_x_2809) ;  /* 0x000002c000027945 */ /* 0x000fd80003800000 */
        /* <DEDUP_REMOVED lines=19> */
[--C-:B------:R-:W-:Y:S02]  /*e940*/  HADD2.F32 R76, -RZ, R12.reuse.H1_H1 ;  /* 0x3000000cff4c7230 */ /* 0x100fe40000004100 */
        /* <DEDUP_REMOVED lines=23> */
.L_x_2810:
[----:B------:R-:W-:Y:S05]  /*eac0*/  BSYNC B2 ;  /* 0x0000000000027941 */ /* 0x000fea0003800000 */
.L_x_2809:
[-C--:B------:R-:W-:Y:S01]  /*ead0*/  ISETP.GE.AND P0, PT, R222, R109.reuse, PT ;  /* 0x0000006dde00720c */ /* 0x080fe20003f06270 */
[----:B------:R-:W-:Y:S01]  /*eae0*/  BSSY B2, `(.L_x_2811) ;  /* 0x000002d000027945 */ /* 0x000fe20003800000 */
[----:B------:R-:W-:-:S11]  /*eaf0*/  ISETP.GE.AND P1, PT, R223, R109, PT ;  /* 0x0000006ddf00720c */ /* 0x000fd60003f26270 */
[----:B------:R-:W-:Y:S05]  /*eb00*/  @P0 BRA `(.L_x_2812) ;  /* 0x0000000000a80947 */ /* 0x000fea0003800000 */
[----:B01---5:R-:W0:Y:S01]  /*eb10*/  LDS.128 R12, [R113+0x8000] ;  /* 0x00800000710c7984 */ /* 0x023e220000000c00 */
        /* <DEDUP_REMOVED lines=41> */
.L_x_2812:
[----:B------:R-:W-:Y:S05]  /*edb0*/  BSYNC B2 ;  /* 0x0000000000027941 */ /* 0x000fea0003800000 */
.L_x_2811:
[----:B------:R-:W-:Y:S05]  /*edc0*/  @P1 BRA `(.L_x_2806) ;  /* 0x0000000000a81947 */ /* 0x000fea0003800000 */
[----:B012--5:R-:W0:Y:S01]  /*edd0*/  LDS.128 R12, [R113+0xc000] ;  /* 0x00c00000710c7984 */ /* 0x027e220000000c00 */
        /* <DEDUP_REMOVED lines=28> */
[----:B------:R-:W-:Y:S02]  /*efa0*/  HADD2.F32 R14, -RZ, R14.H0_H0 ;  /* 0x2000000eff0e7230 */ /* 0x000fe40000004100 */
[----:B------:R-:W-:Y:S01]  /*efb0*/  FMUL.FTZ R68, R66, R65 ;  /* 0x0000004142447220 */ /* 0x000fe20000410000 */
[----:B------:R-:W-:Y:S01]  /*efc0*/  F2FP.F16.F32.PACK_AB R12, R12, R63 ;  /* 0x0000003f0c0c723e */ /* 0x000fe200000000ff */
[----:B------:R-:W-:-:S02]  /*efd0*/  FMUL.FTZ R66, R66, R67 ;  /* 0x0000004342427220 */ /* 0x000fc40000410000 */
[----:B------:R-:W-:Y:S01]  /*efe0*/  FFMA.FTZ R68, R14, R67, -R68 ;  /* 0x000000430e447223 */ /* 0x000fe20000010844 */
[C---:B------:R-:W-:Y:S01]  /*eff0*/  FMUL.FTZ R67, R64.reuse, R69 ;  /* 0x0000004540437220 */ /* 0x040fe20000410000 */
[-C--:B------:R-:W-:Y:S01]  /*f000*/  FMUL.FTZ R64, R64, R62.reuse ;  /* 0x0000003e40407220 */ /* 0x080fe20000410000 */
[----:B------:R-:W-:Y:S02]  /*f010*/  FFMA.FTZ R14, R14, R65, R66 ;  /* 0x000000410e0e7223 */ /* 0x000fe40000010042 */
[C---:B------:R-:W-:Y:S01]  /*f020*/  FFMA.FTZ R67, R13.reuse, R62, -R67 ;  /* 0x0000003e0d437223 */ /* 0x040fe20000010843 */
[----:B------:R-:W-:Y:S02]  /*f030*/  FFMA.FTZ R13, R13, R69, R64 ;  /* 0x000000450d0d7223 */ /* 0x000fe40000010040 */
[----:B------:R-:W-:-:S03]  /*f040*/  F2FP.F16.F32.PACK_AB R14, R14, R68 ;  /* 0x000000440e0e723e */ /* 0x000fc600000000ff */
[----:B------:R-:W-:-:S05]  /*f050*/  F2FP.F16.F32.PACK_AB R13, R13, R67 ;  /* 0x000000430d0d723e */ /* 0x000fca00000000ff */
[----:B------:R3:W-:Y:S02]  /*f060*/  STS.128 [R113+0xc000], R12 ;  /* 0x00c0000c71007388 */ /* 0x0007e40000000c00 */
.L_x_2806:
[----:B------:R-:W-:Y:S05]  /*f070*/  BSYNC B1 ;  /* 0x0000000000017941 */ /* 0x000fea0003800000 */
.L_x_2805:
[----:B------:R-:W-:Y:S01]  /*f080*/  IADD3 R3, R225, 0x20, RZ ;  /* 0x00000020e1037810 */ /* 0x000fe20007ffe0ff */
[----:B------:R-:W-:Y:S03]  /*f090*/  BSSY B1, `(.L_x_2813) ;  /* 0x00000bb000017945 */ /* 0x000fe60003800000 */
[----:B------:R-:W-:-:S13]  /*f0a0*/  ISETP.GE.AND P0, PT, R3, R0, PT ;  /* 0x000000000300720c */ /* 0x000fda0003f06270 */
[----:B------:R-:W-:Y:S05]  /*f0b0*/  @P0 BRA `(.L_x_2814) ;  /* 0x0000000800e00947 */ /* 0x000fea0003800000 */
[----:B------:R4:W5:Y:S01]  /*f0c0*/  LDL R69, [R1+0x64] ;  /* 0x0000640001457983 */ /* 0x0009620000100800 */
[----:B------:R-:W0:Y:S01]  /*f0d0*/  LDC R3, c[0x0][0x3f4] ;  /* 0x0000fd00ff037b82 */ /* 0x000e220000000800 */
[----:B------:R-:W-:Y:S01]  /*f0e0*/  BSSY B2, `(.L_x_2815) ;  /* 0x0000030000027945 */ /* 0x000fe20003800000 */
[-C--:B0-----:R-:W-:Y:S02]  /*f0f0*/  ISETP.GE.AND P0, PT, R216, R3.reuse, PT ;  /* 0x00000003d800720c */ /* 0x081fe40003f06270 */
[-C--:B------:R-:W-:Y:S02]  /*f100*/  ISETP.GE.AND P1, PT, R221, R3.reuse, PT ;  /* 0x00000003dd00720c */ /* 0x080fe40003f26270 */
[-C--:B------:R-:W-:Y:S02]  /*f110*/  ISETP.GE.AND P2, PT, R222, R3.reuse, PT ;  /* 0x00000003de00720c */ /* 0x080fe40003f46270 */
[----:B------:R-:W-:-:S07]  /*f120*/  ISETP.GE.AND P3, PT, R223, R3, PT ;  /* 0x00000003df00720c */ /* 0x000fce0003f66270 */
[----:B----4-:R-:W-:Y:S06]  /*f130*/  @P0 BRA `(.L_x_2816) ;  /* 0x0000000000a80947 */ /* 0x010fec0003800000 */
[----:B-123-5:R-:W0:Y:S01]  /*f140*/  LDS.128 R12, [R69+0x1000] ;  /* 0x00100000450c7984 */ /* 0x02ee220000000c00 */
        /* <DEDUP_REMOVED lines=15> */
[----:B------:R-:W-:Y:S02]  /*f240*/  HADD2.F32 R64, -RZ, R12.H0_H0 ;  /* 0x2000000cff407230 */ /* 0x000fe40000004100 */
[CC--:B------:R-:W-:Y:S01]  /*f250*/  FMUL.FTZ R67, R15.reuse, R60.reuse ;  /* 0x0000003c0f437220 */ /* 0x0c0fe20000410000 */
        /* <DEDUP_REMOVED lines=8> */
[----:B------:R-:W-:Y:S01]  /*f2e0*/  FMUL.FTZ R60, R14, R103 ;  /* 0x000000670e3c7220 */ /* 0x000fe20000410000 */
        /* <DEDUP_REMOVED lines=15> */
.L_x_2816:
[----:B------:R-:W-:Y:S05]  /*f3e0*/  BSYNC B2 ;  /* 0x0000000000027941 */ /* 0x000fea0003800000 */
.L_x_2815:
[----:B------:R-:W-:Y:S04]  /*f3f0*/  BSSY B2, `(.L_x_2817) ;  /* 0x000002c000027945 */ /* 0x000fe80003800000 */
[----:B------:R-:W-:Y:S05]  /*f400*/  @P1 BRA `(.L_x_2818) ;  /* 0x0000000000a81947 */ /* 0x000fea0003800000 */
[----:B0123-5:R-:W0:Y:S01]  /*f410*/  LDS.128 R12, [R69+0x5000] ;  /* 0x00500000450c7984 */ /* 0x02fe220000000c00 */
        /* <DEDUP_REMOVED lines=41> */
.L_x_2818:
[----:B------:R-:W-:Y:S05]  /*f6b0*/  BSYNC B2 ;  /* 0x0000000000027941 */ /* 0x000fea0003800000 */
.L_x_2817:
[----:B------:R-:W-:Y:S04]  /*f6c0*/  BSSY B2, `(.L_x_2819) ;  /* 0x000002c000027945 */ /* 0x000fe80003800000 */
[----:B------:R-:W-:Y:S05]  /*f6d0*/  @P2 BRA `(.L_x_2820) ;  /* 0x0000000000a82947 */ /* 0x000fea0003800000 */
[----:B012345:R-:W0:Y:S01]  /*f6e0*/  LDS.128 R12, [R69+0x9000] ;  /* 0x00900000450c7984 */ /* 0x03fe220000000c00 */
[----:B------:R-:W-:Y:S01]  /*f6f0*/  SHF.R.U64 R3, R50, 0x10, R51 ;  /* 0x0000001032037819 */ /* 0x000fe20000001233 */
[--C-:B------:R-:W-:Y:S01]  /*f700*/  HADD2.F32 R55, -RZ, R97.reuse.H1_H1 ;  /* 0x30000061ff377230 */ /* 0x100fe20000004100 */
[--C-:B------:R-:W-:Y:S01]  /*f710*/  SHF.R.U64 R50, R52, 0x10, R53.reuse ;  /* 0x0000001034327819 */ /* 0x100fe20000001235 */
[----:B------:R-:W-:Y:S01]  /*f720*/  HADD2.F32 R97, -RZ, R97.H0_H0 ;  /* 0x20000061ff617230 */ /* 0x000fe20000004100 */
[----:B------:R-:W-:Y:S01]  /*f730*/  SHF.R.U32.HI R52, RZ, 0x10, R53 ;  /* 0x00000010ff347819 */ /* 0x000fe20000011635 */
[----:B------:R-:W-:Y:S01]  /*f740*/  HADD2.F32 R53, -RZ, R96.H1_H1 ;  /* 0x30000060ff357230 */ /* 0x000fe20000004100 */
[----:B------:R-:W-:Y:S01]  /*f750*/  SHF.R.U32.HI R51, RZ, 0x10, R51 ;  /* 0x00000010ff337819 */ /* 0x000fe20000011633 */
[----:B------:R-:W-:Y:S02]  /*f760*/  HADD2.F32 R50, -RZ, R50.H0_H0 ;  /* 0x20000032ff327230 */ /* 0x000fe40000004100 */
[----:B------:R-:W-:-:S02]  /*f770*/  HADD2.F32 R52, -RZ, R52.H0_H0 ;  /* 0x20000034ff347230 */ /* 0x000fc40000004100 */
[----:B------:R-:W-:Y:S02]  /*f780*/  HADD2.F32 R51, -RZ, R51.H0_H0 ;  /* 0x20000033ff337230 */ /* 0x000fe40000004100 */
[----:B------:R-:W-:Y:S02]  /*f790*/  HADD2.F32 R3, -RZ, R3.H0_H0 ;  /* 0x20000003ff037230 */ /* 0x000fe40000004100 */
[--C-:B0-----:R-:W-:Y:S02]  /*f7a0*/  HADD2.F32 R54, -RZ, R15.reuse.H0_H0 ;  /* 0x2000000fff367230 */ /* 0x101fe40000004100 */
[----:B------:R-:W-:Y:S02]  /*f7b0*/  HADD2.F32 R15, -RZ, R15.H1_H1 ;  /* 0x3000000fff0f7230 */ /* 0x000fe40000004100 */
[--C-:B------:R-:W-:Y:S02]  /*f7c0*/  HADD2.F32 R56, -RZ, R12.reuse.H0_H0 ;  /* 0x2000000cff387230 */ /* 0x100fe40000004100 */
[----:B------:R-:W-:-:S02]  /*f7d0*/  HADD2.F32 R12, -RZ, R12.H1_H1 ;  /* 0x3000000cff0c7230 */ /* 0x000fc40000004100 */
[C---:B------:R-:W-:Y:S01]  /*f7e0*/  FMUL.FTZ R59, R15.reuse, R52 ;  /* 0x000000340f3b7220 */ /* 0x040fe20000410000 */
[--C-:B------:R-:W-:Y:S02]  /*f7f0*/  HADD2.F32 R57, -RZ, R14.reuse.H0_H0 ;  /* 0x2000000eff397230 */ /* 0x100fe40000004100 */
[-C--:B------:R-:W-:Y:S01]  /*f800*/  FMUL.FTZ R15, R15, R51.reuse ;  /* 0x000000330f0f7220 */ /* 0x080fe20000410000 */
[----:B------:R-:W-:Y:S02]  /*f810*/  HADD2.F32 R14, -RZ, R14.H1_H1 ;  /* 0x3000000eff0e7230 */ /* 0x000fe40000004100 */
[----:B------:R-:W-:Y:S01]  /*f820*/  FFMA.FTZ R59, R54, R51, -R59 ;  /* 0x00000033363b7223 */ /* 0x000fe2000001083b */
[----:B------:R-:W-:Y:S02]  /*f830*/  HADD2.F32 R58, -RZ, R13.H0_H0 ;  /* 0x2000000dff3a7230 */ /* 0x000fe40000004100 */
[----:B------:R-:W-:Y:S01]  /*f840*/  FMUL.FTZ R60, R12, R55 ;  /* 0x000000370c3c7220 */ /* 0x000fe20000410000 */
[----:B------:R-:W-:-:S02]  /*f850*/  HADD2.F32 R51, -RZ, R98.H0_H0 ;  /* 0x20000062ff337230 */ /* 0x000fc40000004100 */
[----:B------:R-:W-:Y:S01]  /*f860*/  FFMA.FTZ R15, R54, R52, R15 ;  /* 0x00000034360f7223 */ /* 0x000fe2000001000f */
[----:B------:R-:W-:Y:S02]  /*f870*/  HADD2.F32 R13, -RZ, R13.H1_H1 ;  /* 0x3000000dff0d7230 */ /* 0x000fe40000004100 */
[-C--:B------:R-:W-:Y:S01]  /*f880*/  FMUL.FTZ R12, R12, R53.reuse ;  /* 0x000000350c0c7220 */ /* 0x080fe20000410000 */
[----:B------:R-:W-:Y:S01]  /*f890*/  FFMA.FTZ R60, R56, R53, -R60 ;  /* 0x00000035383c7223 */ /* 0x000fe2000001083c */
[C---:B------:R-:W-:Y:S01]  /*f8a0*/  FMUL.FTZ R52, R14.reuse, R51 ;  /* 0x000000330e347220 */ /* 0x040fe20000410000 */
[----:B------:R-:W-:Y:S01]  /*f8b0*/  FMUL.FTZ R53, R14, R97 ;  /* 0x000000610e357220 */ /* 0x000fe20000410000 */
[CC--:B------:R-:W-:Y:S01]  /*f8c0*/  FMUL.FTZ R14, R13.reuse, R50.reuse ;  /* 0x000000320d0e7220 */ /* 0x0c0fe20000410000 */
[----:B------:R-:W-:Y:S01]  /*f8d0*/  FMUL.FTZ R13, R13, R3 ;  /* 0x000000030d0d7220 */ /* 0x000fe20000410000 */
        /* <DEDUP_REMOVED lines=10> */
.L_x_2820:
[----:B------:R-:W-:Y:S05]  /*f980*/  BSYNC B2 ;  /* 0x0000000000027941 */ /* 0x000fea0003800000 */
.L_x_2819:
[----:B------:R-:W-:Y:S05]  /*f990*/  @P3 BRA `(.L_x_2814) ;  /* 0x0000000000a83947 */ /* 0x000fea0003800000 */
[----:B012345:R-:W0:Y:S01]  /*f9a0*/  LDS.128 R12, [R69+0xd000] ;  /* 0x00d00000450c7984 */ /* 0x03fe220000000c00 */
[----:B------:R-:W-:Y:S01]  /*f9b0*/  SHF.R.U64 R3, R46, 0x10, R47 ;  /* 0x000000102e037819 */ /* 0x000fe2000000122f */
[--C-:B------:R-:W-:Y:S01]  /*f9c0*/  HADD2.F32 R51, -RZ, R92.reuse.H0_H0 ;  /* 0x2000005cff337230 */ /* 0x100fe20000004100 */
[--C-:B------:R-:W-:Y:S01]  /*f9d0*/  SHF.R.U64 R46, R48, 0x10, R49.reuse ;  /* 0x00000010302e7819 */ /* 0x100fe20000001231 */
[----:B------:R-:W-:Y:S01]  /*f9e0*/  HADD2.F32 R92, -RZ, R92.H1_H1 ;  /* 0x3000005cff5c7230 */ /* 0x000fe20000004100 */
[----:B------:R-:W-:Y:S01]  /*f9f0*/  SHF.R.U32.HI R48, RZ, 0x10, R49 ;  /* 0x00000010ff307819 */ /* 0x000fe20000011631 */
[----:B------:R-:W-:Y:S01]  /*fa00*/  HADD2.F32 R49, -RZ, R91.H0_H0 ;  /* 0x2000005bff317230 */ /* 0x000fe20000004100 */
[----:B------:R-:W-:Y:S01]  /*fa10*/  SHF.R.U32.HI R47, RZ, 0x10, R47 ;  /* 0x00000010ff2f7819 */ /* 0x000fe2000001162f */
[----:B------:R-:W-:Y:S02]  /*fa20*/  HADD2.F32 R46, -RZ, R46.H0_H0 ;  /* 0x2000002eff2e7230 */ /* 0x000fe40000004100 */
[----:B------:R-:W-:-:S02]  /*fa30*/  HADD2.F32 R48, -RZ, R48.H0_H0 ;  /* 0x20000030ff307230 */ /* 0x000fc40000004100 */
[----:B------:R-:W-:Y:S02]  /*fa40*/  HADD2.F32 R47, -RZ, R47.H0_H0 ;  /* 0x2000002fff2f7230 */ /* 0x000fe40000004100 */
[----:B------:R-:W-:Y:S02]  /*fa50*/  HADD2.F32 R91, -RZ, R91.H1_H1 ;  /* 0x3000005bff5b7230 */ /* 0x000fe40000004100 */
[----:B------:R-:W-:Y:S02]  /*fa60*/  HADD2.F32 R3, -RZ, R3.H0_H0 ;  /* 0x20000003ff037230 */ /* 0x000fe40000004100 */
[--C-:B0-----:R-:W-:Y:S02]  /*fa70*/  HADD2.F32 R50, -RZ, R15.reuse.H0_H0 ;  /* 0x2000000fff327230 */ /* 0x101fe40000004100 */
[----:B------:R-:W-:Y:S02]  /*fa80*/  HADD2.F32 R15, -RZ, R15.H1_H1 ;  /* 0x3000000fff0f7230 */ /* 0x000fe40000004100 */
[----:B------:R-:W-:-:S02]  /*fa90*/  HADD2.F32 R52, -RZ, R12.H0_H0 ;  /* 0x2000000cff347230 */ /* 0x000fc40000004100 */
[----:B------:R-:W-:Y:S02]  /*faa0*/  HADD2.F32 R12, -RZ, R12.H1_H1 ;  /* 0x3000000cff0c7230 */ /* 0x000fe40000004100 */
[CC--:B------:R-:W-:Y:S01]  /*fab0*/  FMUL.FTZ R55, R15.reuse, R48.reuse ;  /* 0x000000300f377220 */ /* 0x0c0fe20000410000 */
[----:B------:R-:W-:Y:S01]  /*fac0*/  FMUL.FTZ R15, R15, R47 ;  /* 0x0000002f0f0f7220 */ /* 0x000fe20000410000 */
[--C-:B------:R-:W-:Y:S02]  /*fad0*/  HADD2.F32 R54, -RZ, R13.reuse.H0_H0 ;  /* 0x2000000dff367230 */ /* 0x100fe40000004100 */
[--C-:B------:R-:W-:Y:S02]  /*fae0*/  HADD2.F32 R53, -RZ, R14.reuse.H0_H0 ;  /* 0x2000000eff357230 */ /* 0x100fe40000004100 */
[----:B------:R-:W-:Y:S01]  /*faf0*/  FFMA.FTZ R48, R50, R48, R15 ;  /* 0x0000003032307223 */ /* 0x000fe2000001000f */
[----:B------:R-:W-:Y:S02]  /*fb00*/  HADD2.F32 R13, -RZ, R13.H1_H1 ;  /* 0x3000000dff0d7230 */ /* 0x000fe40000004100 */
[----:B------:R-:W-:Y:S01]  /*fb10*/  FMUL.FTZ R15, R12, R49 ;  /* 0x000000310c0f7220 */ /* 0x000fe20000410000 */
[----:B------:R-:W-:-:S02]  /*fb20*/  HADD2.F32 R14, -RZ, R14.H1_H1 ;  /* 0x3000000eff0e7230 */ /* 0x000fc40000004100 */
[----:B------:R-:W-:Y:S01]  /*fb30*/  FMUL.FTZ R56, R12, R51 ;  /* 0x000000330c387220 */ /* 0x000fe20000410000 */
[----:B------:R-:W-:Y:S01]  /*fb40*/  FFMA.FTZ R55, R50, R47, -R55 ;  /* 0x0000002f32377223 */ /* 0x000fe20000010837 */
[----:B------:R-:W-:Y:S01]  /*fb50*/  FFMA.FTZ R51, R52, R51, R15 ;  /* 0x0000003334337223 */ /* 0x000fe2000001000f */
[C---:B------:R-:W-:Y:S01]  /*fb60*/  FMUL.FTZ R15, R13.reuse, R46 ;  /* 0x0000002e0d0f7220 */ /* 0x040fe20000410000 */
[CC--:B------:R-:W-:Y:S01]  /*fb70*/  FMUL.FTZ R50, R14.reuse, R92.reuse ;  /* 0x0000005c0e327220 */ /* 0x0c0fe20000410000 */
[----:B------:R-:W-:Y:S01]  /*fb80*/  FMUL.FTZ R47, R14, R91 ;  /* 0x0000005b0e2f7220 */ /* 0x000fe20000410000 */
[----:B------:R-:W-:Y:S01]  /*fb90*/  FMUL.FTZ R13, R13, R3 ;  /* 0x000000030d0d7220 */ /* 0x000fe20000410000 */
[----:B------:R-:W-:Y:S01]  /*fba0*/  FFMA.FTZ R12, R52, R49, -R56 ;  /* 0x00000031340c7223 */ /* 0x000fe20000010838 */
        /* <DEDUP_REMOVED lines=9> */
.L_x_2814:
[----:B------:R-:W-:Y:S05]  /*fc40*/  BSYNC B1 ;  /* 0x0000000000017941 */ /* 0x000fea0003800000 */
.L_x_2813:
[----:B------:R-:W-:Y:S01]  /*fc50*/  VIADD R3, R225, 0x40 ;  /* 0x00000040e1037836 */ /* 0x000fe20000000000 */
[----:B------:R-:W-:Y:S04]  /*fc60*/  BSSY B1, `(.L_x_2821) ;  /* 0x00000bb000017945 */ /* 0x000fe80003800000 */
        /* <DEDUP_REMOVED lines=10> */
[----:B--2345:R-:W0:Y:S01]  /*fd10*/  LDS.128 R12, [R54+0x2000] ;  /* 0x00200000360c7984 */ /* 0x03ce220000000c00 */
[----:B------:R-:W-:Y:S02]  /*fd20*/  SHF.R.U32.HI R50, RZ, 0x10, R45 ;  /* 0x00000010ff327819 */ /* 0x000fe4000001162d */
[--C-:B------:R-:W-:Y:S02]  /*fd30*/  SHF.R.U32.HI R49, RZ, 0x10, R43.reuse ;  /* 0x00000010ff317819 */ /* 0x100fe4000001162b */
[----:B------:R-:W-:Y:S01]  /*fd40*/  SHF.R.U64 R3, R42, 0x10, R43 ;  /* 0x000000102a037819 */ /* 0x000fe2000000122b */
[----:B------:R-:W-:Y:S01]  /*fd50*/  HADD2.F32 R50, -RZ, R50.H0_H0 ;  /* 0x20000032ff327230 */ /* 0x000fe20000004100 */
[----:B------:R-:W-:Y:S01]  /*fd60*/  SHF.R.U64 R42, R44, 0x10, R45 ;  /* 0x000000102c2a7819 */ /* 0x000fe2000000122d */
[----:B------:R-:W-:Y:S02]  /*fd70*/  HADD2.F32 R49, -RZ, R49.H0_H0 ;  /* 0x20000031ff317230 */ /* 0x000fe40000004100 */
[----:B------:R-:W-:-:S02]  /*fd80*/  HADD2.F32 R45, -RZ, R98.H1_H1 ;  /* 0x30000062ff2d7230 */ /* 0x000fc40000004100 */
[--C-:B------:R-:W-:Y:S02]  /*fd90*/  HADD2.F32 R43, -RZ, R99.reuse.H1_H1 ;  /* 0x30000063ff2b7230 */ /* 0x100fe40000004100 */
        /* <DEDUP_REMOVED lines=9> */
[--C-:B------:R-:W-:Y:S02]  /*fe30*/  HADD2.F32 R12, -RZ, R14.reuse.H0_H0 ;  /* 0x2000000eff0c7230 */ /* 0x100fe40000004100 */
[C---:B------:R-:W-:Y:S01]  /*fe40*/  FMUL.FTZ R51, R48.reuse, R43 ;  /* 0x0000002b30337220 */ /* 0x040fe20000410000 */
[-C--:B------:R-:W-:Y:S01]  /*fe50*/  FMUL.FTZ R53, R48, R45.reuse ;  /* 0x0000002d30357220 */ /* 0x080fe20000410000 */
[----:B------:R-:W-:Y:S02]  /*fe60*/  HADD2.F32 R14, -RZ, R14.H1_H1 ;  /* 0x3000000eff0e7230 */ /* 0x000fe40000004100 */
[----:B------:R-:W-:Y:S02]  /*fe70*/  HADD2.F32 R15, -RZ, R13.H0_H0 ;  /* 0x2000000dff0f7230 */ /* 0x000fe40000004100 */
[----:B------:R-:W-:Y:S01]  /*fe80*/  FFMA.FTZ R45, R44, R45, -R51 ;  /* 0x0000002d2c2d7223 */ /* 0x000fe20000010833 */
[----:B------:R-:W-:-:S02]  /*fe90*/  HADD2.F32 R49, -RZ, R100.H0_H0 ;  /* 0x20000064ff317230 */ /* 0x000fc40000004100 */
[----:B------:R-:W-:Y:S01]  /*fea0*/  FFMA.FTZ R44, R44, R43, R53 ;  /* 0x0000002b2c2c7223 */ /* 0x000fe20000010035 */
[----:B------:R-:W-:Y:S02]  /*feb0*/  HADD2.F32 R48, -RZ, R42.H0_H0 ;  /* 0x2000002aff307230 */ /* 0x000fe40000004100 */
[C---:B------:R-:W-:Y:S01]  /*fec0*/  FMUL.FTZ R50, R14.reuse, R99 ;  /* 0x000000630e327220 */ /* 0x040fe20000410000 */
[----:B------:R-:W-:Y:S02]  /*fed0*/  HADD2.F32 R13, -RZ, R13.H1_H1 ;  /* 0x3000000dff0d7230 */ /* 0x000fe40000004100 */
[-C--:B------:R-:W-:Y:S01]  /*fee0*/  FMUL.FTZ R43, R14, R49.reuse ;  /* 0x000000310e2b7220 */ /* 0x080fe20000410000 */
[----:B------:R-:W-:Y:S02]  /*fef0*/  HADD2.F32 R42, -RZ, R3.H0_H0 ;  /* 0x20000003ff2a7230 */ /* 0x000fe40000004100 */
[C---:B------:R-:W-:Y:S01]  /*ff00*/  FFMA.FTZ R50, R12.reuse, R49, R50 ;  /* 0x000000310c327223 */ /* 0x040fe20000010032 */
[C---:B------:R-:W-:Y:S01]  /*ff10*/  FMUL.FTZ R14, R13.reuse, R48 ;  /* 0x000000300d0e7220 */ /* 0x040fe20000410000 */
[----:B------:R-:W-:Y:S01]  /*ff20*/  FFMA.FTZ R43, R12, R99, -R43 ;  /* 0x000000630c2b7223 */ /* 0x000fe2000001082b */
[-C--:B------:R-:W-:Y:S01]  /*ff30*/  FMUL.FTZ R3, R13, R42.reuse ;  /* 0x0000002a0d037220 */ /* 0x080fe20000410000 */
[----:B------:R-:W-:Y:S01]  /*ff40*/  F2FP.F16.F32.PACK_AB R12, R44, R45 ;  /* 0x0000002d2c0c723e */ /* 0x000fe200000000ff */
[----:B------:R-:W-:-:S02]  /*ff50*/  FFMA.FTZ R13, R15, R42, -R14 ;  /* 0x0000002a0f0d7223 */ /* 0x000fc4000001080e */
[----:B------:R-:W-:Y:S01]  /*ff60*/  FFMA.FTZ R48, R15, R48, R3 ;  /* 0x000000300f307223 */ /* 0x000fe20000010003 */
[----:B------:R-:W-:Y:S02]  /*ff70*/  F2FP.F16.F32.PACK_AB R15, R47, R46 ;  /* 0x0000002e2f0f723e */ /* 0x000fe400000000ff */
[----:B------:R-:W-:Y:S02]  /*ff80*/  F2FP.F16.F32.PACK_AB R14, R50, R43 ;  /* 0x0000002b320e723e */ /* 0x000fe400000000ff */
[----:B------:R-:W-:-:S05]  /*ff90*/  F2FP.F16.F32.PACK_AB R13, R48, R13 ;  /* 0x0000000d300d723e */ /* 0x000fca00000000ff */
[----:B------:R0:W-:Y:S02]  /*ffa0*/  STS.128 [R54+0x2000], R12 ;  /* 0x0020000c36007388 */ /* 0x0001e40000000c00 */
.L_x_2824:
[----:B------:R-:W-:Y:S05]  /*ffb0*/  BSYNC B2 ;  /* 0x0000000000027941 */ /* 0x000fea0003800000 */
.L_x_2823:
[----:B------:R-:W-:Y:S04]  /*ffc0*/  BSSY B2, `(.L_x_2825) ;  /* 0x000002c000027945 */ /* 0x000fe80003800000 */
[----:B------:R-:W-:Y:S05]  /*ffd0*/  @P1 BRA `(.L_x_2826) ;  /* 0x0000000000a81947 */ /* 0x000fea0003800000 */
[----:B0-2345:R-:W0:Y:S01]  /*ffe0*/  LDS.128 R12, [R54+0x6000] ;  /* 0x00600000360c7984 */ /* 0x03de220000000c00 */
[----:B------:R-:W-:Y:S01]  /*fff0*/  SHF.R.U32.HI R47, RZ, 0x10, R41 ;  /* 0x00000010ff2f7819 */ /* 0x000fe20000011629 */
[----:B------:R-:W-:Y:S01]  /*10000*/  HADD2.F32 R45, -RZ, R93.H0_H0 ;  /* 0x2000005dff2d7230 */ /* 0x000fe20000004100 */
        /* <DEDUP_REMOVED lines=15> */
[C---:B------:R-:W-:Y:S01]  /*10100*/  FMUL.FTZ R49, R42.reuse, R39 ;  /* 0x000000272a317220 */ /* 0x040fe20000410000 */
[----:B------:R-:W-:Y:S02]  /*10110*/  HADD2.F32 R41, -RZ, R14.H1_H1 ;  /* 0x3000000eff297230 */ /* 0x000fe40000004100 */
[C---:B------:R-:W-:Y:S01]  /*10120*/  FFMA.FTZ R44, R43.reuse, R47, R44 ;  /* 0x0000002f2b2c7223 */ /* 0x040fe2000001002c */
[--C-:B------:R-:W-:Y:S02]  /*10130*/  HADD2.F32 R12, -RZ, R13.reuse.H0_H0 ;  /* 0x2000000dff0c7230 */ /* 0x100fe40000004100 */
[----:B------:R-:W-:Y:S01]  /*10140*/  FMUL.FTZ R47, R42, R45 ;  /* 0x0000002d2a2f7220 */ /* 0x000fe20000410000 */
[----:B------:R-:W-:Y:S02]  /*10150*/  HADD2.F32 R14, -RZ, R13.H1_H1 ;  /* 0x3000000dff0e7230 */ /* 0x000fe40000004100 */
[----:B------:R-:W-:Y:S01]  /*10160*/  FFMA.FTZ R13, R43, R46, -R48 ;  /* 0x0000002e2b0d7223 */ /* 0x000fe20000010830 */
[----:B------:R-:W-:-:S02]  /*10170*/  HADD2.F32 R43, -RZ, R38.H0_H0 ;  /* 0x20000026ff2b7230 */ /* 0x000fc40000004100 */
[C---:B------:R-:W-:Y:S01]  /*10180*/  FFMA.FTZ R49, R40.reuse, R45, -R49 ;  /* 0x0000002d28317223 */ /* 0x040fe20000010831 */
[----:B------:R-:W-:Y:S02]  /*10190*/  HADD2.F32 R42, -RZ, R93.H1_H1 ;  /* 0x3000005dff2a7230 */ /* 0x000fe40000004100 */
[----:B------:R-:W-:Y:S01]  /*101a0*/  FFMA.FTZ R40, R40, R39, R47 ;  /* 0x0000002728287223 */ /* 0x000fe2000001002f */
[C---:B------:R-:W-:Y:S01]  /*101b0*/  FMUL.FTZ R38, R41.reuse, R94 ;  /* 0x0000005e29267220 */ /* 0x040fe20000410000 */
[C---:B------:R-:W-:Y:S01]  /*101c0*/  FMUL.FTZ R39, R14.reuse, R43 ;  /* 0x0000002b0e277220 */ /* 0x040fe20000410000 */
[-C--:B------:R-:W-:Y:S01]  /*101d0*/  FMUL.FTZ R14, R14, R3.reuse ;  /* 0x000000030e0e7220 */ /* 0x080fe20000410000 */
[-C--:B------:R-:W-:Y:S01]  /*101e0*/  FMUL.FTZ R41, R41, R42.reuse ;  /* 0x0000002a29297220 */ /* 0x080fe20000410000 */
[C---:B------:R-:W-:Y:S01]  /*101f0*/  FFMA.FTZ R42, R15.reuse, R42, -R38 ;  /* 0x0000002a0f2a7223 */ /* 0x040fe20000010826 */
[C---:B------:R-:W-:Y:S01]  /*10200*/  FFMA.FTZ R39, R12.reuse, R3, -R39 ;  /* 0x000000030c277223 */ /* 0x040fe20000010827 */
[----:B------:R-:W-:Y:S01]  /*10210*/  FFMA.FTZ R38, R12, R43, R14 ;  /* 0x0000002b0c267223 */ /* 0x000fe2000001000e */
[----:B------:R-:W-:Y:S01]  /*10220*/  FFMA.FTZ R41, R15, R94, R41 ;  /* 0x0000005e0f297223 */ /* 0x000fe20000010029 */
[----:B------:R-:W-:-:S02]  /*10230*/  F2FP.F16.F32.PACK_AB R15, R44, R13 ;  /* 0x0000000d2c0f723e */ /* 0x000fc400000000ff */
[----:B------:R-:W-:Y:S02]  /*10240*/  F2FP.F16.F32.PACK_AB R12, R40, R49 ;  /* 0x00000031280c723e */ /* 0x000fe400000000ff */
[----:B------:R-:W-:Y:S02]  /*10250*/  F2FP.F16.F32.PACK_AB R14, R41, R42 ;  /* 0x0000002a290e723e */ /* 0x000fe400000000ff */
[----:B------:R-:W-:-:S05]  /*10260*/  F2FP.F16.F32.PACK_AB R13, R38, R39 ;  /* 0x00000027260d723e */ /* 0x000fca00000000ff */
[----:B------:R1:W-:Y:S02]  /*10270*/  STS.128 [R54+0x6000], R12 ;  /* 0x0060000c36007388 */ /* 0x0003e40000000c00 */
.L_x_2826:
[----:B------:R-:W-:Y:S05]  /*10280*/  BSYNC B2 ;  /* 0x0000000000027941 */ /* 0x000fea0003800000 */
.L_x_2825:
[----:B------:R-:W-:Y:S04]  /*10290*/  BSSY B2, `(.L_x_2827) ;  /* 0x000002c000027945 */ /* 0x000fe80003800000 */
[----:B------:R-:W-:Y:S05]  /*102a0*/  @P2 BRA `(.L_x_2828) ;  /* 0x0000000000a82947 */ /* 0x000fea0003800000 */
[----:B012345:R-:W0:Y:S01]  /*102b0*/  LDS.128 R12, [R54+0xa000] ;  /* 0x00a00000360c7984 */ /* 0x03fe220000000c00 */
        /* <DEDUP_REMOVED lines=41> */
.L_x_2828:
[----:B------:R-:W-:Y:S05]  /*10550*/  BSYNC B2 ;  /* 0x0000000000027941 */ /* 0x000fea0003800000 */
.L_x_2827:
[----:B------:R-:W-:Y:S05]  /*10560*/  @P3 BRA `(.L_x_2822) ;  /* 0x0000000000a83947 */ /* 0x000fea0003800000 */
[----:B012345:R-:W0:Y:S01]  /*10570*/  LDS.128 R12, [R54+0xe000] ;  /* 0x00e00000360c7984 */ /* 0x03fe220000000c00 */
        /* <DEDUP_REMOVED lines=41> */
.L_x_2822:
[----:B------:R-:W-:Y:S05]  /*10810*/  BSYNC B1 ;  /* 0x0000000000017941 */ /* 0x000fea0003800000 */
.L_x_2821:
[----:B------:R-:W-:-:S05]  /*10820*/  VIADD R3, R225, 0x60 ;  /* 0x00000060e1037836 */ /* 0x000fca0000000000 */
        /* <DEDUP_REMOVED lines=11> */
[----:B------:R-:W-:Y:S01]  /*108e0*/  SHF.R.U64 R36, R30, 0x10, R31 ;  /* 0x000000101e247819 */ /* 0x000fe2000000121f */
[----:B------:R-:W-:Y:S01]  /*108f0*/  HADD2.F32 R29, -RZ, R95.H0_H0 ;  /* 0x2000005fff1d7230 */ /* 0x000fe20000004100 */
[----:B------:R-:W-:Y:S01]  /*10900*/  SHF.R.U32.HI R30, RZ, 0x10, R33 ;  /* 0x00000010ff1e7819 */ /* 0x000fe20000011621 */
[----:B------:R-:W-:Y:S01]  /*10910*/  HADD2.F32 R100, -RZ, R100.H1_H1 ;  /* 0x30000064ff647230 */ /* 0x000fe20000004100 */
[----:B------:R-:W-:Y:S01]  /*10920*/  SHF.R.U32.HI R28, RZ, 0x10, R31 ;  /* 0x00000010ff1c7819 */ /* 0x000fe2000001161f */
        /* <DEDUP_REMOVED lines=24> */
[-C--:B------:R-:W-:Y:S01]  /*10ab0*/  FMUL.FTZ R31, R14, R95.reuse ;  /* 0x0000005f0e1f7220 */ /* 0x080fe20000410000 */
        /* <DEDUP_REMOVED lines=11> */
.L_x_2831:
[----:B------:R-:W-:Y:S05]  /*10b70*/  BSYNC B1 ;  /* 0x0000000000017941 */ /* 0x000fea0003800000 */
.L_x_2830:
[----:B------:R-:W-:Y:S04]  /*10b80*/  BSSY B1, `(.L_x_2832) ;  /* 0x000002c000017945 */ /* 0x000fe80003800000 */
[----:B------:R-:W-:Y:S05]  /*10b90*/  @P1 BRA `(.L_x_2833) ;  /* 0x0000000000a81947 */ /* 0x000fea0003800000 */
[----:B0-2345:R-:W0:Y:S01]  /*10ba0*/  LDS.128 R12, [R37+0x7000] ;  /* 0x00700000250c7984 */ /* 0x03de220000000c00 */
        /* <DEDUP_REMOVED lines=41> */
.L_x_2833:
[----:B------:R-:W-:Y:S05]  /*10e40*/  BSYNC B1 ;  /* 0x0000000000017941 */ /* 0x000fea0003800000 */
.L_x_2832:
[----:B------:R-:W-:Y:S04]  /*10e50*/  BSSY B1, `(.L_x_2834) ;  /* 0x000002c000017945 */ /* 0x000fe80003800000 */
[----:B------:R-:W-:Y:S05]  /*10e60*/  @P2 BRA `(.L_x_2835) ;  /* 0x0000000000a82947 */ /* 0x000fea0003800000 */
[----:B012345:R-:W0:Y:S01]  /*10e70*/  LDS.128 R12, [R37+0xb000] ;  /* 0x00b00000250c7984 */ /* 0x03fe220000000c00 */
        /* <DEDUP_REMOVED lines=8> */
[----:B------:R-:W-:Y:S02]  /*10f00*/  HADD2.F32 R11, -RZ, R80.H1_H1 ;  /* 0x30000050ff0b7230 */ /* 0x000fe40000004100 */
        /* <DEDUP_REMOVED lines=14> */
[----:B------:R-:W-:Y:S02]  /*10ff0*/  HADD2.F32 R7, -RZ, R80.H0_H0 ;  /* 0x20000050ff077230 */ /* 0x000fe40000004100 */
        /* <DEDUP_REMOVED lines=17> */
.L_x_2835:
[----:B------:R-:W-:Y:S05]  /*11110*/  BSYNC B1 ;  /* 0x0000000000017941 */ /* 0x000fea0003800000 */
.L_x_2834:
[----:B------:R-:W-:Y:S05]  /*11120*/  @P3 BRA `(.L_x_2829) ;  /* 0x0000004c00703947 */ /* 0x000fea0003800000 */
[----:B012345:R-:W0:Y:S01]  /*11130*/  LDS.128 R12, [R37+0xf000] ;  /* 0x00f00000250c7984 */ /* 0x03fe220000000c00 */
[--C-:B------:R-:W-:Y:S01]  /*11140*/  SHF.R.U64 R24, R8, 0x10, R9.reuse ;  /* 0x0000001008187819 */ /* 0x100fe20000001209 */
[----:B------:R-:W-:Y:S01]  /*11150*/  HADD2.F32 R7, -RZ, R78.H0_H0 ;  /* 0x2000004eff077230 */ /* 0x000fe20000004100 */
[----:B------:R-:W-:Y:S01]  /*11160*/  SHF.R.U32.HI R8, RZ, 0x10, R9 ;  /* 0x00000010ff087819 */ /* 0x000fe20000011609 */
[--C-:B------:R-:W-:Y:S01]  /*11170*/  HADD2.F32 R9, -RZ, R79.reuse.H0_H0 ;  /* 0x2000004fff097230 */ /* 0x100fe20000004100 */
[--C-:B------:R-:W-:Y:S01]  /*11180*/  SHF.R.U32.HI R6, RZ, 0x10, R5.reuse ;  /* 0x00000010ff067819 */ /* 0x100fe20000011605 */
[----:B------:R-:W-:Y:S01]  /*11190*/  HADD2.F32 R79, -RZ, R79.H1_H1 ;  /* 0x3000004fff4f7230 */ /* 0x000fe20000004100 */
        /* <DEDUP_REMOVED lines=10> */
[--C-:B------:R-:W-:Y:S02]  /*11240*/  HADD2.F32 R3, -RZ, R13.reuse.H0_H0 ;  /* 0x2000000dff037230 */ /* 0x100fe40000004100 */
[C---:B------:R-:W-:Y:S01]  /*11250*/  FFMA.FTZ R21, R5.reuse, R8, R15 ;  /* 0x0000000805157223 */ /* 0x040fe2000001000f */
[----:B------:R-:W-:Y:S02]  /*11260*/  HADD2.F32 R14, -RZ, R14.H1_H1 ;  /* 0x3000000eff0e7230 */ /* 0x000fe40000004100 */
[C---:B------:R-:W-:Y:S01]  /*11270*/  FMUL.FTZ R11, R12.reuse, R9 ;  /* 0x000000090c0b7220 */ /* 0x040fe20000410000 */
[----:B------:R-:W-:Y:S02]  /*11280*/  HADD2.F32 R13, -RZ, R13.H1_H1 ;  /* 0x3000000dff0d7230 */ /* 0x000fe40000004100 */
[----:B------:R-:W-:Y:S01]  /*11290*/  FFMA.FTZ R20, R5, R6, -R10 ;  /* 0x0000000605147223 */ /* 0x000fe2000001080a */
[----:B------:R-:W-:Y:S02]  /*112a0*/  HADD2.F32 R8, -RZ, R24.H0_H0 ;  /* 0x20000018ff087230 */ /* 0x000fe40000004100 */
[----:B------:R-:W-:Y:S01]  /*112b0*/  FMUL.FTZ R15, R12, R7 ;  /* 0x000000070c0f7220 */ /* 0x000fe20000410000 */
[----:B------:R-:W-:-:S02]  /*112c0*/  HADD2.F32 R5, -RZ, R78.H1_H1 ;  /* 0x3000004eff057230 */ /* 0x000fc40000004100 */
[----:B------:R-:W-:Y:S01]  /*112d0*/  FFMA.FTZ R11, R0, R7, -R11 ;  /* 0x00000007000b7223 */ /* 0x000fe2000001080b */
[----:B------:R-:W-:Y:S02]  /*112e0*/  HADD2.F32 R6, -RZ, R25.H0_H0 ;  /* 0x20000019ff067230 */ /* 0x000fe40000004100 */
[C---:B------:R-:W-:Y:S01]  /*112f0*/  FMUL.FTZ R7, R14.reuse, R79 ;  /* 0x0000004f0e077220 */ /* 0x040fe20000410000 */
[C---:B------:R-:W-:Y:S01]  /*11300*/  FMUL.FTZ R10, R13.reuse, R8 ;  /* 0x000000080d0a7220 */ /* 0x040fe20000410000 */
[----:B------:R-:W-:Y:S01]  /*11310*/  FMUL.FTZ R14, R14, R5 ;  /* 0x000000050e0e7220 */ /* 0x000fe20000410000 */
[----:B------:R-:W-:Y:S01]  /*11320*/  FFMA.FTZ R0, R0, R9, R15 ;  /* 0x0000000900007223 */ /* 0x000fe2000001000f */
        /* <DEDUP_REMOVED lines=9> */
[----:B------:R0:W-:Y:S01]  /*113c0*/  STS.128 [R37+0xf000], R4 ;  /* 0x00f0000425007388 */ /* 0x0001e20000000c00 */
[----:B------:R-:W-:Y:S05]  /*113d0*/  BRA `(.L_x_2829) ;  /* 0x0000004800c47947 */ /* 0x000fea0003800000 */
.L_x_2790:
[----:B------:R-:W1:Y:S01]  /*113e0*/  LDC R76, c[0x0][0x448] ;  /* 0x00011200ff4c7b82 */ /* 0x000e620000000800 */
[----:B------:R-:W-:Y:S01]  /*113f0*/  ULDC.64 UR4, c[0x0][0x3f8] ;  /* 0x0000fe0000047ab9 */ /* 0x000fe20000000a00 */
[----:B------:R-:W-:Y:S01]  /*11400*/  ULDC.64 UR6, c[0x0][0x408] ;  /* 0x0001020000067ab9 */ /* 0x000fe20000000a00 */
        /* <DEDUP_REMOVED lines=25> */
[----:B------:R1:W2:Y:S04]  /*115a0*/  SHFL.IDX PT, R7, R72, RZ, 0x181f ;  /* 0x00181fff48077589 */ /* 0x0002a800000e0000 */
[----:B------:R1:W3:Y:S04]  /*115b0*/  SHFL.IDX PT, R6, R21, RZ, 0x181f ;  /* 0x00181fff15067589 */ /* 0x0002e800000e0000 */
[----:B------:R1:W4:Y:S04]  /*115c0*/  SHFL.IDX PT, R9, R20, RZ, 0x181f ;  /* 0x00181fff14097589 */ /* 0x00032800000e0000 */
[----:B------:R1:W0:Y:S02]  /*115d0*/  SHFL.IDX PT, R14, R3, RZ, 0x181f ;  /* 0x00181fff030e7589 */ /* 0x00022400000e0000 */
.L_x_3132:
        /* <DEDUP_REMOVED lines=13> */
[----:B------:R-:W-:Y:S01]  /*116b0*/  ULDC UR4, c[0x0][0x3f4] ;  /* 0x0000fd0000047ab9 */ /* 0x000fe20000000800 */
[----:B------:R-:W-:Y:S02]  /*116c0*/  CS2R R60, SRZ ;  /* 0x00000000003c7805 */ /* 0x000fe4000001ff00 */
[----:B------:R-:W-:Y:S02]  /*116d0*/  ISETP.GE.AND P4, PT, R16, UR4, PT ;  /* 0x0000000410007c0c */ /* 0x000fe4000bf86270 */
[----:B------:R-:W-:Y:S02]  /*116e0*/  CS2R R62, SRZ ;  /* 0x00000000003e7805 */ /* 0x000fe4000001ff00 */
[----:B------:R-:W-:Y:S02]  /*116f0*/  ISETP.GE.AND P5, PT, R214, UR4, PT ;  /* 0x00000004d6007c0c */ /* 0x000fe4000bfa6270 */
[----:B------:R-:W-:Y:S01]  /*11700*/  CS2R R68, SRZ ;  /* 0x0000000000447805 */ /* 0x000fe2000001ff00 */
[----:B------:R-:W-:-:S06]  /*11710*/  ULDC.64 UR6, c[0x0][0x208] ;  /* 0x0000820000067ab9 */ /* 0x000fcc0000000a00 */
[C---:B------:R-:W-:Y:S01]  /*11720*/  @!P4 IMAD.SHL.U32 R11, R16.reuse, 0x2, RZ ;  /* 0x00000002100bc824 */ /* 0x040fe200078e00ff */
[----:B------:R-:W-:-:S03]  /*11730*/  @!P4 SHF.L.U64.HI R24, R16, 0x1, R17 ;  /* 0x000000011018c819 */ /* 0x000fc60000010211 */
[C---:B------:R-:W-:Y:S01]  /*11740*/  @!P5 IMAD.SHL.U32 R5, R212.reuse, 0x2, RZ ;  /* 0x00000002d405d824 */ /* 0x040fe200078e00ff */
[----:B------:R-:W-:Y:S02]  /*11750*/  @!P5 SHF.L.U64.HI R12, R212, 0x1, R215 ;  /* 0x00000001d40cd819 */ /* 0x000fe400000102d7 */
[-C--:B0--3--:R-:W-:Y:S02]  /*11760*/  @!P4 IADD3 R10, P0, R6, R11.reuse, RZ ;  /* 0x0000000b060ac210 */ /* 0x089fe40007f1e0ff */
[----:B------:R-:W-:Y:S02]  /*11770*/  @!P4 IADD3 R4, P1, R14, R11, RZ ;  /* 0x0000000b0e04c210 */ /* 0x000fe40007f3e0ff */
[-C--:B------:R-:W-:Y:S02]  /*11780*/  @!P5 IADD3 R6, P2, R6, R5.reuse, RZ ;  /* 0x000000050606d210 */ /* 0x080fe40007f5e0ff */
[----:B------:R-:W-:Y:S01]  /*11790*/  @!P5 IADD3 R8, P3, R14, R5, RZ ;  /* 0x000000050e08d210 */ /* 0x000fe20007f7e0ff */
[----:B----4-:R-:W-:Y:S01]  /*117a0*/  @!P4 IMAD.X R5, R9, 0x1, R24, P1 ;  /* 0x000000010905c824 */ /* 0x010fe200008e0618 */
[----:B--2---:R-:W-:-:S02]  /*117b0*/  @!P4 IADD3.X R11, R7, R24, RZ, P0, !PT ;  /* 0x00000018070bc210 */ /* 0x004fc400007fe4ff */
        /* <DEDUP_REMOVED lines=11> */
.L_x_2838:
[----:B------:R-:W-:Y:S05]  /*11870*/  BSYNC B1 ;  /* 0x0000000000017941 */ /* 0x000fea0003800000 */
.L_x_2837:
[----:B0----5:R-:W-:Y:S01]  /*11880*/  IMAD.MOV.U32 R4, RZ, RZ, R68 ;  /* 0x000000ffff047224 */ /* 0x021fe200078e0044 */
[----:B------:R-:W-:Y:S01]  /*11890*/  MOV R5, R69 ;  /* 0x0000004500057202 */ /* 0x000fe20000000f00 */
[----:B---3--:R-:W-:Y:S01]  /*118a0*/  IMAD.MOV.U32 R6, RZ, RZ, R70 ;  /* 0x000000ffff067224 */ /* 0x008fe200078e0046 */
        /* <DEDUP_REMOVED lines=16> */
[----:B------:R-:W-:Y:S02]  /*119b0*/  PRMT R117, R7, 0x7610, R117 ;  /* 0x0000761007757816 */ /* 0x000fe40000000075 */
[----:B------:R-:W-:-:S02]  /*119c0*/  MOV R7, R63 ;  /* 0x0000003f00077202 */ /* 0x000fc40000000f00 */
        /* <DEDUP_REMOVED lines=8> */
[----:B------:R-:W-:Y:S02]  /*11a50*/  PRMT R120, R120, 0x5410, R5 ;  /* 0x0000541078787816 */ /* 0x000fe40000000005 */
[----:B------:R-:W-:-:S02]  /*11a60*/  PRMT R118, R118, 0x5410, R6 ;  /* 0x0000541076767816 */ /* 0x000fc40000000006 */
[----:B------:R-:W-:Y:S01]  /*11a70*/  PRMT R117, R117, 0x5410, R7 ;  /* 0x0000541075757816 */ /* 0x000fe20000000007 */
[----:B------:R-:W-:Y:S06]  /*11a80*/  BRA.DIV UR4, `(.L_x_2839) ;  /* 0x0000021e04887947 */ /* 0x000fec000b800000 */
[----:B------:R0:W2:Y:S04]  /*11a90*/  SHFL.IDX PT, R7, R72, 0x1, 0x181f ;  /* 0x00381f0048077f89 */ /* 0x0000a800000e0000 */
[----:B------:R0:W3:Y:S04]  /*11aa0*/  SHFL.IDX PT, R6, R21, 0x1, 0x181f ;  /* 0x00381f0015067f89 */ /* 0x0000e800000e0000 */
[----:B----4-:R0:W4:Y:S04]  /*11ab0*/  SHFL.IDX PT, R9, R20, 0x1, 0x181f ;  /* 0x00381f0014097f89 */ /* 0x01012800000e0000 */
[----:B------:R0:W0:Y:S02]  /*11ac0*/  SHFL.IDX PT, R14, R3, 0x1, 0x181f ;  /* 0x00381f00030e7f89 */ /* 0x00002400000e0000 */
.L_x_3138:
[----:B------:R-:W-:Y:S01]  /*11ad0*/  IADD3 R5, R0, 0x20, RZ ;  /* 0x0000002000057810 */ /* 0x000fe20007ffe0ff */
[----:B------:R-:W-:Y:S01]  /*11ae0*/  BSSY B1, `(.L_x_2840) ;  /* 0x0000026000017945 */ /* 0x000fe20003800000 */
[----:B------:R-:W-:Y:S02]  /*11af0*/  CS2R R54, SRZ ;  /* 0x0000000000367805 */ /* 0x000fe4000001ff00 */
[----:B------:R-:W-:Y:S02]  /*11b00*/  CS2R R48, SRZ ;  /* 0x0000000000307805 */ /* 0x000fe4000001ff00 */
[----:B------:R-:W-:Y:S02]  /*11b10*/  ISETP.GE.AND P0, PT, R5, R76, PT ;  /* 0x0000004c0500720c */ /* 0x000fe40003f06270 */
[----:B------:R-:W-:Y:S02]  /*11b20*/  CS2R R50, SRZ ;  /* 0x0000000000327805 */ /* 0x000fe4000001ff00 */
[----:B------:R-:W-:-:S02]  /*11b30*/  CS2R R44, SRZ ;  /* 0x00000000002c7805 */ /* 0x000fc4000001ff00 */
        /* <DEDUP_REMOVED lines=13> */
[----:B------:R-:W-:Y:S01]  /*11c10*/  @!P5 IMAD.SHL.U32 R11, R212, 0x2, RZ ;  /* 0x00000002d40bd824 */ /* 0x000fe200078e00ff */
[-C--:B---3--:R-:W-:Y:S02]  /*11c20*/  @!P4 IADD3 R10, P0, R6, R5.reuse, RZ ;  /* 0x00000005060ac210 */ /* 0x088fe40007f1e0ff */
[C---:B0-----:R-:W-:Y:S02]  /*11c30*/  @!P4 IADD3 R4, P1, R14.reuse, R5, RZ ;  /* 0x000000050e04c210 */ /* 0x041fe40007f3e0ff */
[-C--:B------:R-:W-:Y:S02]  /*11c40*/  @!P5 IADD3 R8, P3, R14, R11.reuse, RZ ;  /* 0x0000000b0e08d210 */ /* 0x080fe40007f7e0ff */
[----:B------:R-:W-:Y:S01]  /*11c50*/  @!P5 SHF.L.U64.HI R14, R212, 0x1, R215 ;  /* 0x00000001d40ed819 */ /* 0x000fe200000102d7 */
[--C-:B----4-:R-:W-:Y:S01]  /*11c60*/  @!P4 IMAD.X R5, R9, 0x1, R12.reuse, P1 ;  /* 0x000000010905c824 */ /* 0x110fe200008e060c */
[----:B------:R-:W-:Y:S01]  /*11c70*/  @!P5 IADD3 R6, P2, R6, R11, RZ ;  /* 0x0000000b0606d210 */ /* 0x000fe20007f5e0ff */
[----:B--2---:R-:W-:Y:S01]  /*11c80*/  @!P4 IMAD.X R11, R7, 0x1, R12, P0 ;  /* 0x00000001070bc824 */ /* 0x004fe200000e060c */
[----:B------:R-:W-:-:S02]  /*11c90*/  CS2R R54, SRZ ;  /* 0x0000000000367805 */ /* 0x000fc4000001ff00 */
[----:B------:R-:W-:Y:S02]  /*11ca0*/  CS2R R40, SRZ ;  /* 0x0000000000287805 */ /* 0x000fe4000001ff00 */
[----:B------:R-:W-:Y:S02]  /*11cb0*/  CS2R R42, SRZ ;  /* 0x00000000002a7805 */ /* 0x000fe4000001ff00 */
[----:B------:R-:W-:Y:S02]  /*11cc0*/  CS2R R48, SRZ ;  /* 0x0000000000307805 */ /* 0x000fe4000001ff00 */
[----:B------:R-:W-:Y:S02]  /*11cd0*/  CS2R R50, SRZ ;  /* 0x0000000000327805 */ /* 0x000fe4000001ff00 */
[----:B------:R-:W-:Y:S01]  /*11ce0*/  @!P5 IADD3.X R7, R7, R14, RZ, P2, !PT ;  /* 0x0000000e0707d210 */ /* 0x000fe200017fe4ff */
[----:B------:R-:W-:Y:S01]  /*11cf0*/  @!P5 IMAD.X R9, R9, 0x1, R14, P3 ;  /* 0x000000010909d824 */ /* 0x000fe200018e060e */
[----:B------:R0:W5:Y:S04]  /*11d00*/  @!P4 LD.E.128 R44, desc[UR6][R10.64] ;  /* 0x000000060a2cc980 */ /* 0x000168000c101d00 */
[----:B------:R0:W5:Y:S04]  /*11d10*/  @!P4 LD.E.128 R52, desc[UR6][R4.64] ;  /* 0x000000060434c980 */ /* 0x000168000c101d00 */
[----:B------:R0:W5:Y:S04]  /*11d20*/  @!P5 LD.E.128 R40, desc[UR6][R6.64] ;  /* 0x000000060628d980 */ /* 0x000168000c101d00 */
[----:B------:R0:W5:Y:S02]  /*11d30*/  @!P5 LD.E.128 R48, desc[UR6][R8.64] ;  /* 0x000000060830d980 */ /* 0x000164000c101d00 */
.L_x_2841:
[----:B------:R-:W-:Y:S05]  /*11d40*/  BSYNC B1 ;  /* 0x0000000000017941 */ /* 0x000fea0003800000 */
.L_x_2840:
[----:B0----5:R-:W-:Y:S01]  /*11d50*/  IMAD.MOV.U32 R4, RZ, RZ, R52 ;  /* 0x000000ffff047224 */ /* 0x021fe200078e0034 */
[----:B--2---:R-:W-:Y:S01]  /*11d60*/  MOV R7, R55 ;  /* 0x0000003700077202 */ /* 0x004fe20000000f00 */
[----:B------:R-:W-:Y:S01]  /*11d70*/  IMAD.MOV.U32 R5, RZ, RZ, R53 ;  /* 0x000000ffff057224 */ /* 0x000fe200078e0035 */
[----:B------:R-:W-:Y:S01]  /*11d80*/  UMOV UR4, 0xffffffff ;  /* 0xffffffff00047882 */ /* 0x000fe20000000000 */
[----:B---3--:R-:W-:-:S03]  /*11d90*/  IMAD.MOV.U32 R6, RZ, RZ, R54 ;  /* 0x000000ffff067224 */ /* 0x008fc600078e0036 */
        /* <DEDUP_REMOVED lines=18> */
[----:B------:R-:W-:-:S05]  /*11ec0*/  IMAD.MOV.U32 R7, RZ, RZ, R43 ;  /* 0x000000ffff077224 */ /* 0x000fca00078e002b */
[----:B------:R-:W-:Y:S01]  /*11ed0*/  PRMT R112, R6, 0x5410, R7 ;  /* 0x0000541006707816 */ /* 0x000fe20000000007 */
[----:B------:R-:W-:Y:S06]  /*11ee0*/  BRA.DIV UR4, `(.L_x_2842) ;  /* 0x0000021a04e07947 */ /* 0x000fec000b800000 */
[----:B------:R0:W2:Y:S04]  /*11ef0*/  SHFL.IDX PT, R7, R72, 0x2, 0x181f ;  /* 0x00581f0048077f89 */ /* 0x0000a800000e0000 */
[----:B------:R0:W3:Y:S04]  /*11f00*/  SHFL.IDX PT, R6, R21, 0x2, 0x181f ;  /* 0x00581f0015067f89 */ /* 0x0000e800000e0000 */
[----:B----4-:R0:W4:Y:S04]  /*11f10*/  SHFL.IDX PT, R9, R20, 0x2, 0x181f ;  /* 0x00581f0014097f89 */ /* 0x01012800000e0000 */
[----:B------:R0:W0:Y:S02]  /*11f20*/  SHFL.IDX PT, R8, R3, 0x2, 0x181f ;  /* 0x00581f0003087f89 */ /* 0x00002400000e0000 */
.L_x_3144:
        /* <DEDUP_REMOVED lines=21> */
[----:B------:R-:W-:Y:S02]  /*12080*/  @!P5 SHF.L.U32 R5, R212, 0x1, RZ ;  /* 0x00000001d405d819 */ /* 0x000fe400000006ff */
[-C--:B---3--:R-:W-:Y:S02]  /*12090*/  @!P4 IADD3 R10, P0, R6, R11.reuse, RZ ;  /* 0x0000000b060ac210 */ /* 0x088fe40007f1e0ff */
[----:B0-----:R-:W-:Y:S02]  /*120a0*/  @!P4 IADD3 R4, P1, R8, R11, RZ ;  /* 0x0000000b0804c210 */ /* 0x001fe40007f3e0ff */
[-C--:B------:R-:W-:Y:S01]  /*120b0*/  @!P5 IADD3 R6, P2, R6, R5.reuse, RZ ;  /* 0x000000050606d210 */ /* 0x080fe20007f5e0ff */
[--C-:B--2---:R-:W-:Y:S01]  /*120c0*/  @!P4 IMAD.X R11, R7, 0x1, R12.reuse, P0 ;  /* 0x00000001070bc824 */ /* 0x104fe200000e060c */
[----:B------:R-:W-:Y:S01]  /*120d0*/  @!P5 IADD3 R8, P3, R8, R5, RZ ;  /* 0x000000050808d210 */ /* 0x000fe20007f7e0ff */
[----:B----4-:R-:W-:Y:S01]  /*120e0*/  @!P4 IMAD.X R5, R9, 0x1, R12, P1 ;  /* 0x000000010905c824 */ /* 0x010fe200008e060c */
        /* <DEDUP_REMOVED lines=12> */
.L_x_2844:
[----:B------:R-:W-:Y:S05]  /*121b0*/  BSYNC B1 ;  /* 0x0000000000017941 */ /* 0x000fea0003800000 */
.L_x_2843:
        /* <DEDUP_REMOVED lines=27> */
[----:B------:R0:W2:Y:S04]  /*12370*/  SHFL.IDX PT, R78, R21, 0x3, 0x181f ;  /* 0x00781f00154e7f89 */ /* 0x0000a800000e0000 */
[----:B------:R0:W3:Y:S04]  /*12380*/  SHFL.IDX PT, R77, R72, 0x3, 0x181f ;  /* 0x00781f00484d7f89 */ /* 0x0000e800000e0000 */
[----:B-1----:R0:W1:Y:S04]  /*12390*/  SHFL.IDX PT, R21, R20, 0x3, 0x181f ;  /* 0x00781f0014157f89 */ /* 0x00206800000e0000 */
[----:B------:R-:W0:Y:S02]  /*123a0*/  SHFL.IDX PT, R3, R3, 0x3, 0x181f ;  /* 0x00781f0003037f89 */ /* 0x000e2400000e0000 */
.L_x_3150:
[----:B------:R-:W-:Y:S01]  /*123b0*/  VIADD R0, R0, 0x60 ;  /* 0x0000006000007836 */ /* 0x000fe20000000000 */
[----:B------:R-:W-:Y:S01]  /*123c0*/  BSSY B1, `(.L_x_2846) ;  /* 0x0000026000017945 */ /* 0x000fe20003800000 */
[----:B------:R-:W-:Y:S02]  /*123d0*/  CS2R R6, SRZ ;  /* 0x0000000000067805 */ /* 0x000fe4000001ff00 */
[----:B----4-:R-:W-:Y:S02]  /*123e0*/  CS2R R8, SRZ ;  /* 0x0000000000087805 */ /* 0x010fe4000001ff00 */
[----:B------:R-:W-:Y:S02]  /*123f0*/  CS2R R10, SRZ ;  /* 0x00000000000a7805 */ /* 0x000fe4000001ff00 */
[----:B------:R-:W-:Y:S02]  /*12400*/  ISETP.GE.AND P0, PT, R0, R76, PT ;  /* 0x0000004c0000720c */ /* 0x000fe40003f06270 */
        /* <DEDUP_REMOVED lines=12> */
[----:B------:R-:W-:-:S04]  /*124d0*/  @!P1 SHF.L.U64.HI R0, R16, 0x1, R17 ;  /* 0x0000000110009819 */ /* 0x000fc80000010211 */
[----:B--2---:R-:W-:-:S05]  /*124e0*/  @!P1 IADD3 R4, P0, R78, R8, RZ ;  /* 0x000000084e049210 */ /* 0x004fca0007f1e0ff */
[--C-:B---3--:R-:W-:Y:S01]  /*124f0*/  @!P1 IMAD.X R5, R77, 0x1, R0.reuse, P0 ;  /* 0x000000014d059824 */ /* 0x108fe200000e0600 */
[----:B------:R-:W-:Y:S02]  /*12500*/  @!P1 IADD3 R8, P0, R3, R8, RZ ;  /* 0x0000000803089210 */ /* 0x000fe40007f1e0ff */
[----:B------:R-:W-:Y:S02]  /*12510*/  CS2R R6, SRZ ;  /* 0x0000000000067805 */ /* 0x000fe4000001ff00 */
[----:B------:R0:W5:Y:S01]  /*12520*/  @!P1 LD.E.128 R12, desc[UR6][R4.64] ;  /* 0x00000006040c9980 */ /* 0x000162000c101d00 */
[----:B-1----:R-:W-:Y:S01]  /*12530*/  @!P1 IMAD.X R9, R21, 0x1, R0, P0 ;  /* 0x0000000115099824 */ /* 0x002fe200000e0600 */
[C---:B------:R-:W-:Y:S02]  /*12540*/  @!P2 SHF.L.U32 R20, R212.reuse, 0x1, RZ ;  /* 0x00000001d414a819 */ /* 0x040fe400000006ff */
[----:B0-----:R-:W-:Y:S02]  /*12550*/  CS2R R4, SRZ ;  /* 0x0000000000047805 */ /* 0x001fe4000001ff00 */
[----:B------:R-:W-:-:S04]  /*12560*/  @!P2 SHF.L.U64.HI R0, R212, 0x1, R215 ;  /* 0x00000001d400a819 */ /* 0x000fc800000102d7 */
[----:B------:R0:W5:Y:S01]  /*12570*/  @!P1 LD.E.128 R4, desc[UR6][R8.64] ;  /* 0x0000000608049980 */ /* 0x000162000c101d00 */
[----:B------:R-:W-:Y:S02]  /*12580*/  CS2R R72, SRZ ;  /* 0x0000000000487805 */ /* 0x000fe4000001ff00 */
[----:B------:R-:W-:Y:S02]  /*12590*/  CS2R R74, SRZ ;  /* 0x00000000004a7805 */ /* 0x000fe4000001ff00 */
[-C--:B0-----:R-:W-:Y:S02]  /*125a0*/  @!P2 IADD3 R8, P0, R78, R20.reuse, RZ ;  /* 0x000000144e08a210 */ /* 0x081fe40007f1e0ff */
[----:B------:R-:W-:-:S03]  /*125b0*/  @!P2 IADD3 R20, P1, R3, R20, RZ ;  /* 0x000000140314a210 */ /* 0x000fc60007f3e0ff */
[--C-:B------:R-:W-:Y:S01]  /*125c0*/  @!P2 IMAD.X R9, R77, 0x1, R0.reuse, P0 ;  /* 0x000000014d09a824 */ /* 0x100fe200000e0600 */
[----:B------:R-:W-:Y:S01]  /*125d0*/  CS2R R10, SRZ ;  /* 0x00000000000a7805 */ /* 0x000fe2000001ff00 */
[----:B------:R-:W-:-:S03]  /*125e0*/  @!P2 IMAD.X R21, R21, 0x1, R0, P1 ;  /* 0x000000011515a824 */ /* 0x000fc600008e0600 */
[----:B------:R0:W5:Y:S02]  /*125f0*/  @!P2 LD.E.128 R72, desc[UR6][R8.64] ;  /* 0x000000060848a980 */ /* 0x000164000c101d00 */
[----:B0-----:R-:W-:-:S06]  /*12600*/  CS2R R8, SRZ ;  /* 0x0000000000087805 */ /* 0x001fcc000001ff00 */
[----:B------:R0:W5:Y:S02]  /*12610*/  @!P2 LD.E.128 R8, desc[UR6][R20.64] ;  /* 0x000000061408a980 */ /* 0x000164000c101d00 */
.L_x_2847:
[----:B------:R-:W-:Y:S05]  /*12620*/  BSYNC B1 ;  /* 0x0000000000017941 */ /* 0x000fea0003800000 */
.L_x_2846:
[----:B------:R-:W4:Y:S01]  /*12630*/  LDL R3, [R1+0x94] ;  /* 0x0000940001037983 */ /* 0x000f220000100800 */
[----:B------:R-:W-:Y:S01]  /*12640*/  BSSY B1, `(.L_x_2848) ;  /* 0x0000007000017945 */ /* 0x000fe20003800000 */
[----:B----4-:R-:W-:-:S04]  /*12650*/  LEA.HI R0, R3, R3, RZ, 0x1 ;  /* 0x0000000303007211 */ /* 0x010fc800078f08ff */
[----:B------:R-:W-:-:S05]  /*12660*/  LOP3.LUT R0, R0, 0xfffffffe, RZ, 0xc0, !PT ;  /* 0xfffffffe00007812 */ /* 0x000fca00078ec0ff */
[----:B------:R-:W-:-:S05]  /*12670*/  IMAD.IADD R0, R3, 0x1, -R0 ;  /* 0x0000000103007824 */ /* 0x000fca00078e0a00 */
[----:B------:R-:W-:-:S04]  /*12680*/  SHF.L.U32 R0, R0, 0x1f, RZ ;  /* 0x0000001f00007819 */ /* 0x000fc800000006ff */
[----:B------:R-:W4:Y:S02]  /*12690*/  SYNCS.PHASECHK.TRANS64.TRYWAIT P0, [R23+URZ+0x38800], R0 ;  /* 0x03880000170075a7 */ /* 0x000f24000800017f */
[----:B----4-:R-:W-:Y:S05]  /*126a0*/  @!P0 BRA `(.L_x_2849) ;  /* 0x0000021400d88947 */ /* 0x010fea0003800000 */
.L_x_3151:
[----:B------:R-:W-:Y:S05]  /*126b0*/  BSYNC B1 ;  /* 0x0000000000017941 */ /* 0x000fea0003800000 */
.L_x_2848:
[----:B0-----:R-:W2:Y:S01]  /*126c0*/  LDL R20, [R1+0x68] ;  /* 0x0000680001147983 */ /* 0x001ea20000100800 */
[----:B-----5:R-:W-:Y:S01]  /*126d0*/  IMAD.MOV.U32 R3, RZ, RZ, R4 ;  /* 0x000000ffff037224 */ /* 0x020fe200078e0004 */
[----:B----4-:R-:W-:Y:S01]  /*126e0*/  MOV R0, R5 ;  /* 0x0000000500007202 */ /* 0x010fe20000000f00 */
[----:B------:R-:W-:Y:S03]  /*126f0*/  BSSY B1, `(.L_x_2850) ;  /* 0x00000e7000017945 */ /* 0x000fe60003800000 */
        /* <DEDUP_REMOVED lines=17> */
[----:B--2---:R-:W-:Y:S01]  /*12810*/  VIADDMNMX R0, R76, -R20, 0x80, PT ;  /* 0x000000804c007446 */ /* 0x004fe20003800914 */
[----:B------:R-:W-:-:S03]  /*12820*/  IMAD.MOV.U32 R20, RZ, RZ, R72 ;  /* 0x000000ffff147224 */ /* 0x000fc600078e0048 */
[----:B------:R-:W-:Y:S02]  /*12830*/  ISETP.GE.AND P0, PT, R225, R0, PT ;  /* 0x00000000e100720c */ /* 0x000fe40003f06270 */
[----:B------:R-:W-:Y:S01]  /*12840*/  PRMT R92, R20, 0x5410, R3 ;  /* 0x00005410145c7816 */ /* 0x000fe20000000003 */
[----:B------:R-:W-:Y:S02]  /*12850*/  IMAD.MOV.U32 R20, RZ, RZ, R74 ;  /* 0x000000ffff147224 */ /* 0x000fe400078e004a */
[----:B------:R-:W-:-:S05]  /*12860*/  IMAD.MOV.U32 R3, RZ, RZ, R75 ;  /* 0x000000ffff037224 */ /* 0x000fca00078e004b */
        /* <DEDUP_REMOVED lines=10> */
[----:B--2---:R-:W-:-:S13]  /*12910*/  ISETP.GE.AND P0, PT, R16, R3, PT ;  /* 0x000000031000720c */ /* 0x004fda0003f06270 */
[----:B0-----:R-:W-:Y:S05]  /*12920*/  @P0 BRA `(.L_x_2853) ;  /* 0x0000000400800947 */ /* 0x001fea0003800000 */
[----:B-1----:R-:W2:Y:S04]  /*12930*/  LDL R21, [R1+0x80] ;  /* 0x0000800001157983 */ /* 0x002ea80000100800 */
[----:B------:R-:W4:Y:S01]  /*12940*/  LDL R124, [R1+0x64] ;  /* 0x00006400017c7983 */ /* 0x000f220000100800 */
        /* <DEDUP_REMOVED lines=8> */
[----:B----4-:R-:W0:Y:S03]  /*129d0*/  LDS.128 R80, [R124] ;  /* 0x000000007c507984 */ /* 0x010e260000000c00 */
[----:B------:R-:W-:Y:S01]  /*129e0*/  LEA.HI R21, R21, R20, RZ, 0x3 ;  /* 0x0000001415157211 */ /* 0x000fe200078f18ff */
[----:B------:R-:W-:-:S04]  /*129f0*/  IMAD.SHL.U32 R20, R20, 0x8, RZ ;  /* 0x0000000814147824 */ /* 0x000fc800078e00ff */
[----:B------:R-:W-:Y:S01]  /*12a00*/  IMAD.SHL.U32 R21, R21, 0x400, RZ ;  /* 0x0000040015157824 */ /* 0x000fe200078e00ff */
[----:B------:R-:W-:-:S04]  /*12a10*/  LOP3.LUT R20, R123, 0x38, R20, 0xf8, !PT ;  /* 0x000000387b147812 */ /* 0x000fc800078ef814 */
[----:B------:R-:W-:Y:S02]  /*12a20*/  LOP3.LUT R20, R20, R122, RZ, 0x3c, !PT ;  /* 0x0000007a14147212 */ /* 0x000fe400078e3cff */
[----:B------:R-:W-:-:S04]  /*12a30*/  LOP3.LUT R21, R21, 0x7fffe000, RZ, 0xc0, !PT ;  /* 0x7fffe00015157812 */ /* 0x000fc800078ec0ff */
[----:B-----5:R-:W-:Y:S01]  /*12a40*/  IADD3 R20, R20, R21, R121 ;  /* 0x0000001514147210 */ /* 0x020fe20007ffe079 */
[----:B------:R-:W-:-:S04]  /*12a50*/  HADD2.F32 R21, -RZ, R85.H0_H0 ;  /* 0x20000055ff157230 */ /* 0x000fc80000004100 */
[----:B------:R-:W-:-:S05]  /*12a60*/  IMAD R20, R20, 0x2, R23 ;  /* 0x0000000214147824 */ /* 0x000fca00078e0217 */
[----:B---3--:R-:W1:Y:S01]  /*12a70*/  LDS.128 R76, [R20+0x14400] ;  /* 0x01440000144c7984 */ /* 0x008e620000000c00 */
        /* <DEDUP_REMOVED lines=15> */
[--C-:B------:R-:W-:Y:S02]  /*12b70*/  HADD2.F32 R68, -RZ, R102.reuse.H0_H0 ;  /* 0x20000066ff447230 */ /* 0x100fe40000004100 */
[CC--:B------:R-:W-:Y:S01]  /*12b80*/  FMUL.FTZ R87, R77.reuse, R69.reuse ;  /* 0x000000454d577220 */ /* 0x0c0fe20000410000 */
[----:B------:R-:W-:Y:S02]  /*12b90*/  HADD2.F32 R102, -RZ, R102.H1_H1 ;  /* 0x30000066ff667230 */ /* 0x000fe40000004100 */
[-C--:B------:R-:W-:Y:S01]  /*12ba0*/  FMUL.FTZ R77, R77, R86.reuse ;  /* 0x000000564d4d7220 */ /* 0x080fe20000410000 */
[----:B------:R-:W-:Y:S02]  /*12bb0*/  HADD2.F32 R61, -RZ, R61.H0_H0 ;  /* 0x2000003dff3d7230 */ /* 0x000fe40000004100 */
[C---:B------:R-:W-:Y:S01]  /*12bc0*/  FFMA.FTZ R87, R81.reuse, R86, -R87 ;  /* 0x0000005651577223 */ /* 0x040fe20000010857 */
[----:B------:R-:W-:Y:S01]  /*12bd0*/  FFMA.FTZ R69, R81, R69, R77 ;  /* 0x0000004551457223 */ /* 0x000fe2000001004d */
[----:B------:R-:W-:-:S02]  /*12be0*/  HADD2.F32 R81, -RZ, R89.H0_H0 ;  /* 0x20000059ff517230 */ /* 0x000fc40000004100 */
[--C-:B------:R-:W-:Y:S02]  /*12bf0*/  HADD2.F32 R77, -RZ, R80.reuse.H0_H0 ;  /* 0x20000050ff4d7230 */ /* 0x100fe40000004100 */
[----:B------:R-:W-:Y:S02]  /*12c00*/  HADD2.F32 R80, -RZ, R80.H1_H1 ;  /* 0x30000050ff507230 */ /* 0x000fe40000004100 */
[----:B------:R-:W-:Y:S01]  /*12c10*/  FMUL.FTZ R86, R88, R81 ;  /* 0x0000005158567220 */ /* 0x000fe20000410000 */
[----:B------:R-:W-:-:S03]  /*12c20*/  F2FP.F16.F32.PACK_AB R69, R69, R21 ;  /* 0x000000154545723e */ /* 0x000fc600000000ff */
[CC--:B------:R-:W-:Y:S01]  /*12c30*/  FFMA.FTZ R86, R77.reuse, R68.reuse, -R86 ;  /* 0x000000444d567223 */ /* 0x0c0fe20000010856 */
[----:B------:R-:W-:Y:S01]  /*12c40*/  FMUL.FTZ R68, R88, R68 ;  /* 0x0000004458447220 */ /* 0x000fe20000410000 */
[--C-:B------:R-:W-:Y:S02]  /*12c50*/  HADD2.F32 R88, -RZ, R82.reuse.H0_H0 ;  /* 0x20000052ff587230 */ /* 0x100fe40000004100 */
[----:B------:R-:W-:Y:S02]  /*12c60*/  HADD2.F32 R82, -RZ, R82.H1_H1 ;  /* 0x30000052ff527230 */ /* 0x000fe40000004100 */
[----:B------:R-:W-:Y:S01]  /*12c70*/  FFMA.FTZ R68, R77, R81, R68 ;  /* 0x000000514d447223 */ /* 0x000fe20000010044 */
[----:B------:R-:W-:Y:S02]  /*12c80*/  HADD2.F32 R77, -RZ, R89.H1_H1 ;  /* 0x30000059ff4d7230 */ /* 0x000fe40000004100 */
[--C-:B------:R-:W-:Y:S02]  /*12c90*/  HADD2.F32 R89, -RZ, R78.reuse.H0_H0 ;  /* 0x2000004eff597230 */ /* 0x100fe40000004100 */
[----:B------:R-:W-:-:S03]  /*12ca0*/  HADD2.F32 R78, -RZ, R78.H1_H1 ;  /* 0x3000004eff4e7230 */ /* 0x000fc60000004100 */
[C---:B------:R-:W-:Y:S01]  /*12cb0*/  FMUL.FTZ R81, R89.reuse, R77 ;  /* 0x0000004d59517220 */ /* 0x040fe20000410000 */
[----:B------:R-:W-:-:S03]  /*12cc0*/  FMUL.FTZ R89, R89, R102 ;  /* 0x0000006659597220 */ /* 0x000fc60000410000 */
[C---:B------:R-:W-:Y:S01]  /*12cd0*/  FFMA.FTZ R81, R88.reuse, R102, -R81 ;  /* 0x0000006658517223 */ /* 0x040fe20000010851 */
[----:B------:R-:W-:Y:S01]  /*12ce0*/  FFMA.FTZ R77, R88, R77, R89 ;  /* 0x0000004d584d7223 */ /* 0x000fe20000010059 */
[----:B------:R-:W-:Y:S02]  /*12cf0*/  HADD2.F32 R88, -RZ, R103.H0_H0 ;  /* 0x20000067ff587230 */ /* 0x000fe40000004100 */
[----:B------:R-:W-:Y:S02]  /*12d00*/  HADD2.F32 R103, -RZ, R79.H0_H0 ;  /* 0x2000004fff677230 */ /* 0x000fe40000004100 */
[----:B------:R-:W-:Y:S02]  /*12d10*/  HADD2.F32 R102, -RZ, R83.H0_H0 ;  /* 0x20000053ff667230 */ /* 0x000fe40000004100 */
[----:B------:R-:W-:Y:S02]  /*12d20*/  HADD2.F32 R79, -RZ, R79.H1_H1 ;  /* 0x3000004fff4f7230 */ /* 0x000fe40000004100 */
[C---:B------:R-:W-:Y:S01]  /*12d30*/  FMUL.FTZ R89, R103.reuse, R88 ;  /* 0x0000005867597220 */ /* 0x040fe20000410000 */
[----:B------:R-:W-:Y:S01]  /*12d40*/  FMUL.FTZ R103, R103, R104 ;  /* 0x0000006867677220 */ /* 0x000fe20000410000 */
[----:B------:R-:W-:-:S02]  /*12d50*/  HADD2.F32 R83, -RZ, R83.H1_H1 ;  /* 0x30000053ff537230 */ /* 0x000fc40000004100 */
[C---:B------:R-:W-:Y:S01]  /*12d60*/  FFMA.FTZ R89, R102.reuse, R104, -R89 ;  /* 0x0000006866597223 */ /* 0x040fe20000010859 */
[----:B------:R-:W-:Y:S01]  /*12d70*/  FFMA.FTZ R88, R102, R88, R103 ;  /* 0x0000005866587223 */ /* 0x000fe20000010067 */
[----:B------:R-:W-:Y:S02]  /*12d80*/  SHF.R.U32.HI R102, RZ, 0x10, R63 ;  /* 0x00000010ff667819 */ /* 0x000fe4000001163f */
[--C-:B------:R-:W-:Y:S02]  /*12d90*/  SHF.R.U64 R63, R70, 0x10, R71.reuse ;  /* 0x00000010463f7819 */ /* 0x100fe40000001247 */
        /* <DEDUP_REMOVED lines=12> */
[CC--:B------:R-:W-:Y:S01]  /*12e60*/  FMUL.FTZ R61, R78.reuse, R63.reuse ;  /* 0x0000003f4e3d7220 */ /* 0x0c0fe20000410000 */
[----:B------:R-:W-:Y:S01]  /*12e70*/  FMUL.FTZ R78, R78, R62 ;  /* 0x0000003e4e4e7220 */ /* 0x000fe20000410000 */
[----:B------:R-:W-:Y:S02]  /*12e80*/  F2FP.F16.F32.PACK_AB R71, R71, R88 ;  /* 0x000000584747723e */ /* 0x000fe400000000ff */
        /* <DEDUP_REMOVED lines=10> */
.L_x_2853:
[----:B------:R-:W-:Y:S05]  /*12f30*/  BSYNC B2 ;  /* 0x0000000000027941 */ /* 0x000fea0003800000 */
.L_x_2852:
[----:B------:R-:W-:-:S13]  /*12f40*/  ISETP.GE.AND P0, PT, R214, R3, PT ;  /* 0x00000003d600720c */ /* 0x000fda0003f06270 */
[----:B------:R-:W-:Y:S05]  /*12f50*/  @P0 BRA `(.L_x_2851) ;  /* 0x0000000400800947 */ /* 0x000fea0003800000 */
[----:B0-----:R-:W2:Y:S04]  /*12f60*/  LDL R20, [R1+0x12c] ;  /* 0x00012c0001147983 */ /* 0x001ea80000100800 */
[----:B------:R-:W4:Y:S01]  /*12f70*/  LDL R86, [R1+0x1bc] ;  /* 0x0001bc0001567983 */ /* 0x000f220000100800 */
        /* <DEDUP_REMOVED lines=13> */
[----:B----4-:R-:W0:Y:S03]  /*13050*/  LDS.128 R68, [R86] ;  /* 0x0000000056447984 */ /* 0x010e260000000c00 */
[----:B------:R-:W-:Y:S02]  /*13060*/  LEA.HI R20, R20, R3, RZ, 0x3 ;  /* 0x0000000314147211 */ /* 0x000fe400078f18ff */
[----:B------:R-:W-:-:S03]  /*13070*/  SHF.L.U32 R3, R3, 0x3, RZ ;  /* 0x0000000303037819 */ /* 0x000fc600000006ff */
[----:B------:R-:W-:Y:S01]  /*13080*/  IMAD.SHL.U32 R20, R20, 0x400, RZ ;  /* 0x0000040014147824 */ /* 0x000fe200078e00ff */
[----:B------:R-:W-:-:S04]  /*13090*/  LOP3.LUT R3, R123, 0x38, R3, 0xf8, !PT ;  /* 0x000000387b037812 */ /* 0x000fc800078ef803 */
[----:B------:R-:W-:Y:S02]  /*130a0*/  LOP3.LUT R3, R3, R122, RZ, 0x3c, !PT ;  /* 0x0000007a03037212 */ /* 0x000fe400078e3cff */
[----:B------:R-:W-:-:S04]  /*130b0*/  LOP3.LUT R20, R20, 0x7fffe000, RZ, 0xc0, !PT ;  /* 0x7fffe00014147812 */ /* 0x000fc800078ec0ff */
[----:B-----5:R-:W-:Y:S01]  /*130c0*/  IADD3 R3, R3, R20, R121 ;  /* 0x0000001403037210 */ /* 0x020fe20007ffe079 */
[----:B------:R-:W-:-:S04]  /*130d0*/  HADD2.F32 R20, -RZ, R120.H0_H0 ;  /* 0x20000078ff147230 */ /* 0x000fc80000004100 */
[----:B------:R-:W-:-:S05]  /*130e0*/  IMAD R3, R3, 0x2, R23 ;  /* 0x0000000203037824 */ /* 0x000fca00078e0217 */
[----:B------:R-:W1:Y:S01]  /*130f0*/  LDS.128 R60, [R3+0x14400] ;  /* 0x01440000033c7984 */ /* 0x000e620000000c00 */
[----:B0-----:R-:W-:Y:S02]  /*13100*/  HADD2.F32 R76, -RZ, R69.H0_H0 ;  /* 0x20000045ff4c7230 */ /* 0x001fe40000004100 */
[----:B-1----:R-:W-:Y:S02]  /*13110*/  HADD2.F32 R21, -RZ, R61.H0_H0 ;  /* 0x2000003dff157230 */ /* 0x002fe40000004100 */
[--C-:B------:R-:W-:Y:S02]  /*13120*/  HADD2.F32 R81, -RZ, R62.reuse.H0_H0 ;  /* 0x2000003eff517230 */ /* 0x100fe40000004100 */
[----:B------:R-:W-:Y:S02]  /*13130*/  HADD2.F32 R83, -RZ, R63.H0_H0 ;  /* 0x2000003fff537230 */ /* 0x000fe40000004100 */
[C---:B---3--:R-:W-:Y:S01]  /*13140*/  FMUL.FTZ R77, R21.reuse, R20 ;  /* 0x00000014154d7220 */ /* 0x048fe20000410000 */
        /* <DEDUP_REMOVED lines=65> */
.L_x_2851:
[----:B------:R-:W-:Y:S05]  /*13560*/  BSYNC B1 ;  /* 0x0000000000017941 */ /* 0x000fea0003800000 */
.L_x_2850:
[----:B--2---:R-:W-:Y:S01]  /*13570*/  VIADD R3, R225, 0x20 ;  /* 0x00000020e1037836 */ /* 0x004fe20000000000 */
[----:B------:R-:W-:Y:S04]  /*13580*/  BSSY B1, `(.L_x_2854) ;  /* 0x00000d2000017945 */ /* 0x000fe80003800000 */
[----:B------:R-:W-:-:S13]  /*13590*/  ISETP.GE.AND P0, PT, R3, R0, PT ;  /* 0x000000000300720c */ /* 0x000fda0003f06270 */
[----:B------:R-:W-:Y:S05]  /*135a0*/  @P0 BRA `(.L_x_2855) ;  /* 0x0000000c003c0947 */ /* 0x000fea0003800000 */
[----:B---3--:R2:W5:Y:S01]  /*135b0*/  LDL R77, [R1+0x58] ;  /* 0x00005800014d7983 */ /* 0x0085620000100800 */
[----:B------:R-:W3:Y:S01]  /*135c0*/  LDC R3, c[0x0][0x3f4] ;  /* 0x0000fd00ff037b82 */ /* 0x000ee20000000800 */
[C---:B------:R-:W-:Y:S01]  /*135d0*/  VIADD R78, R225.reuse, 0x20 ;  /* 0x00000020e14e7836 */ /* 0x040fe20000000000 */
[----:B------:R-:W-:Y:S01]  /*135e0*/  BSSY B2, `(.L_x_2856) ;  /* 0x000006a000027945 */ /* 0x000fe20003800000 */
[----:B------:R-:W-:-:S03]  /*135f0*/  VIADD R79, R225, 0x20 ;  /* 0x00000020e14f7836 */ /* 0x000fc60000000000 */
[----:B------:R-:W-:Y:S01]  /*13600*/  SHF.L.U32 R78, R78, 0x6, RZ ;  /* 0x000000064e4e7819 */ /* 0x000fe200000006ff */
[----:B------:R-:W-:-:S03]  /*13610*/  IMAD.SHL.U32 R79, R79, 0x40, RZ ;  /* 0x000000404f4f7824 */ /* 0x000fc600078e00ff */
[----:B------:R-:W-:Y:S02]  /*13620*/  LOP3.LUT R78, R78, 0x1c0, RZ, 0xc0, !PT ;  /* 0x000001c04e4e7812 */ /* 0x000fe400078ec0ff */
[----:B------:R-:W-:Y:S02]  /*13630*/  LOP3.LUT R79, R79, 0x1c0, RZ, 0xc0, !PT ;  /* 0x000001c04f4f7812 */ /* 0x000fe400078ec0ff */
[----:B------:R-:W-:Y:S02]  /*13640*/  SHF.R.U32.HI R78, RZ, 0x3, R78 ;  /* 0x00000003ff4e7819 */ /* 0x000fe4000001164e */
[-C--:B---3--:R-:W-:Y:S02]  /*13650*/  ISETP.GE.AND P0, PT, R16, R3.reuse, PT ;  /* 0x000000031000720c */ /* 0x088fe40003f06270 */
[----:B------:R-:W-:-:S11]  /*13660*/  ISETP.GE.AND P1, PT, R214, R3, PT ;  /* 0x00000003d600720c */ /* 0x000fd60003f26270 */
[----:B--2---:R-:W-:Y:S05]  /*13670*/  @P0 BRA `(.L_x_2857) ;  /* 0x0000000400800947 */ /* 0x004fea0003800000 */
[----:B0-----:R-:W2:Y:S04]  /*13680*/  LDL R20, [R1+0x80] ;  /* 0x0000800001147983 */ /* 0x001ea80000100800 */
[----:B------:R-:W3:Y:S01]  /*13690*/  LDL R80, [R1+0x1b8] ;  /* 0x0001b80001507983 */ /* 0x000ee20000100800 */
[--C-:B------:R-:W-:Y:S01]  /*136a0*/  HADD2.F32 R66, -RZ, R114.reuse.H0_H0 ;  /* 0x20000072ff427230 */ /* 0x100fe20000004100 */
[----:B------:R-:W-:Y:S01]  /*136b0*/  SHF.R.U64 R44, R44, 0x10, R45 ;  /* 0x000000102c2c7819 */ /* 0x000fe2000000122d */
[----:B------:R-:W-:Y:S01]  /*136c0*/  HADD2.F32 R114, -RZ, R114.H1_H1 ;  /* 0x30000072ff727230 */ /* 0x000fe20000004100 */
[--C-:B------:R-:W-:Y:S01]  /*136d0*/  SHF.R.U64 R46, R46, 0x10, R47.reuse ;  /* 0x000000102e2e7819 */ /* 0x100fe2000000122f */
[--C-:B------:R-:W-:Y:S01]  /*136e0*/  HADD2.F32 R70, -RZ, R113.reuse.H1_H1 ;  /* 0x30000071ff467230 */ /* 0x100fe20000004100 */
[----:B------:R-:W-:Y:S01]  /*136f0*/  SHF.R.U32.HI R47, RZ, 0x10, R47 ;  /* 0x00000010ff2f7819 */ /* 0x000fe2000001162f */
[----:B------:R-:W-:Y:S01]  /*13700*/  HADD2.F32 R113, -RZ, R113.H0_H0 ;  /* 0x20000071ff717230 */ /* 0x000fe20000004100 */
[----:B------:R-:W-:Y:S01]  /*13710*/  SHF.R.U64 R52, R52, 0x10, R53 ;  /* 0x0000001034347819 */ /* 0x000fe20000001235 */
[----:B------:R-:W-:Y:S01]  /*13720*/  HADD2.F32 R44, -RZ, R44.H0_H0 ;  /* 0x2000002cff2c7230 */ /* 0x000fe20000004100 */
[----:B------:R-:W-:Y:S01]  /*13730*/  SHF.R.U64 R54, R54, 0x10, R55 ;  /* 0x0000001036367819 */ /* 0x000fe20000001237 */
[----:B------:R-:W-:-:S02]  /*13740*/  HADD2.F32 R47, -RZ, R47.H0_H0 ;  /* 0x2000002fff2f7230 */ /* 0x000fc40000004100 */
[----:B------:R-:W-:Y:S02]  /*13750*/  HADD2.F32 R52, -RZ, R52.H0_H0 ;  /* 0x20000034ff347230 */ /* 0x000fe40000004100 */
[----:B------:R-:W-:Y:S02]  /*13760*/  HADD2.F32 R54, -RZ, R54.H0_H0 ;  /* 0x20000036ff367230 */ /* 0x000fe40000004100 */
[----:B------:R-:W-:Y:S01]  /*13770*/  HADD2.F32 R46, -RZ, R46.H0_H0 ;  /* 0x2000002eff2e7230 */ /* 0x000fe20000004100 */
[----:B--2---:R-:W-:-:S04]  /*13780*/  LEA.HI R20, R3, R20, RZ, 0x1d ;  /* 0x0000001403147211 */ /* 0x004fc800078fe8ff */
[----:B-1----:R-:W-:Y:S01]  /*13790*/  SHF.R.S32.HI R21, RZ, 0x1f, R20 ;  /* 0x0000001fff157819 */ /* 0x002fe20000011414 */
[----:B------:R-:W-:Y:S01]  /*137a0*/  IMAD.SHL.U32 R56, R20, 0x8, RZ ;  /* 0x0000000814387824 */ /* 0x000fe200078e00ff */
[----:B---3--:R-:W0:Y:S02]  /*137b0*/  LDS.128 R60, [R80] ;  /* 0x00000000503c7984 */ /* 0x008e240000000c00 */
[----:B------:R-:W-:Y:S02]  /*137c0*/  LEA.HI R21, R21, R20, RZ, 0x3 ;  /* 0x0000001415157211 */ /* 0x000fe400078f18ff */
[----:B------:R-:W-:-:S03]  /*137d0*/  LOP3.LUT R56, R79, 0x38, R56, 0xf8, !PT ;  /* 0x000000384f387812 */ /* 0x000fc600078ef838 */
[----:B------:R-:W-:Y:S01]  /*137e0*/  IMAD.SHL.U32 R21, R21, 0x400, RZ ;  /* 0x0000040015157824 */ /* 0x000fe200078e00ff */
[----:B------:R-:W-:-:S04]  /*137f0*/  LOP3.LUT R56, R56, R78, RZ, 0x3c, !PT ;  /* 0x0000004e38387212 */ /* 0x000fc800078e3cff */
[----:B------:R-:W-:-:S04]  /*13800*/  LOP3.LUT R21, R21, 0x7fffe000, RZ, 0xc0, !PT ;  /* 0x7fffe00015157812 */ /* 0x000fc800078ec0ff */
[----:B-----5:R-:W-:Y:S01]  /*13810*/  IADD3 R20, R56, R21, R77 ;  /* 0x0000001538147210 */ /* 0x020fe20007ffe04d */
[--C-:B------:R-:W-:Y:S02]  /*13820*/  HADD2.F32 R21, -RZ, R116.reuse.H0_H0 ;  /* 0x20000074ff157230 */ /* 0x100fe40000004100 */
[----:B------:R-:W-:Y:S01]  /*13830*/  HADD2.F32 R116, -RZ, R116.H1_H1 ;  /* 0x30000074ff747230 */ /* 0x000fe20000004100 */
[----:B------:R-:W-:-:S05]  /*13840*/  LEA R20, R20, R23, 0x1 ;  /* 0x0000001714147211 */ /* 0x000fca00078e08ff */
[----:B------:R-:W1:Y:S01]  /*13850*/  LDS.128 R56, [R20+0x14400] ;  /* 0x0144000014387984 */ /* 0x000e620000000c00 */
[----:B0-----:R-:W-:Y:S02]  /*13860*/  HADD2.F32 R65, -RZ, R61.H0_H0 ;  /* 0x2000003dff417230 */ /* 0x001fe40000004100 */
[--C-:B------:R-:W-:Y:S02]  /*13870*/  HADD2.F32 R69, -RZ, R62.reuse.H0_H0 ;  /* 0x2000003eff457230 */ /* 0x100fe40000004100 */
[----:B------:R-:W-:Y:S02]  /*13880*/  HADD2.F32 R62, -RZ, R62.H1_H1 ;  /* 0x3000003eff3e7230 */ /* 0x000fe40000004100 */
[----:B-1----:R-:W-:-:S05]  /*13890*/  HADD2.F32 R64, -RZ, R57.H0_H0 ;  /* 0x20000039ff407230 */ /* 0x002fca0000004100 */
[C---:B------:R-:W-:Y:S01]  /*138a0*/  FMUL.FTZ R67, R64.reuse, R21 ;  /* 0x0000001540437220 */ /* 0x040fe20000410000 */
[----:B------:R-:W-:-:S03]  /*138b0*/  FMUL.FTZ R68, R64, R66 ;  /* 0x0000004240447220 */ /* 0x000fc60000410000 */
[C---:B------:R-:W-:Y:S01]  /*138c0*/  FFMA.FTZ R64, R65.reuse, R66, -R67 ;  /* 0x0000004241407223 */ /* 0x040fe20000010843 */
[----:B------:R-:W-:Y:S01]  /*138d0*/  FFMA.FTZ R21, R65, R21, R68 ;  /* 0x0000001541157223 */ /* 0x000fe20000010044 */
[----:B------:R-:W-:Y:S01]  /*138e0*/  SHF.R.U32.HI R65, RZ, 0x10, R53 ;  /* 0x00000010ff417819 */ /* 0x000fe20000011635 */
[----:B------:R-:W-:Y:S01]  /*138f0*/  HADD2.F32 R66, -RZ, R57.H1_H1 ;  /* 0x30000039ff427230 */ /* 0x000fe20000004100 */
[----:B------:R-:W-:Y:S01]  /*13900*/  SHF.R.U32.HI R68, RZ, 0x10, R45 ;  /* 0x00000010ff447819 */ /* 0x000fe2000001162d */
[----:B------:R-:W-:Y:S01]  /*13910*/  HADD2.F32 R57, -RZ, R61.H1_H1 ;  /* 0x3000003dff397230 */ /* 0x000fe20000004100 */
[----:B------:R-:W-:Y:S01]  /*13920*/  SHF.R.U32.HI R45, RZ, 0x10, R55 ;  /* 0x00000010ff2d7819 */ /* 0x000fe20000011637 */
[----:B------:R-:W-:Y:S02]  /*13930*/  HADD2.F32 R65, -RZ, R65.H0_H0 ;  /* 0x20000041ff417230 */ /* 0x000fe40000004100 */
[----:B------:R-:W-:Y:S02]  /*13940*/  HADD2.F32 R68, -RZ, R68.H0_H0 ;  /* 0x20000044ff447230 */ /* 0x000fe40000004100 */
[----:B------:R-:W-:-:S02]  /*13950*/  HADD2.F32 R67, -RZ, R58.H0_H0 ;  /* 0x2000003aff437230 */ /* 0x000fc40000004100 */
[CC--:B------:R-:W-:Y:S01]  /*13960*/  FMUL.FTZ R61, R66.reuse, R65.reuse ;  /* 0x00000041423d7220 */ /* 0x0c0fe20000410000 */
[----:B------:R-:W-:Y:S02]  /*13970*/  HADD2.F32 R45, -RZ, R45.H0_H0 ;  /* 0x2000002dff2d7230 */ /* 0x000fe40000004100 */
[-C--:B------:R-:W-:Y:S01]  /*13980*/  FMUL.FTZ R66, R66, R68.reuse ;  /* 0x0000004442427220 */ /* 0x080fe20000410000 */
[----:B------:R-:W-:Y:S02]  /*13990*/  HADD2.F32 R58, -RZ, R58.H1_H1 ;  /* 0x3000003aff3a7230 */ /* 0x000fe40000004100 */
[C---:B------:R-:W-:Y:S01]  /*139a0*/  FFMA.FTZ R68, R57.reuse, R68, -R61 ;  /* 0x0000004439447223 */ /* 0x040fe2000001083d */
[----:B------:R-:W-:Y:S02]  /*139b0*/  HADD2.F32 R61, -RZ, R60.H0_H0 ;  /* 0x2000003cff3d7230 */ /* 0x000fe40000004100 */
[----:B------:R-:W-:Y:S01]  /*139c0*/  FFMA.FTZ R57, R57, R65, R66 ;  /* 0x0000004139397223 */ /* 0x000fe20000010042 */
[----:B------:R-:W-:-:S02]  /*139d0*/  HADD2.F32 R65, -RZ, R56.H0_H0 ;  /* 0x20000038ff417230 */ /* 0x000fc40000004100 */
[----:B------:R-:W-:Y:S01]  /*139e0*/  FMUL.FTZ R76, R67, R70 ;  /* 0x00000046434c7220 */ /* 0x000fe20000410000 */
[----:B------:R-:W-:Y:S02]  /*139f0*/  HADD2.F32 R56, -RZ, R56.H1_H1 ;  /* 0x30000038ff387230 */ /* 0x000fe40000004100 */
[----:B------:R-:W-:Y:S02]  /*13a00*/  HADD2.F32 R60, -RZ, R60.H1_H1 ;  /* 0x3000003cff3c7230 */ /* 0x000fe40000004100 */
[C---:B------:R-:W-:Y:S01]  /*13a10*/  FMUL.FTZ R66, R65.reuse, R116 ;  /* 0x0000007441427220 */ /* 0x040fe20000410000 */
[----:B------:R-:W-:-:S03]  /*13a20*/  FMUL.FTZ R65, R65, R114 ;  /* 0x0000007241417220 */ /* 0x000fc60000410000 */
[C---:B------:R-:W-:Y:S01]  /*13a30*/  FFMA.FTZ R66, R61.reuse, R114, -R66 ;  /* 0x000000723d427223 */ /* 0x040fe20000010842 */
[----:B------:R-:W-:Y:S01]  /*13a40*/  FFMA.FTZ R61, R61, R116, R65 ;  /* 0x000000743d3d7223 */ /* 0x000fe20000010041 */
[--C-:B------:R-:W-:Y:S02]  /*13a50*/  HADD2.F32 R65, -RZ, R115.reuse.H1_H1 ;  /* 0x30000073ff417230 */ /* 0x100fe40000004100 */
[----:B------:R-:W-:-:S03]  /*13a60*/  HADD2.F32 R115, -RZ, R115.H0_H0 ;  /* 0x20000073ff737230 */ /* 0x000fc60000004100 */
[-C--:B------:R-:W-:Y:S01]  /*13a70*/  FMUL.FTZ R71, R67, R65.reuse ;  /* 0x0000004143477220 */ /* 0x080fe20000410000 */
[----:B------:R-:W-:-:S03]  /*13a80*/  FFMA.FTZ R65, R69, R65, R76 ;  /* 0x0000004145417223 */ /* 0x000fc6000001004c */
[----:B------:R-:W-:Y:S01]  /*13a90*/  FFMA.FTZ R67, R69, R70, -R71 ;  /* 0x0000004645437223 */ /* 0x000fe20000010847 */
[--C-:B------:R-:W-:Y:S02]  /*13aa0*/  HADD2.F32 R71, -RZ, R59.reuse.H0_H0 ;  /* 0x2000003bff477230 */ /* 0x100fe40000004100 */
[----:B------:R-:W-:Y:S02]  /*13ab0*/  HADD2.F32 R59, -RZ, R59.H1_H1 ;  /* 0x3000003bff3b7230 */ /* 0x000fe40000004100 */
[--C-:B------:R-:W-:Y:S02]  /*13ac0*/  HADD2.F32 R69, -RZ, R63.reuse.H0_H0 ;  /* 0x2000003fff457230 */ /* 0x100fe40000004100 */
[----:B------:R-:W-:Y:S01]  /*13ad0*/  FMUL.FTZ R70, R71, R115 ;  /* 0x0000007347467220 */ /* 0x000fe20000410000 */
[----:B------:R-:W-:Y:S02]  /*13ae0*/  HADD2.F32 R63, -RZ, R63.H1_H1 ;  /* 0x3000003fff3f7230 */ /* 0x000fe40000004100 */
[C---:B------:R-:W-:Y:S01]  /*13af0*/  FMUL.FTZ R53, R59.reuse, R45 ;  /* 0x0000002d3b357220 */ /* 0x040fe20000410000 */
[----:B------:R-:W-:Y:S01]  /*13b00*/  FMUL.FTZ R59, R59, R47 ;  /* 0x0000002f3b3b7220 */ /* 0x000fe20000410000 */
[-C--:B------:R-:W-:Y:S01]  /*13b10*/  FMUL.FTZ R71, R71, R113.reuse ;  /* 0x0000007147477220 */ /* 0x080fe20000410000 */
[----:B------:R-:W-:Y:S01]  /*13b20*/  FFMA.FTZ R70, R69, R113, -R70 ;  /* 0x0000007145467223 */ /* 0x000fe20000010846 */
[C---:B------:R-:W-:Y:S01]  /*13b30*/  FFMA.FTZ R47, R63.reuse, R47, -R53 ;  /* 0x0000002f3f2f7223 */ /* 0x040fe20000010835 */
[----:B------:R-:W-:Y:S01]  /*13b40*/  FFMA.FTZ R55, R63, R45, R59 ;  /* 0x0000002d3f377223 */ /* 0x000fe2000001003b */
[----:B------:R-:W-:Y:S01]  /*13b50*/  FMUL.FTZ R53, R56, R52 ;  /* 0x0000003438357220 */ /* 0x000fe20000410000 */
        /* <DEDUP_REMOVED lines=18> */
.L_x_2857:
[----:B------:R-:W-:Y:S05]  /*13c80*/  BSYNC B2 ;  /* 0x0000000000027941 */ /* 0x000fea0003800000 */
.L_x_2856:
[----:B------:R-:W-:Y:S05]  /*13c90*/  @P1 BRA `(.L_x_2855) ;  /* 0x0000000400801947 */ /* 0x000fea0003800000 */
[----:B0-2---:R-:W2:Y:S04]  /*13ca0*/  LDL R20, [R1+0x12c] ;  /* 0x00012c0001147983 */ /* 0x005ea80000100800 */
[----:B------:R-:W3:Y:S01]  /*13cb0*/  LDL R65, [R1+0x1b4] ;  /* 0x0001b40001417983 */ /* 0x000ee20000100800 */
[----:B------:R-:W-:Y:S02]  /*13cc0*/  HADD2.F32 R60, -RZ, R109.H1_H1 ;  /* 0x3000006dff3c7230 */ /* 0x000fe40000004100 */
[----:B------:R-:W-:Y:S02]  /*13cd0*/  HADD2.F32 R58, -RZ, R111.H1_H1 ;  /* 0x3000006fff3a7230 */ /* 0x000fe40000004100 */
        /* <DEDUP_REMOVED lines=9> */
[----:B------:R-:W-:Y:S02]  /*13d70*/  LOP3.LUT R3, R3, R78, RZ, 0x3c, !PT ;  /* 0x0000004e03037212 */ /* 0x000fe400078e3cff */
[--C-:B------:R-:W-:Y:S02]  /*13d80*/  SHF.R.U64 R21, R48, 0x10, R49.reuse ;  /* 0x0000001030157819 */ /* 0x100fe40000001231 */
[----:B------:R-:W-:Y:S02]  /*13d90*/  LOP3.LUT R20, R20, 0x7fffe000, RZ, 0xc0, !PT ;  /* 0x7fffe00014147812 */ /* 0x000fe400078ec0ff */
[----:B------:R-:W-:Y:S01]  /*13da0*/  SHF.R.U32.HI R48, RZ, 0x10, R49 ;  /* 0x00000010ff307819 */ /* 0x000fe20000011631 */
[----:B------:R-:W-:Y:S01]  /*13db0*/  HADD2.F32 R21, -RZ, R21.H0_H0 ;  /* 0x20000015ff157230 */ /* 0x000fe20000004100 */
[----:B-----5:R-:W-:Y:S02]  /*13dc0*/  IADD3 R3, R3, R20, R77 ;  /* 0x0000001403037210 */ /* 0x020fe40007ffe04d */
[--C-:B------:R-:W-:Y:S01]  /*13dd0*/  SHF.R.U64 R20, R40, 0x10, R41.reuse ;  /* 0x0000001028147819 */ /* 0x100fe20000001229 */
[----:B------:R-:W-:Y:S01]  /*13de0*/  HADD2.F32 R48, -RZ, R48.H0_H0 ;  /* 0x20000030ff307230 */ /* 0x000fe20000004100 */
[----:B------:R-:W-:Y:S01]  /*13df0*/  SHF.R.U32.HI R40, RZ, 0x10, R41 ;  /* 0x00000010ff287819 */ /* 0x000fe20000011629 */
[----:B------:R-:W-:Y:S01]  /*13e00*/  IMAD R3, R3, 0x2, R23 ;  /* 0x0000000203037824 */ /* 0x000fe200078e0217 */
[----:B------:R-:W-:Y:S01]  /*13e10*/  SHF.R.U64 R41, R42, 0x10, R43 ;  /* 0x000000102a297819 */ /* 0x000fe2000000122b */
[----:B------:R-:W-:Y:S01]  /*13e20*/  HADD2.F32 R20, -RZ, R20.H0_H0 ;  /* 0x20000014ff147230 */ /* 0x000fe20000004100 */
[--C-:B------:R-:W-:Y:S01]  /*13e30*/  SHF.R.U64 R42, R50, 0x10, R51.reuse ;  /* 0x00000010322a7819 */ /* 0x100fe20000001233 */
[----:B------:R-:W-:Y:S01]  /*13e40*/  HADD2.F32 R40, -RZ, R40.H0_H0 ;  /* 0x20000028ff287230 */ /* 0x000fe20000004100 */
[----:B------:R-:W1:Y:S01]  /*13e50*/  LDS.128 R52, [R3+0x14400] ;  /* 0x0144000003347984 */ /* 0x000e620000000c00 */
[----:B------:R-:W-:Y:S01]  /*13e60*/  SHF.R.U32.HI R50, RZ, 0x10, R51 ;  /* 0x00000010ff327819 */ /* 0x000fe20000011633 */
[----:B------:R-:W-:Y:S01]  /*13e70*/  HADD2.F32 R41, -RZ, R41.H0_H0 ;  /* 0x20000029ff297230 */ /* 0x000fe20000004100 */
[----:B------:R-:W-:Y:S01]  /*13e80*/  SHF.R.U32.HI R43, RZ, 0x10, R43 ;  /* 0x00000010ff2b7819 */ /* 0x000fe2000001162b */
[----:B------:R-:W-:-:S02]  /*13e90*/  HADD2.F32 R42, -RZ, R42.H0_H0 ;  /* 0x2000002aff2a7230 */ /* 0x000fc40000004100 */
[----:B------:R-:W-:Y:S02]  /*13ea0*/  HADD2.F32 R50, -RZ, R50.H0_H0 ;  /* 0x20000032ff327230 */ /* 0x000fe40000004100 */
[--C-:B0-----:R-:W-:Y:S02]  /*13eb0*/  HADD2.F32 R49, -RZ, R45.reuse.H0_H0 ;  /* 0x2000002dff317230 */ /* 0x101fe40000004100 */
[----:B------:R-:W-:Y:S02]  /*13ec0*/  HADD2.F32 R51, -RZ, R45.H1_H1 ;  /* 0x3000002dff337230 */ /* 0x000fe40000004100 */
[----:B------:R-:W-:Y:S02]  /*13ed0*/  HADD2.F32 R45, -RZ, R44.H0_H0 ;  /* 0x2000002cff2d7230 */ /* 0x000fe40000004100 */
[----:B------:R-:W-:Y:S02]  /*13ee0*/  HADD2.F32 R56, -RZ, R46.H0_H0 ;  /* 0x2000002eff387230 */ /* 0x000fe40000004100 */
[----:B------:R-:W-:-:S02]  /*13ef0*/  HADD2.F32 R57, -RZ, R47.H0_H0 ;  /* 0x2000002fff397230 */ /* 0x000fc40000004100 */
[----:B------:R-:W-:Y:S02]  /*13f00*/  HADD2.F32 R47, -RZ, R47.H1_H1 ;  /* 0x3000002fff2f7230 */ /* 0x000fe40000004100 */
[----:B------:R-:W-:Y:S02]  /*13f10*/  HADD2.F32 R44, -RZ, R44.H1_H1 ;  /* 0x3000002cff2c7230 */ /* 0x000fe40000004100 */
[----:B------:R-:W-:Y:S02]  /*13f20*/  HADD2.F32 R46, -RZ, R46.H1_H1 ;  /* 0x3000002eff2e7230 */ /* 0x000fe40000004100 */
[--C-:B-1----:R-:W-:Y:S02]  /*13f30*/  HADD2.F32 R59, -RZ, R53.reuse.H0_H0 ;  /* 0x20000035ff3b7230 */ /* 0x102fe40000004100 */
[----:B------:R-:W-:Y:S02]  /*13f40*/  HADD2.F32 R61, -RZ, R53.H1_H1 ;  /* 0x30000035ff3d7230 */ /* 0x000fe40000004100 */
[----:B------:R-:W-:-:S02]  /*13f50*/  HADD2.F32 R53, -RZ, R52.H0_H0 ;  /* 0x20000034ff357230 */ /* 0x000fc40000004100 */
[C---:B------:R-:W-:Y:S01]  /*13f60*/  FMUL.FTZ R63, R59.reuse, R60 ;  /* 0x0000003c3b3f7220 */ /* 0x040fe20000410000 */
[-C--:B------:R-:W-:Y:S01]  /*13f70*/  FMUL.FTZ R59, R59, R58.reuse ;  /* 0x0000003a3b3b7220 */ /* 0x080fe20000410000 */
[----:B------:R-:W-:Y:S02]  /*13f80*/  HADD2.F32 R62, -RZ, R54.H0_H0 ;  /* 0x20000036ff3e7230 */ /* 0x000fe40000004100 */
[----:B------:R-:W-:Y:S01]  /*13f90*/  FFMA.FTZ R63, R49, R58, -R63 ;  /* 0x0000003a313f7223 */ /* 0x000fe2000001083f */
[C---:B------:R-:W-:Y:S01]  /*13fa0*/  FMUL.FTZ R58, R61.reuse, R48 ;  /* 0x000000303d3a7220 */ /* 0x040fe20000410000 */
[----:B------:R-:W-:Y:S01]  /*13fb0*/  FMUL.FTZ R61, R61, R40 ;  /* 0x000000283d3d7220 */ /* 0x000fe20000410000 */
[----:B------:R-:W-:Y:S01]  /*13fc0*/  FFMA.FTZ R59, R49, R60, R59 ;  /* 0x0000003c313b7223 */ /* 0x000fe2000001003b */
[----:B------:R-:W-:Y:S02]  /*13fd0*/  HADD2.F32 R49, -RZ, R110.H0_H0 ;  /* 0x2000006eff317230 */ /* 0x000fe40000004100 */
[----:B------:R-:W-:Y:S01]  /*13fe0*/  FFMA.FTZ R58, R51, R40, -R58 ;  /* 0x00000028333a7223 */ /* 0x000fe2000001083a */
[C---:B------:R-:W-:Y:S01]  /*13ff0*/  FMUL.FTZ R40, R53.reuse, R109 ;  /* 0x0000006d35287220 */ /* 0x040fe20000410000 */
[----:B------:R-:W-:Y:S01]  /*14000*/  FMUL.FTZ R53, R53, R111 ;  /* 0x0000006f35357220 */ /* 0x000fe20000410000 */
[----:B------:R-:W-:Y:S01]  /*14010*/  FFMA.FTZ R61, R51, R48, R61 ;  /* 0x00000030333d7223 */ /* 0x000fe2000001003d */
[----:B------:R-:W-:-:S02]  /*14020*/  HADD2.F32 R48, -RZ, R112.H0_H0 ;  /* 0x20000070ff307230 */ /* 0x000fc40000004100 */
[C---:B------:R-:W-:Y:S01]  /*14030*/  FFMA.FTZ R40, R45.reuse, R111, -R40 ;  /* 0x0000006f2d287223 */ /* 0x040fe20000010828 */
[----:B------:R-:W-:Y:S01]  /*14040*/  FFMA.FTZ R53, R45, R109, R53 ;  /* 0x0000006d2d357223 */ /* 0x000fe20000010035 */
[CC--:B------:R-:W-:Y:S01]  /*14050*/  FMUL.FTZ R45, R62.reuse, R49.reuse ;  /* 0x000000313e2d7220 */ /* 0x0c0fe20000410000 */
[--C-:B------:R-:W-:Y:S02]  /*14060*/  HADD2.F32 R64, -RZ, R55.reuse.H0_H0 ;  /* 0x20000037ff407230 */ /* 0x100fe40000004100 */
[-C--:B------:R-:W-:Y:S01]  /*14070*/  FMUL.FTZ R62, R62, R48.reuse ;  /* 0x000000303e3e7220 */ /* 0x080fe20000410000 */
[----:B------:R-:W-:Y:S02]  /*14080*/  HADD2.F32 R55, -RZ, R55.H1_H1 ;  /* 0x30000037ff377230 */ /* 0x000fe40000004100 */
[C---:B------:R-:W-:Y:S01]  /*14090*/  FFMA.FTZ R48, R56.reuse, R48, -R45 ;  /* 0x0000003038307223 */ /* 0x040fe2000001082d */
[----:B------:R-:W-:Y:S02]  /*140a0*/  HADD2.F32 R45, -RZ, R43.H0_H0 ;  /* 0x2000002bff2d7230 */ /* 0x000fe40000004100 */
[----:B------:R-:W-:Y:S01]  /*140b0*/  FFMA.FTZ R62, R56, R49, R62 ;  /* 0x00000031383e7223 */ /* 0x000fe2000001003e */
[----:B------:R-:W-:-:S02]  /*140c0*/  HADD2.F32 R52, -RZ, R52.H1_H1 ;  /* 0x30000034ff347230 */ /* 0x000fc40000004100 */
[CC--:B------:R-:W-:Y:S01]  /*140d0*/  FMUL.FTZ R49, R55.reuse, R50.reuse ;  /* 0x0000003237317220 */ /* 0x0c0fe20000410000 */
[----:B------:R-:W-:Y:S02]  /*140e0*/  HADD2.F32 R54, -RZ, R54.H1_H1 ;  /* 0x30000036ff367230 */ /* 0x000fe40000004100 */
[-C--:B------:R-:W-:Y:S01]  /*140f0*/  FMUL.FTZ R55, R55, R45.reuse ;  /* 0x0000002d37377220 */ /* 0x080fe20000410000 */
[----:B------:R-:W-:Y:S02]  /*14100*/  HADD2.F32 R110, -RZ, R110.H1_H1 ;  /* 0x3000006eff6e7230 */ /* 0x000fe40000004100 */
[C---:B------:R-:W-:Y:S01]  /*14110*/  FFMA.FTZ R49, R47.reuse, R45, -R49 ;  /* 0x0000002d2f317223 */ /* 0x040fe20000010831 */
[----:B------:R-:W-:Y:S02]  /*14120*/  HADD2.F32 R112, -RZ, R112.H1_H1 ;  /* 0x30000070ff707230 */ /* 0x000fe40000004100 */
[----:B------:R-:W-:Y:S01]  /*14130*/  FFMA.FTZ R47, R47, R50, R55 ;  /* 0x000000322f2f7223 */ /* 0x000fe20000010037 */
[C---:B------:R-:W-:Y:S01]  /*14140*/  FMUL.FTZ R50, R52.reuse, R21 ;  /* 0x0000001534327220 */ /* 0x040fe20000410000 */
[----:B------:R-:W-:Y:S01]  /*14150*/  FMUL.FTZ R52, R52, R20 ;  /* 0x0000001434347220 */ /* 0x000fe20000410000 */
[----:B------:R-:W-:Y:S01]  /*14160*/  FMUL.FTZ R43, R64, R110 ;  /* 0x0000006e402b7220 */ /* 0x000fe20000410000 */
[----:B------:R-:W-:Y:S01]  /*14170*/  FMUL.FTZ R45, R54, R42 ;  /* 0x0000002a362d7220 */ /* 0x000fe20000410000 */
[----:B------:R-:W-:Y:S01]  /*14180*/  FMUL.FTZ R64, R64, R112 ;  /* 0x0000007040407220 */ /* 0x000fe20000410000 */
[----:B------:R-:W-:Y:S01]  /*14190*/  FMUL.FTZ R54, R54, R41 ;  /* 0x0000002936367220 */ /* 0x000fe20000410000 */
[C---:B------:R-:W-:Y:S01]  /*141a0*/  FFMA.FTZ R20, R44.reuse, R20, -R50 ;  /* 0x000000142c147223 */ /* 0x040fe20000010832 */
[----:B------:R-:W-:Y:S01]  /*141b0*/  FFMA.FTZ R44, R44, R21, R52 ;  /* 0x000000152c2c7223 */ /* 0x000fe20000010034 */
[C---:B------:R-:W-:Y:S01]  /*141c0*/  FFMA.FTZ R43, R57.reuse, R112, -R43 ;  /* 0x00000070392b7223 */ /* 0x040fe2000001082b */
[C---:B------:R-:W-:Y:S01]  /*141d0*/  FFMA.FTZ R21, R46.reuse, R41, -R45 ;  /* 0x000000292e157223 */ /* 0x040fe2000001082d */
        /* <DEDUP_REMOVED lines=12> */
.L_x_2855:
[----:B------:R-:W-:Y:S05]  /*142a0*/  BSYNC B1 ;  /* 0x0000000000017941 */ /* 0x000fea0003800000 */
.L_x_2854:
[----:B----4-:R-:W-:Y:S01]  /*142b0*/  VIADD R3, R225, 0x40 ;  /* 0x00000040e1037836 */ /* 0x010fe20000000000 */
[----:B------:R-:W-:Y:S04]  /*142c0*/  BSSY B1, `(.L_x_2858) ;  /* 0x00000dd000017945 */ /* 0x000fe80003800000 */
[----:B------:R-:W-:-:S13]  /*142d0*/  ISETP.GE.AND P0, PT, R3, R0, PT ;  /* 0x000000000300720c */ /* 0x000fda0003f06270 */
[----:B------:R-:W-:Y:S05]  /*142e0*/  @P0 BRA `(.L_x_2859) ;  /* 0x0000000c00680947 */ /* 0x000fea0003800000 */
[----:B------:R4:W5:Y:S01]  /*142f0*/  LDL R59, [R1+0x54] ;  /* 0x00005400013b7983 */ /* 0x0009620000100800 */
[----:B------:R-:W1:Y:S01]  /*14300*/  LDC R3, c[0x0][0x3f4] ;  /* 0x0000fd00ff037b82 */ /* 0x000e620000000800 */
[C---:B0-----:R-:W-:Y:S01]  /*14310*/  IADD3 R61, R225.reuse, 0x40, RZ ;  /* 0x00000040e13d7810 */ /* 0x041fe20007ffe0ff */
[----:B------:R-:W-:Y:S01]  /*14320*/  VIADD R62, R225, 0x40 ;  /* 0x00000040e13e7836 */ /* 0x000fe20000000000 */
[----:B------:R-:W-:Y:S03]  /*14330*/  BSSY B2, `(.L_x_2860) ;  /* 0x0000069000027945 */ /* 0x000fe60003800000 */
[----:B------:R-:W-:Y:S02]  /*14340*/  IMAD.SHL.U32 R61, R61, 0x40, RZ ;  /* 0x000000403d3d7824 */ /* 0x000fe400078e00ff */
[----:B------:R-:W-:-:S03]  /*14350*/  IMAD.SHL.U32 R62, R62, 0x40, RZ ;  /* 0x000000403e3e7824 */ /* 0x000fc600078e00ff */
[----:B------:R-:W-:Y:S02]  /*14360*/  LOP3.LUT R61, R61, 0x1c0, RZ, 0xc0, !PT ;  /* 0x000001c03d3d7812 */ /* 0x000fe400078ec0ff */
[----:B------:R-:W-:Y:S02]  /*14370*/  LOP3.LUT R62, R62, 0x1c0, RZ, 0xc0, !PT ;  /* 0x000001c03e3e7812 */ /* 0x000fe400078ec0ff */
[----:B------:R-:W-:Y:S02]  /*14380*/  SHF.R.U32.HI R61, RZ, 0x3, R61 ;  /* 0x00000003ff3d7819 */ /* 0x000fe4000001163d */
[-C--:B-1----:R-:W-:Y:S02]  /*14390*/  ISETP.GE.AND P0, PT, R16, R3.reuse, PT ;  /* 0x000000031000720c */ /* 0x082fe40003f06270 */
[----:B------:R-:W-:-:S11]  /*143a0*/  ISETP.GE.AND P1, PT, R214, R3, PT ;  /* 0x00000003d600720c */ /* 0x000fd60003f26270 */
[----:B----4-:R-:W-:Y:S05]  /*143b0*/  @P0 BRA `(.L_x_2861) ;  /* 0x0000000400800947 */ /* 0x010fea0003800000 */
[----:B--2---:R-:W2:Y:S04]  /*143c0*/  LDL R20, [R1+0x80] ;  /* 0x0000800001147983 */ /* 0x004ea80000100800 */
[----:B------:R-:W4:Y:S01]  /*143d0*/  LDL R63, [R1+0x1b0] ;  /* 0x0001b000013f7983 */ /* 0x000f220000100800 */
[----:B------:R-:W-:Y:S01]  /*143e0*/  HADD2.F32 R53, -RZ, R105.H1_H1 ;  /* 0x30000069ff357230 */ /* 0x000fe20000004100 */
[----:B------:R-:W-:Y:S01]  /*143f0*/  SHF.R.U64 R30, R30, 0x10, R31 ;  /* 0x000000101e1e7819 */ /* 0x000fe2000000121f */
[----:B------:R-:W-:Y:S02]  /*14400*/  HADD2.F32 R51, -RZ, R107.H1_H1 ;  /* 0x3000006bff337230 */ /* 0x000fe40000004100 */
[----:B------:R-:W-:Y:S02]  /*14410*/  HADD2.F32 R105, -RZ, R105.H0_H0 ;  /* 0x20000069ff697230 */ /* 0x000fe40000004100 */
        /* <DEDUP_REMOVED lines=8> */
[----:B------:R-:W-:Y:S02]  /*144a0*/  LOP3.LUT R21, R41, 0x7fffe000, RZ, 0xc0, !PT ;  /* 0x7fffe00029157812 */ /* 0x000fe400078ec0ff */
[----:B----4-:R-:W0:Y:S02]  /*144b0*/  LDS.128 R40, [R63] ;  /* 0x000000003f287984 */ /* 0x010e240000000c00 */
[----:B-----5:R-:W-:-:S02]  /*144c0*/  IADD3 R20, R20, R21, R59 ;  /* 0x0000001514147210 */ /* 0x020fc40007ffe03b */
[----:B------:R-:W-:Y:S02]  /*144d0*/  SHF.R.U64 R21, R28, 0x10, R29 ;  /* 0x000000101c157819 */ /* 0x000fe4000000121d */
[----:B------:R-:W-:Y:S01]  /*144e0*/  SHF.R.U64 R28, R36, 0x10, R37 ;  /* 0x00000010241c7819 */ /* 0x000fe20000001225 */
[----:B------:R-:W-:Y:S01]  /*144f0*/  IMAD R20, R20, 0x2, R23 ;  /* 0x0000000214147824 */ /* 0x000fe200078e0217 */
[----:B------:R-:W-:Y:S01]  /*14500*/  SHF.R.U32.HI R36, RZ, 0x10, R37 ;  /* 0x00000010ff247819 */ /* 0x000fe20000011625 */
[----:B------:R-:W-:Y:S01]  /*14510*/  HADD2.F32 R21, -RZ, R21.H0_H0 ;  /* 0x20000015ff157230 */ /* 0x000fe20000004100 */
[----:B------:R-:W-:Y:S02]  /*14520*/  SHF.R.U32.HI R37, RZ, 0x10, R31 ;  /* 0x00000010ff257819 */ /* 0x000fe4000001161f */
[----:B------:R-:W1:Y:S01]  /*14530*/  LDS.128 R44, [R20+0x14400] ;  /* 0x01440000142c7984 */ /* 0x000e620000000c00 */
[----:B------:R-:W-:Y:S01]  /*14540*/  SHF.R.U32.HI R29, RZ, 0x10, R29 ;  /* 0x00000010ff1d7819 */ /* 0x000fe2000001161d */
[----:B------:R-:W-:Y:S01]  /*14550*/  HADD2.F32 R36, -RZ, R36.H0_H0 ;  /* 0x20000024ff247230 */ /* 0x000fe20000004100 */
[----:B------:R-:W-:-:S02]  /*14560*/  SHF.R.U64 R31, R38, 0x10, R39 ;  /* 0x00000010261f7819 */ /* 0x000fc40000001227 */
[----:B------:R-:W-:Y:S01]  /*14570*/  SHF.R.U32.HI R39, RZ, 0x10, R39 ;  /* 0x00000010ff277819 */ /* 0x000fe20000011627 */
[----:B------:R-:W-:Y:S02]  /*14580*/  HADD2.F32 R29, -RZ, R29.H0_H0 ;  /* 0x2000001dff1d7230 */ /* 0x000fe40000004100 */
[----:B------:R-:W-:Y:S02]  /*14590*/  HADD2.F32 R31, -RZ, R31.H0_H0 ;  /* 0x2000001fff1f7230 */ /* 0x000fe40000004100 */
[--C-:B0-----:R-:W-:Y:S02]  /*145a0*/  HADD2.F32 R38, -RZ, R41.reuse.H0_H0 ;  /* 0x20000029ff267230 */ /* 0x101fe40000004100 */
[----:B------:R-:W-:Y:S02]  /*145b0*/  HADD2.F32 R48, -RZ, R41.H1_H1 ;  /* 0x30000029ff307230 */ /* 0x000fe40000004100 */
[----:B------:R-:W-:Y:S02]  /*145c0*/  HADD2.F32 R41, -RZ, R40.H0_H0 ;  /* 0x20000028ff297230 */ /* 0x000fe40000004100 */
[----:B------:R-:W-:-:S02]  /*145d0*/  HADD2.F32 R49, -RZ, R42.H0_H0 ;  /* 0x2000002aff317230 */ /* 0x000fc40000004100 */
[--C-:B------:R-:W-:Y:S02]  /*145e0*/  HADD2.F32 R50, -RZ, R43.reuse.H0_H0 ;  /* 0x2000002bff327230 */ /* 0x100fe40000004100 */
[----:B------:R-:W-:Y:S02]  /*145f0*/  HADD2.F32 R43, -RZ, R43.H1_H1 ;  /* 0x3000002bff2b7230 */ /* 0x000fe40000004100 */
[--C-:B-1----:R-:W-:Y:S02]  /*14600*/  HADD2.F32 R52, -RZ, R45.reuse.H0_H0 ;  /* 0x2000002dff347230 */ /* 0x102fe40000004100 */
[----:B------:R-:W-:Y:S02]  /*14610*/  HADD2.F32 R54, -RZ, R45.H1_H1 ;  /* 0x3000002dff367230 */ /* 0x000fe40000004100 */
[----:B------:R-:W-:Y:S02]  /*14620*/  HADD2.F32 R45, -RZ, R44.H0_H0 ;  /* 0x2000002cff2d7230 */ /* 0x000fe40000004100 */
[C---:B------:R-:W-:Y:S01]  /*14630*/  FMUL.FTZ R56, R52.reuse, R53 ;  /* 0x0000003534387220 */ /* 0x040fe20000410000 */
[----:B------:R-:W-:Y:S01]  /*14640*/  FMUL.FTZ R52, R52, R51 ;  /* 0x0000003334347220 */ /* 0x000fe20000410000 */
[----:B------:R-:W-:-:S02]  /*14650*/  HADD2.F32 R55, -RZ, R46.H0_H0 ;  /* 0x2000002eff377230 */ /* 0x000fc40000004100 */
[----:B------:R-:W-:Y:S01]  /*14660*/  FFMA.FTZ R56, R38, R51, -R56 ;  /* 0x0000003326387223 */ /* 0x000fe20000010838 */
[CC--:B------:R-:W-:Y:S01]  /*14670*/  FMUL.FTZ R51, R54.reuse, R36.reuse ;  /* 0x0000002436337220 */ /* 0x0c0fe20000410000 */
[----:B------:R-:W-:Y:S01]  /*14680*/  FMUL.FTZ R54, R54, R29 ;  /* 0x0000001d36367220 */ /* 0x000fe20000410000 */
[----:B------:R-:W-:Y:S01]  /*14690*/  FFMA.FTZ R52, R38, R53, R52 ;  /* 0x0000003526347223 */ /* 0x000fe20000010034 */
[C---:B------:R-:W-:Y:S01]  /*146a0*/  FMUL.FTZ R38, R45.reuse, R105 ;  /* 0x000000692d267220 */ /* 0x040fe20000410000 */
[C---:B------:R-:W-:Y:S01]  /*146b0*/  FFMA.FTZ R29, R48.reuse, R29, -R51 ;  /* 0x0000001d301d7223 */ /* 0x040fe20000010833 */
[----:B------:R-:W-:Y:S02]  /*146c0*/  HADD2.F32 R51, -RZ, R106.H0_H0 ;  /* 0x2000006aff337230 */ /* 0x000fe40000004100 */
[----:B------:R-:W-:Y:S01]  /*146d0*/  FFMA.FTZ R54, R48, R36, R54 ;  /* 0x0000002430367223 */ /* 0x000fe20000010036 */
[----:B------:R-:W-:Y:S01]  /*146e0*/  FMUL.FTZ R45, R45, R107 ;  /* 0x0000006b2d2d7220 */ /* 0x000fe20000410000 */
[----:B------:R-:W-:-:S02]  /*146f0*/  HADD2.F32 R48, -RZ, R108.H0_H0 ;  /* 0x2000006cff307230 */ /* 0x000fc40000004100 */
[----:B------:R-:W-:Y:S01]  /*14700*/  FFMA.FTZ R38, R41, R107, -R38 ;  /* 0x0000006b29267223 */ /* 0x000fe20000010826 */
[----:B------:R-:W-:Y:S01]  /*14710*/  FMUL.FTZ R60, R55, R51 ;  /* 0x00000033373c7220 */ /* 0x000fe20000410000 */
[----:B------:R-:W-:Y:S02]  /*14720*/  HADD2.F32 R57, -RZ, R47.H0_H0 ;  /* 0x2000002fff397230 */ /* 0x000fe40000004100 */
[----:B------:R-:W-:Y:S01]  /*14730*/  FFMA.FTZ R36, R41, R105, R45 ;  /* 0x0000006929247223 */ /* 0x000fe2000001002d */
[----:B------:R-:W-:Y:S02]  /*14740*/  HADD2.F32 R108, -RZ, R108.H1_H1 ;  /* 0x3000006cff6c7230 */ /* 0x000fe40000004100 */
[-C--:B------:R-:W-:Y:S01]  /*14750*/  FMUL.FTZ R58, R55, R48.reuse ;  /* 0x00000030373a7220 */ /* 0x080fe20000410000 */
[----:B------:R-:W-:Y:S02]  /*14760*/  HADD2.F32 R106, -RZ, R106.H1_H1 ;  /* 0x3000006aff6a7230 */ /* 0x000fe40000004100 */
[----:B------:R-:W-:Y:S01]  /*14770*/  FFMA.FTZ R41, R49, R48, -R60 ;  /* 0x0000003031297223 */ /* 0x000fe2000001083c */
[----:B------:R-:W-:-:S02]  /*14780*/  HADD2.F32 R48, -RZ, R39.H0_H0 ;  /* 0x20000027ff307230 */ /* 0x000fc40000004100 */
[C---:B------:R-:W-:Y:S01]  /*14790*/  FMUL.FTZ R39, R57.reuse, R108 ;  /* 0x0000006c39277220 */ /* 0x040fe20000410000 */
[----:B------:R-:W-:Y:S02]  /*147a0*/  HADD2.F32 R60, -RZ, R37.H0_H0 ;  /* 0x20000025ff3c7230 */ /* 0x000fe40000004100 */
[-C--:B------:R-:W-:Y:S01]  /*147b0*/  FMUL.FTZ R37, R57, R106.reuse ;  /* 0x0000006a39257220 */ /* 0x080fe20000410000 */
[----:B------:R-:W-:Y:S02]  /*147c0*/  HADD2.F32 R47, -RZ, R47.H1_H1 ;  /* 0x3000002fff2f7230 */ /* 0x000fe40000004100 */
[----:B------:R-:W-:Y:S01]  /*147d0*/  FFMA.FTZ R49, R49, R51, R58 ;  /* 0x0000003331317223 */ /* 0x000fe2000001003a */
[C---:B------:R-:W-:Y:S01]  /*147e0*/  FFMA.FTZ R39, R50.reuse, R106, R39 ;  /* 0x0000006a32277223 */ /* 0x040fe20000010027 */
[----:B------:R-:W-:Y:S01]  /*147f0*/  FFMA.FTZ R108, R50, R108, -R37 ;  /* 0x0000006c326c7223 */ /* 0x000fe20000010825 */
[----:B------:R-:W-:Y:S02]  /*14800*/  HADD2.F32 R44, -RZ, R44.H1_H1 ;  /* 0x3000002cff2c7230 */ /* 0x000fe40000004100 */
[----:B------:R-:W-:Y:S01]  /*14810*/  FMUL.FTZ R58, R47, R48 ;  /* 0x000000302f3a7220 */ /* 0x000fe20000410000 */
[----:B------:R-:W-:-:S02]  /*14820*/  HADD2.F32 R46, -RZ, R46.H1_H1 ;  /* 0x3000002eff2e7230 */ /* 0x000fc40000004100 */
[-C--:B------:R-:W-:Y:S01]  /*14830*/  FMUL.FTZ R50, R47, R60.reuse ;  /* 0x0000003c2f327220 */ /* 0x080fe20000410000 */
[----:B------:R-:W-:Y:S02]  /*14840*/  HADD2.F32 R45, -RZ, R28.H0_H0 ;  /* 0x2000001cff2d7230 */ /* 0x000fe40000004100 */
[C---:B------:R-:W-:Y:S01]  /*14850*/  FFMA.FTZ R37, R43.reuse, R60, -R58 ;  /* 0x0000003c2b257223 */ /* 0x040fe2000001083a */
[----:B------:R-:W-:Y:S02]  /*14860*/  HADD2.F32 R47, -RZ, R30.H0_H0 ;  /* 0x2000001eff2f7230 */ /* 0x000fe40000004100 */
[----:B------:R-:W-:Y:S01]  /*14870*/  FFMA.FTZ R50, R43, R48, R50 ;  /* 0x000000302b327223 */ /* 0x000fe20000010032 */
[----:B------:R-:W-:Y:S02]  /*14880*/  HADD2.F32 R40, -RZ, R40.H1_H1 ;  /* 0x30000028ff287230 */ /* 0x000fe40000004100 */
[----:B------:R-:W-:Y:S01]  /*14890*/  FMUL.FTZ R43, R44, R45 ;  /* 0x0000002d2c2b7220 */ /* 0x000fe20000410000 */
[----:B------:R-:W-:-:S02]  /*148a0*/  HADD2.F32 R42, -RZ, R42.H1_H1 ;  /* 0x3000002aff2a7230 */ /* 0x000fc40000004100 */
[----:B------:R-:W-:Y:S01]  /*148b0*/  FMUL.FTZ R51, R46, R31 ;  /* 0x0000001f2e337220 */ /* 0x000fe20000410000 */
[----:B------:R-:W-:Y:S01]  /*148c0*/  FMUL.FTZ R44, R44, R21 ;  /* 0x000000152c2c7220 */ /* 0x000fe20000410000 */
[----:B------:R-:W-:Y:S01]  /*148d0*/  FMUL.FTZ R46, R46, R47 ;  /* 0x0000002f2e2e7220 */ /* 0x000fe20000410000 */
[----:B------:R-:W-:Y:S01]  /*148e0*/  FFMA.FTZ R43, R40, R21, -R43 ;  /* 0x00000015282b7223 */ /* 0x000fe2000001082b */
[----:B------:R-:W-:Y:S01]  /*148f0*/  FFMA.FTZ R30, R42, R47, -R51 ;  /* 0x0000002f2a1e7223 */ /* 0x000fe20000010833 */
[----:B------:R-:W-:Y:S01]  /*14900*/  FFMA.FTZ R45, R40, R45, R44 ;  /* 0x0000002d282d7223 */ /* 0x000fe2000001002c */
        /* <DEDUP_REMOVED lines=8> */
[----:B------:R-:W-:Y:S02]  /*14990*/  F2FP.F16.F32.PACK_AB R36, R45, R36 ;  /* 0x000000242d24723e */ /* 0x000fe400000000ff */
[----:B------:R-:W-:-:S05]  /*149a0*/  F2FP.F16.F32.PACK_AB R38, R46, R49 ;  /* 0x000000312e26723e */ /* 0x000fca00000000ff */
[----:B------:R0:W-:Y:S02]  /*149b0*/  STS.128 [R20+0x14400], R36 ;  /* 0x0144002414007388 */ /* 0x0001e40000000c00 */
.L_x_2861:
[----:B------:R-:W-:Y:S05]  /*149c0*/  BSYNC B2 ;  /* 0x0000000000027941 */ /* 0x000fea0003800000 */
.L_x_2860:
[----:B------:R-:W-:Y:S05]  /*149d0*/  @P1 BRA `(.L_x_2859) ;  /* 0x0000000400ac1947 */ /* 0x000fea0003800000 */
[----:B------:R-:W4:Y:S04]  /*149e0*/  LDL R21, [R1+0x12c] ;  /* 0x00012c0001157983 */ /* 0x000f280000100800 */
[----:B0-2---:R-:W2:Y:S01]  /*149f0*/  LDL R20, [R1+0x11c] ;  /* 0x00011c0001147983 */ /* 0x005ea20000100800 */
[----:B------:R-:W-:Y:S01]  /*14a00*/  SHF.R.U32.HI R43, RZ, 0x10, R33 ;  /* 0x00000010ff2b7819 */ /* 0x000fe20000011621 */
[----:B------:R-:W-:Y:S01]  /*14a10*/  HADD2.F32 R49, -RZ, R96.H1_H1 ;  /* 0x30000060ff317230 */ /* 0x000fe20000004100 */
[----:B------:R-:W-:Y:S01]  /*14a20*/  SHF.R.U32.HI R40, RZ, 0x10, R25 ;  /* 0x00000010ff287819 */ /* 0x000fe20000011619 */
[----:B------:R-:W-:Y:S02]  /*14a30*/  HADD2.F32 R51, -RZ, R94.H1_H1 ;  /* 0x3000005eff337230 */ /* 0x000fe40000004100 */
[----:B------:R-:W-:-:S02]  /*14a40*/  HADD2.F32 R48, -RZ, R43.H0_H0 ;  /* 0x2000002bff307230 */ /* 0x000fc40000004100 */
[----:B------:R-:W-:Y:S02]  /*14a50*/  HADD2.F32 R94, -RZ, R94.H0_H0 ;  /* 0x2000005eff5e7230 */ /* 0x000fe40000004100 */
[----:B------:R-:W-:Y:S02]  /*14a60*/  HADD2.F32 R96, -RZ, R96.H0_H0 ;  /* 0x20000060ff607230 */ /* 0x000fe40000004100 */
[----:B----4-:R-:W-:Y:S01]  /*14a70*/  IMAD.MOV.U32 R28, RZ, RZ, R21 ;  /* 0x000000ffff1c7224 */ /* 0x010fe200078e0015 */
[----:B------:R-:W-:Y:S02]  /*14a80*/  SHF.R.S32.HI R21, RZ, 0x1f, R214 ;  /* 0x0000001fff157819 */ /* 0x000fe400000114d6 */
[----:B--2---:R-:W-:Y:S02]  /*14a90*/  R2UR UR4, R20 ;  /* 0x00000000140472ca */ /* 0x004fe400000e0000 */
[----:B------:R-:W-:Y:S02]  /*14aa0*/  LEA.HI R20, R21, R214, RZ, 0x6 ;  /* 0x000000d615147211 */ /* 0x000fe400078f30ff */
[----:B------:R-:W-:-:S02]  /*14ab0*/  LEA.HI R3, R3, R28, RZ, 0x1d ;  /* 0x0000001c03037211 */ /* 0x000fc400078fe8ff */
[----:B------:R-:W-:Y:S01]  /*14ac0*/  LEA.HI R21, R21, R214, RZ, 0x3 ;  /* 0x000000d615157211 */ /* 0x000fe200078f18ff */
[----:B------:R-:W-:Y:S01]  /*14ad0*/  IMAD.SHL.U32 R20, R20, 0x80, RZ ;  /* 0x0000008014147824 */ /* 0x000fe200078e00ff */
[----:B------:R-:W-:Y:S02]  /*14ae0*/  SHF.R.S32.HI R28, RZ, 0x1f, R3 ;  /* 0x0000001fff1c7819 */ /* 0x000fe40000011403 */
[----:B------:R-:W-:Y:S02]  /*14af0*/  LOP3.LUT R29, R62, 0x38, R21, 0xf8, !PT ;  /* 0x000000383e1d7812 */ /* 0x000fe400078ef815 */
[----:B------:R-:W-:Y:S01]  /*14b00*/  LOP3.LUT R21, R20, 0xffffe000, RZ, 0xc0, !PT ;  /* 0xffffe00014157812 */ /* 0x000fe200078ec0ff */
[----:B------:R-:W-:Y:S01]  /*14b10*/  IMAD.SHL.U32 R20, R3, 0x8, RZ ;  /* 0x0000000803147824 */ /* 0x000fe200078e00ff */
[----:B------:R-:W-:Y:S02]  /*14b20*/  LEA.HI R28, R28, R3, RZ, 0x3 ;  /* 0x000000031c1c7211 */ /* 0x000fe400078f18ff */
[----:B------:R-:W-:-:S02]  /*14b30*/  LOP3.LUT R30, R29, R61, RZ, 0x3c, !PT ;  /* 0x0000003d1d1e7212 */ /* 0x000fc400078e3cff */
[----:B------:R-:W-:Y:S02]  /*14b40*/  LOP3.LUT R20, R62, 0x38, R20, 0xf8, !PT ;  /* 0x000000383e147812 */ /* 0x000fe400078ef814 */
[----:B------:R-:W-:Y:S02]  /*14b50*/  SHF.L.U32 R28, R28, 0xa, RZ ;  /* 0x0000000a1c1c7819 */ /* 0x000fe400000006ff */
[----:B-----5:R-:W-:Y:S02]  /*14b60*/  IADD3 R3, R30, R21, R59 ;  /* 0x000000151e037210 */ /* 0x020fe40007ffe03b */
[----:B------:R-:W-:Y:S02]  /*14b70*/  LOP3.LUT R20, R20, R61, RZ, 0x3c, !PT ;  /* 0x0000003d14147212 */ /* 0x000fe400078e3cff */
[----:B------:R-:W-:Y:S02]  /*14b80*/  LOP3.LUT R21, R28, 0x7fffe000, RZ, 0xc0, !PT ;  /* 0x7fffe0001c157812 */ /* 0x000fe400078ec0ff */
[----:B------:R-:W-:-:S02]  /*14b90*/  LEA R3, R3, UR4, 0x1 ;  /* 0x0000000403037c11 */ /* 0x000fc4000f8e08ff */
[----:B------:R-:W-:Y:S02]  /*14ba0*/  IADD3 R20, R20, R21, R59 ;  /* 0x0000001514147210 */ /* 0x000fe40007ffe03b */
[----:B------:R-:W-:Y:S01]  /*14bb0*/  SHF.R.U64 R21, R24, 0x10, R25 ;  /* 0x0000001018157819 */ /* 0x000fe20000001219 */
[----:B------:R-:W0:Y:S01]  /*14bc0*/  LDS.128 R28, [R3] ;  /* 0x00000000031c7984 */ /* 0x000e220000000c00 */
[----:B------:R-:W-:Y:S01]  /*14bd0*/  SHF.R.U64 R25, R26, 0x10, R27 ;  /* 0x000000101a197819 */ /* 0x000fe2000000121b */
[----:B------:R-:W-:Y:S01]  /*14be0*/  IMAD R20, R20, 0x2, R23 ;  /* 0x0000000214147824 */ /* 0x000fe200078e0217 */
[--C-:B------:R-:W-:Y:S01]  /*14bf0*/  SHF.R.U64 R26, R34, 0x10, R35.reuse ;  /* 0x00000010221a7819 */ /* 0x100fe20000001223 */
[----:B------:R-:W-:Y:S01]  /*14c00*/  HADD2.F32 R21, -RZ, R21.H0_H0 ;  /* 0x20000015ff157230 */ /* 0x000fe20000004100 */
[----:B------:R-:W-:Y:S01]  /*14c10*/  SHF.R.U32.HI R34, RZ, 0x10, R35 ;  /* 0x00000010ff227819 */ /* 0x000fe20000011623 */
[----:B------:R-:W-:Y:S01]  /*14c20*/  HADD2.F32 R25, -RZ, R25.H0_H0 ;  /* 0x20000019ff197230 */ /* 0x000fe20000004100 */
[----:B------:R-:W1:Y:S01]  /*14c30*/  LDS.128 R36, [R20+0x14400] ;  /* 0x0144000014247984 */ /* 0x000e620000000c00 */
[----:B------:R-:W-:-:S02]  /*14c40*/  SHF.R.U64 R24, R32, 0x10, R33 ;  /* 0x0000001020187819 */ /* 0x000fc40000001221 */
[----:B------:R-:W-:Y:S01]  /*14c50*/  SHF.R.U32.HI R27, RZ, 0x10, R27 ;  /* 0x00000010ff1b7819 */ /* 0x000fe2000001161b */
[--C-:B0-----:R-:W-:Y:S02]  /*14c60*/  HADD2.F32 R44, -RZ, R29.reuse.H0_H0 ;  /* 0x2000001dff2c7230 */ /* 0x101fe40000004100 */
[----:B------:R-:W-:Y:S02]  /*14c70*/  HADD2.F32 R35, -RZ, R29.H1_H1 ;  /* 0x3000001dff237230 */ /* 0x000fe40000004100 */
[----:B------:R-:W-:Y:S02]  /*14c80*/  HADD2.F32 R33, -RZ, R28.H0_H0 ;  /* 0x2000001cff217230 */ /* 0x000fe40000004100 */
[----:B------:R-:W-:Y:S02]  /*14c90*/  HADD2.F32 R29, -RZ, R31.H0_H0 ;  /* 0x2000001fff1d7230 */ /* 0x000fe40000004100 */
[--C-:B-1----:R-:W-:Y:S02]  /*14ca0*/  HADD2.F32 R46, -RZ, R37.reuse.H0_H0 ;  /* 0x20000025ff2e7230 */ /* 0x102fe40000004100 */
[----:B------:R-:W-:-:S02]  /*14cb0*/  HADD2.F32 R47, -RZ, R37.H1_H1 ;  /* 0x30000025ff2f7230 */ /* 0x000fc40000004100 */
[----:B------:R-:W-:Y:S02]  /*14cc0*/  HADD2.F32 R45, -RZ, R36.H0_H0 ;  /* 0x20000024ff2d7230 */ /* 0x000fe40000004100 */
[C---:B------:R-:W-:Y:S01]  /*14cd0*/  FMUL.FTZ R37, R46.reuse, R51 ;  /* 0x000000332e257220 */ /* 0x040fe20000410000 */
[-C--:B------:R-:W-:Y:S01]  /*14ce0*/  FMUL.FTZ R43, R46, R49.reuse ;  /* 0x000000312e2b7220 */ /* 0x080fe20000410000 */
[----:B------:R-:W-:Y:S02]  /*14cf0*/  HADD2.F32 R46, -RZ, R40.H0_H0 ;  /* 0x20000028ff2e7230 */ /* 0x000fe40000004100 */
[C---:B------:R-:W-:Y:S01]  /*14d00*/  FMUL.FTZ R50, R47.reuse, R48 ;  /* 0x000000302f327220 */ /* 0x040fe20000410000 */
[C---:B------:R-:W-:Y:S01]  /*14d10*/  FFMA.FTZ R37, R44.reuse, R49, -R37 ;  /* 0x000000312c257223 */ /* 0x040fe20000010825 */
[----:B------:R-:W-:Y:S01]  /*14d20*/  FFMA.FTZ R40, R44, R51, R43 ;  /* 0x000000332c287223 */ /* 0x000fe2000001002b */
[----:B------:R-:W-:Y:S02]  /*14d30*/  HADD2.F32 R41, -RZ, R39.H0_H0 ;  /* 0x20000027ff297230 */ /* 0x000fe40000004100 */
[-C--:B------:R-:W-:Y:S01]  /*14d40*/  FMUL.FTZ R52, R47, R46.reuse ;  /* 0x0000002e2f347220 */ /* 0x080fe20000410000 */
[----:B------:R-:W-:Y:S01]  /*14d50*/  FFMA.FTZ R44, R35, R46, -R50 ;  /* 0x0000002e232c7223 */ /* 0x000fe20000010832 */
[----:B------:R-:W-:Y:S01]  /*14d60*/  FMUL.FTZ R46, R45, R94 ;  /* 0x0000005e2d2e7220 */ /* 0x000fe20000410000 */
[----:B------:R-:W-:-:S02]  /*14d70*/  HADD2.F32 R42, -RZ, R38.H0_H0 ;  /* 0x20000026ff2a7230 */ /* 0x000fc40000004100 */
[----:B------:R-:W-:Y:S01]  /*14d80*/  FFMA.FTZ R35, R35, R48, R52 ;  /* 0x0000003023237223 */ /* 0x000fe20000010034 */
[----:B------:R-:W-:Y:S02]  /*14d90*/  HADD2.F32 R48, -RZ, R95.H1_H1 ;  /* 0x3000005fff307230 */ /* 0x000fe40000004100 */
[-C--:B------:R-:W-:Y:S01]  /*14da0*/  FFMA.FTZ R43, R33, R96.reuse, -R46 ;  /* 0x00000060212b7223 */ /* 0x080fe2000001082e */
[----:B------:R-:W-:Y:S02]  /*14db0*/  HADD2.F32 R46, -RZ, R97.H1_H1 ;  /* 0x30000061ff2e7230 */ /* 0x000fe40000004100 */
[----:B------:R-:W-:Y:S01]  /*14dc0*/  FMUL.FTZ R49, R45, R96 ;  /* 0x000000602d317220 */ /* 0x000fe20000410000 */
[----:B------:R-:W-:Y:S02]  /*14dd0*/  HADD2.F32 R47, -RZ, R95.H0_H0 ;  /* 0x2000005fff2f7230 */ /* 0x000fe40000004100 */
[----:B------:R-:W-:Y:S01]  /*14de0*/  FMUL.FTZ R52, R41, R48 ;  /* 0x0000003029347220 */ /* 0x000fe20000410000 */
[----:B------:R-:W-:-:S02]  /*14df0*/  HADD2.F32 R50, -RZ, R34.H0_H0 ;  /* 0x20000022ff327230 */ /* 0x000fc40000004100 */
[----:B------:R-:W-:Y:S01]  /*14e00*/  FMUL.FTZ R41, R41, R46 ;  /* 0x0000002e29297220 */ /* 0x000fe20000410000 */
[----:B------:R-:W-:Y:S02]  /*14e10*/  HADD2.F32 R39, -RZ, R39.H1_H1 ;  /* 0x30000027ff277230 */ /* 0x000fe40000004100 */
[----:B------:R-:W-:Y:S01]  /*14e20*/  FFMA.FTZ R33, R33, R94, R49 ;  /* 0x0000005e21217223 */ /* 0x000fe20000010031 */
[----:B------:R-:W-:Y:S02]  /*14e30*/  HADD2.F32 R34, -RZ, R27.H0_H0 ;  /* 0x2000001bff227230 */ /* 0x000fe40000004100 */
[----:B------:R-:W-:Y:S01]  /*14e40*/  FMUL.FTZ R49, R42, R47 ;  /* 0x0000002f2a317220 */ /* 0x000fe20000410000 */
[----:B------:R-:W-:Y:S02]  /*14e50*/  HADD2.F32 R45, -RZ, R97.H0_H0 ;  /* 0x20000061ff2d7230 */ /* 0x000fe40000004100 */
[----:B------:R-:W-:Y:S01]  /*14e60*/  FFMA.FTZ R52, R29, R46, -R52 ;  /* 0x0000002e1d347223 */ /* 0x000fe20000010834 */
[----:B------:R-:W-:-:S02]  /*14e70*/  HADD2.F32 R32, -RZ, R30.H0_H0 ;  /* 0x2000001eff207230 */ /* 0x000fc40000004100 */
[----:B------:R-:W-:Y:S01]  /*14e80*/  FFMA.FTZ R41, R29, R48, R41 ;  /* 0x000000301d297223 */ /* 0x000fe20000010029 */
[----:B------:R-:W-:Y:S02]  /*14e90*/  HADD2.F32 R31, -RZ, R31.H1_H1 ;  /* 0x3000001fff1f7230 */ /* 0x000fe40000004100 */
[C---:B------:R-:W-:Y:S01]  /*14ea0*/  FMUL.FTZ R54, R39.reuse, R50 ;  /* 0x0000003227367220 */ /* 0x040fe20000410000 */
[----:B------:R-:W-:Y:S02]  /*14eb0*/  HADD2.F32 R36, -RZ, R36.H1_H1 ;  /* 0x30000024ff247230 */ /* 0x000fe40000004100 */
[----:B------:R-:W-:Y:S01]  /*14ec0*/  FMUL.FTZ R46, R39, R34 ;  /* 0x00000022272e7220 */ /* 0x000fe20000410000 */
[----:B------:R-:W-:Y:S02]  /*14ed0*/  HADD2.F32 R38, -RZ, R38.H1_H1 ;  /* 0x30000026ff267230 */ /* 0x000fe40000004100 */
[----:B------:R-:W-:Y:S01]  /*14ee0*/  FMUL.FTZ R51, R42, R45 ;  /* 0x0000002d2a337220 */ /* 0x000fe20000410000 */
[----:B------:R-:W-:-:S02]  /*14ef0*/  HADD2.F32 R27, -RZ, R24.H0_H0 ;  /* 0x20000018ff1b7230 */ /* 0x000fc40000004100 */
[----:B------:R-:W-:Y:S01]  /*14f00*/  FFMA.FTZ R42, R32, R45, -R49 ;  /* 0x0000002d202a7223 */ /* 0x000fe20000010831 */
[----:B------:R-:W-:Y:S02]  /*14f10*/  HADD2.F32 R29, -RZ, R26.H0_H0 ;  /* 0x2000001aff1d7230 */ /* 0x000fe40000004100 */
[C---:B------:R-:W-:Y:S01]  /*14f20*/  FFMA.FTZ R45, R31.reuse, R34, -R54 ;  /* 0x000000221f2d7223 */ /* 0x040fe20000010836 */
[----:B------:R-:W-:Y:S02]  /*14f30*/  HADD2.F32 R28, -RZ, R28.H1_H1 ;  /* 0x3000001cff1c7230 */ /* 0x000fe40000004100 */
[----:B------:R-:W-:Y:S01]  /*14f40*/  FFMA.FTZ R46, R31, R50, R46 ;  /* 0x000000321f2e7223 */ /* 0x000fe2000001002e */
[----:B------:R-:W-:Y:S02]  /*14f50*/  HADD2.F32 R30, -RZ, R30.H1_H1 ;  /* 0x3000001eff1e7230 */ /* 0x000fe40000004100 */
        /* <DEDUP_REMOVED lines=19> */
.L_x_2859:
[----:B------:R-:W-:Y:S05]  /*15090*/  BSYNC B1 ;  /* 0x0000000000017941 */ /* 0x000fea0003800000 */
.L_x_2858:
[----:B----4-:R-:W-:-:S05]  /*150a0*/  VIADD R3, R225, 0x60 ;  /* 0x00000060e1037836 */ /* 0x010fca0000000000 */
[----:B------:R-:W-:-:S13]  /*150b0*/  ISETP.GE.AND P0, PT, R3, R0, PT ;  /* 0x000000000300720c */ /* 0x000fda0003f06270 */
[----:B------:R-:W-:Y:S05]  /*150c0*/  @P0 BRA `(.L_x_2829) ;  /* 0x0000000c00880947 */ /* 0x000fea0003800000 */
[----:B--2---:R2:W5:Y:S01]  /*150d0*/  LDL R45, [R1+0x11c] ;  /* 0x00011c00012d7983 */ /* 0x0045620000100800 */
[----:B-1----:R-:W1:Y:S01]  /*150e0*/  LDC R21, c[0x0][0x3f4] ;  /* 0x0000fd00ff157b82 */ /* 0x002e620000000800 */
[----:B------:R-:W-:Y:S01]  /*150f0*/  BSSY B1, `(.L_x_2862) ;  /* 0x000006e000017945 */ /* 0x000fe20003800000 */
[-C--:B-1----:R-:W-:Y:S02]  /*15100*/  ISETP.GE.AND P0, PT, R16, R21.reuse, PT ;  /* 0x000000151000720c */ /* 0x082fe40003f06270 */
[----:B------:R-:W-:-:S11]  /*15110*/  ISETP.GE.AND P1, PT, R214, R21, PT ;  /* 0x00000015d600720c */ /* 0x000fd60003f26270 */
[----:B--2---:R-:W-:Y:S05]  /*15120*/  @P0 BRA `(.L_x_2863) ;  /* 0x0000000400a80947 */ /* 0x004fea0003800000 */
[----:B------:R-:W2:Y:S01]  /*15130*/  LDL R25, [R1+0x80] ;  /* 0x0000800001197983 */ /* 0x000ea20000100800 */
[----:B------:R-:W-:Y:S01]  /*15140*/  SHF.R.S32.HI R0, RZ, 0x1f, R3 ;  /* 0x0000001fff007819 */ /* 0x000fe20000011403 */
[----:B------:R-:W-:Y:S01]  /*15150*/  IMAD.SHL.U32 R24, R3, 0x40, RZ ;  /* 0x0000004003187824 */ /* 0x000fe200078e00ff */
[----:B-----5:R-:W-:Y:S01]  /*15160*/  R2UR UR4, R45 ;  /* 0x000000002d0472ca */ /* 0x020fe200000e0000 */
[----:B0-----:R-:W-:Y:S01]  /*15170*/  HADD2.F32 R37, -RZ, R99.H1_H1 ;  /* 0x30000063ff257230 */ /* 0x001fe20000004100 */
[----:B------:R-:W-:Y:S01]  /*15180*/  LEA.HI R20, R0, R3, RZ, 0x3 ;  /* 0x0000000300147211 */ /* 0x000fe200078f18ff */
[----:B------:R-:W-:Y:S01]  /*15190*/  HADD2.F32 R36, -RZ, R101.H1_H1 ;  /* 0x30000065ff247230 */ /* 0x000fe20000004100 */
[----:B------:R-:W-:Y:S02]  /*151a0*/  LOP3.LUT R27, R24, 0x1c0, RZ, 0xc0, !PT ;  /* 0x000001c0181b7812 */ /* 0x000fe400078ec0ff */
[----:B------:R-:W-:Y:S01]  /*151b0*/  SHF.R.U64 R6, R6, 0x10, R7 ;  /* 0x0000001006067819 */ /* 0x000fe20000001207 */
[----:B------:R-:W-:Y:S01]  /*151c0*/  IMAD.SHL.U32 R20, R20, 0x40, RZ ;  /* 0x0000004014147824 */ /* 0x000fe200078e00ff */
[----:B------:R-:W-:-:S02]  /*151d0*/  SHF.R.U32.HI R29, RZ, 0x3, R27 ;  /* 0x00000003ff1d7819 */ /* 0x000fc4000001161b */
[----:B------:R-:W-:Y:S02]  /*151e0*/  LOP3.LUT R24, R27, 0x38, R16, 0xf8, !PT ;  /* 0x000000381b187812 */ /* 0x000fe400078ef810 */
[----:B------:R-:W-:Y:S02]  /*151f0*/  LOP3.LUT R28, R20, 0xfffffe00, RZ, 0xc0, !PT ;  /* 0xfffffe00141c7812 */ /* 0x000fe400078ec0ff */
[----:B------:R-:W-:Y:S02]  /*15200*/  SHF.R.U32.HI R38, RZ, 0x10, R7 ;  /* 0x00000010ff267819 */ /* 0x000fe40000011607 */
[----:B------:R-:W-:Y:S02]  /*15210*/  SHF.R.U64 R7, R12, 0x10, R13 ;  /* 0x000000100c077819 */ /* 0x000fe4000000120d */
[--C-:B------:R-:W-:Y:S01]  /*15220*/  SHF.R.U64 R14, R14, 0x10, R15.reuse ;  /* 0x000000100e0e7819 */ /* 0x100fe2000000120f */
[----:B------:R-:W-:Y:S01]  /*15230*/  HADD2.F32 R38, -RZ, R38.H0_H0 ;  /* 0x20000026ff267230 */ /* 0x000fe20000004100 */
[----:B------:R-:W-:Y:S01]  /*15240*/  SHF.R.U32.HI R39, RZ, 0x10, R15 ;  /* 0x00000010ff277819 */ /* 0x000fe2000001160f */
[----:B------:R-:W-:Y:S01]  /*15250*/  HADD2.F32 R7, -RZ, R7.H0_H0 ;  /* 0x20000007ff077230 */ /* 0x000fe20000004100 */
[----:B------:R-:W-:-:S02]  /*15260*/  SHF.R.U32.HI R43, RZ, 0x10, R5 ;  /* 0x00000010ff2b7819 */ /* 0x000fc40000011605 */
[----:B------:R-:W-:Y:S02]  /*15270*/  SHF.R.U32.HI R44, RZ, 0x10, R13 ;  /* 0x00000010ff2c7819 */ /* 0x000fe4000001160d */
[----:B------:R-:W-:Y:S02]  /*15280*/  SHF.R.U64 R4, R4, 0x10, R5 ;  /* 0x0000001004047819 */ /* 0x000fe40000001205 */
[----:B--2---:R-:W-:-:S04]  /*15290*/  LEA.HI R0, R21, R25, RZ, 0x1d ;  /* 0x0000001915007211 */ /* 0x004fc800078fe8ff */
[----:B------:R-:W-:Y:S02]  /*152a0*/  SHF.R.S32.HI R25, RZ, 0x1f, R0 ;  /* 0x0000001fff197819 */ /* 0x000fe40000011400 */
[----:B------:R-:W-:Y:S02]  /*152b0*/  SHF.L.U32 R20, R0, 0x3, RZ ;  /* 0x0000000300147819 */ /* 0x000fe400000006ff */
[----:B------:R-:W-:Y:S02]  /*152c0*/  LEA.HI R25, R25, R0, RZ, 0x3 ;  /* 0x0000000019197211 */ /* 0x000fe400078f18ff */
[----:B------:R-:W-:Y:S02]  /*152d0*/  LOP3.LUT R20, R27, 0x38, R20, 0xf8, !PT ;  /* 0x000000381b147812 */ /* 0x000fe400078ef814 */
[----:B------:R-:W-:Y:S01]  /*152e0*/  LOP3.LUT R0, R28, R24, R29, 0xf6, !PT ;  /* 0x000000181c007212 */ /* 0x000fe200078ef61d */
[----:B------:R-:W-:Y:S01]  /*152f0*/  IMAD.SHL.U32 R25, R25, 0x400, RZ ;  /* 0x0000040019197824 */ /* 0x000fe200078e00ff */
[----:B------:R-:W-:-:S02]  /*15300*/  LOP3.LUT R20, R20, R29, RZ, 0x3c, !PT ;  /* 0x0000001d14147212 */ /* 0x000fc400078e3cff */
[----:B------:R-:W-:Y:S02]  /*15310*/  LEA R0, R0, UR4, 0x1 ;  /* 0x0000000400007c11 */ /* 0x000fe4000f8e08ff */
[----:B------:R-:W-:-:S03]  /*15320*/  LOP3.LUT R29, R25, 0x7fffe000, RZ, 0xc0, !PT ;  /* 0x7fffe000191d7812 */ /* 0x000fc600078ec0ff */
[----:B------:R-:W0:Y:S01]  /*15330*/  LDS.128 R24, [R0] ;  /* 0x0000000000187984 */ /* 0x000e220000000c00 */
[----:B------:R-:W-:-:S05]  /*15340*/  IADD3 R20, R20, R29, R28 ;  /* 0x0000001d14147210 */ /* 0x000fca0007ffe01c */
[----:B------:R-:W-:-:S05]  /*15350*/  IMAD R20, R20, 0x2, R23 ;  /* 0x0000000214147824 */ /* 0x000fca00078e0217 */
[----:B------:R-:W1:Y:S01]  /*15360*/  LDS.128 R28, [R20+0x14400] ;  /* 0x01440000141c7984 */ /* 0x000e620000000c00 */
[--C-:B0-----:R-:W-:Y:S02]  /*15370*/  HADD2.F32 R15, -RZ, R27.reuse.H0_H0 ;  /* 0x2000001bff0f7230 */ /* 0x101fe40000004100 */
[----:B------:R-:W-:Y:S02]  /*15380*/  HADD2.F32 R33, -RZ, R27.H1_H1 ;  /* 0x3000001bff217230 */ /* 0x000fe40000004100 */
[--C-:B------:R-:W-:Y:S02]  /*15390*/  HADD2.F32 R32, -RZ, R25.reuse.H0_H0 ;  /* 0x20000019ff207230 */ /* 0x100fe40000004100 */
[----:B------:R-:W-:Y:S02]  /*153a0*/  HADD2.F32 R25, -RZ, R25.H1_H1 ;  /* 0x30000019ff197230 */ /* 0x000fe40000004100 */
[----:B------:R-:W-:Y:S02]  /*153b0*/  HADD2.F32 R13, -RZ, R24.H0_H0 ;  /* 0x20000018ff0d7230 */ /* 0x000fe40000004100 */
[----:B------:R-:W-:-:S02]  /*153c0*/  HADD2.F32 R5, -RZ, R26.H0_H0 ;  /* 0x2000001aff057230 */ /* 0x000fc40000004100 */
[--C-:B-1----:R-:W-:Y:S02]  /*153d0*/  HADD2.F32 R12, -RZ, R31.reuse.H0_H0 ;  /* 0x2000001fff0c7230 */ /* 0x102fe40000004100 */
[----:B------:R-:W-:Y:S02]  /*153e0*/  HADD2.F32 R27, -RZ, R31.H1_H1 ;  /* 0x3000001fff1b7230 */ /* 0x000fe40000004100 */
[--C-:B------:R-:W-:Y:S02]  /*153f0*/  HADD2.F32 R34, -RZ, R29.reuse.H0_H0 ;  /* 0x2000001dff227230 */ /* 0x100fe40000004100 */
[C---:B------:R-:W-:Y:S01]  /*15400*/  FMUL.FTZ R40, R12.reuse, R37 ;  /* 0x000000250c287220 */ /* 0x040fe20000410000 */
[-C--:B------:R-:W-:Y:S01]  /*15410*/  FMUL.FTZ R42, R12, R36.reuse ;  /* 0x000000240c2a7220 */ /* 0x080fe20000410000 */
[----:B------:R-:W-:Y:S02]  /*15420*/  HADD2.F32 R35, -RZ, R29.H1_H1 ;  /* 0x3000001dff237230 */ /* 0x000fe40000004100 */
[----:B------:R-:W-:Y:S01]  /*15430*/  FFMA.FTZ R12, R15, R36, -R40 ;  /* 0x000000240f0c7223 */ /* 0x000fe20000010828 */
[----:B------:R-:W-:-:S02]  /*15440*/  HADD2.F32 R36, -RZ, R39.H0_H0 ;  /* 0x20000027ff247230 */ /* 0x000fc40000004100 */
[----:B------:R-:W-:Y:S01]  /*15450*/  FFMA.FTZ R15, R15, R37, R42 ;  /* 0x000000250f0f7223 */ /* 0x000fe2000001002a */
[----:B------:R-:W-:Y:S02]  /*15460*/  HADD2.F32 R39, -RZ, R98.H1_H1 ;  /* 0x30000062ff277230 */ /* 0x000fe40000004100 */
[C---:B------:R-:W-:Y:S01]  /*15470*/  FMUL.FTZ R40, R27.reuse, R38 ;  /* 0x000000261b287220 */ /* 0x040fe20000410000 */
[----:B------:R-:W-:Y:S02]  /*15480*/  HADD2.F32 R37, -RZ, R100.H1_H1 ;  /* 0x30000064ff257230 */ /* 0x000fe40000004100 */
[-C--:B------:R-:W-:Y:S01]  /*15490*/  FMUL.FTZ R42, R27, R36.reuse ;  /* 0x000000241b2a7220 */ /* 0x080fe20000410000 */
[----:B------:R-:W-:Y:S02]  /*154a0*/  HADD2.F32 R31, -RZ, R28.H0_H0 ;  /* 0x2000001cff1f7230 */ /* 0x000fe40000004100 */
[----:B------:R-:W-:Y:S01]  /*154b0*/  FFMA.FTZ R27, R33, R36, -R40 ;  /* 0x00000024211b7223 */ /* 0x000fe20000010828 */
[----:B------:R-:W-:Y:S01]  /*154c0*/  FMUL.FTZ R41, R34, R39 ;  /* 0x0000002722297220 */ /* 0x000fe20000410000 */
[----:B------:R-:W-:-:S02]  /*154d0*/  HADD2.F32 R36, -RZ, R43.H0_H0 ;  /* 0x2000002bff247230 */ /* 0x000fc40000004100 */
[-C--:B------:R-:W-:Y:S01]  /*154e0*/  FMUL.FTZ R40, R34, R37.reuse ;  /* 0x0000002522287220 */ /* 0x080fe20000410000 */
[----:B------:R-:W-:Y:S02]  /*154f0*/  HADD2.F32 R34, -RZ, R44.H0_H0 ;  /* 0x2000002cff227230 */ /* 0x000fe40000004100 */
[C---:B------:R-:W-:Y:S01]  /*15500*/  FFMA.FTZ R41, R32.reuse, R37, -R41 ;  /* 0x0000002520297223 */ /* 0x040fe20000010829 */
[----:B------:R-:W-:Y:S02]  /*15510*/  HADD2.F32 R98, -RZ, R98.H0_H0 ;  /* 0x20000062ff627230 */ /* 0x000fe40000004100 */
[----:B------:R-:W-:Y:S01]  /*15520*/  FFMA.FTZ R40, R32, R39, R40 ;  /* 0x0000002720287223 */ /* 0x000fe20000010028 */
[----:B------:R-:W-:Y:S01]  /*15530*/  FMUL.FTZ R32, R35, R36 ;  /* 0x0000002423207220 */ /* 0x000fe20000410000 */
[----:B------:R-:W-:Y:S02]  /*15540*/  HADD2.F32 R100, -RZ, R100.H0_H0 ;  /* 0x20000064ff647230 */ /* 0x000fe40000004100 */
[----:B------:R-:W-:Y:S01]  /*15550*/  FFMA.FTZ R46, R33, R38, R42 ;  /* 0x00000026212e7223 */ /* 0x000fe2000001002a */
[-C--:B------:R-:W-:Y:S01]  /*15560*/  FMUL.FTZ R44, R35, R34.reuse ;  /* 0x00000022232c7220 */ /* 0x080fe20000410000 */
[----:B------:R-:W-:Y:S01]  /*15570*/  FFMA.FTZ R42, R25, R34, -R32 ;  /* 0x00000022192a7223 */ /* 0x000fe20000010820 */
[----:B------:R-:W-:-:S02]  /*15580*/  HADD2.F32 R29, -RZ, R30.H0_H0 ;  /* 0x2000001eff1d7230 */ /* 0x000fc40000004100 */
[C---:B------:R-:W-:Y:S01]  /*15590*/  FMUL.FTZ R38, R31.reuse, R98 ;  /* 0x000000621f267220 */ /* 0x040fe20000410000 */
[----:B------:R-:W-:Y:S02]  /*155a0*/  HADD2.F32 R34, -RZ, R99.H0_H0 ;  /* 0x20000063ff227230 */ /* 0x000fe40000004100 */
[----:B------:R-:W-:Y:S01]  /*155b0*/  FMUL.FTZ R31, R31, R100 ;  /* 0x000000641f1f7220 */ /* 0x000fe20000410000 */
[----:B------:R-:W-:Y:S02]  /*155c0*/  HADD2.F32 R32, -RZ, R101.H0_H0 ;  /* 0x20000065ff207230 */ /* 0x000fe40000004100 */
[----:B------:R-:W-:Y:S01]  /*155d0*/  FFMA.FTZ R35, R25, R36, R44 ;  /* 0x0000002419237223 */ /* 0x000fe2000001002c */
[----:B------:R-:W-:Y:S02]  /*155e0*/  HADD2.F32 R28, -RZ, R28.H1_H1 ;  /* 0x3000001cff1c7230 */ /* 0x000fe40000004100 */
[----:B------:R-:W-:Y:S01]  /*155f0*/  FMUL.FTZ R36, R29, R34 ;  /* 0x000000221d247220 */ /* 0x000fe20000410000 */
[----:B------:R-:W-:-:S02]  /*15600*/  HADD2.F32 R30, -RZ, R30.H1_H1 ;  /* 0x3000001eff1e7230 */ /* 0x000fc40000004100 */
[----:B------:R-:W-:Y:S01]  /*15610*/  FMUL.FTZ R44, R29, R32 ;  /* 0x000000201d2c7220 */ /* 0x000fe20000410000 */
[C---:B------:R-:W-:Y:S01]  /*15620*/  FFMA.FTZ R38, R13.reuse, R100, -R38 ;  /* 0x000000640d267223 */ /* 0x040fe20000010826 */
[----:B------:R-:W-:Y:S01]  /*15630*/  FFMA.FTZ R31, R13, R98, R31 ;  /* 0x000000620d1f7223 */ /* 0x000fe2000001001f */
[----:B------:R-:W-:Y:S02]  /*15640*/  HADD2.F32 R25, -RZ, R4.H0_H0 ;  /* 0x20000004ff197230 */ /* 0x000fe40000004100 */
[C---:B------:R-:W-:Y:S01]  /*15650*/  FFMA.FTZ R36, R5.reuse, R32, -R36 ;  /* 0x0000002005247223 */ /* 0x040fe20000010824 */
[----:B------:R-:W-:Y:S01]  /*15660*/  HADD2.F32 R29, -RZ, R6.H0_H0 ;  /* 0x20000006ff1d7230 */ /* 0x000fe20000004100 */
[----:B------:R-:W-:Y:S01]  /*15670*/  F2FP.F16.F32.PACK_AB R15, R46, R15 ;  /* 0x0000000f2e0f723e */ /* 0x000fe200000000ff */
[----:B------:R-:W-:Y:S02]  /*15680*/  HADD2.F32 R13, -RZ, R14.H0_H0 ;  /* 0x2000000eff0d7230 */ /* 0x000fe40000004100 */
[----:B------:R-:W-:Y:S01]  /*15690*/  FFMA.FTZ R14, R5, R34, R44 ;  /* 0x00000022050e7223 */ /* 0x000fe2000001002c */
[----:B------:R-:W-:-:S02]  /*156a0*/  HADD2.F32 R24, -RZ, R24.H1_H1 ;  /* 0x30000018ff187230 */ /* 0x000fc40000004100 */
        /* <DEDUP_REMOVED lines=18> */
.L_x_2863:
[----:B------:R-:W-:Y:S05]  /*157d0*/  BSYNC B1 ;  /* 0x0000000000017941 */ /* 0x000fea0003800000 */
.L_x_2862:
[----:B------:R-:W-:Y:S05]  /*157e0*/  @P1 BRA `(.L_x_2829) ;  /* 0x0000000400c01947 */ /* 0x000fea0003800000 */
[----:B-1----:R-:W2:Y:S01]  /*157f0*/  LDL R6, [R1+0x12c] ;  /* 0x00012c0001067983 */ /* 0x002ea20000100800 */
[----:B------:R-:W-:Y:S01]  /*15800*/  SHF.R.S32.HI R4, RZ, 0x1f, R3 ;  /* 0x0000001fff047819 */ /* 0x000fe20000011403 */
[----:B------:R-:W-:Y:S01]  /*15810*/  IMAD.SHL.U32 R0, R3, 0x40, RZ ;  /* 0x0000004003007824 */ /* 0x000fe200078e00ff */
[----:B------:R-:W-:Y:S01]  /*15820*/  SHF.R.S32.HI R5, RZ, 0x1f, R214 ;  /* 0x0000001fff057819 */ /* 0x000fe200000114d6 */
[----:B------:R-:W-:Y:S01]  /*15830*/  HADD2.F32 R34, -RZ, R91.H1_H1 ;  /* 0x3000005bff227230 */ /* 0x000fe20000004100 */
[----:B------:R-:W-:Y:S01]  /*15840*/  LEA.HI R3, R4, R3, RZ, 0x3 ;  /* 0x0000000304037211 */ /* 0x000fe200078f18ff */
[----:B0-----:R-:W-:Y:S01]  /*15850*/  HADD2.F32 R30, -RZ, R93.H1_H1 ;  /* 0x3000005dff1e7230 */ /* 0x001fe20000004100 */
[----:B------:R-:W-:Y:S01]  /*15860*/  LOP3.LUT R4, R0, 0x1c0, RZ, 0xc0, !PT ;  /* 0x000001c000047812 */ /* 0x000fe200078ec0ff */
[----:B------:R-:W-:Y:S01]  /*15870*/  HADD2.F32 R91, -RZ, R91.H0_H0 ;  /* 0x2000005bff5b7230 */ /* 0x000fe20000004100 */
[-C--:B------:R-:W-:Y:S01]  /*15880*/  LEA.HI R0, R5, R214.reuse, RZ, 0x6 ;  /* 0x000000d605007211 */ /* 0x080fe200078f30ff */
[----:B------:R-:W-:Y:S01]  /*15890*/  IMAD.SHL.U32 R3, R3, 0x40, RZ ;  /* 0x0000004003037824 */ /* 0x000fe200078e00ff */
[----:B------:R-:W-:Y:S01]  /*158a0*/  LEA.HI R5, R5, R214, RZ, 0x3 ;  /* 0x000000d605057211 */ /* 0x000fe200078f18ff */
[----:B------:R-:W-:Y:S01]  /*158b0*/  HADD2.F32 R93, -RZ, R93.H0_H0 ;  /* 0x2000005dff5d7230 */ /* 0x000fe20000004100 */
[----:B------:R-:W-:-:S02]  /*158c0*/  SHF.L.U32 R7, R0, 0x7, RZ ;  /* 0x0000000700077819 */ /* 0x000fc400000006ff */
[----:B------:R-:W-:Y:S02]  /*158d0*/  LOP3.LUT R13, R3, 0xfffffe00, RZ, 0xc0, !PT ;  /* 0xfffffe00030d7812 */ /* 0x000fe400078ec0ff */
[----:B------:R-:W-:Y:S02]  /*158e0*/  LOP3.LUT R5, R4, 0x38, R5, 0xf8, !PT ;  /* 0x0000003804057812 */ /* 0x000fe400078ef805 */
[----:B------:R-:W-:Y:S02]  /*158f0*/  LOP3.LUT R12, R7, 0xffffe000, RZ, 0xc0, !PT ;  /* 0xffffe000070c7812 */ /* 0x000fe400078ec0ff */
[----:B-----5:R-:W-:Y:S02]  /*15900*/  R2UR UR4, R45 ;  /* 0x000000002d0472ca */ /* 0x020fe400000e0000 */
[----:B------:R-:W-:Y:S02]  /*15910*/  SHF.R.U32.HI R29, RZ, 0x10, R11 ;  /* 0x00000010ff1d7819 */ /* 0x000fe4000001160b */
[----:B------:R-:W-:-:S02]  /*15920*/  SHF.R.U64 R20, R74, 0x10, R75 ;  /* 0x000000104a147819 */ /* 0x000fc4000000124b */
[----:B------:R-:W-:Y:S01]  /*15930*/  SHF.R.U32.HI R74, RZ, 0x10, R75 ;  /* 0x00000010ff4a7819 */ /* 0x000fe2000001164b */
[----:B------:R-:W-:Y:S01]  /*15940*/  HADD2.F32 R29, -RZ, R29.H0_H0 ;  /* 0x2000001dff1d7230 */ /* 0x000fe20000004100 */
[----:B------:R-:W-:Y:S02]  /*15950*/  SHF.R.U64 R10, R10, 0x10, R11 ;  /* 0x000000100a0a7819 */ /* 0x000fe4000000120b */
[--C-:B------:R-:W-:Y:S02]  /*15960*/  SHF.R.U64 R11, R72, 0x10, R73.reuse ;  /* 0x00000010480b7819 */ /* 0x100fe40000001249 */
[----:B------:R-:W-:Y:S02]  /*15970*/  SHF.R.U32.HI R72, RZ, 0x10, R73 ;  /* 0x00000010ff487819 */ /* 0x000fe40000011649 */
[--C-:B------:R-:W-:Y:S01]  /*15980*/  SHF.R.U32.HI R37, RZ, 0x10, R9.reuse ;  /* 0x00000010ff257819 */ /* 0x100fe20000011609 */
[----:B------:R-:W-:Y:S01]  /*15990*/  HADD2.F32 R11, -RZ, R11.H0_H0 ;  /* 0x2000000bff0b7230 */ /* 0x000fe20000004100 */
[----:B------:R-:W-:-:S02]  /*159a0*/  SHF.R.U64 R38, R8, 0x10, R9 ;  /* 0x0000001008267819 */ /* 0x000fc40000001209 */
[----:B--2---:R-:W-:Y:S02]  /*159b0*/  LEA.HI R21, R21, R6, RZ, 0x1d ;  /* 0x0000000615157211 */ /* 0x004fe400078fe8ff */
[----:B------:R-:W-:Y:S02]  /*159c0*/  SHF.R.U32.HI R6, RZ, 0x3, R4 ;  /* 0x00000003ff067819 */ /* 0x000fe40000011604 */
[----:B------:R-:W-:Y:S01]  /*159d0*/  SHF.R.S32.HI R0, RZ, 0x1f, R21 ;  /* 0x0000001fff007819 */ /* 0x000fe20000011415 */
[----:B------:R-:W-:Y:S01]  /*159e0*/  IMAD.SHL.U32 R3, R21, 0x8, RZ ;  /* 0x0000000815037824 */ /* 0x000fe200078e00ff */
[----:B------:R-:W-:Y:S02]  /*159f0*/  LOP3.LUT R5, R5, R6, RZ, 0x3c, !PT ;  /* 0x0000000605057212 */ /* 0x000fe400078e3cff */
[----:B------:R-:W-:Y:S02]  /*15a00*/  LEA.HI R0, R0, R21, RZ, 0x3 ;  /* 0x0000001500007211 */ /* 0x000fe400078f18ff */
[----:B------:R-:W-:-:S02]  /*15a10*/  LOP3.LUT R3, R4, 0x38, R3, 0xf8, !PT ;  /* 0x0000003804037812 */ /* 0x000fc400078ef803 */
[----:B------:R-:W-:Y:S01]  /*15a20*/  IADD3 R5, R5, R12, R13 ;  /* 0x0000000c05057210 */ /* 0x000fe20007ffe00d */
[----:B------:R-:W-:Y:S01]  /*15a30*/  IMAD.SHL.U32 R4, R0, 0x400, RZ ;  /* 0x0000040000047824 */ /* 0x000fe200078e00ff */
[----:B------:R-:W-:Y:S02]  /*15a40*/  LOP3.LUT R3, R3, R6, RZ, 0x3c, !PT ;  /* 0x0000000603037212 */ /* 0x000fe400078e3cff */
        /* <DEDUP_REMOVED lines=14> */
[----:B------:R-:W-:Y:S02]  /*15b30*/  HADD2.F32 R15, -RZ, R13.H0_H0 ;  /* 0x2000000dff0f7230 */ /* 0x000fe40000004100 */
[C---:B------:R-:W-:Y:S01]  /*15b40*/  FMUL.FTZ R32, R27.reuse, R34 ;  /* 0x000000221b207220 */ /* 0x040fe20000410000 */
[-C--:B------:R-:W-:Y:S01]  /*15b50*/  FMUL.FTZ R36, R27, R30.reuse ;  /* 0x0000001e1b247220 */ /* 0x080fe20000410000 */
[----:B------:R-:W-:Y:S02]  /*15b60*/  HADD2.F32 R27, -RZ, R74.H0_H0 ;  /* 0x2000004aff1b7230 */ /* 0x000fe40000004100 */
[----:B------:R-:W-:Y:S01]  /*15b70*/  FMUL.FTZ R33, R28, R29 ;  /* 0x0000001d1c217220 */ /* 0x000fe20000410000 */
[----:B------:R-:W-:Y:S01]  /*15b80*/  FFMA.FTZ R31, R21, R30, -R32 ;  /* 0x0000001e151f7223 */ /* 0x000fe20000010820 */
[----:B------:R-:W-:-:S02]  /*15b90*/  HADD2.F32 R32, -RZ, R90.H1_H1 ;  /* 0x3000005aff207230 */ /* 0x000fc40000004100 */
[----:B------:R-:W-:Y:S01]  /*15ba0*/  FFMA.FTZ R36, R21, R34, R36 ;  /* 0x0000002215247223 */ /* 0x000fe20000010024 */
[----:B------:R-:W-:Y:S02]  /*15bb0*/  HADD2.F32 R30, -RZ, R92.H1_H1 ;  /* 0x3000005cff1e7230 */ /* 0x000fe40000004100 */
[-C--:B------:R-:W-:Y:S01]  /*15bc0*/  FMUL.FTZ R35, R28, R27.reuse ;  /* 0x0000001b1c237220 */ /* 0x080fe20000410000 */
[C---:B------:R-:W-:Y:S01]  /*15bd0*/  FFMA.FTZ R34, R24.reuse, R27, -R33 ;  /* 0x0000001b18227223 */ /* 0x040fe20000010821 */
[----:B------:R-:W-:Y:S02]  /*15be0*/  HADD2.F32 R25, -RZ, R13.H1_H1 ;  /* 0x3000000dff197230 */ /* 0x000fe40000004100 */
[C---:B------:R-:W-:Y:S01]  /*15bf0*/  FMUL.FTZ R28, R15.reuse, R32 ;  /* 0x000000200f1c7220 */ /* 0x040fe20000410000 */
[----:B------:R-:W-:Y:S01]  /*15c00*/  FMUL.FTZ R27, R15, R30 ;  /* 0x0000001e0f1b7220 */ /* 0x000fe20000410000 */
[----:B------:R-:W-:Y:S02]  /*15c10*/  HADD2.F32 R13, -RZ, R12.H0_H0 ;  /* 0x2000000cff0d7230 */ /* 0x000fe40000004100 */
[----:B------:R-:W-:Y:S01]  /*15c20*/  FFMA.FTZ R35, R24, R29, R35 ;  /* 0x0000001d18237223 */ /* 0x000fe20000010023 */
[----:B------:R-:W-:-:S02]  /*15c30*/  HADD2.F32 R21, -RZ, R37.H0_H0 ;  /* 0x20000025ff157230 */ /* 0x000fc40000004100 */
[C---:B------:R-:W-:Y:S01]  /*15c40*/  FFMA.FTZ R28, R7.reuse, R30, -R28 ;  /* 0x0000001e071c7223 */ /* 0x040fe2000001081c */
[----:B------:R-:W-:Y:S02]  /*15c50*/  HADD2.F32 R15, -RZ, R72.H0_H0 ;  /* 0x20000048ff0f7230 */ /* 0x000fe40000004100 */
[----:B------:R-:W-:Y:S01]  /*15c60*/  FFMA.FTZ R27, R7, R32, R27 ;  /* 0x00000020071b7223 */ /* 0x000fe2000001001b */
[----:B------:R-:W-:Y:S02]  /*15c70*/  HADD2.F32 R90, -RZ, R90.H0_H0 ;  /* 0x2000005aff5a7230 */ /* 0x000fe40000004100 */
[C---:B------:R-:W-:Y:S01]  /*15c80*/  FMUL.FTZ R7, R25.reuse, R21 ;  /* 0x0000001519077220 */ /* 0x040fe20000410000 */
[----:B------:R-:W-:Y:S02]  /*15c90*/  HADD2.F32 R92, -RZ, R92.H0_H0 ;  /* 0x2000005cff5c7230 */ /* 0x000fe40000004100 */
[----:B------:R-:W-:Y:S01]  /*15ca0*/  FMUL.FTZ R29, R25, R15 ;  /* 0x0000000f191d7220 */ /* 0x000fe20000410000 */
[----:B------:R-:W-:-:S02]  /*15cb0*/  HADD2.F32 R26, -RZ, R14.H0_H0 ;  /* 0x2000000eff1a7230 */ /* 0x000fc40000004100 */
[C---:B------:R-:W-:Y:S01]  /*15cc0*/  FMUL.FTZ R24, R13.reuse, R90 ;  /* 0x0000005a0d187220 */ /* 0x040fe20000410000 */
[C---:B------:R-:W-:Y:S01]  /*15cd0*/  FFMA.FTZ R25, R8.reuse, R15, -R7 ;  /* 0x0000000f08197223 */ /* 0x040fe20000010807 */
[----:B------:R-:W-:Y:S01]  /*15ce0*/  FMUL.FTZ R13, R13, R92 ;  /* 0x0000005c0d0d7220 */ /* 0x000fe20000410000 */
[----:B------:R-:W-:Y:S01]  /*15cf0*/  FFMA.FTZ R30, R8, R21, R29 ;  /* 0x00000015081e7223 */ /* 0x000fe2000001001d */
[C---:B------:R-:W-:Y:S01]  /*15d00*/  FMUL.FTZ R32, R26.reuse, R91 ;  /* 0x0000005b1a207220 */ /* 0x040fe20000410000 */
[----:B------:R-:W-:Y:S02]  /*15d10*/  HADD2.F32 R12, -RZ, R12.H1_H1 ;  /* 0x3000000cff0c7230 */ /* 0x000fe40000004100 */
[C---:B------:R-:W-:Y:S01]  /*15d20*/  FFMA.FTZ R8, R5.reuse, R90, R13 ;  /* 0x0000005a05087223 */ /* 0x040fe2000001000d */
[----:B------:R-:W-:Y:S02]  /*15d30*/  HADD2.F32 R14, -RZ, R14.H1_H1 ;  /* 0x3000000eff0e7230 */ /* 0x000fe40000004100 */
[----:B------:R-:W-:Y:S01]  /*15d40*/  FFMA.FTZ R24, R5, R92, -R24 ;  /* 0x0000005c05187223 */ /* 0x000fe20000010818 */
[----:B------:R-:W-:Y:S01]  /*15d50*/  FMUL.FTZ R26, R26, R93 ;  /* 0x0000005d1a1a7220 */ /* 0x000fe20000410000 */
[----:B------:R-:W-:-:S02]  /*15d60*/  HADD2.F32 R7, -RZ, R38.H0_H0 ;  /* 0x20000026ff077230 */ /* 0x000fc40000004100 */
[C---:B------:R-:W-:Y:S01]  /*15d70*/  FFMA.FTZ R32, R9.reuse, R93, -R32 ;  /* 0x0000005d09207223 */ /* 0x040fe20000010820 */
[----:B------:R-:W-:Y:S02]  /*15d80*/  HADD2.F32 R13, -RZ, R10.H0_H0 ;  /* 0x2000000aff0d7230 */ /* 0x000fe40000004100 */
[----:B------:R-:W-:Y:S01]  /*15d90*/  FFMA.FTZ R10, R9, R91, R26 ;  /* 0x0000005b090a7223 */ /* 0x000fe2000001001a */
[----:B------:R-:W-:Y:S02]  /*15da0*/  HADD2.F32 R5, -RZ, R20.H0_H0 ;  /* 0x20000014ff057230 */ /* 0x000fe40000004100 */
[----:B------:R-:W-:Y:S01]  /*15db0*/  FMUL.FTZ R9, R12, R7 ;  /* 0x000000070c097220 */ /* 0x000fe20000410000 */
[----:B------:R-:W-:Y:S02]  /*15dc0*/  HADD2.F32 R4, -RZ, R4.H1_H1 ;  /* 0x30000004ff047230 */ /* 0x000fe40000004100 */
[----:B------:R-:W-:Y:S01]  /*15dd0*/  FMUL.FTZ R29, R14, R13 ;  /* 0x0000000d0e1d7220 */ /* 0x000fe20000410000 */
[----:B------:R-:W-:-:S02]  /*15de0*/  HADD2.F32 R6, -RZ, R6.H1_H1 ;  /* 0x30000006ff067230 */ /* 0x000fc40000004100 */
[----:B------:R-:W-:Y:S01]  /*15df0*/  FMUL.FTZ R12, R12, R11 ;  /* 0x0000000b0c0c7220 */ /* 0x000fe20000410000 */
[----:B------:R-:W-:Y:S01]  /*15e00*/  FMUL.FTZ R14, R14, R5 ;  /* 0x000000050e0e7220 */ /* 0x000fe20000410000 */
[----:B------:R-:W-:Y:S01]  /*15e10*/  FFMA.FTZ R15, R4, R11, -R9 ;  /* 0x0000000b040f7223 */ /* 0x000fe20000010809 */
[----:B------:R-:W-:Y:S01]  /*15e20*/  F2FP.F16.F32.PACK_AB R11, R35, R36 ;  /* 0x00000024230b723e */ /* 0x000fe200000000ff */
        /* <DEDUP_REMOVED lines=12> */
.L_x_2829:
[----:B------:R-:W-:Y:S05]  /*15ef0*/  BSYNC B0 ;  /* 0x0000000000007941 */ /* 0x000fea0003800000 */
.L_x_2789:
        /* <DEDUP_REMOVED lines=8> */
.L_x_2787:
[----:B------:R-:W-:-:S06]  /*15f80*/  ULOP3.LUT UR4, UR60, 0x1, URZ, 0xfc, !UPT ;  /* 0x000000013c047892 */ /* 0x000fcc000f8efc3f */
[----:B-12-4-:R-:W-:-:S05]  /*15f90*/  IMAD.U32 R0, RZ, RZ, UR4 ;  /* 0x00000004ff007e24 */ /* 0x016fca000f8e00ff */
[----:B------:R-:W-:-:S13]  /*15fa0*/  ISETP.NE.AND P0, PT, R0, 0x3, PT ;  /* 0x000000030000780c */ /* 0x000fda0003f05270 */
[----:B------:R-:W-:Y:S05]  /*15fb0*/  @!P0 BRA `(.L_x_2864) ;  /* 0x0000000000048947 */ /* 0x000fea0003800000 */
[----:B------:R-:W-:Y:S01]  /*15fc0*/  BPT.TRAP 0x1 ;  /* 0x000000040000795c */ /* 0x000fe20000300000 */
.L_x_2864:
[----:B------:R-:W-:Y:S02]  /*15fd0*/  LEA R0, R220, R23, 0x3 ;  /* 0x00000017dc007211 */ /* 0x000fe400078e18ff */
[----:B------:R-:W-:-:S04]  /*15fe0*/  SHF.L.U32 R3, R226, 0x1f, RZ ;  /* 0x0000001fe2037819 */ /* 0x000fc800000006ff */
[----:B------:R1:W2:Y:S01]  /*15ff0*/  SYNCS.PHASECHK.TRANS64.TRYWAIT P1, [R0+URZ+0x38830], R3 ;  /* 0x03883003000075a7 */ /* 0x0002a2000802017f */
[----:B------:R-:W-:Y:S05]  /*16000*/  @!P0 BRA `(.L_x_2865) ;  /* 0x0000000000048947 */ /* 0x000fea0003800000 */
[----:B------:R-:W-:Y:S01]  /*16010*/  BPT.TRAP 0x1 ;  /* 0x000000040000795c */ /* 0x000fe20000300000 */
.L_x_2865:
[----:B--2---:R-:W-:Y:S05]  /*16020*/  @P1 BRA `(.L_x_2866) ;  /* 0x0000000000081947 */ /* 0x004fea0003800000 */
[----:B------:R-:W2:Y:S02]  /*16030*/  SYNCS.PHASECHK.TRANS64.TRYWAIT P1, [R0+URZ+0x38830], R3 ;  /* 0x03883003000075a7 */ /* 0x000ea4000802017f */
[----:B--2---:R-:W-:Y:S05]  /*16040*/  @!P1 BRA `(.L_x_2867) ;  /* 0x000001dc00849947 */ /* 0x004fea0003800000 */
.L_x_2866:
[----:B------:R-:W-:Y:S05]  /*16050*/  WARPSYNC.ALL ;  /* 0x0000000000007948 */ /* 0x000fea0003800000 */
[----:B-12---:R-:W-:Y:S01]  /*16060*/  VIADD R3, R23, 0x24400 ;  /* 0x0002440017037836 */ /* 0x006fe20000000000 */
[----:B------:R-:W-:Y:S01]  /*16070*/  R2UR UR20, R84 ;  /* 0x00000000541472ca */ /* 0x000fe200000e0000 */
[----:B0-----:R-:W-:Y:S01]  /*16080*/  IMAD.MOV.U32 R5, RZ, RZ, 0x40000040 ;  /* 0x40000040ff057424 */ /* 0x001fe200078e00ff */
[----:B-----5:R-:W-:Y:S01]  /*16090*/  WARPGROUP.ARRIVE ;  /* 0x00000000000079c5 */ /* 0x020fe20000000000 */
[----:B------:R-:W-:Y:S01]  /*160a0*/  UMOV UR25, 0x40000040 ;  /* 0x4000004000197882 */ /* 0x000fe20000000000 */
[----:B------:R-:W-:Y:S01]  /*160b0*/  SHF.R.U32.HI R3, RZ, 0x4, R3 ;  /* 0x00000004ff037819 */ /* 0x000fe20000011603 */
[----:B------:R-:W-:Y:S01]  /*160c0*/  UMOV UR17, UR25 ;  /* 0x0000001900117c82 */ /* 0x000fe20008000000 */
[----:B------:R-:W-:Y:S01]  /*160d0*/  R2UR UR27, R5 ;  /* 0x00000000051b72ca */ /* 0x000fe200000e0000 */
[----:B------:R-:W-:Y:S01]  /*160e0*/  UMOV UR5, UR17 ;  /* 0x0000001100057c82 */ /* 0x000fe20008000000 */
[----:B------:R-:W-:Y:S01]  /*160f0*/  LOP3.LUT R3, R3, 0x3fff, RZ, 0xc0, !PT ;  /* 0x00003fff03037812 */ /* 0x000fe200078ec0ff */
[----:B------:R-:W-:Y:S01]  /*16100*/  IMAD.MOV.U32 R7, RZ, RZ, 0x40000040 ;  /* 0x40000040ff077424 */ /* 0x000fe200078e00ff */
[----:B------:R-:W-:Y:S01]  /*16110*/  MOV R9, 0x40000040 ;  /* 0x4000004000097802 */ /* 0x000fe20000000f00 */
[----:B------:R-:W-:Y:S01]  /*16120*/  UMOV UR9, UR17 ;  /* 0x0000001100097c82 */ /* 0x000fe20008000000 */
[----:B------:R-:W-:Y:S01]  /*16130*/  LOP3.LUT R229, R3, 0x10000, RZ, 0xfc, !PT ;  /* 0x0001000003e57812 */ /* 0x000fe200078efcff */
[----:B------:R-:W-:Y:S01]  /*16140*/  ULOP3.LUT UR20, UR20, 0x10000, URZ, 0xfc, !UPT ;  /* 0x0001000014147892 */ /* 0x000fe2000f8efc3f */
[----:B------:R-:W-:Y:S01]  /*16150*/  R2UR UR7, R9 ;  /* 0x00000000090772ca */ /* 0x000fe200000e0000 */
[----:B------:R-:W-:Y:S01]  /*16160*/  UMOV UR13, UR17 ;  /* 0x00000011000d7c82 */ /* 0x000fe20008000000 */
[----:B------:R-:W-:Y:S01]  /*16170*/  R2UR UR11, R7 ;  /* 0x00000000070b72ca */ /* 0x000fe200000e0000 */
[----:B------:R-:W-:Y:S01]  /*16180*/  IMAD R4, R220, 0xa00, R229 ;  /* 0x00000a00dc047824 */ /* 0x000fe200078e02e5 */
[----:B------:R-:W-:Y:S01]  /*16190*/  R2UR UR15, R9 ;  /* 0x00000000090f72ca */ /* 0x000fe200000e0000 */
[----:B------:R-:W-:Y:S01]  /*161a0*/  IMAD.MOV.U32 R11, RZ, RZ, 0x40000040 ;  /* 0x40000040ff0b7424 */ /* 0x000fe200078e00ff */
[----:B------:R-:W-:Y:S01]  /*161b0*/  UMOV UR24, UR20 ;  /* 0x0000001400187c82 */ /* 0x000fe20008000000 */
[C---:B------:R-:W-:Y:S01]  /*161c0*/  VIADD R8, R4.reuse, 0x80 ;  /* 0x0000008004087836 */ /* 0x040fe20000000000 */
[C---:B------:R-:W-:Y:S01]  /*161d0*/  R2UR UR26, R4.reuse ;  /* 0x00000000041a72ca */ /* 0x040fe200000e0000 */
[----:B------:R-:W-:Y:S01]  /*161e0*/  UMOV UR16, UR24 ;  /* 0x0000001800107c82 */ /* 0x000fe20008000000 */
[----:B------:R-:W-:Y:S01]  /*161f0*/  VIADD R6, R4, 0x100 ;  /* 0x0000010004067836 */ /* 0x000fe20000000000 */
[----:B------:R-:W-:Y:S01]  /*16200*/  UMOV UR4, UR16 ;  /* 0x0000001000047c82 */ /* 0x000fe20008000000 */
[----:B------:R-:W-:Y:S01]  /*16210*/  R2UR UR6, R8 ;  /* 0x00000000080672ca */ /* 0x000fe200000e0000 */
[----:B------:R-:W-:Y:S01]  /*16220*/  UMOV UR8, UR16 ;  /* 0x0000001000087c82 */ /* 0x000fe20008000000 */
[----:B------:R-:W-:Y:S01]  /*16230*/  VIADD R8, R4, 0x180 ;  /* 0x0000018004087836 */ /* 0x000fe20000000000 */
[----:B------:R-:W-:Y:S01]  /*16240*/  R2UR UR10, R6 ;  /* 0x00000000060a72ca */ /* 0x000fe200000e0000 */
[----:B------:R-:W-:Y:S01]  /*16250*/  UMOV UR12, UR16 ;  /* 0x00000010000c7c82 */ /* 0x000fe20008000000 */
[----:B------:R-:W-:Y:S01]  /*16260*/  VIADD R6, R4, 0x200 ;  /* 0x0000020004067836 */ /* 0x000fe20000000000 */
[----:B------:R-:W-:Y:S01]  /*16270*/  R2UR UR19, R7 ;  /* 0x00000000071372ca */ /* 0x000fe200000e0000 */
[----:B------:R-:W-:Y:S01]  /*16280*/  IMAD.MOV.U32 R7, RZ, RZ, 0x40000040 ;  /* 0x40000040ff077424 */ /* 0x000fe200078e00ff */
[----:B------:R-:W-:Y:S01]  /*16290*/  R2UR UR14, R8 ;  /* 0x00000000080e72ca */ /* 0x000fe200000e0000 */
[----:B------:R-:W-:Y:S01]  /*162a0*/  HGMMA.64x16x16.F32 R56, gdesc[UR24], RZ, !UPT, gsb0 ;  /* 0x00200000183879f0 */ /* 0x000fe2000c0008ff */
[----:B------:R-:W-:Y:S01]  /*162b0*/  R2UR UR18, R6 ;  /* 0x00000000061272ca */ /* 0x000fe200000e0000 */
[----:B------:R-:W-:Y:S01]  /*162c0*/  VIADD R6, R4, 0x2 ;  /* 0x0000000204067836 */ /* 0x000fe20000000000 */
[----:B------:R-:W-:Y:S01]  /*162d0*/  R2UR UR27, R7 ;  /* 0x00000000071b72ca */ /* 0x000fe200000e0000 */
[----:B---3--:R-:W-:Y:S01]  /*162e0*/  IMAD.U32 R12, RZ, RZ, UR24 ;  /* 0x00000018ff0c7e24 */ /* 0x008fe2000f8e00ff */
[----:B------:R-:W-:Y:S01]  /*162f0*/  MOV R13, UR25 ;  /* 0x00000019000d7c02 */ /* 0x000fe20008000f00 */
[----:B------:R-:W-:Y:S01]  /*16300*/  UMOV UR25, 0x40000040 ;  /* 0x4000004000197882 */ /* 0x000fe20000000000 */
[----:B------:R-:W-:Y:S01]  /*16310*/  R2UR UR26, R6 ;  /* 0x00000000061a72ca */ /* 0x000fe200000e0000 */
[C---:B------:R-:W-:Y:S01]  /*16320*/  VIADD R8, R4.reuse, 0x82 ;  /* 0x0000008204087836 */ /* 0x040fe20000000000 */
[----:B------:R-:W-:Y:S01]  /*16330*/  MOV R9, 0x40000040 ;  /* 0x4000004000097802 */ /* 0x000fe20000000f00 */
[C---:B------:R-:W-:Y:S01]  /*16340*/  VIADD R10, R4.reuse, 0x102 ;  /* 0x00000102040a7836 */ /* 0x040fe20000000000 */
[----:B------:R0:W-:Y:S01]  /*16350*/  STL.64 [R1+0x48], R12 ;  /* 0x0000480c01007387 */ /* 0x0001e20000100a00 */
[----:B------:R-:W-:Y:S01]  /*16360*/  VIADD R6, R4, 0x182 ;  /* 0x0000018204067836 */ /* 0x000fe20000000000 */
[----:B------:R-:W-:Y:S01]  /*16370*/  UIADD3 UR56, UR20, 0x804, URZ ;  /* 0x0000080414387890 */ /* 0x000fe2000fffe03f */
        /* <DEDUP_REMOVED lines=8> */
[----:B0-----:R-:W-:Y:S01]  /*16400*/  IMAD.U32 R13, RZ, RZ, UR25 ;  /* 0x00000019ff0d7e24 */ /* 0x001fe2000f8e00ff */
        /* <DEDUP_REMOVED lines=9> */
[----:B------:R-:W-:Y:S01]  /*164a0*/  R2UR UR6, R8 ;  /* 0x00000000080672ca */ /* 0x000fe200000e0000 */
[----:B------:R-:W-:Y:S01]  /*164b0*/  VIADD R8, R4, 0x202 ;  /* 0x0000020204087836 */ /* 0x000fe20000000000 */
[----:B------:R-:W-:Y:S02]  /*164c0*/  R2UR UR7, R9 ;  /* 0x00000000090772ca */ /* 0x000fe400000e0000 */
[----:B------:R-:W-:Y:S02]  /*164d0*/  MOV R9, 0x40000040 ;  /* 0x4000004000097802 */ /* 0x000fe40000000f00 */
[----:B------:R-:W-:Y:S02]  /*164e0*/  UMOV UR24, UR4 ;  /* 0x0000000400187c82 */ /* 0x000fe40008000000 */
[----:B------:R-:W-:-:S05]  /*164f0*/  IMAD.U32 R12, RZ, RZ, UR24 ;  /* 0x00000018ff0c7e24 */ /* 0x000fca000f8e00ff */
[----:B------:R0:W-:Y:S01]  /*16500*/  STL.64 [R1+0x40], R12 ;  /* 0x0000400c01007387 */ /* 0x0001e20000100a00 */
[----:B------:R-:W-:Y:S02]  /*16510*/  WARPGROUP.DEPBAR.LE gsb0, 0x0 ;  /* 0x00008000000079c5 */ /* 0x000fe40000010000 */
[----:B------:R-:W-:-:S06]  /*16520*/  WARPGROUP.ARRIVE ;  /* 0x00000000000079c5 */ /* 0x000fcc0000000000 */
[----:B------:R-:W-:Y:S01]  /*16530*/  HGMMA.64x16x16.F32 R40, gdesc[UR8], RZ, !UPT, gsb0 ;  /* 0x00200000082879f0 */ /* 0x000fe2000c0008ff */
[----:B------:R-:W-:Y:S02]  /*16540*/  R2UR UR10, R10 ;  /* 0x000000000a0a72ca */ /* 0x000fe400000e0000 */
[----:B------:R-:W-:Y:S01]  /*16550*/  R2UR UR11, R11 ;  /* 0x000000000b0b72ca */ /* 0x000fe200000e0000 */
[----:B------:R-:W-:Y:S01]  /*16560*/  IMAD.MOV.U32 R11, RZ, RZ, 0x40000040 ;  /* 0x40000040ff0b7424 */ /* 0x000fe200078e00ff */
[----:B------:R-:W-:Y:S01]  /*16570*/  IADD3 R10, R4, 0x104, RZ ;  /* 0x00000104040a7810 */ /* 0x000fe20007ffe0ff */
        /* <DEDUP_REMOVED lines=28> */
[----:B------:R-:W-:Y:S02]  /*16740*/  VIADD R6, R4, 0x184 ;  /* 0x0000018404067836 */ /* 0x000fe40000000000 */
[----:B------:R-:W-:Y:S02]  /*16750*/  IMAD.MOV.U32 R7, RZ, RZ, 0x40000040 ;  /* 0x40000040ff077424 */ /* 0x000fe400078e00ff */
[----:B0-----:R-:W-:Y:S01]  /*16760*/  IMAD.U32 R13, RZ, RZ, UR25 ;  /* 0x00000019ff0d7e24 */ /* 0x001fe2000f8e00ff */
        /* <DEDUP_REMOVED lines=21> */
[----:B------:R-:W-:Y:S02]  /*168c0*/  R2UR UR14, R6 ;  /* 0x00000000060e72ca */ /* 0x000fe400000e0000 */
[----:B------:R-:W-:Y:S01]  /*168d0*/  R2UR UR15, R7 ;  /* 0x00000000070f72ca */ /* 0x000fe200000e0000 */
[----:B------:R-:W-:Y:S01]  /*168e0*/  IMAD.MOV.U32 R7, RZ, RZ, 0x40000040 ;  /* 0x40000040ff077424 */ /* 0x000fe200078e00ff */
[----:B------:R-:W-:Y:S01]  /*168f0*/  IADD3 R6, R4, 0x6, RZ ;  /* 0x0000000604067810 */ /* 0x000fe20007ffe0ff */
        /* <DEDUP_REMOVED lines=21> */
[----:B------:R-:W-:Y:S01]  /*16a50*/  IMAD.MOV.U32 R7, RZ, RZ, 0x40000040 ;  /* 0x40000040ff077424 */ /* 0x000fe200078e00ff */
[----:B------:R-:W-:Y:S01]  /*16a60*/  IADD3 R6, R4, 0x186, RZ ;  /* 0x0000018604067810 */ /* 0x000fe20007ffe0ff */
[----:B0-----:R-:W-:Y:S01]  /*16a70*/  IMAD.U32 R13, RZ, RZ, UR25 ;  /* 0x00000019ff0d7e24 */ /* 0x001fe2000f8e00ff */
[----:B------:R-:W-:Y:S02]  /*16a80*/  WARPGROUP.DEPBAR.LE gsb0, 0x0 ;  /* 0x00008000000079c5 */ /* 0x000fe40000010000 */
[----:B------:R-:W-:-:S06]  /*16a90*/  WARPGROUP.ARRIVE ;  /* 0x00000000000079c5 */ /* 0x000fcc0000000000 */
[----:B------:R-:W-:Y:S01]  /*16aa0*/  HGMMA.64x16x16.F32 R48, gdesc[UR4], R48, gsb0 ;  /* 0x00200000043079f0 */ /* 0x000fe20008000830 */
[----:B------:R-:W-:Y:S01]  /*16ab0*/  UIADD3 UR4, UR20, 0x6, URZ ;  /* 0x0000000614047890 */ /* 0x000fe2000fffe03f */
[----:B------:R-:W-:Y:S01]  /*16ac0*/  R2UR UR6, R8 ;  /* 0x00000000080672ca */ /* 0x000fe200000e0000 */
[----:B------:R-:W-:Y:S01]  /*16ad0*/  VIADD R8, R4, 0x206 ;  /* 0x0000020604087836 */ /* 0x000fe20000000000 */
[----:B------:R-:W-:Y:S01]  /*16ae0*/  R2UR UR7, R9 ;  /* 0x00000000090772ca */ /* 0x000fe200000e0000 */
[----:B------:R-:W-:-:S03]  /*16af0*/  IMAD.MOV.U32 R9, RZ, RZ, 0x40000040 ;  /* 0x40000040ff097424 */ /* 0x000fc600078e00ff */
[----:B------:R-:W-:Y:S02]  /*16b00*/  UMOV UR24, UR4 ;  /* 0x0000000400187c82 */ /* 0x000fe40008000000 */
[----:B------:R-:W-:-:S05]  /*16b10*/  MOV R12, UR24 ;  /* 0x00000018000c7c02 */ /* 0x000fca0008000f00 */
        /* <DEDUP_REMOVED lines=37> */
[----:B------:R-:W-:Y:S01]  /*16d70*/  MOV R7, 0x40000040 ;  /* 0x4000004000077802 */ /* 0x000fe20000000f00 */
        /* <DEDUP_REMOVED lines=37> */
[----:B------:R-:W-:Y:S02]  /*16fd0*/  R2UR UR18, R8 ;  /* 0x00000000081272ca */ /* 0x000fe400000e0000 */
[----:B------:R-:W-:Y:S01]  /*16fe0*/  R2UR UR19, R9 ;  /* 0x00000000091372ca */ /* 0x000fe200000e0000 */
[----:B------:R-:W-:Y:S01]  /*16ff0*/  IMAD.MOV.U32 R9, RZ, RZ, 0x40000040 ;  /* 0x40000040ff097424 */ /* 0x000fe200078e00ff */
[----:B------:R-:W-:Y:S01]  /*17000*/  IADD3 R8, R4, 0x302, RZ ;  /* 0x0000030204087810 */ /* 0x000fe20007ffe0ff */
        /* <DEDUP_REMOVED lines=47> */
[----:B------:R-:W-:-:S02]  /*17300*/  R2UR UR19, R9 ;  /* 0x00000000091372ca */ /* 0x000fc400000e0000 */
[----:B------:R-:W-:Y:S01]  /*17310*/  MOV R9, 0x40000040 ;  /* 0x4000004000097802 */ /* 0x000fe20000000f00 */
[----:B------:R-:W-:Y:S02]  /*17320*/  WARPGROUP.DEPBAR.LE gsb0, 0x0 ;  /* 0x00008000000079c5 */ /* 0x000fe40000010000 */
        /* <DEDUP_REMOVED lines=165> */
[----:B------:R0:W-:Y:S01]  /*17d80*/  STL.64 [R1], R12 ;  /* 0x0000000c01007387 */ /* 0x0001e20000100a00 */
        /* <DEDUP_REMOVED lines=73> */
[----:B------:R-:W-:Y:S01]  /*18220*/  R2UR UR15, R9 ;  /* 0x00000000090f72ca */ /* 0x000fe200000e0000 */
[----:B------:R-:W-:Y:S01]  /*18230*/  IMAD.MOV.U32 R9, RZ, RZ, 0x40000040 ;  /* 0x40000040ff097424 */ /* 0x000fe200078e00ff */
[----:B------:R-:W-:Y:S01]  /*18240*/  IADD3 R8, R4, 0x586, RZ ;  /* 0x0000058604087810 */ /* 0x000fe20007ffe0ff */
        /* <DEDUP_REMOVED lines=171> */
[C---:B------:R-:W-:Y:S01]  /*18d00*/  IADD3 R8, R4.reuse, 0x806, RZ ;  /* 0x0000080604087810 */ /* 0x040fe20007ffe0ff */
[----:B------:R-:W-:Y:S01]  /*18d10*/  VIADD R4, R4, 0x986 ;  /* 0x0000098604047836 */ /* 0x000fe20000000000 */
        /* <DEDUP_REMOVED lines=49> */
.L_x_2868:
[----:B------:R-:W2:Y:S01]  /*19030*/  LDL R3, [R1+0x78] ;  /* 0x0000780001037983 */ /* 0x000ea20000100800 */
[----:B------:R-:W0:Y:S01]  /*19040*/  LDC R4, c[0x0][0x448] ;  /* 0x00011200ff047b82 */ /* 0x000e220000000800 */
[----:B------:R-:W-:Y:S02]  /*19050*/  ULDC UR4, c[0x0][0x988] ;  /* 0x0002620000047ab9 */ /* 0x000fe40000000800 */
[----:B------:R-:W2:Y:S04]  /*19060*/  LDL R69, [R1+0x68] ;  /* 0x0000680001457983 */ /* 0x000ea80000100800 */
[----:B------:R-:W3:Y:S04]  /*19070*/  LDL R65, [R1+0x6c] ;  /* 0x00006c0001417983 */ /* 0x000ee80000100800 */
[----:B------:R-:W4:Y:S04]  /*19080*/  LDL R8, [R1+0x74] ;  /* 0x0000740001087983 */ /* 0x000f280000100800 */
[----:B------:R-:W5:Y:S01]  /*19090*/  LDL R67, [R1+0x60] ;  /* 0x0000600001437983 */ /* 0x000f620000100800 */
[----:B------:R-:W-:Y:S01]  /*190a0*/  LOP3.LUT R18, R18, 0xffffffef, RZ, 0xc0, !PT ;  /* 0xffffffef12127812 */ /* 0x000fe200078ec0ff */
[----:B------:R-:W-:Y:S01]  /*190b0*/  ULDC UR38, c[0x0][0x988] ;  /* 0x0002620000267ab9 */ /* 0x000fe20000000800 */
[----:B------:R-:W-:Y:S01]  /*190c0*/  ULDC UR39, c[0x0][0x988] ;  /* 0x0002620000277ab9 */ /* 0x000fe20000000800 */
[----:B0-----:R-:W-:-:S13]  /*190d0*/  ISETP.NE.AND P5, PT, R4, 0x1, PT ;  /* 0x000000010400780c */ /* 0x001fda0003fa5270 */
[----:B------:R-:W0:Y:S08]  /*190e0*/  @P5 LDC R4, c[0x0][0x44c] ;  /* 0x00011300ff045b82 */ /* 0x000e300000000800 */
[----:B------:R-:W1:Y:S01]  /*190f0*/  @P5 LDC R5, c[0x0][0x450] ;  /* 0x00011400ff055b82 */ /* 0x000e620000000800 */
[----:B--2---:R-:W-:-:S04]  /*19100*/  IMAD.IADD R3, R3, 0x1, R69 ;  /* 0x0000000103037824 */ /* 0x004fc800078e0245 */
[----:B0-----:R-:W-:-:S05]  /*19110*/  @P5 IMAD.HI.U32 R4, R3, R4, RZ ;  /* 0x0000000403045227 */ /* 0x001fca00078e00ff */
[----:B-1----:R-:W-:-:S05]  /*19120*/  @P5 SHF.R.U32.HI R3, RZ, R5, R4 ;  /* 0x00000005ff035219 */ /* 0x002fca0000011604 */
[----:B------:R-:W0:Y:S01]  /*19130*/  SHFL.IDX PT, R7, R3, 0x1, 0x1c1f ;  /* 0x003c1f0003077f89 */ /* 0x000e2200000e0000 */
[C---:B------:R-:W-:Y:S02]  /*19140*/  IMAD R4, R2.reuse, -0x50, RZ ;  /* 0xffffffb002047824 */ /* 0x040fe400078e02ff */
[----:B---3--:R-:W-:-:S03]  /*19150*/  IMAD R5, R2, -0x50, R65 ;  /* 0xffffffb002057824 */ /* 0x008fc600078e0241 */
[C---:B----4-:R-:W-:Y:S02]  /*19160*/  IADD3 R6, -R8.reuse, 0x51, R4 ;  /* 0x0000005108067810 */ /* 0x050fe40007ffe104 */
[----:B------:R-:W-:Y:S02]  /*19170*/  IADD3 R4, -R8, 0x50, R5 ;  /* 0x0000005008047810 */ /* 0x000fe40007ffe105 */
[----:B-----5:R-:W-:-:S04]  /*19180*/  IADD3 R5, -R67, R6, R65 ;  /* 0x0000000643057210 */ /* 0x020fc80007ffe141 */
        /* <DEDUP_REMOVED lines=56> */
[----:B------:R-:W-:Y:S01]  /*19510*/  FMNMX.FTZ R9, R64, R9, !PT ;  /* 0x0000000940097209 */ /* 0x000fe20007810000 */
[----:B------:R-:W0:Y:S01]  /*19520*/  SHFL.IDX PT, R3, R3, RZ, 0x1c1f ;  /* 0x001c1fff03037589 */ /* 0x000e2200000e0000 */
[----:B------:R-:W-:Y:S02]  /*19530*/  FSEL R66, R31, -INF , P1 ;  /* 0xff8000001f427808 */ /* 0x000fe40000800000 */
[----:B------:R-:W-:Y:S01]  /*19540*/  FMNMX.FTZ R9, R30, R9, !PT ;  /* 0x000000091e097209 */ /* 0x000fe20007810000 */
[----:B------:R-:W1:Y:S03]  /*19550*/  @P5 LDC R31, c[0x0][0x450] ;  /* 0x00011400ff1f5b82 */ /* 0x000e660000000800 */
[----:B------:R-:W-:-:S05]  /*19560*/  FMNMX.FTZ R9, R66, R9, !PT ;  /* 0x0000000942097209 */ /* 0x000fca0007810000 */
[----:B------:R-:W2:Y:S01]  /*19570*/  SHFL.BFLY PT, R70, R9, 0x2, 0x1f ;  /* 0x0c401f0009467f89 */ /* 0x000ea200000e0000 */
[----:B0-----:R-:W-:-:S04]  /*19580*/  VIADDMNMX R5, R3, R5, R4, PT ;  /* 0x0000000503057246 */ /* 0x001fc80003800104 */
[C---:B------:R-:W-:Y:S02]  /*19590*/  ISETP.GT.AND P1, PT, R5.reuse, RZ, PT ;  /* 0x000000ff0500720c */ /* 0x040fe40003f24270 */
[C---:B------:R-:W-:Y:S02]  /*195a0*/  ISETP.GT.AND P2, PT, R5.reuse, 0x1, PT ;  /* 0x000000010500780c */ /* 0x040fe40003f44270 */
[----:B------:R-:W-:Y:S02]  /*195b0*/  ISETP.GT.AND P3, PT, R5, 0x8, PT ;  /* 0x000000080500780c */ /* 0x000fe40003f64270 */
[----:B------:R-:W-:Y:S02]  /*195c0*/  FSEL R56, R56, -INF , P1 ;  /* 0xff80000038387808 */ /* 0x000fe40000800000 */
[----:B------:R-:W-:Y:S02]  /*195d0*/  FSEL R57, R57, -INF , P2 ;  /* 0xff80000039397808 */ /* 0x000fe40001000000 */
[----:B--2---:R-:W-:-:S02]  /*195e0*/  FMNMX.FTZ R4, R9, R70, !PT ;  /* 0x0000004609047209 */ /* 0x004fc40007810000 */
[----:B------:R-:W-:Y:S02]  /*195f0*/  ISETP.GT.AND P1, PT, R5, 0x9, PT ;  /* 0x000000090500780c */ /* 0x000fe40003f24270 */
[----:B------:R-:W-:Y:S02]  /*19600*/  FSEL R60, R60, -INF , P3 ;  /* 0xff8000003c3c7808 */ /* 0x000fe40001800000 */
[----:B------:R-:W-:Y:S01]  /*19610*/  FMNMX.FTZ R3, R56, R57, !PT ;  /* 0x0000003938037209 */ /* 0x000fe20007810000 */
[----:B------:R-:W0:Y:S01]  /*19620*/  SHFL.BFLY PT, R11, R4, 0x1, 0x1f ;  /* 0x0c201f00040b7f89 */ /* 0x000e2200000e0000 */
[----:B------:R-:W-:Y:S02]  /*19630*/  FSEL R70, R61, -INF , P1 ;  /* 0xff8000003d467808 */ /* 0x000fe40000800000 */
[----:B------:R-:W-:Y:S02]  /*19640*/  ISETP.GT.AND P1, PT, R5, 0x10, PT ;  /* 0x000000100500780c */ /* 0x000fe40003f24270 */
[----:B------:R-:W-:-:S02]  /*19650*/  FMNMX.FTZ R3, R60, R3, !PT ;  /* 0x000000033c037209 */ /* 0x000fc40007810000 */
[C---:B------:R-:W-:Y:S02]  /*19660*/  ISETP.GT.AND P2, PT, R5.reuse, 0x11, PT ;  /* 0x000000110500780c */ /* 0x040fe40003f44270 */
        /* <DEDUP_REMOVED lines=9> */
[----:B------:R-:W-:Y:S02]  /*19700*/  ISETP.GT.AND P1, PT, R5, 0x20, PT ;  /* 0x000000200500780c */ /* 0x000fe40003f24270 */
[----:B------:R-:W-:-:S02]  /*19710*/  FMNMX.FTZ R7, R52, R7, !PT ;  /* 0x0000000734077209 */ /* 0x000fc40007810000 */
[C---:B------:R-:W-:Y:S02]  /*19720*/  ISETP.GT.AND P2, PT, R5.reuse, 0x21, PT ;  /* 0x000000210500780c */ /* 0x040fe40003f44270 */
[----:B------:R-:W-:Y:S02]  /*19730*/  FSEL R40, R40, -INF , P1 ;  /* 0xff80000028287808 */ /* 0x000fe40000800000 */
[----:B------:R-:W-:Y:S02]  /*19740*/  FMNMX.FTZ R7, R74, R7, !PT ;  /* 0x000000074a077209 */ /* 0x000fe40007810000 */
[----:B0-----:R-:W-:Y:S02]  /*19750*/  FMNMX.FTZ R4, R4, R11, !PT ;  /* 0x0000000b04047209 */ /* 0x001fe40007810000 */
[----:B------:R-:W-:Y:S02]  /*19760*/  MOV R3, UR4 ;  /* 0x0000000400037c02 */ /* 0x000fe40008000f00 */
[----:B------:R-:W-:-:S02]  /*19770*/  ISETP.GT.AND P3, PT, R5, 0x28, PT ;  /* 0x000000280500780c */ /* 0x000fc40003f64270 */
[----:B------:R-:W-:Y:S02]  /*19780*/  FSEL R76, R41, -INF , P2 ;  /* 0xff800000294c7808 */ /* 0x000fe40001000000 */
[----:B------:R-:W-:Y:S02]  /*19790*/  FMNMX.FTZ R9, R40, R7, !PT ;  /* 0x0000000728097209 */ /* 0x000fe40007810000 */
[----:B------:R-:W-:Y:S01]  /*197a0*/  ISETP.GT.AND P1, PT, R5, 0x29, PT ;  /* 0x000000290500780c */ /* 0x000fe20003f24270 */
[----:B------:R-:W-:Y:S01]  /*197b0*/  FMUL.FTZ R11, R4, R3 ;  /* 0x00000003040b7220 */ /* 0x000fe20000410000 */
[----:B------:R-:W-:Y:S02]  /*197c0*/  FSEL R44, R44, -INF , P3 ;  /* 0xff8000002c2c7808 */ /* 0x000fe40001800000 */
[----:B------:R-:W-:Y:S02]  /*197d0*/  FMNMX.FTZ R9, R76, R9, !PT ;  /* 0x000000094c097209 */ /* 0x000fe40007810000 */
[----:B------:R-:W-:-:S02]  /*197e0*/  FSETP.NEU.FTZ.AND P4, PT, R4, -INF , PT ;  /* 0xff8000000400780b */ /* 0x000fc40003f9d000 */
[----:B------:R-:W-:Y:S02]  /*197f0*/  FSEL R78, R45, -INF , P1 ;  /* 0xff8000002d4e7808 */ /* 0x000fe40000800000 */
[----:B------:R-:W-:Y:S02]  /*19800*/  ISETP.GT.AND P1, PT, R5, 0x30, PT ;  /* 0x000000300500780c */ /* 0x000fe40003f24270 */
[----:B------:R-:W-:Y:S02]  /*19810*/  FMNMX.FTZ R9, R44, R9, !PT ;  /* 0x000000092c097209 */ /* 0x000fe40007810000 */
[----:B------:R-:W-:Y:S02]  /*19820*/  FSEL R7, R11, RZ, P4 ;  /* 0x000000ff0b077208 */ /* 0x000fe40002000000 */
[----:B------:R-:W-:Y:S02]  /*19830*/  ISETP.GT.AND P2, PT, R5, 0x31, PT ;  /* 0x000000310500780c */ /* 0x000fe40003f44270 */
[----:B------:R-:W-:-:S02]  /*19840*/  FSEL R32, R32, -INF , P1 ;  /* 0xff80000020207808 */ /* 0x000fc40000800000 */
[----:B------:R-:W-:Y:S01]  /*19850*/  FMNMX.FTZ R9, R78, R9, !PT ;  /* 0x000000094e097209 */ /* 0x000fe20007810000 */
[--C-:B------:R-:W-:Y:S01]  /*19860*/  FFMA.FTZ R209, R80, R3, -R7.reuse ;  /* 0x0000000350d17223 */ /* 0x100fe20000010807 */
[----:B------:R-:W-:Y:S02]  /*19870*/  ISETP.GT.AND P1, PT, R5, 0x38, PT ;  /* 0x000000380500780c */ /* 0x000fe40003f24270 */
[----:B------:R-:W-:Y:S02]  /*19880*/  FSEL R80, R33, -INF , P2 ;  /* 0xff80000021507808 */ /* 0x000fe40001000000 */
[----:B------:R-:W-:Y:S01]  /*19890*/  FMNMX.FTZ R9, R32, R9, !PT ;  /* 0x0000000920097209 */ /* 0x000fe20007810000 */
[----:B------:R-:W-:Y:S01]  /*198a0*/  FFMA.FTZ R11, R68, R3, -R7 ;  /* 0x00000003440b7223 */ /* 0x000fe20000010807 */
[----:B------:R-:W-:Y:S02]  /*198b0*/  ISETP.GT.AND P2, PT, R5, 0x39, PT ;  /* 0x000000390500780c */ /* 0x000fe40003f44270 */
[----:B------:R-:W-:-:S02]  /*198c0*/  FSEL R68, R36, -INF , P1 ;  /* 0xff80000024447808 */ /* 0x000fc40000800000 */
[----:B------:R-:W-:Y:S02]  /*198d0*/  FMNMX.FTZ R9, R80, R9, !PT ;  /* 0x0000000950097209 */ /* 0x000fe40007810000 */
[----:B------:R-:W-:Y:S02]  /*198e0*/  FSEL R82, R37, -INF , P2 ;  /* 0xff80000025527808 */ /* 0x000fe40001000000 */
[C---:B------:R-:W-:Y:S02]  /*198f0*/  ISETP.GT.AND P1, PT, R5.reuse, 0x40, PT ;  /* 0x000000400500780c */ /* 0x040fe40003f24270 */
[----:B------:R-:W-:Y:S02]  /*19900*/  FMNMX.FTZ R9, R68, R9, !PT ;  /* 0x0000000944097209 */ /* 0x000fe40007810000 */
[----:B------:R-:W-:Y:S02]  /*19910*/  ISETP.GT.AND P2, PT, R5, 0x41, PT ;  /* 0x000000410500780c */ /* 0x000fe40003f44270 */
[----:B------:R-:W-:-:S02]  /*19920*/  FSEL R24, R24, -INF , P1 ;  /* 0xff80000018187808 */ /* 0x000fc40000800000 */
[----:B------:R-:W-:Y:S01]  /*19930*/  FMNMX.FTZ R9, R82, R9, !PT ;  /* 0x0000000952097209 */ /* 0x000fe20007810000 */
[----:B------:R-:W-:Y:S01]  /*19940*/  FFMA.FTZ R211, R62, R3, -R7 ;  /* 0x000000033ed37223 */ /* 0x000fe20000010807 */
[----:B------:R-:W-:Y:S02]  /*19950*/  ISETP.GT.AND P1, PT, R5, 0x48, PT ;  /* 0x000000480500780c */ /* 0x000fe40003f24270 */
[----:B------:R-:W-:Y:S02]  /*19960*/  FSEL R62, R25, -INF , P2 ;  /* 0xff800000193e7808 */ /* 0x000fe40001000000 */
[----:B------:R-:W-:Y:S02]  /*19970*/  FMNMX.FTZ R9, R24, R9, !PT ;  /* 0x0000000918097209 */ /* 0x000fe40007810000 */
[----:B------:R-:W-:Y:S02]  /*19980*/  ISETP.GT.AND P2, PT, R5, 0x49, PT ;  /* 0x000000490500780c */ /* 0x000fe40003f44270 */
[----:B------:R-:W-:-:S02]  /*19990*/  FSEL R84, R28, -INF , P1 ;  /* 0xff8000001c547808 */ /* 0x000fc40000800000 */
[----:B------:R-:W-:Y:S02]  /*199a0*/  FMNMX.FTZ R9, R62, R9, !PT ;  /* 0x000000093e097209 */ /* 0x000fe40007810000 */
[----:B------:R-:W-:Y:S02]  /*199b0*/  FSEL R86, R29, -INF , P2 ;  /* 0xff8000001d567808 */ /* 0x000fe40001000000 */
[----:B------:R-:W-:-:S04]  /*199c0*/  FMNMX.FTZ R9, R84, R9, !PT ;  /* 0x0000000954097209 */ /* 0x000fc80007810000 */
[----:B------:R-:W-:Y:S01]  /*199d0*/  FMNMX.FTZ R9, R86, R9, !PT ;  /* 0x0000000956097209 */ /* 0x000fe20007810000 */
[----:B------:R-:W-:-:S04]  /*199e0*/  FFMA.FTZ R28, R6, R3, -R7 ;  /* 0x00000003061c7223 */ /* 0x000fc80000010807 */
[----:B------:R-:W0:Y:S02]  /*199f0*/  SHFL.BFLY PT, R6, R9, 0x2, 0x1f ;  /* 0x0c401f0009067f89 */ /* 0x000e2400000e0000 */
[----:B0-----:R-:W-:-:S05]  /*19a00*/  FMNMX.FTZ R6, R9, R6, !PT ;  /* 0x0000000609067209 */ /* 0x001fca0007810000 */
[----:B------:R-:W0:Y:S02]  /*19a10*/  SHFL.BFLY PT, R5, R6, 0x1, 0x1f ;  /* 0x0c201f0006057f89 */ /* 0x000e2400000e0000 */
[----:B0-----:R-:W-:Y:S02]  /*19a20*/  FMNMX.FTZ R5, R6, R5, !PT ;  /* 0x0000000506057209 */ /* 0x001fe40007810000 */
[----:B------:R-:W0:Y:S02]  /*19a30*/  @P5 LDC R6, c[0x0][0x44c] ;  /* 0x00011300ff065b82 */ /* 0x000e240000000800 */
[C---:B------:R-:W-:Y:S01]  /*19a40*/  FSETP.NEU.FTZ.AND P1, PT, R5.reuse, -INF , PT ;  /* 0xff8000000500780b */ /* 0x040fe20003f3d000 */
[----:B------:R-:W-:-:S05]  /*19a50*/  FMUL.FTZ R13, R5, R3 ;  /* 0x00000003050d7220 */ /* 0x000fca0000410000 */
[----:B------:R-:W-:-:S05]  /*19a60*/  FSEL R13, R13, RZ, P1 ;  /* 0x000000ff0d0d7208 */ /* 0x000fca0000800000 */
[-CC-:B------:R-:W-:Y:S02]  /*19a70*/  FFMA.FTZ R196, R32, R3.reuse, -R13.reuse ;  /* 0x0000000320c47223 */ /* 0x180fe4000001080d */
[----:B------:R-:W2:Y:S01]  /*19a80*/  LDL R32, [R1+0x70] ;  /* 0x0000700001207983 */ /* 0x000ea20000100800 */
[-CC-:B------:R-:W-:Y:S01]  /*19a90*/  FFMA.FTZ R208, R56, R3.reuse, -R13.reuse ;  /* 0x0000000338d07223 */ /* 0x180fe2000001080d */
[-CC-:B------:R-:W-:Y:S01]  /*19aa0*/  FFMA.FTZ R9, R57, R3.reuse, -R13.reuse ;  /* 0x0000000339097223 */ /* 0x180fe2000001080d */
[-C--:B------:R-:W-:Y:S01]  /*19ab0*/  FFMA.FTZ R210, R60, R3.reuse, -R13 ;  /* 0x000000033cd27223 */ /* 0x080fe2000001080d */
[----:B------:R-:W-:Y:S01]  /*19ac0*/  MUFU.EX2 R209, R209 ;  /* 0x000000d100d17308 */ /* 0x000fe20000000800 */
[-CC-:B------:R-:W-:Y:S01]  /*19ad0*/  FFMA.FTZ R14, R14, R3.reuse, -R7.reuse ;  /* 0x000000030e0e7223 */ /* 0x180fe20000010807 */
[----:B------:R-:W-:-:S06]  /*19ae0*/  FFMA.FTZ R205, R50, R3, -R7 ;  /* 0x0000000332cd7223 */ /* 0x000fcc0000010807 */
[----:B------:R3:W4:Y:S01]  /*19af0*/  MUFU.EX2 R36, R11 ;  /* 0x0000000b00247308 */ /* 0x0007220000000800 */
[----:B------:R-:W-:-:S07]  /*19b00*/  FFMA.FTZ R204, R48, R3, -R13 ;  /* 0x0000000330cc7223 */ /* 0x000fce000001080d */
[----:B------:R-:W-:Y:S01]  /*19b10*/  MUFU.EX2 R208, R208 ;  /* 0x000000d000d07308 */ /* 0x000fe20000000800 */
[----:B---3--:R-:W-:-:S07]  /*19b20*/  FFMA.FTZ R11, R70, R3, -R13 ;  /* 0x00000003460b7223 */ /* 0x008fce000001080d */
[----:B------:R-:W3:Y:S01]  /*19b30*/  MUFU.EX2 R9, R9 ;  /* 0x0000000900097308 */ /* 0x000ee20000000800 */
[----:B------:R-:W-:-:S07]  /*19b40*/  FFMA.FTZ R15, R72, R3, -R13 ;  /* 0x00000003480f7223 */ /* 0x000fce000001080d */
[----:B------:R-:W5:Y:S01]  /*19b50*/  MUFU.EX2 R211, R211 ;  /* 0x000000d300d37308 */ /* 0x000f620000000800 */
[----:B0-----:R-:W-:-:S07]  /*19b60*/  @P5 IMAD.HI.U32 R6, R69, R6, RZ ;  /* 0x0000000645065227 */ /* 0x001fce00078e00ff */
[----:B------:R-:W0:Y:S01]  /*19b70*/  MUFU.EX2 R210, R210 ;  /* 0x000000d200d27308 */ /* 0x000e220000000800 */
[-CC-:B------:R-:W-:Y:S01]  /*19b80*/  FFMA.FTZ R207, R54, R3.reuse, -R7.reuse ;  /* 0x0000000336cf7223 */ /* 0x180fe20000010807 */
[----:B------:R-:W-:-:S06]  /*19b90*/  FFMA.FTZ R193, R26, R3, -R7 ;  /* 0x000000031ac17223 */ /* 0x000fcc0000010807 */
[----:B------:R-:W0:Y:S01]  /*19ba0*/  MUFU.EX2 R14, R14 ;  /* 0x0000000e000e7308 */ /* 0x000e220000000800 */
[----:B------:R-:W-:Y:S01]  /*19bb0*/  FFMA.FTZ R206, R52, R3, -R13 ;  /* 0x0000000334ce7223 */ /* 0x000fe2000001080d */
[----:B------:R-:W-:-:S06]  /*19bc0*/  IMAD.MOV.U32 R26, RZ, RZ, R69 ;  /* 0x000000ffff1a7224 */ /* 0x000fcc00078e0045 */
[----:B------:R-:W0:Y:S01]  /*19bd0*/  MUFU.EX2 R11, R11 ;  /* 0x0000000b000b7308 */ /* 0x000e220000000800 */
[----:B-1----:R-:W-:Y:S01]  /*19be0*/  @P5 SHF.R.U32.HI R26, RZ, R31, R6 ;  /* 0x0000001fff1a5219 */ /* 0x002fe20000011606 */
[----:B----4-:R-:W-:-:S06]  /*19bf0*/  FADD.FTZ R6, R209, R36 ;  /* 0x00000024d1067221 */ /* 0x010fcc0000010000 */
[----:B------:R-:W1:Y:S01]  /*19c00*/  MUFU.EX2 R205, R205 ;  /* 0x000000cd00cd7308 */ /* 0x000e620000000800 */
[----:B------:R-:W-:Y:S01]  /*19c10*/  FFMA.FTZ R50, R8, R3, -R7 ;  /* 0x0000000308327223 */ /* 0x000fe20000010807 */
[----:B---3--:R-:W-:-:S06]  /*19c20*/  FADD.FTZ R31, R208, R9 ;  /* 0x00000009d01f7221 */ /* 0x008fcc0000010000 */
[----:B------:R-:W3:Y:S01]  /*19c30*/  MUFU.EX2 R204, R204 ;  /* 0x000000cc00cc7308 */ /* 0x000ee20000000800 */
[----:B------:R-:W-:Y:S01]  /*19c40*/  FFMA.FTZ R21, R74, R3, -R13 ;  /* 0x000000034a157223 */ /* 0x000fe2000001080d */
[----:B------:R-:W-:Y:S02]  /*19c50*/  VIADD R29, R0, 0x38840 ;  /* 0x00038840001d7836 */ /* 0x000fe40000000000 */
[----:B-----5:R-:W-:-:S04]  /*19c60*/  FADD.FTZ R33, R211, R6 ;  /* 0x00000006d3217221 */ /* 0x020fc80000010000 */
[----:B------:R-:W4:Y:S01]  /*19c70*/  MUFU.EX2 R28, R28 ;  /* 0x0000001c001c7308 */ /* 0x000f220000000800 */
[----:B------:R-:W-:Y:S01]  /*19c80*/  FFMA.FTZ R201, R42, R3, -R7 ;  /* 0x000000032ac97223 */ /* 0x000fe20000010807 */
[----:B0-----:R-:W-:-:S06]  /*19c90*/  FADD.FTZ R6, R210, R31 ;  /* 0x0000001fd2067221 */ /* 0x001fcc0000010000 */
[----:B------:R-:W0:Y:S01]  /*19ca0*/  MUFU.EX2 R15, R15 ;  /* 0x0000000f000f7308 */ /* 0x000e220000000800 */
[-C--:B------:R-:W-:Y:S01]  /*19cb0*/  FFMA.FTZ R195, R30, R3.reuse, -R7 ;  /* 0x000000031ec37223 */ /* 0x080fe20000010807 */
[----:B------:R-:W-:Y:S01]  /*19cc0*/  FFMA.FTZ R200, R40, R3, -R13 ;  /* 0x0000000328c87223 */ /* 0x000fe2000001080d */
[----:B------:R-:W-:-:S05]  /*19cd0*/  IADD3 R30, R26, R65, -R67 ;  /* 0x000000411a1e7210 */ /* 0x000fca0007ffe843 */
[----:B------:R-:W5:Y:S01]  /*19ce0*/  MUFU.EX2 R207, R207 ;  /* 0x000000cf00cf7308 */ /* 0x000f620000000800 */
[----:B------:R-:W-:Y:S01]  /*19cf0*/  PRMT R0, R228, 0x654, R29 ;  /* 0x00000654e4007816 */ /* 0x000fe2000000001d */
[----:B------:R-:W-:Y:S01]  /*19d00*/  FADD.FTZ R26, R14, R33 ;  /* 0x000000210e1a7221 */ /* 0x000fe20000010000 */
[----:B------:R-:W-:-:S05]  /*19d10*/  FFMA.FTZ R10, R10, R3, -R7 ;  /* 0x000000030a0a7223 */ /* 0x000fca0000010807 */
[----:B------:R-:W5:Y:S01]  /*19d20*/  MUFU.EX2 R206, R206 ;  /* 0x000000ce00ce7308 */ /* 0x000f620000000800 */
[----:B------:R-:W-:Y:S01]  /*19d30*/  FADD.FTZ R31, R11, R6 ;  /* 0x000000060b1f7221 */ /* 0x000fe20000010000 */
[-C--:B------:R-:W-:Y:S01]  /*19d40*/  FFMA.FTZ R25, R76, R3.reuse, -R13 ;  /* 0x000000034c197223 */ /* 0x080fe2000001080d */
[----:B------:R3:W-:Y:S05]  /*19d50*/  SYNCS.ARRIVE.TRANS64.RED.A1T0 RZ, [R0+URZ], RZ ;  /* 0x000000ff00ff79a7 */ /* 0x0007ea000810043f */
[----:B------:R-:W5:Y:S01]  /*19d60*/  MUFU.EX2 R50, R50 ;  /* 0x0000003200327308 */ /* 0x000f620000000800 */
[----:B-1----:R-:W-:Y:S01]  /*19d70*/  FADD.FTZ R33, R205, R26 ;  /* 0x0000001acd217221 */ /* 0x002fe20000010000 */
[----:B------:R-:W-:Y:S01]  /*19d80*/  FFMA.FTZ R203, R46, R3, -R7 ;  /* 0x000000032ecb7223 */ /* 0x000fe20000010807 */
[----:B---3--:R-:W-:-:S05]  /*19d90*/  FADD.FTZ R0, R204, R31 ;  /* 0x0000001fcc007221 */ /* 0x008fca0000010000 */
[----:B------:R-:W1:Y:S01]  /*19da0*/  MUFU.EX2 R21, R21 ;  /* 0x0000001500157308 */ /* 0x000e620000000800 */
[----:B------:R-:W-:Y:S01]  /*19db0*/  FFMA.FTZ R202, R44, R3, -R13 ;  /* 0x000000032cca7223 */ /* 0x000fe2000001080d */
[----:B----4-:R-:W-:-:S06]  /*19dc0*/  FADD.FTZ R6, R28, R33 ;  /* 0x000000211c067221 */ /* 0x010fcc0000010000 */
[----:B------:R-:W3:Y:S01]  /*19dd0*/  MUFU.EX2 R201, R201 ;  /* 0x000000c900c97308 */ /* 0x000ee20000000800 */
[----:B------:R-:W-:Y:S01]  /*19de0*/  FFMA.FTZ R12, R12, R3, -R7 ;  /* 0x000000030c0c7223 */ /* 0x000fe20000010807 */
[----:B0-----:R-:W-:-:S06]  /*19df0*/  FADD.FTZ R31, R15, R0 ;  /* 0x000000000f1f7221 */ /* 0x001fcc0000010000 */
[----:B------:R-:W0:Y:S01]  /*19e00*/  MUFU.EX2 R200, R200 ;  /* 0x000000c800c87308 */ /* 0x000e220000000800 */
[----:B------:R-:W-:Y:S01]  /*19e10*/  FFMA.FTZ R27, R78, R3, -R13 ;  /* 0x000000034e1b7223 */ /* 0x000fe2000001080d */
[----:B-----5:R-:W-:-:S06]  /*19e20*/  FADD.FTZ R33, R207, R6 ;  /* 0x00000006cf217221 */ /* 0x020fcc0000010000 */
[----:B------:R-:W4:Y:S01]  /*19e30*/  MUFU.EX2 R10, R10 ;  /* 0x0000000a000a7308 */ /* 0x000f220000000800 */
[----:B------:R-:W-:Y:S01]  /*19e40*/  FFMA.FTZ R197, R34, R3, -R7 ;  /* 0x0000000322c57223 */ /* 0x000fe20000010807 */
[----:B------:R-:W-:-:S06]  /*19e50*/  FADD.FTZ R0, R206, R31 ;  /* 0x0000001fce007221 */ /* 0x000fcc0000010000 */
[----:B------:R-:W5:Y:S01]  /*19e60*/  MUFU.EX2 R25, R25 ;  /* 0x0000001900197308 */ /* 0x000f620000000800 */
[----:B------:R-:W-:Y:S01]  /*19e70*/  FADD.FTZ R6, R50, R33 ;  /* 0x0000002132067221 */ /* 0x000fe20000010000 */
[----:B------:R-:W-:-:S06]  /*19e80*/  FFMA.FTZ R20, R20, R3, -R7 ;  /* 0x0000000314147223 */ /* 0x000fcc0000010807 */
[----:B------:R-:W5:Y:S01]  /*19e90*/  MUFU.EX2 R203, R203 ;  /* 0x000000cb00cb7308 */ /* 0x000f620000000800 */
[----:B-1----:R-:W-:-:S07]  /*19ea0*/  FADD.FTZ R31, R21, R0 ;  /* 0x00000000151f7221 */ /* 0x002fce0000010000 */
[----:B------:R-:W1:Y:S01]  /*19eb0*/  MUFU.EX2 R202, R202 ;  /* 0x000000ca00ca7308 */ /* 0x000e620000000800 */
[----:B------:R-:W-:Y:S01]  /*19ec0*/  FFMA.FTZ R80, R80, R3, -R13 ;  /* 0x0000000350507223 */ /* 0x000fe2000001080d */
[----:B---3--:R-:W-:-:S06]  /*19ed0*/  FADD.FTZ R33, R201, R6 ;  /* 0x00000006c9217221 */ /* 0x008fcc0000010000 */
[----:B------:R-:W3:Y:S01]  /*19ee0*/  MUFU.EX2 R12, R12 ;  /* 0x0000000c000c7308 */ /* 0x000ee20000000800 */
[----:B0-----:R-:W-:Y:S01]  /*19ef0*/  FADD.FTZ R0, R200, R31 ;  /* 0x0000001fc8007221 */ /* 0x001fe20000010000 */
[----:B------:R-:W-:-:S06]  /*19f00*/  FFMA.FTZ R198, R68, R3, -R13 ;  /* 0x0000000344c67223 */ /* 0x000fcc000001080d */
[----:B------:R-:W0:Y:S01]  /*19f10*/  MUFU.EX2 R27, R27 ;  /* 0x0000001b001b7308 */ /* 0x000e220000000800 */
[-C--:B------:R-:W-:Y:S01]  /*19f20*/  FFMA.FTZ R199, R38, R3.reuse, -R7 ;  /* 0x0000000326c77223 */ /* 0x080fe20000010807 */
[----:B------:R-:W-:Y:S01]  /*19f30*/  FFMA.FTZ R192, R24, R3, -R13 ;  /* 0x0000000318c07223 */ /* 0x000fe2000001080d */
[----:B----4-:R-:W-:-:S05]  /*19f40*/  FADD.FTZ R24, R10, R33 ;  /* 0x000000210a187221 */ /* 0x010fca0000010000 */
[----:B------:R-:W4:Y:S01]  /*19f50*/  MUFU.EX2 R197, R197 ;  /* 0x000000c500c57308 */ /* 0x000f220000000800 */
[----:B-----5:R-:W-:-:S07]  /*19f60*/  FADD.FTZ R31, R25, R0 ;  /* 0x00000000191f7221 */ /* 0x020fce0000010000 */
[----:B------:R-:W5:Y:S01]  /*19f70*/  MUFU.EX2 R196, R196 ;  /* 0x000000c400c47308 */ /* 0x000f620000000800 */
[-C--:B------:R-:W-:Y:S01]  /*19f80*/  FFMA.FTZ R34, R58, R3.reuse, -R7 ;  /* 0x000000033a227223 */ /* 0x080fe20000010807 */
[----:B------:R-:W-:Y:S01]  /*19f90*/  FFMA.FTZ R82, R82, R3, -R13 ;  /* 0x0000000352527223 */ /* 0x000fe2000001080d */
[----:B------:R-:W-:-:S05]  /*19fa0*/  FADD.FTZ R33, R203, R24 ;  /* 0x00000018cb217221 */ /* 0x000fca0000010000 */
[----:B------:R-:W5:Y:S01]  /*19fb0*/  MUFU.EX2 R20, R20 ;  /* 0x0000001400147308 */ /* 0x000f620000000800 */
[----:B-1----:R-:W-:-:S07]  /*19fc0*/  FADD.FTZ R0, R202, R31 ;  /* 0x0000001fca007221 */ /* 0x002fce0000010000 */
[----:B------:R-:W1:Y:S01]  /*19fd0*/  MUFU.EX2 R29, R80 ;  /* 0x00000050001d7308 */ /* 0x000e620000000800 */
[-CC-:B------:R-:W-:Y:S01]  /*19fe0*/  FFMA.FTZ R8, R64, R3.reuse, -R7.reuse ;  /* 0x0000000340087223 */ /* 0x180fe20000010807 */
[----:B------:R-:W-:Y:S01]  /*19ff0*/  FFMA.FTZ R66, R66, R3, -R7 ;  /* 0x0000000342427223 */ /* 0x000fe20000010807 */
[----:B---3--:R-:W-:-:S05]  /*1a000*/  FADD.FTZ R24, R12, R33 ;  /* 0x000000210c187221 */ /* 0x008fca0000010000 */
[----:B------:R-:W3:Y:S01]  /*1a010*/  MUFU.EX2 R198, R198 ;  /* 0x000000c600c67308 */ /* 0x000ee20000000800 */
[----:B0-----:R-:W-:-:S07]  /*1a020*/  FADD.FTZ R31, R27, R0 ;  /* 0x000000001b1f7221 */ /* 0x001fce0000010000 */
[----:B------:R-:W0:Y:S01]  /*1a030*/  MUFU.EX2 R199, R199 ;  /* 0x000000c700c77308 */ /* 0x000e220000000800 */
[----:B------:R-:W-:-:S04]  /*1a040*/  IMAD.HI R30, R30, 0x66666667, RZ ;  /* 0x666666671e1e7827 */ /* 0x000fc800078e02ff */
[-C--:B------:R-:W-:Y:S01]  /*1a050*/  FFMA.FTZ R62, R62, R3.reuse, -R13 ;  /* 0x000000033e3e7223 */ /* 0x080fe2000001080d */
[----:B----4-:R-:W-:Y:S02]  /*1a060*/  FADD.FTZ R33, R197, R24 ;  /* 0x00000018c5217221 */ /* 0x010fe40000010000 */
[----:B------:R-:W4:Y:S01]  /*1a070*/  MUFU.EX2 R7, R82 ;  /* 0x0000005200077308 */ /* 0x000f220000000800 */
[----:B-----5:R-:W-:Y:S01]  /*1a080*/  FADD.FTZ R0, R196, R31 ;  /* 0x0000001fc4007221 */ /* 0x020fe20000010000 */
[----:B------:R-:W-:-:S06]  /*1a090*/  FFMA.FTZ R84, R84, R3, -R13 ;  /* 0x0000000354547223 */ /* 0x000fcc000001080d */
[----:B------:R-:W5:Y:S01]  /*1a0a0*/  MUFU.EX2 R34, R34 ;  /* 0x0000002200227308 */ /* 0x000f620000000800 */
[----:B------:R-:W-:Y:S01]  /*1a0b0*/  FFMA.FTZ R86, R86, R3, -R13 ;  /* 0x0000000356567223 */ /* 0x000fe2000001080d */
[----:B------:R-:W-:Y:S01]  /*1a0c0*/  F2FP.F16.F32.PACK_AB R211, R14, R211 ;  /* 0x000000d30ed3723e */ /* 0x000fe200000000ff */
[----:B------:R-:W-:-:S05]  /*1a0d0*/  FADD.FTZ R14, R20, R33 ;  /* 0x00000021140e7221 */ /* 0x000fca0000010000 */
[----:B------:R-:W5:Y:S01]  /*1a0e0*/  MUFU.EX2 R192, R192 ;  /* 0x000000c000c07308 */ /* 0x000f620000000800 */
[----:B------:R-:W-:Y:S01]  /*1a0f0*/  SHF.R.U32.HI R35, RZ, 0x1f, R30 ;  /* 0x0000001fff237819 */ /* 0x000fe2000001161e */
[----:B-1----:R-:W-:-:S06]  /*1a100*/  FADD.FTZ R33, R29, R0 ;  /* 0x000000001d217221 */ /* 0x002fcc0000010000 */
[----:B------:R-:W1:Y:S01]  /*1a110*/  MUFU.EX2 R193, R193 ;  /* 0x000000c100c17308 */ /* 0x000e620000000800 */
[----:B------:R-:W-:Y:S01]  /*1a120*/  LEA.HI.SX32 R6, R30, R35, 0x1b ;  /* 0x000000231e067211 */ /* 0x000fe200078fdaff */
[----:B---3--:R-:W-:-:S06]  /*1a130*/  FADD.FTZ R0, R198, R33 ;  /* 0x00000021c6007221 */ /* 0x008fcc0000010000 */
[----:B------:R-:W3:Y:S01]  /*1a140*/  MUFU.EX2 R13, R62 ;  /* 0x0000003e000d7308 */ /* 0x000ee20000000800 */
[----:B0-----:R-:W-:-:S07]  /*1a150*/  FADD.FTZ R35, R199, R14 ;  /* 0x0000000ec7237221 */ /* 0x001fce0000010000 */
[----:B------:R-:W0:Y:S01]  /*1a160*/  MUFU.EX2 R8, R8 ;  /* 0x0000000800087308 */ /* 0x000e220000000800 */
[----:B------:R-:W-:Y:S01]  /*1a170*/  F2FP.F16.F32.PACK_AB R208, R9, R208 ;  /* 0x000000d009d0723e */ /* 0x000fe200000000ff */
[----:B----4-:R-:W-:Y:S01]  /*1a180*/  FADD.FTZ R9, R7, R0 ;  /* 0x0000000007097221 */ /* 0x010fe20000010000 */
[----:B------:R-:W-:Y:S01]  /*1a190*/  F2FP.F16.F32.PACK_AB R201, R10, R201 ;  /* 0x000000c90ac9723e */ /* 0x000fe200000000ff */
[----:B-----5:R-:W-:Y:S02]  /*1a1a0*/  FADD.FTZ R10, R34, R35 ;  /* 0x00000023220a7221 */ /* 0x020fe40000010000 */
[----:B------:R-:W-:Y:S02]  /*1a1b0*/  FADD.FTZ R0, R192, R9 ;  /* 0x00000009c0007221 */ /* 0x000fe40000010000 */
[----:B-1----:R-:W-:Y:S01]  /*1a1c0*/  FADD.FTZ R9, R193, R10 ;  /* 0x0000000ac1097221 */ /* 0x002fe20000010000 */
[----:B------:R-:W-:Y:S01]  /*1a1d0*/  F2FP.F16.F32.PACK_AB R210, R11, R210 ;  /* 0x000000d20bd2723e */ /* 0x000fe200000000ff */
[----:B------:R-:W-:Y:S01]  /*1a1e0*/  MUFU.EX2 R195, R195 ;  /* 0x000000c300c37308 */ /* 0x000fe20000000800 */
[----:B---3--:R-:W-:Y:S01]  /*1a1f0*/  FADD.FTZ R11, R13, R0 ;  /* 0x000000000d0b7221 */ /* 0x008fe20000010000 */
[----:B0-----:R-:W-:-:S06]  /*1a200*/  FADD.FTZ R0, R8, R9 ;  /* 0x0000000908007221 */ /* 0x001fcc0000010000 */
[----:B------:R-:W0:Y:S01]  /*1a210*/  MUFU.EX2 R84, R84 ;  /* 0x0000005400547308 */ /* 0x000e220000000800 */
[----:B------:R-:W-:Y:S01]  /*1a220*/  VIADD R9, R2, 0xfffffffe ;  /* 0xfffffffe02097836 */ /* 0x000fe20000000000 */
[----:B--2---:R-:W-:-:S06]  /*1a230*/  VIMNMX R32, R32, R6, !PT ;  /* 0x0000000620207248 */ /* 0x004fcc0007fe0100 */
[----:B------:R-:W1:Y:S01]  /*1a240*/  MUFU.EX2 R31, R86 ;  /* 0x00000056001f7308 */ /* 0x000e620000000800 */
[----:B------:R-:W-:-:S07]  /*1a250*/  ISETP.GE.AND P1, PT, R9, R32, PT ;  /* 0x000000200900720c */ /* 0x000fce0003f26270 */
[----:B------:R-:W2:Y:S01]  /*1a260*/  MUFU.EX2 R66, R66 ;  /* 0x0000004200427308 */ /* 0x000ea20000000800 */
[----:B------:R-:W-:Y:S01]  /*1a270*/  F2FP.F16.F32.PACK_AB R198, R7, R198 ;  /* 0x000000c607c6723e */ /* 0x000fe200000000ff */
[----:B0-----:R-:W-:Y:S01]  /*1a280*/  FADD.FTZ R10, R84, R11 ;  /* 0x0000000b540a7221 */ /* 0x001fe20000010000 */
[----:B------:R-:W-:Y:S01]  /*1a290*/  FADD.FTZ R7, R195, R0 ;  /* 0x00000000c3077221 */ /* 0x000fe20000010000 */
[----:B------:R-:W-:Y:S01]  /*1a2a0*/  BSSY B0, `(.L_x_2869) ;  /* 0x000055c000007945 */ /* 0x000fe20003800000 */
[----:B------:R-:W-:Y:S01]  /*1a2b0*/  F2FP.F16.F32.PACK_AB R197, R20, R197 ;  /* 0x000000c514c5723e */ /* 0x000fe200000000ff */
[----:B------:R0:W-:Y:S01]  /*1a2c0*/  STL [R1+0x50], R32 ;  /* 0x0000502001007387 */ /* 0x0001e20000100800 */
[----:B------:R-:W-:Y:S01]  /*1a2d0*/  F2FP.F16.F32.PACK_AB R206, R21, R206 ;  /* 0x000000ce15ce723e */ /* 0x000fe200000000ff */
[----:B------:R-:W-:Y:S01]  /*1a2e0*/  IMAD.MOV.U32 R2, RZ, RZ, 0x3f800000 ;  /* 0x3f800000ff027424 */ /* 0x000fe200078e00ff */
[----:B------:R-:W-:Y:S01]  /*1a2f0*/  F2FP.F16.F32.PACK_AB R209, R36, R209 ;  /* 0x000000d124d1723e */ /* 0x000fe200000000ff */
[----:B-1----:R-:W-:Y:S01]  /*1a300*/  FADD.FTZ R21, R31, R10 ;  /* 0x0000000a1f157221 */ /* 0x002fe20000010000 */
[----:B------:R-:W-:-:S02]  /*1a310*/  F2FP.F16.F32.PACK_AB R205, R28, R205 ;  /* 0x000000cd1ccd723e */ /* 0x000fc400000000ff */
[----:B------:R-:W-:Y:S02]  /*1a320*/  CS2R R150, SRZ ;  /* 0x0000000000967805 */ /* 0x000fe4000001ff00 */
[----:B------:R-:W-:Y:S02]  /*1a330*/  F2FP.F16.F32.PACK_AB R207, R50, R207 ;  /* 0x000000cf32cf723e */ /* 0x000fe400000000ff */
[----:B------:R-:W-:Y:S02]  /*1a340*/  CS2R R148, SRZ ;  /* 0x0000000000947805 */ /* 0x000fe4000001ff00 */
[----:B------:R-:W-:Y:S02]  /*1a350*/  F2FP.F16.F32.PACK_AB R199, R34, R199 ;  /* 0x000000c722c7723e */ /* 0x000fe400000000ff */
[----:B------:R-:W-:Y:S02]  /*1a360*/  CS2R R146, SRZ ;  /* 0x0000000000927805 */ /* 0x000fe4000001ff00 */
[----:B------:R-:W-:Y:S01]  /*1a370*/  F2FP.F16.F32.PACK_AB R200, R25, R200 ;  /* 0x000000c819c8723e */ /* 0x000fe200000000ff */
[----:B--2---:R-:W-:Y:S01]  /*1a380*/  FADD.FTZ R20, R66, R7 ;  /* 0x0000000742147221 */ /* 0x004fe20000010000 */
[----:B------:R-:W-:-:S02]  /*1a390*/  F2FP.F16.F32.PACK_AB R202, R27, R202 ;  /* 0x000000ca1bca723e */ /* 0x000fc400000000ff */
[----:B------:R-:W-:Y:S02]  /*1a3a0*/  CS2R R144, SRZ ;  /* 0x0000000000907805 */ /* 0x000fe4000001ff00 */
[----:B------:R-:W-:Y:S02]  /*1a3b0*/  F2FP.F16.F32.PACK_AB R196, R29, R196 ;  /* 0x000000c41dc4723e */ /* 0x000fe400000000ff */
[----:B------:R-:W-:Y:S02]  /*1a3c0*/  CS2R R142, SRZ ;  /* 0x00000000008e7805 */ /* 0x000fe4000001ff00 */
[----:B------:R-:W-:Y:S02]  /*1a3d0*/  F2FP.F16.F32.PACK_AB R194, R31, R84 ;  /* 0x000000541fc2723e */ /* 0x000fe400000000ff */
[----:B------:R-:W-:Y:S02]  /*1a3e0*/  CS2R R140, SRZ ;  /* 0x00000000008c7805 */ /* 0x000fe4000001ff00 */
[----:B------:R-:W-:-:S02]  /*1a3f0*/  F2FP.F16.F32.PACK_AB R195, R66, R195 ;  /* 0x000000c342c3723e */ /* 0x000fc400000000ff */
[----:B------:R-:W-:Y:S02]  /*1a400*/  CS2R R138, SRZ ;  /* 0x00000000008a7805 */ /* 0x000fe4000001ff00 */
[----:B------:R-:W-:Y:S02]  /*1a410*/  @P5 LOP3.LUT R18, R18, 0x10, RZ, 0xfc, !PT ;  /* 0x0000001012125812 */ /* 0x000fe400078efcff */
[----:B------:R-:W-:Y:S02]  /*1a420*/  CS2R R136, SRZ ;  /* 0x0000000000887805 */ /* 0x000fe4000001ff00 */
[----:B------:R-:W-:Y:S02]  /*1a430*/  F2FP.F16.F32.PACK_AB R203, R12, R203 ;  /* 0x000000cb0ccb723e */ /* 0x000fe400000000ff */
[----:B------:R-:W-:Y:S02]  /*1a440*/  CS2R R134, SRZ ;  /* 0x0000000000867805 */ /* 0x000fe4000001ff00 */
[----:B------:R-:W-:-:S02]  /*1a450*/  F2FP.F16.F32.PACK_AB R204, R15, R204 ;  /* 0x000000cc0fcc723e */ /* 0x000fc400000000ff */
[----:B------:R-:W-:Y:S02]  /*1a460*/  CS2R R132, SRZ ;  /* 0x0000000000847805 */ /* 0x000fe4000001ff00 */
[----:B------:R-:W-:Y:S02]  /*1a470*/  F2FP.F16.F32.PACK_AB R192, R13, R192 ;  /* 0x000000c00dc0723e */ /* 0x000fe400000000ff */
[----:B------:R-:W-:Y:S02]  /*1a480*/  CS2R R130, SRZ ;  /* 0x0000000000827805 */ /* 0x000fe4000001ff00 */
[----:B------:R-:W-:Y:S02]  /*1a490*/  F2FP.F16.F32.PACK_AB R193, R8, R193 ;  /* 0x000000c108c1723e */ /* 0x000fe400000000ff */
[----:B------:R-:W-:Y:S02]  /*1a4a0*/  CS2R R128, SRZ ;  /* 0x0000000000807805 */ /* 0x000fe4000001ff00 */
[----:B------:R-:W-:-:S02]  /*1a4b0*/  MOV R0, 0x3f800000 ;  /* 0x3f80000000007802 */ /* 0x000fc40000000f00 */
        /* <DEDUP_REMOVED lines=47> */
[----:B0-----:R-:W-:-:S02]  /*1a7b0*/  CS2R R32, SRZ ;  /* 0x0000000000207805 */ /* 0x001fc4000001ff00 */
[----:B------:R-:W-:Y:S02]  /*1a7c0*/  CS2R R30, SRZ ;  /* 0x00000000001e7805 */ /* 0x000fe4000001ff00 */
[----:B------:R-:W-:Y:S02]  /*1a7d0*/  CS2R R28, SRZ ;  /* 0x00000000001c7805 */ /* 0x000fe4000001ff00 */
[----:B------:R-:W-:Y:S02]  /*1a7e0*/  CS2R R26, SRZ ;  /* 0x00000000001a7805 */ /* 0x000fe4000001ff00 */
[----:B------:R-:W-:Y:S01]  /*1a7f0*/  CS2R R24, SRZ ;  /* 0x0000000000187805 */ /* 0x000fe2000001ff00 */
[----:B------:R-:W-:Y:S06]  /*1a800*/  @!P1 BRA `(.L_x_2870) ;  /* 0x0000005000149947 */ /* 0x000fec0003800000 */
[----:B------:R-:W-:Y:S01]  /*1a810*/  BSSY B1, `(.L_x_2870) ;  /* 0x0000504000017945 */ /* 0x000fe20003800000 */
[----:B------:R-:W-:Y:S01]  /*1a820*/  IMAD.MOV.U32 R15, RZ, RZ, R4 ;  /* 0x000000ffff0f7224 */ /* 0x000fe200078e0004 */
[----:B------:R-:W-:Y:S01]  /*1a830*/  MOV R2, 0x3f800000 ;  /* 0x3f80000000027802 */ /* 0x000fe20000000f00 */
[----:B------:R-:W-:Y:S02]  /*1a840*/  IMAD.MOV.U32 R14, RZ, RZ, R5 ;  /* 0x000000ffff0e7224 */ /* 0x000fe400078e0005 */
[----:B------:R-:W-:Y:S02]  /*1a850*/  IMAD.MOV.U32 R11, RZ, RZ, R226 ;  /* 0x000000ffff0b7224 */ /* 0x000fe400078e00e2 */
[----:B------:R-:W-:Y:S02]  /*1a860*/  IMAD.MOV.U32 R8, RZ, RZ, R220 ;  /* 0x000000ffff087224 */ /* 0x000fe400078e00dc */
[----:B------:R-:W-:-:S07]  /*1a870*/  IMAD.MOV.U32 R151, RZ, RZ, RZ ;  /* 0x000000ffff977224 */ /* 0x000fce00078e00ff */
.L_x_2883:
[----:B------:R-:W-:-:S04]  /*1a880*/  ISETP.NE.AND P1, PT, R8, 0x1, PT ;  /* 0x000000010800780c */ /* 0x000fc80003f25270 */
[----:B------:R-:W-:-:S04]  /*1a890*/  SEL R226, RZ, 0x1, P1 ;  /* 0x00000001ffe27807 */ /* 0x000fc80000800000 */
[----:B------:R-:W-:Y:S01]  /*1a8a0*/  LOP3.LUT R226, R11, R226, RZ, 0x3c, !PT ;  /* 0x000000e20be27212 */ /* 0x000fe200078e3cff */
[----:B------:R-:W-:Y:S06]  /*1a8b0*/  @!P0 BRA `(.L_x_2871) ;  /* 0x0000000000048947 */ /* 0x000fec0003800000 */
[----:B------:R-:W-:Y:S01]  /*1a8c0*/  BPT.TRAP 0x1 ;  /* 0x000000040000795c */ /* 0x000fe20000300000 */
.L_x_2871:
        /* <DEDUP_REMOVED lines=8> */
.L_x_2872:
[----:B------:R-:W-:Y:S01]  /*1a950*/  IMAD R4, R220, 0xa00, R229 ;  /* 0x00000a00dc047824 */ /* 0x000fe200078e02e5 */
[----:B------:R-:W-:Y:S01]  /*1a960*/  BSSY B2, `(.L_x_2873) ;  /* 0x0000006000027945 */ /* 0x000fe20003800000 */
[----:B------:R-:W-:Y:S02]  /*1a970*/  MOV R5, 0x40000040 ;  /* 0x4000004000057802 */ /* 0x000fe40000000f00 */
[----:B------:R-:W-:Y:S01]  /*1a980*/  VIADD R6, R4, 0x80 ;  /* 0x0000008004067836 */ /* 0x000fe20000000000 */
[----:B-1----:R-:W-:Y:S06]  /*1a990*/  @P1 BRA `(.L_x_2874) ;  /* 0x0000000000081947 */ /* 0x002fec0003800000 */
[----:B------:R-:W1:Y:S02]  /*1a9a0*/  SYNCS.PHASECHK.TRANS64.TRYWAIT P1, [R10+URZ+0x38830], R3 ;  /* 0x038830030a0075a7 */ /* 0x000e64000802017f */
[----:B-1----:R-:W-:Y:S05]  /*1a9b0*/  @!P1 BRA `(.L_x_2875) ;  /* 0x00000194003c9947 */ /* 0x002fea0003800000 */
.L_x_2874:
[----:B------:R-:W-:Y:S05]  /*1a9c0*/  BSYNC B2 ;  /* 0x0000000000027941 */ /* 0x000fea0003800000 */
.L_x_2873:
[----:B------:R-:W2:Y:S04]  /*1a9d0*/  LDL.64 R152, [R1+0x38] ;  /* 0x0000380001987983 */ /* 0x000ea80000100a00 */
[----:B------:R-:W3:Y:S04]  /*1a9e0*/  LDL.64 R156, [R1+0x48] ;  /* 0x00004800019c7983 */ /* 0x000ee80000100a00 */
[----:B------:R-:W4:Y:S01]  /*1a9f0*/  LDL.64 R154, [R1+0x40] ;  /* 0x00004000019a7983 */ /* 0x000f220000100a00 */
[----:B------:R-:W-:Y:S02]  /*1aa00*/  R2UR UR10, R4 ;  /* 0x00000000040a72ca */ /* 0x000fe400000e0000 */
[----:B------:R-:W-:Y:S01]  /*1aa10*/  R2UR UR11, R5 ;  /* 0x00000000050b72ca */ /* 0x000fe200000e0000 */
[----:B------:R-:W-:Y:S01]  /*1aa20*/  WARPGROUP.ARRIVE ;  /* 0x00000000000079c5 */ /* 0x000fe20000000000 */
[----:B------:R-:W-:Y:S01]  /*1aa30*/  IMAD.MOV.U32 R7, RZ, RZ, 0x40000040 ;  /* 0x40000040ff077424 */ /* 0x000fe200078e00ff */
[----:B------:R-:W-:-:S04]  /*1aa40*/  R2UR UR6, R6 ;  /* 0x00000000060672ca */ /* 0x000fc800000e0000 */
[----:B------:R-:W-:Y:S01]  /*1aa50*/  R2UR UR7, R7 ;  /* 0x00000000070772ca */ /* 0x000fe200000e0000 */
[C---:B------:R-:W-:Y:S01]  /*1aa60*/  VIADD R6, R4.reuse, 0x100 ;  /* 0x0000010004067836 */ /* 0x040fe20000000000 */
[----:B------:R-:W-:Y:S01]  /*1aa70*/  MOV R13, 0x40000040 ;  /* 0x40000040000d7802 */ /* 0x000fe20000000f00 */
[----:B------:R-:W-:Y:S01]  /*1aa80*/  VIADD R12, R4, 0x180 ;  /* 0x00000180040c7836 */ /* 0x000fe20000000000 */
[----:B--2---:R-:W-:Y:S02]  /*1aa90*/  R2UR UR46, R152 ;  /* 0x00000000982e72ca */ /* 0x004fe400000e0000 */
[----:B------:R-:W-:Y:S02]  /*1aaa0*/  R2UR UR47, R153 ;  /* 0x00000000992f72ca */ /* 0x000fe400000e0000 */
        /* <DEDUP_REMOVED lines=25> */
[----:B------:R-:W-:Y:S02]  /*1ac40*/  VIADD R6, R4, 0x200 ;  /* 0x0000020004067836 */ /* 0x000fe40000000000 */
[----:B------:R-:W-:-:S03]  /*1ac50*/  IMAD.MOV.U32 R7, RZ, RZ, 0x40000040 ;  /* 0x40000040ff077424 */ /* 0x000fc600078e00ff */
[----:B------:R-:W-:Y:S02]  /*1ac60*/  R2UR UR34, R6 ;  /* 0x00000000062272ca */ /* 0x000fe400000e0000 */
[----:B------:R-:W-:Y:S02]  /*1ac70*/  R2UR UR35, R7 ;  /* 0x00000000072372ca */ /* 0x000fe400000e0000 */
[----:B----4-:R-:W-:Y:S02]  /*1ac80*/  R2UR UR28, R154 ;  /* 0x000000009a1c72ca */ /* 0x010fe400000e0000 */
[----:B------:R-:W-:Y:S01]  /*1ac90*/  R2UR UR29, R155 ;  /* 0x000000009b1d72ca */ /* 0x000fe200000e0000 */
[----:B------:R-:W-:Y:S01]  /*1aca0*/  UMOV UR32, UR12 ;  /* 0x0000000c00207c82 */ /* 0x000fe20008000000 */
[----:B------:R-:W-:Y:S01]  /*1acb0*/  UMOV UR33, UR13 ;  /* 0x0000000d00217c82 */ /* 0x000fe20008000000 */
[----:B------:R-:W-:Y:S02]  /*1acc0*/  WARPGROUP.DEPBAR.LE gsb0, 0x0 ;  /* 0x00008000000079c5 */ /* 0x000fe40000010000 */
[----:B------:R-:W-:Y:S01]  /*1acd0*/  VIADD R12, R4, 0x2 ;  /* 0x00000002040c7836 */ /* 0x000fe20000000000 */
[----:B--2---:R-:W-:-:S02]  /*1ace0*/  R2UR UR42, R152 ;  /* 0x00000000982a72ca */ /* 0x004fc400000e0000 */
        /* <DEDUP_REMOVED lines=42> */
[----:B------:R-:W-:Y:S01]  /*1af90*/  VIADD R6, R4, 0x4 ;  /* 0x0000000404067836 */ /* 0x000fe20000000000 */
[----:B------:R-:W-:Y:S01]  /*1afa0*/  UMOV UR8, UR46 ;  /* 0x0000002e00087c82 */ /* 0x000fe20008000000 */
[----:B------:R-:W-:Y:S01]  /*1afb0*/  IMAD.MOV.U32 R7, RZ, RZ, 0x40000040 ;  /* 0x40000040ff077424 */ /* 0x000fe200078e00ff */
        /* <DEDUP_REMOVED lines=13> */
[----:B------:R-:W-:Y:S01]  /*1b090*/  VIADD R6, R4, 0x84 ;  /* 0x0000008404067836 */ /* 0x000fe20000000000 */
[----:B------:R-:W-:Y:S01]  /*1b0a0*/  UMOV UR33, UR47 ;  /* 0x0000002f00217c82 */ /* 0x000fe20008000000 */
[----:B------:R-:W2:Y:S01]  /*1b0b0*/  LDL.64 R12, [R1+0x28] ;  /* 0x00002800010c7983 */ /* 0x000ea20000100a00 */
[----:B------:R-:W-:-:S02]  /*1b0c0*/  WARPGROUP.DEPBAR.LE gsb0, 0x0 ;  /* 0x00008000000079c5 */ /* 0x000fc40000010000 */
[----:B------:R-:W-:-:S07]  /*1b0d0*/  WARPGROUP.ARRIVE ;  /* 0x00000000000079c5 */ /* 0x000fce0000000000 */
[----:B------:R-:W-:Y:S01]  /*1b0e0*/  HGMMA.64x16x16.F32 R184, gdesc[UR8], R184, gsb0 ;  /* 0x0020000008b879f0 */ /* 0x000fe200080008b8 */
[----:B------:R-:W-:Y:S02]  /*1b0f0*/  MOV R7, 0x40000040 ;  /* 0x4000004000077802 */ /* 0x000fe40000000f00 */
        /* <DEDUP_REMOVED lines=170> */
[----:B------:R-:W-:Y:S02]  /*1bba0*/  VIADD R6, R4, 0x284 ;  /* 0x0000028404067836 */ /* 0x000fe40000000000 */
[----:B------:R-:W-:-:S03]  /*1bbb0*/  IMAD.MOV.U32 R7, RZ, RZ, 0x40000040 ;  /* 0x40000040ff077424 */ /* 0x000fc600078e00ff */
        /* <DEDUP_REMOVED lines=95> */
[----:B------:R-:W2:Y:S01]  /*1c1b0*/  LDL.64 R12, [R1] ;  /* 0x00000000010c7983 */ /* 0x000ea20000100a00 */
[----:B------:R-:W-:Y:S02]  /*1c1c0*/  R2UR UR10, R6 ;  /* 0x00000000060a72ca */ /* 0x000fe400000e0000 */
[----:B------:R-:W-:-:S06]  /*1c1d0*/  R2UR UR11, R7 ;  /* 0x00000000070b72ca */ /* 0x000fcc00000e0000 */
[----:B------:R-:W-:Y:S02]  /*1c1e0*/  UMOV UR8, UR46 ;  /* 0x0000002e00087c82 */ /* 0x000fe40008000000 */
[----:B------:R-:W-:Y:S01]  /*1c1f0*/  UMOV UR9, UR47 ;  /* 0x0000002f00097c82 */ /* 0x000fe20008000000 */
[----:B------:R-:W-:Y:S02]  /*1c200*/  WARPGROUP.DEPBAR.LE gsb0, 0x0 ;  /* 0x00008000000079c5 */ /* 0x000fe40000010000 */
[----:B------:R-:W-:-:S06]  /*1c210*/  WARPGROUP.ARRIVE ;  /* 0x00000000000079c5 */ /* 0x000fcc0000000000 */
        /* <DEDUP_REMOVED lines=485> */
.L_x_2876:
[----:B------:R-:W-:Y:S01]  /*1e070*/  SHF.L.U32 R0, R11, 0x1f, RZ ;  /* 0x0000001f0b007819 */ /* 0x000fe200000006ff */
[----:B------:R-:W-:-:S04]  /*1e080*/  IMAD R6, R8, 0x8, R23 ;  /* 0x0000000808067824 */ /* 0x000fc800078e0217 */
[----:B------:R2:W3:Y:S01]  /*1e090*/  SYNCS.PHASECHK.TRANS64.TRYWAIT P1, [R6+URZ+0x38850], R0 ;  /* 0x03885000060075a7 */ /* 0x0004e2000802017f */
[----:B------:R-:W-:Y:S05]  /*1e0a0*/  @!P0 BRA `(.L_x_2877) ;  /* 0x0000000000048947 */ /* 0x000fea0003800000 */
[----:B------:R-:W-:Y:S01]  /*1e0b0*/  BPT.TRAP 0x1 ;  /* 0x000000040000795c */ /* 0x000fe20000300000 */
.L_x_2877:
[----:B------:R-:W-:Y:S04]  /*1e0c0*/  BSSY B2, `(.L_x_2878) ;  /* 0x0000004000027945 */ /* 0x000fe80003800000 */
[----:B---3--:R-:W-:Y:S05]  /*1e0d0*/  @P1 BRA `(.L_x_2879) ;  /* 0x0000000000081947 */ /* 0x008fea0003800000 */
[----:B------:R-:W3:Y:S02]  /*1e0e0*/  SYNCS.PHASECHK.TRANS64.TRYWAIT P1, [R6+URZ+0x38850], R0 ;  /* 0x03885000060075a7 */ /* 0x000ee4000802017f */
[----:B---3--:R-:W-:Y:S05]  /*1e0f0*/  @!P1 BRA `(.L_x_2880) ;  /* 0x0000015c00809947 */ /* 0x008fea0003800000 */
.L_x_2879:
[----:B------:R-:W-:Y:S05]  /*1e100*/  BSYNC B2 ;  /* 0x0000000000027941 */ /* 0x000fea0003800000 */
.L_x_2878:
        /* <DEDUP_REMOVED lines=15> */
[----:B------:R-:W-:Y:S01]  /*1e200*/  R2UR UR7, R5 ;  /* 0x00000000050772ca */ /* 0x000fe200000e0000 */
[----:B------:R-:W-:Y:S01]  /*1e210*/  IMAD.MOV.U32 R5, RZ, RZ, 0x40000040 ;  /* 0x40000040ff057424 */ /* 0x000fe200078e00ff */
[----:B------:R-:W-:Y:S02]  /*1e220*/  WARPGROUP.DEPBAR.LE gsb0, 0x0 ;  /* 0x00008000000079c5 */ /* 0x000fe40000010000 */
[----:B------:R-:W-:-:S15]  /*1e230*/  WARPGROUP.ARRIVE ;  /* 0x00000000000079c5 */ /* 0x000fde0000000000 */
[----:B------:R-:W-:-:S06]  /*1e240*/  NOP ;  /* 0x0000000000007918 */ /* 0x000fcc0000000000 */
        /* <DEDUP_REMOVED lines=25> */
.L_x_2881:
[----:B------:R-:W2:Y:S01]  /*1e3e0*/  LDL R8, [R1+0x68] ;  /* 0x0000680001087983 */ /* 0x000ea20000100800 */
[----:B------:R-:W0:Y:S03]  /*1e3f0*/  LDC R2, c[0x0][0x448] ;  /* 0x00011200ff027b82 */ /* 0x000e260000000800 */
[----:B------:R-:W2:Y:S04]  /*1e400*/  LDL R0, [R1+0x78] ;  /* 0x0000780001007983 */ /* 0x000ea80000100800 */
[----:B------:R-:W3:Y:S04]  /*1e410*/  LDL R7, [R1+0x74] ;  /* 0x0000740001077983 */ /* 0x000ee80000100800 */
[----:B------:R-:W4:Y:S04]  /*1e420*/  LDL R5, [R1+0x6c] ;  /* 0x00006c0001057983 */ /* 0x000f280000100800 */
[----:B------:R-:W4:Y:S01]  /*1e430*/  LDL R4, [R1+0x60] ;  /* 0x0000600001047983 */ /* 0x000f220000100800 */
[----:B------:R-:W-:Y:S01]  /*1e440*/  LOP3.LUT R18, R18, 0xffffff7f, RZ, 0xc0, !PT ;  /* 0xffffff7f12127812 */ /* 0x000fe200078ec0ff */
[----:B------:R-:W-:-:S03]  /*1e450*/  VIADD R10, R10, 0x38840 ;  /* 0x000388400a0a7836 */ /* 0x000fc60000000000 */
[----:B------:R-:W-:Y:S02]  /*1e460*/  @P0 LOP3.LUT R18, R18, 0x80, RZ, 0xfc, !PT ;  /* 0x0000008012120812 */ /* 0x000fe400078efcff */
[----:B------:R-:W-:Y:S02]  /*1e470*/  PRMT R10, R228, 0x654, R10 ;  /* 0x00000654e40a7816 */ /* 0x000fe4000000000a */
[----:B0-----:R-:W-:Y:S02]  /*1e480*/  ISETP.NE.AND P1, PT, R2, 0x1, PT ;  /* 0x000000010200780c */ /* 0x001fe40003f25270 */
[----:B------:R-:W-:Y:S01]  /*1e490*/  LOP3.LUT R18, R18, 0xfffffeff, RZ, 0xc0, !PT ;  /* 0xfffffeff12127812 */ /* 0x000fe200078ec0ff */
[----:B------:R0:W-:Y:S10]  /*1e4a0*/  SYNCS.ARRIVE.TRANS64.RED.A1T0 RZ, [R10+URZ], RZ ;  /* 0x000000ff0aff79a7 */ /* 0x0001f4000810043f */
[----:B------:R-:W1:Y:S08]  /*1e4b0*/  @P1 LDC R3, c[0x0][0x44c] ;  /* 0x00011300ff031b82 */ /* 0x000e700000000800 */
[----:B------:R-:W5:Y:S01]  /*1e4c0*/  @P1 LDC R2, c[0x0][0x450] ;  /* 0x00011400ff021b82 */ /* 0x000f620000000800 */
[----:B--2---:R-:W-:-:S04]  /*1e4d0*/  IMAD.IADD R0, R0, 0x1, R8 ;  /* 0x0000000100007824 */ /* 0x004fc800078e0208 */
[----:B-1----:R-:W-:-:S05]  /*1e4e0*/  @P1 IMAD.HI.U32 R3, R0, R3, RZ ;  /* 0x0000000300031227 */ /* 0x002fca00078e00ff */
[----:B-----5:R-:W-:Y:S01]  /*1e4f0*/  @P1 SHF.R.U32.HI R0, RZ, R2, R3 ;  /* 0x00000002ff001219 */ /* 0x020fe20000011603 */
[----:B------:R-:W-:-:S04]  /*1e500*/  IMAD R3, R9, -0x50, RZ ;  /* 0xffffffb009037824 */ /* 0x000fc800078e02ff */
[----:B------:R-:W1:Y:S01]  /*1e510*/  SHFL.IDX PT, R2, R0, RZ, 0x1c1f ;  /* 0x001c1fff00027589 */ /* 0x000e6200000e0000 */
[----:B---3--:R-:W-:-:S03]  /*1e520*/  IADD3 R3, -R7, 0x1, R3 ;  /* 0x0000000107037810 */ /* 0x008fc60007ffe103 */
[----:B------:R-:W2:Y:S01]  /*1e530*/  SHFL.IDX PT, R0, R0, 0x1, 0x1c1f ;  /* 0x003c1f0000007f89 */ /* 0x000ea200000e0000 */
[----:B----4-:R-:W-:-:S04]  /*1e540*/  IADD3 R3, -R4, R3, R5 ;  /* 0x0000000304037210 */ /* 0x010fc80007ffe105 */
[----:B-1----:R-:W-:-:S04]  /*1e550*/  IADD3 R2, R3, R2, RZ ;  /* 0x0000000203027210 */ /* 0x002fc80007ffe0ff */
[C---:B------:R-:W-:Y:S01]  /*1e560*/  ISETP.GT.AND P2, PT, R2.reuse, RZ, PT ;  /* 0x000000ff0200720c */ /* 0x040fe20003f44270 */
[----:B--2---:R-:W-:Y:S01]  /*1e570*/  IMAD.IADD R0, R3, 0x1, R0 ;  /* 0x0000000103007824 */ /* 0x004fe200078e0200 */
        /* <DEDUP_REMOVED lines=9> */
[C---:B------:R-:W-:Y:S02]  /*1e610*/  ISETP.GT.AND P2, PT, R2.reuse, 0x11, PT ;  /* 0x000000110200780c */ /* 0x040fe40003f44270 */
[----:B------:R-:W-:-:S02]  /*1e620*/  ISETP.GT.AND P1, PT, R2, 0x18, PT ;  /* 0x000000180200780c */ /* 0x000fc40003f24270 */
[C---:B------:R-:W-:Y:S02]  /*1e630*/  ISETP.GT.AND P5, PT, R2.reuse, 0x19, PT ;  /* 0x000000190200780c */ /* 0x040fe40003fa4270 */
[C---:B------:R-:W-:Y:S02]  /*1e640*/  ISETP.GT.AND P4, PT, R2.reuse, 0x20, PT ;  /* 0x000000200200780c */ /* 0x040fe40003f84270 */
[----:B------:R-:W-:Y:S02]  /*1e650*/  ISETP.GT.AND P3, PT, R2, 0x21, PT ;  /* 0x000000210200780c */ /* 0x000fe40003f64270 */
[----:B------:R-:W-:Y:S02]  /*1e660*/  FSEL R177, R177, -INF , P2 ;  /* 0xff800000b1b17808 */ /* 0x000fe40001000000 */
[----:B------:R-:W-:Y:S02]  /*1e670*/  FSEL R180, R180, -INF , P1 ;  /* 0xff800000b4b47808 */ /* 0x000fe40000800000 */
[----:B------:R-:W-:-:S02]  /*1e680*/  FSEL R181, R181, -INF , P5 ;  /* 0xff800000b5b57808 */ /* 0x000fc40002800000 */
[----:B------:R-:W-:Y:S02]  /*1e690*/  FSEL R168, R168, -INF , P4 ;  /* 0xff800000a8a87808 */ /* 0x000fe40002000000 */
[----:B------:R-:W-:Y:S02]  /*1e6a0*/  FSEL R169, R169, -INF , P3 ;  /* 0xff800000a9a97808 */ /* 0x000fe40001800000 */
[C---:B------:R-:W-:Y:S02]  /*1e6b0*/  ISETP.GT.AND P2, PT, R2.reuse, 0x28, PT ;  /* 0x000000280200780c */ /* 0x040fe40003f44270 */
[C---:B------:R-:W-:Y:S02]  /*1e6c0*/  ISETP.GT.AND P1, PT, R2.reuse, 0x29, PT ;  /* 0x000000290200780c */ /* 0x040fe40003f24270 */
[C---:B------:R-:W-:Y:S02]  /*1e6d0*/  ISETP.GT.AND P5, PT, R2.reuse, 0x30, PT ;  /* 0x000000300200780c */ /* 0x040fe40003fa4270 */
[----:B------:R-:W-:-:S02]  /*1e6e0*/  ISETP.GT.AND P4, PT, R2, 0x31, PT ;  /* 0x000000310200780c */ /* 0x000fc40003f84270 */
[----:B------:R-:W-:Y:S02]  /*1e6f0*/  ISETP.GT.AND P3, PT, R2, 0x38, PT ;  /* 0x000000380200780c */ /* 0x000fe40003f64270 */
[----:B------:R-:W-:Y:S02]  /*1e700*/  FSEL R172, R172, -INF , P2 ;  /* 0xff800000acac7808 */ /* 0x000fe40001000000 */
[----:B------:R-:W-:Y:S02]  /*1e710*/  FSEL R173, R173, -INF , P1 ;  /* 0xff800000adad7808 */ /* 0x000fe40000800000 */
[----:B------:R-:W-:Y:S02]  /*1e720*/  FSEL R160, R160, -INF , P5 ;  /* 0xff800000a0a07808 */ /* 0x000fe40002800000 */
[----:B------:R-:W-:Y:S02]  /*1e730*/  FSEL R161, R161, -INF , P4 ;  /* 0xff800000a1a17808 */ /* 0x000fe40002000000 */
[----:B------:R-:W-:-:S02]  /*1e740*/  FSEL R164, R164, -INF , P3 ;  /* 0xff800000a4a47808 */ /* 0x000fc40001800000 */
        /* <DEDUP_REMOVED lines=16> */
[----:B------:R-:W-:Y:S02]  /*1e850*/  ISETP.GT.AND P2, PT, R0, RZ, PT ;  /* 0x000000ff0000720c */ /* 0x000fe40003f44270 */
[----:B------:R-:W-:-:S02]  /*1e860*/  FMNMX.FTZ R2, R180, R2, !PT ;  /* 0x00000002b4027209 */ /* 0x000fc40007810000 */
[----:B------:R-:W-:Y:S02]  /*1e870*/  FSEL R186, R186, -INF , P2 ;  /* 0xff800000baba7808 */ /* 0x000fe40001000000 */
[----:B------:R-:W-:Y:S02]  /*1e880*/  FMNMX.FTZ R2, R181, R2, !PT ;  /* 0x00000002b5027209 */ /* 0x000fe40007810000 */
[----:B------:R-:W-:Y:S02]  /*1e890*/  ISETP.GT.AND P2, PT, R0, 0x10, PT ;  /* 0x000000100000780c */ /* 0x000fe40003f44270 */
        /* <DEDUP_REMOVED lines=17> */
[----:B------:R-:W-:Y:S02]  /*1e9b0*/  FSEL R190, R190, -INF , P4 ;  /* 0xff800000bebe7808 */ /* 0x000fe40002000000 */
[----:B------:R-:W-:Y:S02]  /*1e9c0*/  FMNMX.FTZ R2, R153, R2, !PT ;  /* 0x0000000299027209 */ /* 0x000fe40007810000 */
[----:B------:R-:W-:Y:S02]  /*1e9d0*/  ISETP.GT.AND P5, PT, R0, 0x9, PT ;  /* 0x000000090000780c */ /* 0x000fe40003fa4270 */
[----:B------:R-:W-:-:S02]  /*1e9e0*/  FMNMX.FTZ R2, R156, R2, !PT ;  /* 0x000000029c027209 */ /* 0x000fc40007810000 */
[C---:B------:R-:W-:Y:S02]  /*1e9f0*/  ISETP.GT.AND P3, PT, R0.reuse, 0x11, PT ;  /* 0x000000110000780c */ /* 0x040fe40003f64270 */
[----:B------:R-:W-:Y:S02]  /*1ea00*/  FMNMX.FTZ R2, R157, R2, !PT ;  /* 0x000000029d027209 */ /* 0x000fe40007810000 */
[----:B------:R-:W-:Y:S02]  /*1ea10*/  ISETP.GT.AND P4, PT, R0, 0x18, PT ;  /* 0x000000180000780c */ /* 0x000fe40003f84270 */
[----:B------:R-:W-:Y:S01]  /*1ea20*/  @P0 LOP3.LUT R18, R18, 0x100, RZ, 0xfc, !PT ;  /* 0x0000010012120812 */ /* 0x000fe200078efcff */
[----:B------:R-:W1:Y:S01]  /*1ea30*/  SHFL.BFLY PT, R3, R2, 0x2, 0x1f ;  /* 0x0c401f0002037f89 */ /* 0x000e6200000e0000 */
[----:B------:R-:W-:Y:S02]  /*1ea40*/  FSEL R191, R191, -INF , P5 ;  /* 0xff800000bfbf7808 */ /* 0x000fe40002800000 */
[----:B------:R-:W-:-:S02]  /*1ea50*/  FSEL R179, R179, -INF , P3 ;  /* 0xff800000b3b37808 */ /* 0x000fc40001800000 */
[----:B------:R-:W-:Y:S02]  /*1ea60*/  FSEL R182, R182, -INF , P4 ;  /* 0xff800000b6b67808 */ /* 0x000fe40002000000 */
[C---:B------:R-:W-:Y:S02]  /*1ea70*/  ISETP.GT.AND P5, PT, R0.reuse, 0x19, PT ;  /* 0x000000190000780c */ /* 0x040fe40003fa4270 */
[C---:B------:R-:W-:Y:S02]  /*1ea80*/  ISETP.GT.AND P4, PT, R0.reuse, 0x20, PT ;  /* 0x000000200000780c */ /* 0x040fe40003f84270 */
[----:B------:R-:W-:Y:S02]  /*1ea90*/  ISETP.GT.AND P3, PT, R0, 0x21, PT ;  /* 0x000000210000780c */ /* 0x000fe40003f64270 */
[----:B------:R-:W-:Y:S02]  /*1eaa0*/  LOP3.LUT R18, R18, 0xfffffdff, RZ, 0xc0, !PT ;  /* 0xfffffdff12127812 */ /* 0x000fe400078ec0ff */
[----:B------:R-:W-:-:S02]  /*1eab0*/  FSEL R183, R183, -INF , P5 ;  /* 0xff800000b7b77808 */ /* 0x000fc40002800000 */
[----:B------:R-:W-:Y:S02]  /*1eac0*/  FSEL R170, R170, -INF , P4 ;  /* 0xff800000aaaa7808 */ /* 0x000fe40002000000 */
[----:B------:R-:W-:Y:S02]  /*1ead0*/  FSEL R171, R171, -INF , P3 ;  /* 0xff800000abab7808 */ /* 0x000fe40001800000 */
[----:B------:R-:W-:Y:S02]  /*1eae0*/  @P2 LOP3.LUT R18, R18, 0x200, RZ, 0xfc, !PT ;  /* 0x0000020012122812 */ /* 0x000fe400078efcff */
[----:B------:R-:W-:Y:S02]  /*1eaf0*/  ISETP.GT.AND P3, PT, R0, 0x40, PT ;  /* 0x000000400000780c */ /* 0x000fe40003f64270 */
[----:B-1----:R-:W-:Y:S02]  /*1eb00*/  FMNMX.FTZ R3, R2, R3, !PT ;  /* 0x0000000302037209 */ /* 0x002fe40007810000 */
[----:B------:R-:W-:-:S02]  /*1eb10*/  ISETP.GT.AND P4, PT, R0, 0x41, PT ;  /* 0x000000410000780c */ /* 0x000fc40003f84270 */
[C---:B------:R-:W-:Y:S01]  /*1eb20*/  ISETP.GT.AND P5, PT, R0.reuse, 0x48, PT ;  /* 0x000000480000780c */ /* 0x040fe20003fa4270 */
[----:B------:R-:W1:Y:S01]  /*1eb30*/  SHFL.BFLY PT, R5, R3, 0x1, 0x1f ;  /* 0x0c201f0003057f89 */ /* 0x000e6200000e0000 */
[C---:B------:R-:W-:Y:S02]  /*1eb40*/  ISETP.GT.AND P6, PT, R0.reuse, 0x49, PT ;  /* 0x000000490000780c */ /* 0x040fe40003fc4270 */
[C---:B------:R-:W-:Y:S02]  /*1eb50*/  ISETP.GT.AND P2, PT, R0.reuse, 0x29, PT ;  /* 0x000000290000780c */ /* 0x040fe40003f44270 */
[----:B------:R-:W-:Y:S02]  /*1eb60*/  ISETP.GT.AND P0, PT, R0, 0x30, PT ;  /* 0x000000300000780c */ /* 0x000fe40003f04270 */
[----:B------:R-:W-:Y:S02]  /*1eb70*/  FSEL R175, R175, -INF , P2 ;  /* 0xff800000afaf7808 */ /* 0x000fe40001000000 */
[----:B------:R-:W-:-:S02]  /*1eb80*/  FSEL R162, R162, -INF , P0 ;  /* 0xff800000a2a27808 */ /* 0x000fc40000000000 */
[C---:B------:R-:W-:Y:S02]  /*1eb90*/  LOP3.LUT P0, RZ, R18.reuse, 0x100, RZ, 0xc0, !PT ;  /* 0x0000010012ff7812 */ /* 0x040fe4000780c0ff */
[----:B------:R-:W-:Y:S02]  /*1eba0*/  LOP3.LUT P2, RZ, R18, 0x200, RZ, 0xc0, !PT ;  /* 0x0000020012ff7812 */ /* 0x000fe4000784c0ff */
[----:B------:R-:W-:Y:S02]  /*1ebb0*/  FSEL R163, R163, -INF , P0 ;  /* 0xff800000a3a37808 */ /* 0x000fe40000000000 */
[----:B------:R-:W-:Y:S02]  /*1ebc0*/  FSEL R167, R167, -INF , P2 ;  /* 0xff800000a7a77808 */ /* 0x000fe40001000000 */
[----:B------:R-:W-:Y:S02]  /*1ebd0*/  FSEL R154, R154, -INF , P3 ;  /* 0xff8000009a9a7808 */ /* 0x000fe40001800000 */
[----:B------:R-:W-:-:S02]  /*1ebe0*/  FSEL R155, R155, -INF , P4 ;  /* 0xff8000009b9b7808 */ /* 0x000fc40002000000 */
[----:B------:R-:W-:Y:S02]  /*1ebf0*/  FSEL R158, R158, -INF , P5 ;  /* 0xff8000009e9e7808 */ /* 0x000fe40002800000 */
[----:B-1----:R-:W-:Y:S01]  /*1ec00*/  FMNMX.FTZ R5, R3, R5, !PT ;  /* 0x0000000503057209 */ /* 0x002fe20007810000 */
[----:B------:R-:W-:Y:S01]  /*1ec10*/  IMAD.U32 R3, RZ, RZ, UR39 ;  /* 0x00000027ff037e24 */ /* 0x000fe2000f8e00ff */
[----:B------:R-:W-:Y:S02]  /*1ec20*/  FSEL R159, R159, -INF , P6 ;  /* 0xff8000009f9f7808 */ /* 0x000fe40003000000 */
[C---:B------:R-:W-:Y:S01]  /*1ec30*/  FSETP.NEU.FTZ.AND P1, PT, R5.reuse, -INF , PT ;  /* 0xff8000000500780b */ /* 0x040fe20003f3d000 */
[C---:B------:R-:W-:Y:S01]  /*1ec40*/  FMUL.FTZ R4, R5.reuse, R3 ;  /* 0x0000000305047220 */ /* 0x040fe20000410000 */
[----:B------:R-:W-:Y:S02]  /*1ec50*/  LOP3.LUT P0, RZ, R18, 0x80, RZ, 0xc0, !PT ;  /* 0x0000008012ff7812 */ /* 0x000fe4000780c0ff */
[----:B------:R-:W-:-:S02]  /*1ec60*/  FSEL R2, R5, RZ, P1 ;  /* 0x000000ff05027208 */ /* 0x000fc40000800000 */
[----:B------:R-:W-:Y:S02]  /*1ec70*/  FSEL R4, R4, RZ, P1 ;  /* 0x000000ff04047208 */ /* 0x000fe40000800000 */
[----:B------:R-:W-:Y:S01]  /*1ec80*/  ISETP.GT.AND P1, PT, R0, 0x38, PT ;  /* 0x000000380000780c */ /* 0x000fe20003f24270 */
[----:B------:R-:W-:Y:S01]  /*1ec90*/  FADD.FTZ R2, -R2, R14 ;  /* 0x0000000e02027221 */ /* 0x000fe20000010100 */
[----:B------:R-:W-:Y:S01]  /*1eca0*/  FMNMX.FTZ R0, R186, R15, !PT ;  /* 0x0000000fba007209 */ /* 0x000fe20007810000 */
[-CC-:B------:R-:W-:Y:S01]  /*1ecb0*/  FFMA.FTZ R184, R184, R3.reuse, -R4.reuse ;  /* 0x00000003b8b87223 */ /* 0x180fe20000010804 */
[----:B------:R-:W-:Y:S01]  /*1ecc0*/  FSEL R166, R166, -INF , P1 ;  /* 0xff800000a6a67808 */ /* 0x000fe20000800000 */
[-CC-:B------:R-:W-:Y:S01]  /*1ecd0*/  FFMA.FTZ R185, R185, R3.reuse, -R4.reuse ;  /* 0x00000003b9b97223 */ /* 0x180fe20000010804 */
[----:B------:R-:W-:Y:S01]  /*1ece0*/  FMNMX.FTZ R0, R187, R0, !PT ;  /* 0x00000000bb007209 */ /* 0x000fe20007810000 */
[-CC-:B------:R-:W-:Y:S01]  /*1ecf0*/  FFMA.FTZ R188, R188, R3.reuse, -R4.reuse ;  /* 0x00000003bcbc7223 */ /* 0x180fe20000010804 */
[-CC-:B------:R-:W-:Y:S01]  /*1ed00*/  FFMA.FTZ R189, R189, R3.reuse, -R4.reuse ;  /* 0x00000003bdbd7223 */ /* 0x180fe20000010804 */
        /* <DEDUP_REMOVED lines=20> */
[-C--:B------:R-:W-:Y:S01]  /*1ee50*/  FFMA.FTZ R157, R157, R3.reuse, -R4 ;  /* 0x000000039d9d7223 */ /* 0x080fe20000010804 */
[----:B------:R-:W-:Y:S01]  /*1ee60*/  FMNMX.FTZ R0, R183, R0, !PT ;  /* 0x00000000b7007209 */ /* 0x000fe20007810000 */
[----:B------:R-:W-:Y:S01]  /*1ee70*/  FMUL.FTZ R2, R2, R3 ;  /* 0x0000000302027220 */ /* 0x000fe20000410000 */
[----:B------:R-:W-:Y:S02]  /*1ee80*/  MUFU.EX2 R184, R184 ;  /* 0x000000b800b87308 */ /* 0x000fe40000000800 */
[----:B------:R-:W-:-:S04]  /*1ee90*/  FMNMX.FTZ R0, R170, R0, !PT ;  /* 0x00000000aa007209 */ /* 0x000fc80007810000 */
[----:B------:R-:W-:Y:S02]  /*1eea0*/  FMNMX.FTZ R0, R171, R0, !PT ;  /* 0x00000000ab007209 */ /* 0x000fe40007810000 */
        /* <DEDUP_REMOVED lines=15> */
[----:B------:R-:W-:Y:S03]  /*1efa0*/  MUFU.EX2 R180, R180 ;  /* 0x000000b400b47308 */ /* 0x000fe60000000800 */
[----:B------:R-:W1:Y:S05]  /*1efb0*/  SHFL.BFLY PT, R0, R4, 0x2, 0x1f ;  /* 0x0c401f0004007f89 */ /* 0x000e6a00000e0000 */
        /* <DEDUP_REMOVED lines=11> */
[----:B------:R-:W-:-:S03]  /*1f070*/  FMUL.FTZ R0, R4, R3 ;  /* 0x0000000304007220 */ /* 0x000fc60000410000 */
[----:B------:R-:W-:-:S03]  /*1f080*/  FSEL R7, R4, RZ, P1 ;  /* 0x000000ff04077208 */ /* 0x000fc60000800000 */
[----:B------:R-:W-:Y:S01]  /*1f090*/  MUFU.EX2 R164, R164 ;  /* 0x000000a400a47308 */ /* 0x000fe20000000800 */
[----:B------:R-:W-:Y:S01]  /*1f0a0*/  FSEL R0, R0, RZ, P1 ;  /* 0x000000ff00007208 */ /* 0x000fe20000800000 */
[----:B------:R-:W-:-:S04]  /*1f0b0*/  FADD.FTZ R7, -R7, R15 ;  /* 0x0000000f07077221 */ /* 0x000fc80000010100 */
        /* <DEDUP_REMOVED lines=21> */
[----:B------:R-:W-:Y:S08]  /*1f210*/  MUFU.EX2 R186, R186 ;  /* 0x000000ba00ba7308 */ /* 0x000ff00000000800 */
[----:B------:R-:W1:Y:S08]  /*1f220*/  MUFU.EX2 R0, R2 ;  /* 0x0000000200007308 */ /* 0x000e700000000800 */
[----:B------:R2:W3:Y:S08]  /*1f230*/  MUFU.EX2 R2, R7 ;  /* 0x0000000700027308 */ /* 0x0004f00000000800 */
[----:B------:R-:W4:Y:S01]  /*1f240*/  MUFU.EX2 R187, R187 ;  /* 0x000000bb00bb7308 */ /* 0x000f220000000800 */
[----:B-1----:R-:W-:-:S04]  /*1f250*/  FFMA.FTZ R21, R0, R21, R184 ;  /* 0x0000001500157223 */ /* 0x002fc800000100b8 */
[----:B--2---:R-:W-:-:S03]  /*1f260*/  FADD.FTZ R7, R185, R21 ;  /* 0x00000015b9077221 */ /* 0x004fc60000010000 */
[----:B------:R-:W1:Y:S01]  /*1f270*/  MUFU.EX2 R190, R190 ;  /* 0x000000be00be7308 */ /* 0x000e620000000800 */
[----:B---3--:R-:W-:Y:S01]  /*1f280*/  FFMA.FTZ R20, R2, R20, R186 ;  /* 0x0000001402147223 */ /* 0x008fe200000100ba */
[----:B------:R-:W-:-:S04]  /*1f290*/  FADD.FTZ R7, R188, R7 ;  /* 0x00000007bc077221 */ /* 0x000fc80000010000 */
[----:B------:R-:W-:Y:S02]  /*1f2a0*/  FADD.FTZ R7, R189, R7 ;  /* 0x00000007bd077221 */ /* 0x000fe40000010000 */
[----:B------:R-:W2:Y:S01]  /*1f2b0*/  MUFU.EX2 R191, R191 ;  /* 0x000000bf00bf7308 */ /* 0x000ea20000000800 */
[----:B----4-:R-:W-:Y:S01]  /*1f2c0*/  FADD.FTZ R8, R187, R20 ;  /* 0x00000014bb087221 */ /* 0x010fe20000010000 */
[----:B------:R-:W-:-:S04]  /*1f2d0*/  FADD.FTZ R7, R176, R7 ;  /* 0x00000007b0077221 */ /* 0x000fc80000010000 */
[----:B------:R-:W-:Y:S02]  /*1f2e0*/  FADD.FTZ R7, R177, R7 ;  /* 0x00000007b1077221 */ /* 0x000fe40000010000 */
[----:B------:R-:W3:Y:S01]  /*1f2f0*/  MUFU.EX2 R178, R178 ;  /* 0x000000b200b27308 */ /* 0x000ee20000000800 */
        /* <DEDUP_REMOVED lines=17> */
[----:B------:R-:W-:-:S06]  /*1f410*/  FADD.FTZ R7, R164, R7 ;  /* 0x00000007a4077221 */ /* 0x000fcc0000010000 */
[----:B------:R-:W2:Y:S01]  /*1f420*/  MUFU.EX2 R171, R171 ;  /* 0x000000ab00ab7308 */ /* 0x000ea20000000800 */
[----:B---3--:R-:W-:-:S07]  /*1f430*/  FADD.FTZ R8, R183, R8 ;  /* 0x00000008b7087221 */ /* 0x008fce0000010000 */
[----:B------:R-:W3:Y:S01]  /*1f440*/  MUFU.EX2 R174, R174 ;  /* 0x000000ae00ae7308 */ /* 0x000ee20000000800 */
[----:B-1----:R-:W-:-:S07]  /*1f450*/  FADD.FTZ R8, R170, R8 ;  /* 0x00000008aa087221 */ /* 0x002fce0000010000 */
[----:B------:R-:W1:Y:S01]  /*1f460*/  MUFU.EX2 R175, R175 ;  /* 0x000000af00af7308 */ /* 0x000e620000000800 */
[----:B--2---:R-:W-:-:S07]  /*1f470*/  FADD.FTZ R8, R171, R8 ;  /* 0x00000008ab087221 */ /* 0x004fce0000010000 */
        /* <DEDUP_REMOVED lines=25> */
[----:B---3--:R-:W-:Y:S01]  /*1f610*/  FADD.FTZ R8, R158, R8 ;  /* 0x000000089e087221 */ /* 0x008fe20000010000 */
[----:B-1----:R-:W-:-:S03]  /*1f620*/  FADD.FTZ R21, R157, R7 ;  /* 0x000000079d157221 */ /* 0x002fc60000010000 */
[----:B--2---:R-:W-:Y:S01]  /*1f630*/  FADD.FTZ R20, R159, R8 ;  /* 0x000000089f147221 */ /* 0x004fe20000010000 */
[----:B0-----:R-:W-:Y:S06]  /*1f640*/  @!P0 BRA `(.L_x_2882) ;  /* 0x0000000000048947 */ /* 0x001fec0003800000 */
[----:B------:R-:W-:Y:S01]  /*1f650*/  BPT.TRAP 0x1 ;  /* 0x000000040000795c */ /* 0x000fe20000300000 */
.L_x_2882:
        /* <DEDUP_REMOVED lines=28> */
[C---:B--2---:R-:W-:Y:S01]  /*1f820*/  ISETP.GT.AND P1, PT, R9.reuse, R7, PT ;  /* 0x000000070900720c */ /* 0x044fe20003f24270 */
[----:B------:R-:W-:-:S12]  /*1f830*/  VIADD R9, R9, 0xffffffff ;  /* 0xffffffff09097836 */ /* 0x000fd80000000000 */
[----:B0-----:R-:W-:Y:S05]  /*1f840*/  @P1 BRA `(.L_x_2883) ;  /* 0xffffffb0000c1947 */ /* 0x001fea000383ffff */
[----:B------:R-:W-:Y:S05]  /*1f850*/  BSYNC B1 ;  /* 0x0000000000017941 */ /* 0x000fea0003800000 */
.L_x_2870:
[----:B------:R-:W-:Y:S05]  /*1f860*/  BSYNC B0 ;  /* 0x0000000000007941 */ /* 0x000fea0003800000 */
.L_x_2869:
[----:B------:R-:W2:Y:S01]  /*1f870*/  LDL R6, [R1+0x70] ;  /* 0x0000700001067983 */ /* 0x000ea20000100800 */
[----:B------:R-:W-:Y:S01]  /*1f880*/  BSSY B0, `(.L_x_2884) ;  /* 0x0000494000007945 */ /* 0x000fe20003800000 */
[----:B--2---:R-:W-:-:S13]  /*1f890*/  ISETP.GE.AND P1, PT, R9, R6, PT ;  /* 0x000000060900720c */ /* 0x004fda0003f26270 */
[----:B------:R-:W-:Y:S05]  /*1f8a0*/  @!P1 BRA `(.L_x_2885) ;  /* 0x0000004800449947 */ /* 0x000fea0003800000 */
[----:B------:R-:W-:Y:S01]  /*1f8b0*/  IMAD.MOV.U32 R14, RZ, RZ, R4 ;  /* 0x000000ffff0e7224 */ /* 0x000fe200078e0004 */
[----:B------:R-:W-:Y:S01]  /*1f8c0*/  MOV R11, R5 ;  /* 0x00000005000b7202 */ /* 0x000fe20000000f00 */
[----:B------:R-:W-:Y:S02]  /*1f8d0*/  IMAD.MOV.U32 R10, RZ, RZ, R226 ;  /* 0x000000ffff0a7224 */ /* 0x000fe400078e00e2 */
[----:B------:R-:W-:-:S07]  /*1f8e0*/  IMAD.MOV.U32 R8, RZ, RZ, R220 ;  /* 0x000000ffff087224 */ /* 0x000fce00078e00dc */
.L_x_2898:
[----:B------:R-:W-:-:S05]  /*1f8f0*/  VIADD R15, R8, 0x1 ;  /* 0x00000001080f7836 */ /* 0x000fca0000000000 */
[----:B------:R-:W-:-:S04]  /*1f900*/  ISETP.NE.AND P1, PT, R15, 0x2, PT ;  /* 0x000000020f00780c */ /* 0x000fc80003f25270 */
[----:B------:R-:W-:Y:S02]  /*1f910*/  SEL R15, R15, RZ, P1 ;  /* 0x000000ff0f0f7207 */ /* 0x000fe40000800000 */
[----:B------:R-:W-:-:S03]  /*1f920*/  SEL R226, RZ, 0x1, P1 ;  /* 0x00000001ffe27807 */ /* 0x000fc60000800000 */
[----:B------:R-:W-:Y:S01]  /*1f930*/  IMAD.MOV.U32 R220, RZ, RZ, R15 ;  /* 0x000000ffffdc7224 */ /* 0x000fe200078e000f */
[----:B------:R-:W-:Y:S01]  /*1f940*/  LOP3.LUT R226, R10, R226, RZ, 0x3c, !PT ;  /* 0x000000e20ae27212 */ /* 0x000fe200078e3cff */
[----:B------:R-:W-:Y:S06]  /*1f950*/  @!P0 BRA `(.L_x_2886) ;  /* 0x0000000000048947 */ /* 0x000fec0003800000 */
[----:B------:R-:W-:Y:S01]  /*1f960*/  BPT.TRAP 0x1 ;  /* 0x000000040000795c */ /* 0x000fe20000300000 */
.L_x_2886:
[----:B------:R-:W-:Y:S02]  /*1f970*/  LEA R3, R220, R23, 0x3 ;  /* 0x00000017dc037211 */ /* 0x000fe400078e18ff */
[----:B------:R-:W-:-:S04]  /*1f980*/  SHF.L.U32 R6, R226, 0x1f, RZ ;  /* 0x0000001fe2067819 */ /* 0x000fc800000006ff */
[----:B------:R0:W1:Y:S01]  /*1f990*/  SYNCS.PHASECHK.TRANS64.TRYWAIT P1, [R3+URZ+0x38830], R6 ;  /* 0x03883006030075a7 */ /* 0x000062000802017f */
[----:B------:R-:W-:Y:S05]  /*1f9a0*/  @!P0 BRA `(.L_x_2887) ;  /* 0x0000000000048947 */ /* 0x000fea0003800000 */
[----:B------:R-:W-:Y:S01]  /*1f9b0*/  BPT.TRAP 0x1 ;  /* 0x000000040000795c */ /* 0x000fe20000300000 */
.L_x_2887:
[----:B------:R-:W-:Y:S01]  /*1f9c0*/  IMAD R4, R220, 0xa00, R229 ;  /* 0x00000a00dc047824 */ /* 0x000fe200078e02e5 */
[----:B------:R-:W-:Y:S01]  /*1f9d0*/  BSSY B1, `(.L_x_2888) ;  /* 0x0000006000017945 */ /* 0x000fe20003800000 */
[----:B------:R-:W-:Y:S02]  /*1f9e0*/  IMAD.MOV.U32 R5, RZ, RZ, 0x40000040 ;  /* 0x40000040ff057424 */ /* 0x000fe400078e00ff */
[----:B------:R-:W-:Y:S01]  /*1f9f0*/  VIADD R7, R4, 0x80 ;  /* 0x0000008004077836 */ /* 0x000fe20000000000 */
[----:B-1----:R-:W-:Y:S06]  /*1fa00*/  @P1 BRA `(.L_x_2889) ;  /* 0x0000000000081947 */ /* 0x002fec0003800000 */
[----:B------:R-:W1:Y:S02]  /*1fa10*/  SYNCS.PHASECHK.TRANS64.TRYWAIT P1, [R3+URZ+0x38830], R6 ;  /* 0x03883006030075a7 */ /* 0x000e64000802017f */
[----:B-1----:R-:W-:Y:S05]  /*1fa20*/  @!P1 BRA `(.L_x_2890) ;  /* 0x0000014400489947 */ /* 0x002fea0003800000 */
.L_x_2889:
[----:B------:R-:W-:Y:S05]  /*1fa30*/  BSYNC B1 ;  /* 0x0000000000017941 */ /* 0x000fea0003800000 */
.L_x_2888:
[----:B------:R-:W2:Y:S04]  /*1fa40*/  LDL.64 R152, [R1+0x38] ;  /* 0x0000380001987983 */ /* 0x000ea80000100a00 */
[----:B------:R-:W3:Y:S04]  /*1fa50*/  LDL.64 R156, [R1+0x48] ;  /* 0x00004800019c7983 */ /* 0x000ee80000100a00 */
[----:B------:R-:W4:Y:S01]  /*1fa60*/  LDL.64 R154, [R1+0x40] ;  /* 0x00004000019a7983 */ /* 0x000f220000100a00 */
[----:B------:R-:W-:Y:S02]  /*1fa70*/  R2UR UR10, R4 ;  /* 0x00000000040a72ca */ /* 0x000fe400000e0000 */
[----:B------:R-:W-:Y:S01]  /*1fa80*/  R2UR UR11, R5 ;  /* 0x00000000050b72ca */ /* 0x000fe200000e0000 */
[----:B------:R-:W-:Y:S01]  /*1fa90*/  WARPGROUP.ARRIVE ;  /* 0x00000000000079c5 */ /* 0x000fe20000000000 */
[----:B01----:R-:W-:-:S02]  /*1faa0*/  IMAD.MOV.U32 R6, RZ, RZ, R7 ;  /* 0x000000ffff067224 */ /* 0x003fc400078e0007 */
[----:B------:R-:W-:-:S03]  /*1fab0*/  IMAD.MOV.U32 R7, RZ, RZ, 0x40000040 ;  /* 0x40000040ff077424 */ /* 0x000fc600078e00ff */
[----:B------:R-:W-:Y:S02]  /*1fac0*/  R2UR UR6, R6 ;  /* 0x00000000060672ca */ /* 0x000fe400000e0000 */
[----:B------:R-:W-:Y:S02]  /*1fad0*/  R2UR UR7, R7 ;  /* 0x00000000070772ca */ /* 0x000fe400000e0000 */
[C---:B------:R-:W-:Y:S01]  /*1fae0*/  IADD3 R6, R4.reuse, 0x100, RZ ;  /* 0x0000010004067810 */ /* 0x040fe20007ffe0ff */
        /* <DEDUP_REMOVED lines=29> */
[----:B------:R-:W-:Y:S01]  /*1fcc0*/  VIADD R6, R4, 0x200 ;  /* 0x0000020004067836 */ /* 0x000fe20000000000 */
[----:B------:R-:W-:-:S04]  /*1fcd0*/  MOV R7, 0x40000040 ;  /* 0x4000004000077802 */ /* 0x000fc80000000f00 */
        /* <DEDUP_REMOVED lines=73> */
[----:B------:R-:W-:Y:S01]  /*20170*/  IMAD.MOV.U32 R7, RZ, RZ, 0x40000040 ;  /* 0x40000040ff077424 */ /* 0x000fe200078e00ff */
[----:B------:R-:W-:-:S04]  /*20180*/  R2UR UR6, R6 ;  /* 0x00000000060672ca */ /* 0x000fc800000e0000 */
        /* <DEDUP_REMOVED lines=263> */
[----:B------:R-:W-:Y:S02]  /*21200*/  IADD3 R6, R4, 0x500, RZ ;  /* 0x0000050004067810 */ /* 0x000fe40007ffe0ff */
        /* <DEDUP_REMOVED lines=494> */
.L_x_2891:
[----:B------:R-:W-:Y:S02]  /*230f0*/  SHF.L.U32 R0, R10, 0x1f, RZ ;  /* 0x0000001f0a007819 */ /* 0x000fe400000006ff */
[----:B------:R-:W-:-:S04]  /*23100*/  LEA R6, R8, R23, 0x3 ;  /* 0x0000001708067211 */ /* 0x000fc800078e18ff */
[----:B------:R0:W1:Y:S01]  /*23110*/  SYNCS.PHASECHK.TRANS64.TRYWAIT P1, [R6+URZ+0x38850], R0 ;  /* 0x03885000060075a7 */ /* 0x000062000802017f */
[----:B------:R-:W-:Y:S05]  /*23120*/  @!P0 BRA `(.L_x_2892) ;  /* 0x0000000000048947 */ /* 0x000fea0003800000 */
[----:B------:R-:W-:Y:S01]  /*23130*/  BPT.TRAP 0x1 ;  /* 0x000000040000795c */ /* 0x000fe20000300000 */
.L_x_2892:
[----:B------:R-:W-:Y:S04]  /*23140*/  BSSY B1, `(.L_x_2893) ;  /* 0x0000004000017945 */ /* 0x000fe80003800000 */
[----:B-1----:R-:W-:Y:S05]  /*23150*/  @P1 BRA `(.L_x_2894) ;  /* 0x0000000000081947 */ /* 0x002fea0003800000 */
[----:B------:R-:W1:Y:S02]  /*23160*/  SYNCS.PHASECHK.TRANS64.TRYWAIT P1, [R6+URZ+0x38850], R0 ;  /* 0x03885000060075a7 */ /* 0x000e64000802017f */
[----:B-1----:R-:W-:Y:S05]  /*23170*/  @!P1 BRA `(.L_x_2895) ;  /* 0x0000010c00889947 */ /* 0x002fea0003800000 */
.L_x_2894:
[----:B------:R-:W-:Y:S05]  /*23180*/  BSYNC B1 ;  /* 0x0000000000017941 */ /* 0x000fea0003800000 */
.L_x_2893:
[----:B01----:R-:W-:Y:S01]  /*23190*/  VIADD R0, R23, 0x400 ;  /* 0x0000040017007836 */ /* 0x003fe20000000000 */
[----:B------:R-:W-:Y:S01]  /*231a0*/  WARPGROUP.ARRIVE ;  /* 0x00000000000079c5 */ /* 0x000fe20000000000 */
[----:B------:R-:W-:Y:S02]  /*231b0*/  IMAD.MOV.U32 R3, RZ, RZ, 0x40000040 ;  /* 0x40000040ff037424 */ /* 0x000fe400078e00ff */
[----:B------:R-:W-:Y:S01]  /*231c0*/  IMAD.MOV.U32 R5, RZ, RZ, 0x40000040 ;  /* 0x40000040ff057424 */ /* 0x000fe200078e00ff */
[----:B------:R-:W-:Y:S02]  /*231d0*/  SHF.R.U32.HI R0, RZ, 0x4, R0 ;  /* 0x00000004ff007819 */ /* 0x000fe40000011600 */
[----:B------:R-:W-:Y:S02]  /*231e0*/  R2UR UR7, R3 ;  /* 0x00000000030772ca */ /* 0x000fe400000e0000 */
[----:B------:R-:W-:Y:S02]  /*231f0*/  LOP3.LUT R0, R0, 0x3fff, RZ, 0xc0, !PT ;  /* 0x00003fff00007812 */ /* 0x000fe400078ec0ff */
[----:B------:R-:W-:-:S02]  /*23200*/  MOV R3, 0x40000040 ;  /* 0x4000004000037802 */ /* 0x000fc40000000f00 */
        /* <DEDUP_REMOVED lines=37> */
.L_x_2896:
[----:B------:R-:W-:Y:S01]  /*23460*/  FMNMX.FTZ R0, R184, R11, !PT ;  /* 0x0000000bb8007209 */ /* 0x000fe20007810000 */
[----:B------:R-:W-:Y:S02]  /*23470*/  IMAD R2, R15, 0x8, R23 ;  /* 0x000000080f027824 */ /* 0x000fe400078e0217 */
[----:B------:R-:W-:Y:S01]  /*23480*/  IMAD.U32 R3, RZ, RZ, UR38 ;  /* 0x00000026ff037e24 */ /* 0x000fe2000f8e00ff */
[----:B------:R-:W-:Y:S01]  /*23490*/  FMNMX.FTZ R0, R185, R0, !PT ;  /* 0x00000000b9007209 */ /* 0x000fe20007810000 */
[----:B------:R-:W-:-:S03]  /*234a0*/  VIADD R2, R2, 0x38840 ;  /* 0x0003884002027836 */ /* 0x000fc60000000000 */
[----:B------:R-:W-:Y:S02]  /*234b0*/  FMNMX.FTZ R0, R188, R0, !PT ;  /* 0x00000000bc007209 */ /* 0x000fe40007810000 */
[----:B------:R-:W-:Y:S02]  /*234c0*/  PRMT R2, R228, 0x654, R2 ;  /* 0x00000654e4027816 */ /* 0x000fe40000000002 */
[----:B------:R-:W-:Y:S02]  /*234d0*/  FMNMX.FTZ R0, R189, R0, !PT ;  /* 0x00000000bd007209 */ /* 0x000fe40007810000 */
[----:B------:R0:W-:Y:S02]  /*234e0*/  SYNCS.ARRIVE.TRANS64.RED.A1T0 RZ, [R2+URZ], RZ ;  /* 0x000000ff02ff79a7 */ /* 0x0001e4000810043f */
        /* <DEDUP_REMOVED lines=16> */
[----:B0-----:R-:W0:Y:S02]  /*235f0*/  SHFL.BFLY PT, R2, R0, 0x2, 0x1f ;  /* 0x0c401f0000027f89 */ /* 0x001e2400000e0000 */
        /* <DEDUP_REMOVED lines=88> */
[----:B------:R-:W-:Y:S01]  /*23b80*/  FFMA.FTZ R195, R159, R3, -R10 ;  /* 0x000000039fc37223 */ /* 0x000fe2000001080a */
        /* <DEDUP_REMOVED lines=68> */
.L_x_2897:
        /* <DEDUP_REMOVED lines=8> */
[----:B------:R-:W-:Y:S01]  /*24050*/  F2FP.F16.F32.PACK_AB R209, R187, R186 ;  /* 0x000000babbd1723e */ /* 0x000fe200000000ff */
[----:B------:R-:W-:Y:S01]  /*24060*/  IMAD.MOV.U32 R8, RZ, RZ, R220 ;  /* 0x000000ffff087224 */ /* 0x000fe200078e00dc */
        /* <DEDUP_REMOVED lines=18> */
[C---:B--2---:R-:W-:Y:S02]  /*24190*/  ISETP.GT.AND P1, PT, R9.reuse, R7, PT ;  /* 0x000000070900720c */ /* 0x044fe40003f24270 */
[----:B------:R-:W-:-:S11]  /*241a0*/  IADD3 R9, R9, -0x1, RZ ;  /* 0xffffffff09097810 */ /* 0x000fd60007ffe0ff */
[----:B0-----:R-:W-:Y:S05]  /*241b0*/  @P1 BRA `(.L_x_2898) ;  /* 0xffffffb400cc1947 */ /* 0x001fea000383ffff */
.L_x_2885:
[----:B------:R-:W-:Y:S05]  /*241c0*/  BSYNC B0 ;  /* 0x0000000000007941 */ /* 0x000fea0003800000 */
.L_x_2884:
        /* <DEDUP_REMOVED lines=131> */
.L_x_2899:
[----:B------:R-:W-:Y:S02]  /*24a00*/  LEA R10, R220, R23, 0x3 ;  /* 0x00000017dc0a7211 */ /* 0x000fe400078e18ff */
[----:B------:R-:W-:-:S04]  /*24a10*/  SHF.L.U32 R0, R226, 0x1f, RZ ;  /* 0x0000001fe2007819 */ /* 0x000fc800000006ff */
[----:B------:R0:W1:Y:S01]  /*24a20*/  SYNCS.PHASECHK.TRANS64.TRYWAIT P1, [R10+URZ+0x38850], R0 ;  /* 0x038850000a0075a7 */ /* 0x000062000802017f */
[----:B------:R-:W-:Y:S05]  /*24a30*/  @!P0 BRA `(.L_x_2900) ;  /* 0x0000000000048947 */ /* 0x000fea0003800000 */
[----:B------:R-:W-:Y:S01]  /*24a40*/  BPT.TRAP 0x1 ;  /* 0x000000040000795c */ /* 0x000fe20000300000 */
.L_x_2900:
[----:B------:R-:W-:Y:S04]  /*24a50*/  BSSY B0, `(.L_x_2901) ;  /* 0x0000004000007945 */ /* 0x000fe80003800000 */
[----:B-1----:R-:W-:Y:S05]  /*24a60*/  @P1 BRA `(.L_x_2902) ;  /* 0x0000000000081947 */ /* 0x002fea0003800000 */
[----:B------:R-:W1:Y:S02]  /*24a70*/  SYNCS.PHASECHK.TRANS64.TRYWAIT P1, [R10+URZ+0x38850], R0 ;  /* 0x038850000a0075a7 */ /* 0x000e64000802017f */
[----:B-1----:R-:W-:Y:S05]  /*24a80*/  @!P1 BRA `(.L_x_2903) ;  /* 0x000000f400589947 */ /* 0x002fea0003800000 */
.L_x_2902:
[----:B------:R-:W-:Y:S05]  /*24a90*/  BSYNC B0 ;  /* 0x0000000000007941 */ /* 0x000fea0003800000 */
.L_x_2901:
[----:B------:R-:W-:Y:S01]  /*24aa0*/  VIADD R23, R23, 0x400 ;  /* 0x0000040017177836 */ /* 0x000fe20000000000 */
[----:B------:R-:W-:Y:S01]  /*24ab0*/  WARPGROUP.ARRIVE ;  /* 0x00000000000079c5 */ /* 0x000fe20000000000 */
[----:B------:R-:W-:Y:S01]  /*24ac0*/  IMAD.MOV.U32 R7, RZ, RZ, 0x40000040 ;  /* 0x40000040ff077424 */ /* 0x000fe200078e00ff */
[----:B01----:R-:W0:Y:S01]  /*24ad0*/  SHFL.BFLY PT, R0, R21, 0x2, 0x1f ;  /* 0x0c401f0015007f89 */ /* 0x003e2200000e0000 */
[----:B------:R-:W-:Y:S01]  /*24ae0*/  IMAD.MOV.U32 R9, RZ, RZ, 0x40000040 ;  /* 0x40000040ff097424 */ /* 0x000fe200078e00ff */
[----:B------:R-:W-:Y:S01]  /*24af0*/  SHF.R.U32.HI R23, RZ, 0x4, R23 ;  /* 0x00000004ff177819 */ /* 0x000fe20000011617 */
[----:B------:R-:W-:Y:S01]  /*24b00*/  IMAD.MOV.U32 R154, RZ, RZ, -0x800000 ;  /* 0xff800000ff9a7424 */ /* 0x000fe200078e00ff */
[----:B------:R-:W-:Y:S01]  /*24b10*/  R2UR UR7, R7 ;  /* 0x00000000070772ca */ /* 0x000fe200000e0000 */
[----:B------:R-:W-:Y:S01]  /*24b20*/  IMAD.MOV.U32 R153, RZ, RZ, -0x800000 ;  /* 0xff800000ff997424 */ /* 0x000fe200078e00ff */
[----:B------:R-:W-:Y:S02]  /*24b30*/  LOP3.LUT R23, R23, 0x3fff, RZ, 0xc0, !PT ;  /* 0x00003fff17177812 */ /* 0x000fe400078ec0ff */
[----:B------:R-:W-:-:S02]  /*24b40*/  MOV R7, 0x40000040 ;  /* 0x4000004000077802 */ /* 0x000fc40000000f00 */
[----:B------:R-:W-:-:S05]  /*24b50*/  LOP3.LUT R23, R23, 0x2800000, RZ, 0xfc, !PT ;  /* 0x0280000017177812 */ /* 0x000fca00078efcff */
[----:B------:R-:W-:-:S04]  /*24b60*/  IMAD R6, R220, 0xa00, R23 ;  /* 0x00000a00dc067824 */ /* 0x000fc800078e0217 */
[C---:B------:R-:W-:Y:S01]  /*24b70*/  VIADD R8, R6.reuse, 0x80 ;  /* 0x0000008006087836 */ /* 0x040fe20000000000 */
[----:B------:R-:W-:Y:S01]  /*24b80*/  R2UR UR6, R6 ;  /* 0x00000000060672ca */ /* 0x000fe200000e0000 */
[----:B0-----:R-:W-:-:S05]  /*24b90*/  FADD.FTZ R0, R0, R21 ;  /* 0x0000001500007221 */ /* 0x001fca0000010000 */
[----:B------:R-:W0:Y:S07]  /*24ba0*/  SHFL.BFLY PT, R2, R0, 0x1, 0x1f ;  /* 0x0c201f0000027f89 */ /* 0x000e2e00000e0000 */
[----:B------:R-:W-:Y:S01]  /*24bb0*/  HGMMA.64x256x16.F32 R24, R208, gdesc[UR4].tnspB, R24, gsb0 ;  /* 0x43e00004d0187df0 */ /* 0x000fe20008000818 */
[----:B------:R-:W-:Y:S02]  /*24bc0*/  R2UR UR6, R8 ;  /* 0x00000000080672ca */ /* 0x000fe400000e0000 */
[----:B------:R-:W-:Y:S01]  /*24bd0*/  R2UR UR7, R9 ;  /* 0x00000000090772ca */ /* 0x000fe200000e0000 */
[----:B------:R-:W-:Y:S01]  /*24be0*/  IMAD.MOV.U32 R9, RZ, RZ, 0x40000040 ;  /* 0x40000040ff097424 */ /* 0x000fe200078e00ff */
[----:B------:R-:W-:Y:S01]  /*24bf0*/  IADD3 R8, R6, 0x100, RZ ;  /* 0x0000010006087810 */ /* 0x000fe20007ffe0ff */
[----:B0-----:R-:W-:-:S05]  /*24c00*/  FADD.FTZ R0, R0, R2 ;  /* 0x0000000200007221 */ /* 0x001fca0000010000 */
[----:B------:R-:W-:-:S13]  /*24c10*/  FSETP.NE.FTZ.AND P1, PT, R0, RZ, PT ;  /* 0x000000ff0000720b */ /* 0x000fda0003f35000 */
[----:B------:R-:W0:Y:S02]  /*24c20*/  @P1 MUFU.LG2 R2, R0 ;  /* 0x0000000000021308 */ /* 0x000e240000000c00 */
[----:B0-----:R-:W-:Y:S01]  /*24c30*/  @P1 FMUL.FTZ R2, R2, 0.69314718246459960938 ;  /* 0x3f31721802021820 */ /* 0x001fe20000410000 */
[----:B------:R-:W-:Y:S02]  /*24c40*/  WARPGROUP.DEPBAR.LE gsb0, 0x0 ;  /* 0x00008000000079c5 */ /* 0x000fe40000010000 */
[----:B------:R-:W-:-:S06]  /*24c50*/  WARPGROUP.ARRIVE ;  /* 0x00000000000079c5 */ /* 0x000fcc0000000000 */
        /* <DEDUP_REMOVED lines=18> */
[----:B------:R-:W0:Y:S02]  /*24d80*/  SHFL.BFLY PT, R6, R20, 0x2, 0x1f ;  /* 0x0c401f0014067f89 */ /* 0x000e2400000e0000 */
[----:B0-----:R-:W-:-:S05]  /*24d90*/  FADD.FTZ R6, R6, R20 ;  /* 0x0000001406067221 */ /* 0x001fca0000010000 */
[----:B------:R-:W0:Y:S02]  /*24da0*/  SHFL.BFLY PT, R7, R6, 0x1, 0x1f ;  /* 0x0c201f0006077f89 */ /* 0x000e2400000e0000 */
[----:B0-----:R-:W-:Y:S01]  /*24db0*/  FADD.FTZ R6, R6, R7 ;  /* 0x0000000706067221 */ /* 0x001fe20000010000 */
[----:B------:R-:W-:-:S04]  /*24dc0*/  @P1 FMUL.FTZ R7, R3, 0.69314718246459960938 ;  /* 0x3f31721803071820 */ /* 0x000fc80000410000 */
[----:B------:R-:W-:Y:S01]  /*24dd0*/  FSETP.NE.FTZ.AND P2, PT, R6, RZ, PT ;  /* 0x000000ff0600720b */ /* 0x000fe20003f55000 */
[----:B------:R-:W-:Y:S01]  /*24de0*/  @P1 FFMA.FTZ R154, R7, R5, R2 ;  /* 0x00000005079a1223 */ /* 0x000fe20000010002 */
[----:B------:R-:W-:-:S06]  /*24df0*/  IMAD.MOV.U32 R2, RZ, RZ, RZ ;  /* 0x000000ffff027224 */ /* 0x000fcc00078e00ff */
[----:B------:R0:W-:Y:S05]  /*24e00*/  @P1 MUFU.RCP R2, R0 ;  /* 0x0000000000021308 */ /* 0x0001ea0000001000 */
[----:B------:R-:W-:-:S03]  /*24e10*/  @P2 FMUL.FTZ R3, R3, 0.69314718246459960938 ;  /* 0x3f31721803032820 */ /* 0x000fc60000410000 */
[----:B------:R-:W1:Y:S01]  /*24e20*/  @P2 MUFU.LG2 R5, R6 ;  /* 0x0000000600052308 */ /* 0x000e620000000c00 */
[----:B0-----:R-:W-:-:S07]  /*24e30*/  IMAD.MOV.U32 R0, RZ, RZ, RZ ;  /* 0x000000ffff007224 */ /* 0x001fce00078e00ff */
[----:B------:R0:W2:Y:S01]  /*24e40*/  @P2 MUFU.RCP R0, R6 ;  /* 0x0000000600002308 */ /* 0x0000a20000001000 */
[----:B-1----:R-:W-:-:S04]  /*24e50*/  @P2 FMUL.FTZ R5, R5, 0.69314718246459960938 ;  /* 0x3f31721805052820 */ /* 0x002fc80000410000 */
[----:B------:R-:W-:Y:S01]  /*24e60*/  @P2 FFMA.FTZ R153, R3, R4, R5 ;  /* 0x0000000403992223 */ /* 0x000fe20000010005 */
[----:B------:R-:W-:Y:S02]  /*24e70*/  WARPGROUP.DEPBAR.LE gsb0, 0x0 ;  /* 0x00008000000079c5 */ /* 0x000fe40000010000 */
[----:B------:R-:W-:-:S06]  /*24e80*/  WARPGROUP.ARRIVE ;  /* 0x00000000000079c5 */ /* 0x000fcc0000000000 */
[----:B------:R-:W-:Y:S03]  /*24e90*/  HGMMA.64x256x16.F32 R24, R192, gdesc[UR4].tnspB, R24, gsb0 ;  /* 0x43e00004c0187df0 */ /* 0x000fe60008000818 */
[----:B------:R-:W-:Y:S02]  /*24ea0*/  WARPGROUP.DEPBAR.LE gsb0, 0x0 ;  /* 0x00008000000079c5 */ /* 0x000fe40000010000 */
[----:B0-2---:R-:W-:Y:S05]  /*24eb0*/  @!P0 BRA `(.L_x_2904) ;  /* 0x0000000000048947 */ /* 0x005fea0003800000 */
[----:B------:R-:W-:Y:S01]  /*24ec0*/  BPT.TRAP 0x1 ;  /* 0x000000040000795c */ /* 0x000fe20000300000 */
.L_x_2904:
[----:B------:R-:W2:Y:S01]  /*24ed0*/  LDL.LU R3, [R1+0x94] ;  /* 0x0000940001037983 */ /* 0x000ea20000300800 */
[----:B------:R-:W-:Y:S01]  /*24ee0*/  IADD3 R10, R10, 0x38860, RZ ;  /* 0x000388600a0a7810 */ /* 0x000fe20007ffe0ff */
[----:B------:R-:W-:Y:S02]  /*24ef0*/  VIADD R220, R220, 0x1 ;  /* 0x00000001dcdc7836 */ /* 0x000fe40000000000 */
[-C--:B------:R-:W-:Y:S01]  /*24f00*/  FMUL.FTZ R26, R26, R0.reuse ;  /* 0x000000001a1a7220 */ /* 0x080fe20000410000 */
[-C--:B------:R-:W-:Y:S01]  /*24f10*/  FMUL.FTZ R27, R27, R0.reuse ;  /* 0x000000001b1b7220 */ /* 0x080fe20000410000 */
[----:B------:R-:W-:Y:S01]  /*24f20*/  PRMT R10, R228, 0x654, R10 ;  /* 0x00000654e40a7816 */ /* 0x000fe2000000000a */
[-C--:B------:R-:W-:Y:S01]  /*24f30*/  FMUL.FTZ R30, R30, R0.reuse ;  /* 0x000000001e1e7220 */ /* 0x080fe20000410000 */
[----:B------:R-:W-:Y:S01]  /*24f40*/  ISETP.NE.AND P1, PT, R220, 0x2, PT ;  /* 0x00000002dc00780c */ /* 0x000fe20003f25270 */
[-C--:B------:R-:W-:Y:S01]  /*24f50*/  FMUL.FTZ R31, R31, R0.reuse ;  /* 0x000000001f1f7220 */ /* 0x080fe20000410000 */
[----:B------:R1:W-:Y:S01]  /*24f60*/  SYNCS.ARRIVE.TRANS64.RED.A1T0 RZ, [R10+URZ], RZ ;  /* 0x000000ff0aff79a7 */ /* 0x0003e2000810043f */
        /* <DEDUP_REMOVED lines=60> */
[----:B------:R-:W-:Y:S01]  /*25330*/  SEL R0, RZ, 0x1, P1 ;  /* 0x00000001ff007807 */ /* 0x000fe20000800000 */
        /* <DEDUP_REMOVED lines=65> */
[----:B------:R-:W-:Y:S02]  /*25750*/  LOP3.LUT R226, R226, R0, RZ, 0x3c, !PT ;  /* 0x00000000e2e27212 */ /* 0x000fe400078e3cff */
[----:B------:R-:W-:Y:S01]  /*25760*/  SEL R220, R220, RZ, P1 ;  /* 0x000000ffdcdc7207 */ /* 0x000fe20000800000 */
[----:B--2---:R-:W-:-:S05]  /*25770*/  VIADD R3, R3, 0x1 ;  /* 0x0000000103037836 */ /* 0x004fca0000000000 */
[----:B------:R1:W-:Y:S03]  /*25780*/  STL [R1+0x94], R3 ;  /* 0x0000940301007387 */ /* 0x0003e60000100800 */
.L_x_2781:
[----:B------:R-:W2:Y:S08]  /*25790*/  S2UR UR4, SR_CgaCtaId ;  /* 0x00000000000479c3 */ /* 0x000eb00000008800 */
[----:B------:R-:W-:Y:S01]  /*257a0*/  BAR.SYNC.DEFER_BLOCKING 0x5, 0x180 ;  /* 0x0146000000007b1d */ /* 0x000fe20000010000 */
[----:B------:R-:W-:-:S05]  /*257b0*/  MOV R23, 0x400 ;  /* 0x0000040000177802 */ /* 0x000fca0000000f00 */
[----:B------:R-:W-:Y:S01]  /*257c0*/  BSSY B0, `(.L_x_2905) ;  /* 0x0000477000007945 */ /* 0x000fe20003800000 */
[----:B--2---:R-:W-:-:S05]  /*257d0*/  IMAD.U32 R228, RZ, RZ, UR4 ;  /* 0x00000004ffe47e24 */ /* 0x004fca000f8e00ff */
[----:B------:R-:W-:-:S05]  /*257e0*/  LEA R23, R228, R23, 0x18 ;  /* 0x00000017e4177211 */ /* 0x000fca00078ec0ff */
[----:B------:R2:W3:Y:S01]  /*257f0*/  LDS.128 R4, [R23+0x388d0] ;  /* 0x0388d00017047984 */ /* 0x0004e20000000c00 */
[----:B------:R-:W-:Y:S06]  /*25800*/  BAR.ARV 0x4, 0x180 ;  /* 0x0106000000007b1d */ /* 0x000fec0000002000 */
[----:B------:R-:W-:Y:S05]  /*25810*/  @P0 BRA `(.L_x_2906) ;  /* 0x0000003800200947 */ /* 0x000fea0003800000 */
[----:B------:R-:W4:Y:S01]  /*25820*/  LDL R2, [R1+0x1c4] ;  /* 0x0001c40001027983 */ /* 0x000f220000100800 */
[----:B------:R-:W2:Y:S01]  /*25830*/  S2R R0, SR_SWINHI ;  /* 0x0000000000007919 */ /* 0x000ea20000002f00 */
[----:B01----:R-:W-:Y:S01]  /*25840*/  F2FP.F16.F32.PACK_AB R10, R29, R28 ;  /* 0x0000001c1d0a723e */ /* 0x003fe200000000ff */
[----:B------:R-:W-:Y:S01]  /*25850*/  ULDC.64 UR6, c[0x0][0xc00] ;  /* 0x0003000000067ab9 */ /* 0x000fe20000000a00 */
[----:B------:R-:W-:Y:S01]  /*25860*/  F2FP.F16.F32.PACK_AB R11, R31, R30 ;  /* 0x0000001e1f0b723e */ /* 0x000fe200000000ff */
[----:B------:R-:W4:Y:S01]  /*25870*/  LDL.LU R155, [R1+0x8c] ;  /* 0x00008c00019b7983 */ /* 0x000f220000300800 */
[----:B------:R-:W-:Y:S01]  /*25880*/  F2FP.F16.F32.PACK_AB R12, R33, R32 ;  /* 0x00000020210c723e */ /* 0x000fe200000000ff */
[----:B------:R-:W-:Y:S01]  /*25890*/  ULDC.64 UR4, c[0x0][0xc08] ;  /* 0x0003020000047ab9 */ /* 0x000fe20000000a00 */
[----:B------:R-:W-:Y:S01]  /*258a0*/  F2FP.F16.F32.PACK_AB R13, R35, R34 ;  /* 0x00000022230d723e */ /* 0x000fe200000000ff */
[----:B-----5:R-:W4:Y:S01]  /*258b0*/  LDL.LU R152, [R1+0x90] ;  /* 0x0000900001987983 */ /* 0x020f220000300800 */
[----:B------:R-:W-:-:S02]  /*258c0*/  F2FP.F16.F32.PACK_AB R14, R37, R36 ;  /* 0x00000024250e723e */ /* 0x000fc400000000ff */
[----:B------:R-:W-:Y:S01]  /*258d0*/  F2FP.F16.F32.PACK_AB R15, R39, R38 ;  /* 0x00000026270f723e */ /* 0x000fe200000000ff */
[----:B---3--:R-:W3:Y:S01]  /*258e0*/  LDL.LU R4, [R1+0x84] ;  /* 0x0000840001047983 */ /* 0x008ee20000300800 */
[----:B------:R-:W-:Y:S02]  /*258f0*/  MOV R20, R23 ;  /* 0x0000001700147202 */ /* 0x000fe40000000f00 */
[----:B--2---:R-:W-:Y:S01]  /*25900*/  MOV R21, R0 ;  /* 0x0000000000157202 */ /* 0x004fe20000000f00 */
[----:B------:R-:W-:Y:S02]  /*25910*/  BAR.SYNC.DEFER_BLOCKING 0x1, 0x100 ;  /* 0x0044000000007b1d */ /* 0x000fe40000010000 */
[----:B----4-:R-:W-:-:S03]  /*25920*/  IMAD.WIDE R2, R2, 0x2, R20 ;  /* 0x0000000202027825 */ /* 0x010fc600078e0214 */
        /* <DEDUP_REMOVED lines=160> */
[----:B------:R-:W-:Y:S01]  /*26330*/  IMAD.X R3, RZ, RZ, R3, P0 ;  /* 0x000000ffff037224 */ /* 0x000fe200000e0603 */
[----:B------:R-:W-:Y:S02]  /*26340*/  IADD3 R10, P0, R155, UR6, RZ ;  /* 0x000000069b0a7c10 */ /* 0x000fe4000ff1e0ff */
[----:B------:R-:W-:Y:S02]  /*26350*/  SHF.R.U64 R2, R2, 0x3, RZ ;  /* 0x0000000302027819 */ /* 0x000fe400000012ff */
[----:B------:R-:W-:Y:S02]  /*26360*/  IADD3.X R11, R152, UR7, RZ, P0, !PT ;  /* 0x00000007980b7c10 */ /* 0x000fe400087fe4ff */
[----:B------:R-:W-:Y:S02]  /*26370*/  ISETP.NE.U32.AND P0, PT, RZ, UR4, PT ;  /* 0x00000004ff007c0c */ /* 0x000fe4000bf05070 */
[----:B------:R-:W-:-:S02]  /*26380*/  LOP3.LUT R2, R2, R0, RZ, 0x3c, !PT ;  /* 0x0000000002027212 */ /* 0x000fc400078e3cff */
[----:B------:R-:W-:Y:S02]  /*26390*/  ISETP.NE.AND.EX P0, PT, RZ, UR5, PT, P0 ;  /* 0x00000005ff007c0c */ /* 0x000fe4000bf05300 */
[----:B------:R-:W-:Y:S02]  /*263a0*/  MOV R2, R2 ;  /* 0x0000000200027202 */ /* 0x000fe40000000f00 */
[----:B------:R-:W-:Y:S02]  /*263b0*/  F2FP.F16.F32.PACK_AB R12, R145, R144 ;  /* 0x00000090910c723e */ /* 0x000fe400000000ff */
[----:B------:R-:W-:Y:S02]  /*263c0*/  F2FP.F16.F32.PACK_AB R13, R147, R146 ;  /* 0x00000092930d723e */ /* 0x000fe400000000ff */
[----:B------:R-:W-:Y:S02]  /*263d0*/  F2FP.F16.F32.PACK_AB R14, R149, R148 ;  /* 0x00000094950e723e */ /* 0x000fe400000000ff */
[----:B------:R-:W-:-:S05]  /*263e0*/  F2FP.F16.F32.PACK_AB R15, R151, R150 ;  /* 0x00000096970f723e */ /* 0x000fca00000000ff */
[----:B------:R0:W-:Y:S01]  /*263f0*/  STSM.16.M88.4 [R2], R12 ;  /* 0x0000000c02007844 */ /* 0x0001e20000000200 */
[----:B------:R-:W-:Y:S01]  /*26400*/  BAR.SYNC.DEFER_BLOCKING 0x1, 0x100 ;  /* 0x0044000000007b1d */ /* 0x000fe20000010000 */
[----:B------:R-:W-:-:S04]  /*26410*/  @P0 IADD3 R8, P2, R155, UR4, RZ ;  /* 0x000000049b080c10 */ /* 0x000fc8000ff5e0ff */
[----:B------:R-:W-:Y:S01]  /*26420*/  @P0 IADD3.X R9, R152, UR5, RZ, P2, !PT ;  /* 0x0000000598090c10 */ /* 0x000fe200097fe4ff */
[----:B------:R-:W-:Y:S01]  /*26430*/  ULDC UR4, c[0x0][0xa88] ;  /* 0x0002a20000047ab9 */ /* 0x000fe20000000800 */
[C---:B---3--:R-:W-:Y:S01]  /*26440*/  ISETP.NE.AND P2, PT, R4.reuse, RZ, PT ;  /* 0x000000ff0400720c */ /* 0x048fe20003f45270 */
[----:B------:R-:W-:Y:S01]  /*26450*/  IMAD.U32 R0, RZ, RZ, UR4 ;  /* 0x00000004ff007e24 */ /* 0x000fe2000f8e00ff */
[----:B------:R-:W-:Y:S02]  /*26460*/  ULDC UR4, c[0x0][0xad4] ;  /* 0x0002b50000047ab9 */ /* 0x000fe40000000800 */
[----:B0-----:R-:W-:Y:S01]  /*26470*/  SEL R2, R4, UR4, P2 ;  /* 0x0000000404027c07 */ /* 0x001fe20009000000 */
[----:B------:R-:W-:-:S03]  /*26480*/  IMAD.MOV.U32 R15, RZ, RZ, 0x9b8 ;  /* 0x000009b8ff0f7424 */ /* 0x000fc600078e00ff */
[----:B------:R-:W-:Y:S01]  /*26490*/  ISETP.GT.AND P2, PT, R2, 0x1, PT ;  /* 0x000000010200780c */ /* 0x000fe20003f44270 */
[----:B------:R-:W-:-:S03]  /*264a0*/  ULDC.64 UR8, c[0x0][0x208] ;  /* 0x0000820000087ab9 */ /* 0x000fc60000000a00 */
[----:B------:R-:W-:Y:S01]  /*264b0*/  SEL R15, R15, 0x978, P2 ;  /* 0x000009780f0f7807 */ /* 0x000fe20001000000 */
[----:B------:R0:W5:Y:S03]  /*264c0*/  @P0 LDG.E R0, desc[UR8][R8.64] ;  /* 0x0000000808000981 */ /* 0x000166000c1e1900 */
[----:B------:R1:W2:Y:S08]  /*264d0*/  LDC.64 R12, c[0x0][R15+0x220] ;  /* 0x000088000f0c7b82 */ /* 0x0002b00000000a00 */
        /* <DEDUP_REMOVED lines=8> */
[----:B-----5:R-:W3:Y:S04]  /*26560*/  LDG.E R0, desc[UR4][R10.64] ;  /* 0x000000040a007981 */ /* 0x020ee8000c1e1900 */
[----:B-1----:R-:W3:Y:S02]  /*26570*/  LDG.E R10, desc[UR4][R10.64+0x4] ;  /* 0x000004040a0a7981 */ /* 0x002ee4000c1e1900 */
[----:B---3--:R-:W-:-:S07]  /*26580*/  IMAD.IADD R0, R10, 0x1, -R0 ;  /* 0x000000010a007824 */ /* 0x008fce00078e0a00 */
.L_x_2907:
[----:B------:R-:W3:Y:S01]  /*26590*/  LDL.LU R2, [R1+0x88] ;  /* 0x0000880001027983 */ /* 0x000ee20000300800 */
[----:B------:R-:W4:Y:S03]  /*265a0*/  LDC R156, c[0x0][0xbe8] ;  /* 0x0002fa00ff9c7b82 */ /* 0x000f260000000800 */
[----:B------:R-:W2:Y:S04]  /*265b0*/  LDL.LU R4, [R1+0x118] ;  /* 0x0001180001047983 */ /* 0x000ea80000300800 */
[----:B------:R-:W2:Y:S04]  /*265c0*/  LDL R157, [R1+0x98] ;  /* 0x00009800019d7983 */ /* 0x000ea80000100800 */
[----:B------:R-:W2:Y:S04]  /*265d0*/  LDL R155, [R1+0x78] ;  /* 0x00007800019b7983 */ /* 0x000ea80000100800 */
[----:B------:R-:W2:Y:S04]  /*265e0*/  LDL R158, [R1+0x68] ;  /* 0x00006800019e7983 */ /* 0x000ea80000100800 */
[----:B------:R-:W2:Y:S04]  /*265f0*/  LDL R160, [R1+0x1c0] ;  /* 0x0001c00001a07983 */ /* 0x000ea80000100800 */
[----:B------:R-:W2:Y:S01]  /*26600*/  LDL R159, [R1+0x130] ;  /* 0x00013000019f7983 */ /* 0x000ea20000100800 */
[----:B-1----:R-:W1:Y:S01]  /*26610*/  LDC.64 R10, c[0x0][R15+0x228] ;  /* 0x00008a000f0a7b82 */ /* 0x002e620000000a00 */
[----:B------:R-:W-:-:S02]  /*26620*/  ISETP.NE.U32.AND P0, PT, RZ, UR6, PT ;  /* 0x00000006ff007c0c */ /* 0x000fc4000bf05070 */
[----:B----4-:R-:W-:Y:S02]  /*26630*/  ISETP.NE.AND P1, PT, R156, 0x1, PT ;  /* 0x000000019c00780c */ /* 0x010fe40003f25270 */
[----:B------:R-:W-:Y:S01]  /*26640*/  ISETP.NE.AND.EX P0, PT, RZ, UR7, PT, P0 ;  /* 0x00000007ff007c0c */ /* 0x000fe2000bf05300 */
[-C--:B0-----:R-:W-:Y:S02]  /*26650*/  IMAD R14, R9, R224.reuse, RZ ;  /* 0x000000e0090e7224 */ /* 0x081fe400078e02ff */
[----:B------:R-:W-:-:S05]  /*26660*/  IMAD.WIDE.U32 R8, R8, R224, RZ ;  /* 0x000000e008087225 */ /* 0x000fca00078e00ff */
[----:B------:R-:W-:-:S03]  /*26670*/  IADD3 R14, R9, R14, RZ ;  /* 0x0000000e090e7210 */ /* 0x000fc60007ffe0ff */
[----:B------:R-:W0:Y:S01]  /*26680*/  @P1 LDC R9, c[0x0][0xbec] ;  /* 0x0002fb00ff091b82 */ /* 0x000e220000000800 */
[----:B-----5:R-:W-:Y:S01]  /*26690*/  IMAD R0, R0, R156, RZ ;  /* 0x0000009c00007224 */ /* 0x020fe200078e02ff */
[----:B------:R-:W-:Y:S01]  /*266a0*/  ULDC.64 UR4, c[0x0][0x208] ;  /* 0x0000820000047ab9 */ /* 0x000fe20000000a00 */
[----:B---3--:R-:W-:Y:S02]  /*266b0*/  SEL R2, R2, RZ, !P0 ;  /* 0x000000ff02027207 */ /* 0x008fe40004000000 */
[----:B--2---:R-:W-:-:S03]  /*266c0*/  SEL R4, R4, RZ, !P0 ;  /* 0x000000ff04047207 */ /* 0x004fc60004000000 */
[----:B------:R-:W-:-:S04]  /*266d0*/  IMAD R13, R13, R2, RZ ;  /* 0x000000020d0d7224 */ /* 0x000fc800078e02ff */
[C---:B------:R-:W-:Y:S02]  /*266e0*/  IMAD R4, R12.reuse, R4, R13 ;  /* 0x000000040c047224 */ /* 0x040fe400078e020d */
[----:B------:R-:W-:-:S03]  /*266f0*/  IMAD.WIDE.U32 R12, R12, R2, RZ ;  /* 0x000000020c0c7225 */ /* 0x000fc600078e00ff */
[----:B------:R-:W-:Y:S02]  /*26700*/  IADD3 R12, P0, P3, R12, R8, R3 ;  /* 0x000000080c0c7210 */ /* 0x000fe40007b1e003 */
[----:B------:R-:W2:Y:S01]  /*26710*/  @P1 LDC R8, c[0x0][0xbf0] ;  /* 0x0002fc00ff081b82 */ /* 0x000ea20000000800 */
[----:B------:R-:W-:Y:S01]  /*26720*/  IMAD.IADD R13, R13, 0x1, R4 ;  /* 0x000000010d0d7824 */ /* 0x000fe200078e0204 */
[----:B------:R-:W-:-:S05]  /*26730*/  SEL R4, R157, RZ, P2 ;  /* 0x000000ff9d047207 */ /* 0x000fca0001000000 */
[-C--:B-1----:R-:W-:Y:S02]  /*26740*/  IMAD R152, R11, R4.reuse, RZ ;  /* 0x000000040b987224 */ /* 0x082fe400078e02ff */
[----:B------:R-:W-:Y:S01]  /*26750*/  IMAD.WIDE.U32 R10, R10, R4, RZ ;  /* 0x000000040a0a7225 */ /* 0x000fe200078e00ff */
[----:B------:R-:W-:-:S04]  /*26760*/  SHF.R.S32.HI R4, RZ, 0x1f, R3 ;  /* 0x0000001fff047819 */ /* 0x000fc80000011403 */
[----:B------:R-:W-:Y:S01]  /*26770*/  IADD3.X R13, R13, R14, R4, P0, P3 ;  /* 0x0000000e0d0d7210 */ /* 0x000fe200007e6404 */
[----:B------:R-:W-:-:S04]  /*26780*/  IMAD.IADD R14, R155, 0x1, R158 ;  /* 0x000000019b0e7824 */ /* 0x000fc800078e029e */
[----:B0-----:R-:W-:-:S04]  /*26790*/  @P1 IMAD.HI.U32 R9, R14, R9, RZ ;  /* 0x000000090e091227 */ /* 0x001fc800078e00ff */
[----:B------:R-:W-:Y:S01]  /*267a0*/  IMAD.MOV.U32 R155, RZ, RZ, R14 ;  /* 0x000000ffff9b7224 */ /* 0x000fe200078e000e */
[----:B--2---:R-:W-:Y:S02]  /*267b0*/  @P1 SHF.R.U32.HI R155, RZ, R8, R9 ;  /* 0x00000008ff9b1219 */ /* 0x004fe40000011609 */
[----:B------:R0:W1:Y:S03]  /*267c0*/  LDC.64 R8, c[0x0][R15+0x210] ;  /* 0x000084000f087b82 */ /* 0x0000660000000a00 */
[----:B0-----:R-:W-:-:S04]  /*267d0*/  IMAD.MOV R15, RZ, RZ, -R155 ;  /* 0x000000ffff0f7224 */ /* 0x001fc800078e0a9b */
[----:B------:R-:W-:Y:S01]  /*267e0*/  IMAD R15, R156, R15, R14 ;  /* 0x0000000f9c0f7224 */ /* 0x000fe200078e020e */
[----:B------:R-:W-:Y:S01]  /*267f0*/  IADD3 R10, P0, P3, R155, R12, R10 ;  /* 0x0000000c9b0a7210 */ /* 0x000fe20007b1e00a */
[----:B------:R-:W-:Y:S01]  /*26800*/  IMAD.IADD R152, R11, 0x1, R152 ;  /* 0x000000010b987824 */ /* 0x000fe200078e0298 */
[----:B------:R-:W-:Y:S02]  /*26810*/  SHF.R.S32.HI R11, RZ, 0x1f, R155 ;  /* 0x0000001fff0b7819 */ /* 0x000fe4000001149b */
[----:B------:R-:W-:Y:S02]  /*26820*/  SHF.R.S32.HI R12, RZ, 0x1f, R15 ;  /* 0x0000001fff0c7819 */ /* 0x000fe4000001140f */
[----:B------:R-:W-:Y:S01]  /*26830*/  IADD3.X R11, R11, R13, R152, P0, P3 ;  /* 0x0000000d0b0b7210 */ /* 0x000fe200007e6498 */
[----:B-1----:R-:W-:-:S04]  /*26840*/  IMAD R9, R9, R15, RZ ;  /* 0x0000000f09097224 */ /* 0x002fc800078e02ff */
[C---:B------:R-:W-:Y:S02]  /*26850*/  IMAD R9, R8.reuse, R12, R9 ;  /* 0x0000000c08097224 */ /* 0x040fe400078e0209 */
[----:B------:R-:W0:Y:S01]  /*26860*/  LDC.64 R12, c[0x0][0xba8] ;  /* 0x0002ea00ff0c7b82 */ /* 0x000e220000000a00 */
[----:B------:R-:W-:-:S07]  /*26870*/  IMAD.WIDE.U32 R10, R8, R15, R10 ;  /* 0x0000000f080a7225 */ /* 0x000fce00078e000a */
[----:B0-----:R-:W0:Y:S08]  /*26880*/  @!P2 LDC R12, c[0x0][0xb50] ;  /* 0x0002d400ff0cab82 */ /* 0x001e300000000800 */
[----:B------:R-:W1:Y:S01]  /*26890*/  @!P2 LDC R13, c[0x0][0xb54] ;  /* 0x0002d500ff0dab82 */ /* 0x000e620000000800 */
[----:B------:R-:W-:Y:S02]  /*268a0*/  IADD3 R9, R11, R9, RZ ;  /* 0x000000090b097210 */ /* 0x000fe40007ffe0ff */
[----:B0-----:R-:W-:-:S04]  /*268b0*/  LEA R12, P0, R10, R12, 0x2 ;  /* 0x0000000c0a0c7211 */ /* 0x001fc800078010ff */
[----:B-1----:R-:W-:Y:S01]  /*268c0*/  LEA.HI.X R13, R10, R13, R9, 0x2, P0 ;  /* 0x0000000d0a0d7211 */ /* 0x002fe200000f1409 */
[----:B------:R-:W-:Y:S04]  /*268d0*/  SHFL.IDX PT, R8, R12, RZ, 0x1c1f ;  /* 0x001c1fff0c087589 */ /* 0x000fe800000e0000 */
[----:B------:R-:W0:Y:S04]  /*268e0*/  SHFL.IDX PT, R9, R13, RZ, 0x1c1f ;  /* 0x001c1fff0d097589 */ /* 0x000e2800000e0000 */
[----:B------:R-:W-:Y:S04]  /*268f0*/  SHFL.IDX PT, R10, R12, 0x1, 0x1c1f ;  /* 0x003c1f000c0a7f89 */ /* 0x000fe800000e0000 */
[----:B------:R1:W2:Y:S01]  /*26900*/  SHFL.IDX PT, R11, R13, 0x1, 0x1c1f ;  /* 0x003c1f000d0b7f89 */ /* 0x0002a200000e0000 */
[----:B------:R-:W-:Y:S01]  /*26910*/  LOP3.LUT P0, RZ, R159, 0x3, RZ, 0xc0, !PT ;  /* 0x000000039fff7812 */ /* 0x000fe2000780c0ff */
[----:B-1----:R-:W-:-:S04]  /*26920*/  IMAD.IADD R13, R160, 0x1, R158 ;  /* 0x00000001a00d7824 */ /* 0x002fc800078e029e */
[C---:B------:R-:W-:Y:S01]  /*26930*/  VIADD R12, R13.reuse, 0x8 ;  /* 0x000000080d0c7836 */ /* 0x040fe20000000000 */
[----:B------:R-:W-:-:S04]  /*26940*/  ISETP.GE.OR P3, PT, R13, R0, P0 ;  /* 0x000000000d00720c */ /* 0x000fc80000766670 */
[----:B------:R-:W-:-:S09]  /*26950*/  ISETP.GE.OR P0, PT, R12, R0, P0 ;  /* 0x000000000c00720c */ /* 0x000fd20000706670 */
[----:B0-----:R0:W-:Y:S04]  /*26960*/  @!P3 ST.E desc[UR4][R8.64], R154 ;  /* 0x0000009a0800b985 */ /* 0x0011e8000c101904 */
[----:B--2---:R0:W-:Y:S01]  /*26970*/  @!P0 ST.E desc[UR4][R10.64], R153 ;  /* 0x000000990a008985 */ /* 0x0041e2000c101904 */
[----:B------:R-:W-:Y:S05]  /*26980*/  @P2 BRA `(.L_x_2908) ;  /* 0x0000000c00e02947 */ /* 0x000fea0003800000 */
[----:B------:R-:W0:Y:S01]  /*26990*/  LDL R159, [R1+0x80] ;  /* 0x00008000019f7983 */ /* 0x000e220000100800 */
[----:B------:R-:W1:Y:S01]  /*269a0*/  @P1 LDC R85, c[0x0][0xbec] ;  /* 0x0002fb00ff551b82 */ /* 0x000e620000000800 */
[----:B------:R-:W-:-:S07]  /*269b0*/  ULDC.64 UR4, c[0x0][0x208] ;  /* 0x0000820000047ab9 */ /* 0x000fce0000000a00 */
[----:B------:R-:W2:Y:S01]  /*269c0*/  @P1 LDC R82, c[0x0][0xbf0] ;  /* 0x0002fc00ff521b82 */ /* 0x000ea20000000800 */
[----:B------:R-:W-:Y:S01]  /*269d0*/  SHF.R.S32.HI R83, RZ, 0x1f, R2 ;  /* 0x0000001fff537819 */ /* 0x000fe20000011402 */
[----:B------:R-:W-:Y:S01]  /*269e0*/  BSSY B1, `(.L_x_2909) ;  /* 0x00000aa000017945 */ /* 0x000fe20003800000 */
[----:B0-----:R-:W-:-:S04]  /*269f0*/  IMAD R9, R225, 0x8, R159 ;  /* 0x00000008e1097824 */ /* 0x001fc800078e029f */
        /* <DEDUP_REMOVED lines=38> */
[----:B------:R-:W-:Y:S01]  /*26c60*/  LOP3.LUT R32, R32, R33, RZ, 0x3c, !PT ;  /* 0x0000002120207212 */ /* 0x000fe200078e3cff */
[--C-:B------:R-:W-:Y:S01]  /*26c70*/  IMAD.X R33, RZ, RZ, R21.reuse, P0 ;  /* 0x000000ffff217224 */ /* 0x100fe200000e0615 */
        /* <DEDUP_REMOVED lines=9> */
[----:B------:R-:W-:Y:S01]  /*26d10*/  IADD3.X R41, RZ, R21, RZ, P5, !PT ;  /* 0x00000015ff297210 */ /* 0x000fe20002ffe4ff */
[----:B------:R-:W5:Y:S01]  /*26d20*/  LD.E.128 R32, desc[UR4][R32.64] ;  /* 0x0000000420207980 */ /* 0x000f62000c101d00 */
[----:B------:R-:W-:-:S02]  /*26d30*/  IADD3 R57, P0, R20, 0xa000, RZ ;  /* 0x0000a00014397810 */ /* 0x000fc40007f1e0ff */
[C---:B------:R-:W-:Y:S01]  /*26d40*/  IADD3 R61, P6, R20.reuse, 0xb000, RZ ;  /* 0x0000b000143d7810 */ /* 0x040fe20007fde0ff */
        /* <DEDUP_REMOVED lines=13> */
[----:B------:R-:W-:Y:S01]  /*26e20*/  LOP3.LUT R72, R73, 0x380, RZ, 0xc0, !PT ;  /* 0x0000038049487812 */ /* 0x000fe200078ec0ff */
[----:B------:R-:W5:Y:S01]  /*26e30*/  LD.E.128 R52, desc[UR4][R52.64] ;  /* 0x0000000434347980 */ /* 0x000f62000c101d00 */
        /* <DEDUP_REMOVED lines=19> */
[----:B------:R-:W5:Y:S01]  /*26f70*/  LD.E.128 R56, desc[UR4][R56.64] ;  /* 0x0000000438387980 */ /* 0x000f62000c101d00 */
[----:B------:R-:W-:-:S02]  /*26f80*/  IADD3.X R61, RZ, R21, RZ, P6, !PT ;  /* 0x00000015ff3d7210 */ /* 0x000fc400037fe4ff */
[----:B------:R-:W-:Y:S01]  /*26f90*/  MOV R9, R21 ;  /* 0x0000001500097202 */ /* 0x000fe20000000f00 */
[----:B------:R-:W5:Y:S01]  /*26fa0*/  LD.E.128 R64, desc[UR4][R64.64] ;  /* 0x0000000440407980 */ /* 0x000f62000c101d00 */
[----:B------:R-:W-:-:S03]  /*26fb0*/  LOP3.LUT R76, R10, R11, RZ, 0x3c, !PT ;  /* 0x0000000b0a4c7212 */ /* 0x000fc600078e3cff */
        /* <DEDUP_REMOVED lines=17> */
[----:B------:R-:W-:Y:S02]  /*270d0*/  IMAD.IADD R21, R21, 0x1, R81 ;  /* 0x0000000115157824 */ /* 0x000fe400078e0251 */
[----:B------:R-:W-:Y:S02]  /*270e0*/  IMAD.IADD R80, R158, 0x1, R80 ;  /* 0x000000019e507824 */ /* 0x000fe400078e0250 */
[----:B------:R-:W-:-:S04]  /*270f0*/  IMAD.WIDE.U32 R20, R224, UR4, R20 ;  /* 0x00000004e0147c25 */ /* 0x000fc8000f8e0014 */
[----:B------:R-:W-:Y:S01]  /*27100*/  IMAD R21, R224, UR5, R21 ;  /* 0x00000005e0157c24 */ /* 0x000fe2000f8e0215 */
[----:B------:R-:W-:Y:S01]  /*27110*/  ULDC.64 UR4, c[0x0][0xaf0] ;  /* 0x0002bc0000047ab9 */ /* 0x000fe20000000a00 */
[----:B-1----:R-:W-:-:S04]  /*27120*/  @P1 IMAD.HI.U32 R3, R80, R85, RZ ;  /* 0x0000005550031227 */ /* 0x002fc800078e00ff */
[----:B------:R-:W-:Y:S02]  /*27130*/  IMAD R83, R83, UR4, RZ ;  /* 0x0000000453537c24 */ /* 0x000fe4000f8e02ff */
[----:B------:R-:W-:Y:S01]  /*27140*/  IMAD.MOV.U32 R81, RZ, RZ, R80 ;  /* 0x000000ffff517224 */ /* 0x000fe200078e0050 */
[----:B--2---:R-:W-:Y:S01]  /*27150*/  @P1 SHF.R.U32.HI R81, RZ, R82, R3 ;  /* 0x00000052ff511219 */ /* 0x004fe20000011603 */
[C---:B------:R-:W-:Y:S02]  /*27160*/  IMAD R83, R2.reuse, UR5, R83 ;  /* 0x0000000502537c24 */ /* 0x040fe4000f8e0253 */
[----:B------:R-:W-:Y:S01]  /*27170*/  IMAD.WIDE.U32 R2, R2, UR4, R20 ;  /* 0x0000000402027c25 */ /* 0x000fe2000f8e0014 */
[----:B------:R-:W-:Y:S01]  /*27180*/  IADD3 R21, -R81, RZ, RZ ;  /* 0x000000ff51157210 */ /* 0x000fe20007ffe1ff */
[----:B------:R-:W-:Y:S01]  /*27190*/  ULDC.64 UR4, c[0x0][0xae0] ;  /* 0x0002b80000047ab9 */ /* 0x000fe20000000a00 */
[----:B------:R-:W-:Y:S01]  /*271a0*/  SHF.R.S32.HI R4, RZ, 0x1f, R81 ;  /* 0x0000001fff047819 */ /* 0x000fe20000011451 */
[----:B------:R-:W-:-:S02]  /*271b0*/  IMAD.IADD R3, R3, 0x1, R83 ;  /* 0x0000000103037824 */ /* 0x000fc400078e0253 */
[----:B------:R-:W-:Y:S02]  /*271c0*/  IMAD R21, R156, R21, R80 ;  /* 0x000000159c157224 */ /* 0x000fe400078e0250 */
[----:B------:R-:W-:Y:S02]  /*271d0*/  IMAD R4, R4, UR4, RZ ;  /* 0x0000000404047c24 */ /* 0x000fe4000f8e02ff */
[----:B------:R-:W-:Y:S01]  /*271e0*/  IMAD.WIDE.U32 R2, R81, UR4, R2 ;  /* 0x0000000451027c25 */ /* 0x000fe2000f8e0002 */
[----:B------:R-:W-:-:S03]  /*271f0*/  SHF.R.S32.HI R20, RZ, 0x1f, R21 ;  /* 0x0000001fff147819 */ /* 0x000fc60000011415 */
[----:B------:R-:W-:Y:S01]  /*27200*/  IMAD R83, R81, UR5, R4 ;  /* 0x0000000551537c24 */ /* 0x000fe2000f8e0204 */
[----:B------:R-:W-:Y:S01]  /*27210*/  ULDC.64 UR4, c[0x0][0xad8] ;  /* 0x0002b60000047ab9 */ /* 0x000fe20000000a00 */
[----:B------:R-:W-:Y:S02]  /*27220*/  IMAD.IADD R4, R225, 0x1, R158 ;  /* 0x00000001e1047824 */ /* 0x000fe400078e029e */
[----:B------:R-:W-:Y:S02]  /*27230*/  IMAD.IADD R3, R3, 0x1, R83 ;  /* 0x0000000103037824 */ /* 0x000fe400078e0253 */
[----:B------:R-:W-:Y:S02]  /*27240*/  IMAD R20, R20, UR4, RZ ;  /* 0x0000000414147c24 */ /* 0x000fe4000f8e02ff */
[----:B------:R-:W-:Y:S01]  /*27250*/  IMAD.WIDE.U32 R2, R21, UR4, R2 ;  /* 0x0000000415027c25 */ /* 0x000fe2000f8e0002 */
[----:B------:R-:W-:-:S03]  /*27260*/  ISETP.GE.AND P2, PT, R4, R0, PT ;  /* 0x000000000400720c */ /* 0x000fc60003f46270 */
[----:B------:R-:W-:Y:S01]  /*27270*/  IMAD R85, R21, UR5, R20 ;  /* 0x0000000515557c24 */ /* 0x000fe2000f8e0214 */
[----:B------:R-:W-:Y:S01]  /*27280*/  ULDC.64 UR4, c[0x0][0xa80] ;  /* 0x0002a00000047ab9 */ /* 0x000fe20000000a00 */
[----:B------:R-:W-:Y:S02]  /*27290*/  IADD3 R20, R23, 0x38820, RZ ;  /* 0x0003882017147810 */ /* 0x000fe40007ffe0ff */
[----:B------:R-:W-:Y:S01]  /*272a0*/  IMAD.IADD R85, R3, 0x1, R85 ;  /* 0x0000000103557824 */ /* 0x000fe200078e0255 */
[C---:B------:R-:W-:Y:S02]  /*272b0*/  LEA R84, P3, R2.reuse, UR4, 0x1 ;  /* 0x0000000402547c11 */ /* 0x040fe4000f8608ff */
[----:B------:R-:W-:Y:S02]  /*272c0*/  PRMT R20, RZ, 0x654, R20 ;  /* 0x00000654ff147816 */ /* 0x000fe40000000014 */
[----:B------:R-:W-:Y:S01]  /*272d0*/  LEA.HI.X R85, R2, UR5, R85, 0x1, P3 ;  /* 0x0000000502557c11 */ /* 0x000fe200098f0c55 */
[C---:B------:R-:W-:Y:S01]  /*272e0*/  VIADD R81, R4.reuse, 0x20 ;  /* 0x0000002004517836 */ /* 0x040fe20000000000 */
[----:B0-----:R0:W-:Y:S01]  /*272f0*/  SYNCS.ARRIVE.TRANS64.RED.A1T0 RZ, [R20+URZ], RZ ;  /* 0x000000ff14ff79a7 */ /* 0x0011e2000810043f */
[----:B------:R-:W-:Y:S01]  /*27300*/  VIADD R21, R4, 0x40 ;  /* 0x0000004004157836 */ /* 0x000fe20000000000 */
[----:B------:R0:W1:Y:S04]  /*27310*/  SHFL.IDX PT, R87, R84, RZ, 0x181f ;  /* 0x00181fff54577589 */ /* 0x00006800000e0000 */
[----:B------:R0:W2:Y:S01]  /*27320*/  SHFL.IDX PT, R83, R85, RZ, 0x181f ;  /* 0x00181fff55537589 */ /* 0x0000a200000e0000 */
[----:B------:R-:W-:-:S02]  /*27330*/  ISETP.GE.AND P1, PT, R81, R0, PT ;  /* 0x000000005100720c */ /* 0x000fc40003f26270 */
        /* <DEDUP_REMOVED lines=20> */
.L_x_2910:
[----:B------:R-:W-:Y:S05]  /*27480*/  BSYNC B1 ;  /* 0x0000000000017941 */ /* 0x000fea0003800000 */
.L_x_2909:
        /* <DEDUP_REMOVED lines=22> */
.L_x_2912:
[----:B------:R-:W-:Y:S05]  /*275f0*/  BSYNC B1 ;  /* 0x0000000000017941 */ /* 0x000fea0003800000 */
.L_x_2911:
        /* <DEDUP_REMOVED lines=22> */
.L_x_2914:
[----:B------:R-:W-:Y:S05]  /*27760*/  BSYNC B1 ;  /* 0x0000000000017941 */ /* 0x000fea0003800000 */
.L_x_2913:
[----:B0-----:R-:W-:Y:S01]  /*27770*/  VIADD R3, R4, 0x60 ;  /* 0x0000006004037836 */ /* 0x001fe20000000000 */
[----:B---3--:R-:W0:Y:S04]  /*27780*/  SHFL.IDX PT, R85, R85, 0x3, 0x181f ;  /* 0x00781f0055557f89 */ /* 0x008e2800000e0000 */
[----:B------:R-:W-:Y:S01]  /*27790*/  ISETP.GE.AND P0, PT, R3, R0, PT ;  /* 0x000000000300720c */ /* 0x000fe20003f06270 */
[----:B------:R3:W0:-:S12]  /*277a0*/  SHFL.IDX PT, R13, R84, 0x3, 0x181f ;  /* 0x00781f00540d7f89 */ /* 0x00061800000e0000 */
[----:B---3--:R-:W-:Y:S05]  /*277b0*/  @P0 BRA `(.L_x_2915) ;  /* 0x0000002400dc0947 */ /* 0x008fea0003800000 */
[----:B------:R-:W-:Y:S01]  /*277c0*/  ULDC UR4, c[0x0][0xac8] ;  /* 0x0002b20000047ab9 */ /* 0x000fe20000000800 */
[----:B------:R-:W-:Y:S01]  /*277d0*/  ULDC.64 UR6, c[0x0][0x208] ;  /* 0x0000820000067ab9 */ /* 0x000fe20000000a00 */
[----:B------:R-:W-:Y:S02]  /*277e0*/  ISETP.GE.AND P3, PT, R16, UR4, PT ;  /* 0x0000000410007c0c */ /* 0x000fe4000bf66270 */
[----:B------:R-:W-:Y:S02]  /*277f0*/  ISETP.GE.AND P4, PT, R214, UR4, PT ;  /* 0x00000004d6007c0c */ /* 0x000fe4000bf86270 */
[----:B------:R-:W-:-:S09]  /*27800*/  ISETP.GE.AND P5, PT, R19, UR4, PT ;  /* 0x0000000413007c0c */ /* 0x000fd2000bfa6270 */
[-C--:B0-----:R-:W-:Y:S02]  /*27810*/  @!P3 LEA R2, P0, R16, R13.reuse, 0x1 ;  /* 0x0000000d1002b211 */ /* 0x081fe400078008ff */
[----:B------:R-:W-:Y:S02]  /*27820*/  @!P4 LEA R8, P1, R212, R13, 0x1 ;  /* 0x0000000dd408c211 */ /* 0x000fe400078208ff */
[----:B------:R-:W-:Y:S02]  /*27830*/  @!P3 LEA.HI.X R3, R16, R85, R17, 0x1, P0 ;  /* 0x000000551003b211 */ /* 0x000fe400000f0c11 */
        /* <DEDUP_REMOVED lines=8> */
[----:B---3--:R-:W-:Y:S01]  /*278c0*/  LEA R2, P0, R22, R13, 0x1 ;  /* 0x0000000d16027211 */ /* 0x008fe200078008ff */
[----:B------:R-:W-:-:S03]  /*278d0*/  ULDC.64 UR4, c[0x0][0x208] ;  /* 0x0000820000047ab9 */ /* 0x000fc60000000a00 */
[----:B------:R-:W-:-:S05]  /*278e0*/  LEA.HI.X R3, R22, R85, R218, 0x1, P0 ;  /* 0x0000005516037211 */ /* 0x000fca00000f0cda */
[----:B------:R0:W-:Y:S01]  /*278f0*/  ST.E.128 desc[UR4][R2.64], R76 ;  /* 0x0000004c02007985 */ /* 0x0001e2000c101d04 */
[----:B------:R-:W-:Y:S05]  /*27900*/  BRA `(.L_x_2915) ;  /* 0x0000002400887947 */ /* 0x000fea0003800000 */
.L_x_2908:
[----:B0-----:R-:W0:Y:S01]  /*27910*/  @P1 LDC R9, c[0x0][0xbec] ;  /* 0x0002fb00ff091b82 */ /* 0x001e220000000800 */
[----:B------:R-:W-:Y:S01]  /*27920*/  ULDC.64 UR4, c[0x0][0xb08] ;  /* 0x0002c20000047ab9 */ /* 0x000fe20000000a00 */
[----:B------:R-:W-:Y:S01]  /*27930*/  IMAD.MOV.U32 R10, RZ, RZ, R14 ;  /* 0x000000ffff0a7224 */ /* 0x000fe200078e000e */
[----:B------:R1:W5:Y:S01]  /*27940*/  LDL R211, [R1+0x1a8] ;  /* 0x0001a80001d37983 */ /* 0x0003620000100800 */
[----:B------:R-:W-:-:S03]  /*27950*/  IMAD R4, R4, UR4, RZ ;  /* 0x0000000404047c24 */ /* 0x000fc6000f8e02ff */
[----:B------:R1:W5:Y:S01]  /*27960*/  LDL R210, [R1+0x110] ;  /* 0x0001100001d27983 */ /* 0x0003620000100800 */
[----:B------:R-:W2:Y:S01]  /*27970*/  @P1 LDC R8, c[0x0][0xbf0] ;  /* 0x0002fc00ff081b82 */ /* 0x000ea20000000800 */
[----:B------:R-:W-:Y:S02]  /*27980*/  IMAD R4, R3, UR5, R4 ;  /* 0x0000000503047c24 */ /* 0x000fe4000f8e0204 */
        /* <DEDUP_REMOVED lines=8> */
[----:B------:R-:W-:Y:S01]  /*27a10*/  IMAD.WIDE.U32 R8, R3, UR4, RZ ;  /* 0x0000000403087c25 */ /* 0x000fe2000f8e00ff */
        /* <DEDUP_REMOVED lines=26> */
[----:B------:R-:W-:Y:S01]  /*27bc0*/  SHF.R.S32.HI R4, RZ, 0x1f, R2 ;  /* 0x0000001fff047819 */ /* 0x000fe20000011402 */
[C---:B------:R-:W-:Y:S01]  /*27bd0*/  IMAD.WIDE.U32 R8, R10.reuse, UR4, R8 ;  /* 0x000000040a087c25 */ /* 0x040fe2000f8e0008 */
[----:B------:R1:W5:Y:S03]  /*27be0*/  LDL R196, [R1+0xf4] ;  /* 0x0000f40001c47983 */ /* 0x0003660000100800 */
[----:B------:R-:W-:Y:S01]  /*27bf0*/  IMAD R3, R10, UR5, R3 ;  /* 0x000000050a037c24 */ /* 0x000fe2000f8e0203 */
[----:B------:R-:W-:Y:S01]  /*27c00*/  ULDC.64 UR4, c[0x0][0xb28] ;  /* 0x0002ca0000047ab9 */ /* 0x000fe20000000a00 */
[----:B------:R1:W5:Y:S01]  /*27c10*/  LDL R195, [R1+0x188] ;  /* 0x0001880001c37983 */ /* 0x0003620000100800 */
[----:B------:R-:W-:-:S02]  /*27c20*/  IMAD R4, R4, UR4, RZ ;  /* 0x0000000404047c24 */ /* 0x000fc4000f8e02ff */
[----:B------:R-:W-:Y:S01]  /*27c30*/  IMAD.IADD R9, R9, 0x1, R3 ;  /* 0x0000000109097824 */ /* 0x000fe200078e0203 */
[----:B------:R1:W5:Y:S01]  /*27c40*/  LDL R194, [R1+0xf0] ;  /* 0x0000f00001c27983 */ /* 0x0003620000100800 */
[C---:B------:R-:W-:Y:S02]  /*27c50*/  IMAD R4, R2.reuse, UR5, R4 ;  /* 0x0000000502047c24 */ /* 0x040fe4000f8e0204 */
[----:B------:R-:W-:Y:S01]  /*27c60*/  IMAD.WIDE.U32 R8, R2, UR4, R8 ;  /* 0x0000000402087c25 */ /* 0x000fe2000f8e0008 */
[----:B------:R-:W-:Y:S01]  /*27c70*/  ULDC.64 UR4, c[0x0][0xb00] ;  /* 0x0002c00000047ab9 */ /* 0x000fe20000000a00 */
[----:B------:R1:W5:Y:S02]  /*27c80*/  LDL R193, [R1+0x184] ;  /* 0x0001840001c17983 */ /* 0x0003640000100800 */
[----:B------:R-:W-:Y:S01]  /*27c90*/  IMAD.IADD R20, R9, 0x1, R4 ;  /* 0x0000000109147824 */ /* 0x000fe200078e0204 */
[C---:B------:R-:W-:Y:S01]  /*27ca0*/  LEA R4, P0, R8.reuse, UR4, 0x2 ;  /* 0x0000000408047c11 */ /* 0x040fe2000f8010ff */
[----:B------:R1:W5:Y:S03]  /*27cb0*/  LDL R192, [R1+0xec] ;  /* 0x0000ec0001c07983 */ /* 0x0003660000100800 */
[----:B------:R-:W-:Y:S01]  /*27cc0*/  LEA.HI.X R20, R8, UR5, R20, 0x2, P0 ;  /* 0x0000000508147c11 */ /* 0x000fe200080f1414 */
[----:B------:R1:W5:Y:S01]  /*27cd0*/  LDL R191, [R1+0x180] ;  /* 0x0001800001bf7983 */ /* 0x0003620000100800 */
[----:B------:R-:W-:-:S03]  /*27ce0*/  ISETP.GE.AND P0, PT, R13, R0, PT ;  /* 0x000000000d00720c */ /* 0x000fc60003f06270 */
        /* <DEDUP_REMOVED lines=40> */
[----:B------:R-:W-:-:S04]  /*27f70*/  IADD3 R2, R23, 0x38820, RZ ;  /* 0x0003882017027810 */ /* 0x000fc80007ffe0ff */
[----:B------:R-:W-:Y:S01]  /*27f80*/  PRMT R2, RZ, 0x654, R2 ;  /* 0x00000654ff027816 */ /* 0x000fe20000000002 */
[----:B------:R1:W0:Y:S01]  /*27f90*/  SHFL.IDX PT, R3, R20, RZ, 0x1c1f ;  /* 0x001c1fff14037589 */ /* 0x00022200000e0000 */
[----:B------:R-:W-:Y:S02]  /*27fa0*/  BSSY B1, `(.L_x_2916) ;  /* 0x0000086000017945 */ /* 0x000fe40003800000 */
[----:B------:R2:W-:Y:S02]  /*27fb0*/  SYNCS.ARRIVE.TRANS64.RED.A1T0 RZ, [R2+URZ], RZ ;  /* 0x000000ff02ff79a7 */ /* 0x0005e4000810043f */
[----:B--2---:R1:W2:Y:S01]  /*27fc0*/  SHFL.IDX PT, R2, R4, RZ, 0x1c1f ;  /* 0x001c1fff04027589 */ /* 0x0042a200000e0000 */
[----:B------:R-:W-:Y:S05]  /*27fd0*/  @P0 BRA `(.L_x_2917) ;  /* 0x0000000800080947 */ /* 0x000fea0003800000 */
[----:B------:R-:W3:Y:S01]  /*27fe0*/  LDL R11, [R1+0x74] ;  /* 0x00007400010b7983 */ /* 0x000ee20000100800 */
[----:B------:R-:W-:Y:S01]  /*27ff0*/  ULDC UR4, c[0x0][0xac8] ;  /* 0x0002b20000047ab9 */ /* 0x000fe20000000800 */
[----:B------:R-:W-:Y:S01]  /*28000*/  ULDC.64 UR6, c[0x0][0x208] ;  /* 0x0000820000067ab9 */ /* 0x000fe20000000a00 */
[----:B-----5:R-:W-:Y:S02]  /*28010*/  ISETP.GE.AND P5, PT, R192, UR4, PT ;  /* 0x00000004c0007c0c */ /* 0x020fe4000bfa6270 */
[----:B------:R-:W-:Y:S02]  /*28020*/  ISETP.GE.AND P4, PT, R190, UR4, PT ;  /* 0x00000004be007c0c */ /* 0x000fe4000bf86270 */
[----:B------:R-:W-:Y:S02]  /*28030*/  ISETP.GE.AND P3, PT, R188, UR4, PT ;  /* 0x00000004bc007c0c */ /* 0x000fe4000bf66270 */
[----:B---3--:R-:W-:-:S13]  /*28040*/  ISETP.GE.AND P0, PT, R11, UR4, PT ;  /* 0x000000040b007c0c */ /* 0x008fda000bf06270 */
        /* <DEDUP_REMOVED lines=70> */
[----:B--2---:R-:W-:-:S03]  /*284b0*/  @!P4 LEA R10, P0, R178, R2, 0x2 ;  /* 0x00000002b20ac211 */ /* 0x004fc600078010ff */
[----:B------:R0:W-:Y:S01]  /*284c0*/  @!P3 ST.E.64 desc[UR6][R8.64], R92 ;  /* 0x0000005c0800b985 */ /* 0x0001e2000c101b06 */
[-C--:B------:R-:W-:Y:S02]  /*284d0*/  @!P4 LEA.HI.X R11, R178, R3.reuse, R179, 0x2, P0 ;  /* 0x00000003b20bc211 */ /* 0x080fe400000f14b3 */
[----:B------:R-:W-:Y:S02]  /*284e0*/  ISETP.GE.AND P0, PT, R170, UR4, PT ;  /* 0x00000004aa007c0c */ /* 0x000fe4000bf06270 */
[-C--:B---3--:R-:W-:Y:S01]  /*284f0*/  @!P5 LEA R14, P6, R176, R2.reuse, 0x2 ;  /* 0x00000002b00ed211 */ /* 0x088fe200078c10ff */
[----:B------:R2:W-:Y:S01]  /*28500*/  @!P4 ST.E.64 desc[UR6][R10.64], R96 ;  /* 0x000000600a00c985 */ /* 0x0005e2000c101b06 */
[----:B------:R-:W-:Y:S02]  /*28510*/  ISETP.GE.AND P4, PT, R166, UR4, PT ;  /* 0x00000004a6007c0c */ /* 0x000fe4000bf86270 */
[----:B------:R-:W-:Y:S02]  /*28520*/  @!P5 LEA.HI.X R15, R176, R3, R177, 0x2, P6 ;  /* 0x00000003b00fd211 */ /* 0x000fe400030f14b1 */
[----:B0-----:R-:W-:-:S03]  /*28530*/  @!P2 LEA R8, P6, R174, R2, 0x2 ;  /* 0x00000002ae08a211 */ /* 0x001fc600078c10ff */
[----:B------:R0:W-:Y:S01]  /*28540*/  @!P5 ST.E.64 desc[UR6][R14.64], R100 ;  /* 0x000000640e00d985 */ /* 0x0001e2000c101b06 */
[----:B------:R-:W-:Y:S02]  /*28550*/  ISETP.GE.AND P5, PT, R168, UR4, PT ;  /* 0x00000004a8007c0c */ /* 0x000fe4000bfa6270 */
[----:B------:R-:W-:Y:S02]  /*28560*/  @!P2 LEA.HI.X R9, R174, R3, R175, 0x2, P6 ;  /* 0x00000003ae09a211 */ /* 0x000fe400030f14af */
[----:B--2---:R-:W-:-:S03]  /*28570*/  @!P1 LEA R10, P3, R172, R2, 0x2 ;  /* 0x00000002ac0a9211 */ /* 0x004fc600078610ff */
[----:B------:R2:W-:Y:S01]  /*28580*/  @!P2 ST.E.64 desc[UR6][R8.64], R104 ;  /* 0x000000680800a985 */ /* 0x0005e2000c101b06 */
[-C--:B------:R-:W-:Y:S02]  /*28590*/  @!P1 LEA.HI.X R11, R172, R3.reuse, R173, 0x2, P3 ;  /* 0x00000003ac0b9211 */ /* 0x080fe400018f14ad */
[----:B------:R-:W-:Y:S02]  /*285a0*/  ISETP.GE.AND P3, PT, R164, UR4, PT ;  /* 0x00000004a4007c0c */ /* 0x000fe4000bf66270 */
[CC--:B0-----:R-:W-:Y:S01]  /*285b0*/  @!P0 LEA R14, P6, R170.reuse, R2.reuse, 0x2 ;  /* 0x00000002aa0e8211 */ /* 0x0c1fe200078c10ff */
[----:B------:R0:W-:Y:S03]  /*285c0*/  @!P1 ST.E.64 desc[UR6][R10.64], R108 ;  /* 0x0000006c0a009985 */ /* 0x0001e6000c101b06 */
[----:B------:R-:W-:Y:S02]  /*285d0*/  @!P0 LEA.HI.X R15, R170, R3, R171, 0x2, P6 ;  /* 0x00000003aa0f8211 */ /* 0x000fe400030f14ab */
[----:B--2---:R-:W-:-:S03]  /*285e0*/  @!P5 LEA R8, P1, R168, R2, 0x2 ;  /* 0x00000002a808d211 */ /* 0x004fc600078210ff */
        /* <DEDUP_REMOVED lines=8> */
[-C--:B--2---:R-:W-:Y:S01]  /*28670*/  @!P3 LEA R14, P6, R164, R2.reuse, 0x2 ;  /* 0x00000002a40eb211 */ /* 0x084fe200078c10ff */
[----:B------:R2:W-:Y:S01]  /*28680*/  @!P4 ST.E.64 desc[UR6][R10.64], R120 ;  /* 0x000000780a00c985 */ /* 0x0005e2000c101b06 */
[----:B------:R-:W-:Y:S02]  /*28690*/  ISETP.GE.AND P4, PT, R158, UR4, PT ;  /* 0x000000049e007c0c */ /* 0x000fe4000bf86270 */
[----:B------:R-:W-:Y:S02]  /*286a0*/  @!P3 LEA.HI.X R15, R164, R3, R165, 0x2, P6 ;  /* 0x00000003a40fb211 */ /* 0x000fe400030f14a5 */
[----:B0-----:R-:W-:-:S03]  /*286b0*/  @!P0 LEA R8, P5, R162, R2, 0x2 ;  /* 0x00000002a2088211 */ /* 0x001fc600078a10ff */
[----:B------:R0:W-:Y:S01]  /*286c0*/  @!P3 ST.E.64 desc[UR6][R14.64], R124 ;  /* 0x0000007c0e00b985 */ /* 0x0001e2000c101b06 */
[----:B------:R-:W-:Y:S02]  /*286d0*/  ISETP.GE.AND P3, PT, R156, UR4, PT ;  /* 0x000000049c007c0c */ /* 0x000fe4000bf66270 */
[-C--:B------:R-:W-:Y:S02]  /*286e0*/  @!P0 LEA.HI.X R9, R162, R3.reuse, R163, 0x2, P5 ;  /* 0x00000003a2098211 */ /* 0x080fe400028f14a3 */
[----:B------:R-:W-:Y:S02]  /*286f0*/  ISETP.GE.AND P5, PT, R152, UR4, PT ;  /* 0x0000000498007c0c */ /* 0x000fe4000bfa6270 */
[C---:B--2---:R-:W-:Y:S01]  /*28700*/  @!P1 LEA R10, P6, R160.reuse, R2, 0x2 ;  /* 0x00000002a00a9211 */ /* 0x044fe200078c10ff */
[----:B------:R2:W-:Y:S03]  /*28710*/  @!P0 ST.E.64 desc[UR6][R8.64], R128 ;  /* 0x0000008008008985 */ /* 0x0005e6000c101b06 */
[----:B------:R-:W-:-:S03]  /*28720*/  @!P1 LEA.HI.X R11, R160, R3, R161, 0x2, P6 ;  /* 0x00000003a00b9211 */ /* 0x000fc600030f14a1 */
[CC--:B0-----:R-:W-:Y:S02]  /*28730*/  @!P3 LEA R14, P6, R156.reuse, R2.reuse, 0x2 ;  /* 0x000000029c0eb211 */ /* 0x0c1fe400078c10ff */
[----:B------:R0:W-:Y:S02]  /*28740*/  @!P1 ST.E.64 desc[UR6][R10.64], R132 ;  /* 0x000000840a009985 */ /* 0x0001e4000c101b06 */
[----:B------:R-:W-:Y:S02]  /*28750*/  @!P3 LEA.HI.X R15, R156, R3, R157, 0x2, P6 ;  /* 0x000000039c0fb211 */ /* 0x000fe400030f149d */
[----:B--2---:R-:W-:-:S04]  /*28760*/  @!P4 LEA R8, P0, R158, R2, 0x2 ;  /* 0x000000029e08c211 */ /* 0x004fc800078010ff */
[----:B------:R-:W-:Y:S02]  /*28770*/  @!P4 LEA.HI.X R9, R158, R3, R159, 0x2, P0 ;  /* 0x000000039e09c211 */ /* 0x000fe400000f149f */
[----:B0-----:R-:W-:-:S03]  /*28780*/  @!P2 LEA R10, P1, R154, R2, 0x2 ;  /* 0x000000029a0aa211 */ /* 0x001fc600078210ff */
[----:B------:R3:W-:Y:S01]  /*28790*/  @!P4 ST.E.64 desc[UR6][R8.64], R136 ;  /* 0x000000880800c985 */ /* 0x0007e2000c101b06 */
[----:B------:R-:W-:Y:S02]  /*287a0*/  @!P5 LEA R2, P0, R152, R2, 0x2 ;  /* 0x000000029802d211 */ /* 0x000fe400078010ff */
[-C--:B------:R-:W-:Y:S01]  /*287b0*/  @!P2 LEA.HI.X R11, R154, R3.reuse, R155, 0x2, P1 ;  /* 0x000000039a0ba211 */ /* 0x080fe200008f149b */
[----:B------:R3:W-:Y:S01]  /*287c0*/  @!P3 ST.E.64 desc[UR6][R14.64], R140 ;  /* 0x0000008c0e00b985 */ /* 0x0007e2000c101b06 */
[----:B------:R-:W-:-:S03]  /*287d0*/  @!P5 LEA.HI.X R3, R152, R3, R153, 0x2, P0 ;  /* 0x000000039803d211 */ /* 0x000fc600000f1499 */
[----:B------:R3:W-:Y:S04]  /*287e0*/  @!P2 ST.E.64 desc[UR6][R10.64], R144 ;  /* 0x000000900a00a985 */ /* 0x0007e8000c101b06 */
[----:B------:R3:W-:Y:S02]  /*287f0*/  @!P5 ST.E.64 desc[UR6][R2.64], R148 ;  /* 0x000000940200d985 */ /* 0x0007e4000c101b06 */
.L_x_2917:
[----:B------:R-:W-:Y:S05]  /*28800*/  BSYNC B1 ;  /* 0x0000000000017941 */ /* 0x000fea0003800000 */
.L_x_2916:
[----:B------:R-:W-:Y:S01]  /*28810*/  ISETP.GE.AND P0, PT, R12, R0, PT ;  /* 0x000000000c00720c */ /* 0x000fe20003f06270 */
[----:B------:R4:W0:Y:S04]  /*28820*/  SHFL.IDX PT, R21, R20, 0x1, 0x1c1f ;  /* 0x003c1f0014157f89 */ /* 0x00082800000e0000 */
[----:B-1----:R4:W1:Y:S08]  /*28830*/  SHFL.IDX PT, R20, R4, 0x1, 0x1c1f ;  /* 0x003c1f0004147f89 */ /* 0x00287000000e0000 */
[----:B----4-:R-:W-:Y:S05]  /*28840*/  @P0 BRA `(.L_x_2915) ;  /* 0x0000001400b80947 */ /* 0x010fea0003800000 */
[----:B--23--:R-:W2:Y:S01]  /*28850*/  LDL R2, [R1+0x74] ;  /* 0x0000740001027983 */ /* 0x00cea20000100800 */
[----:B------:R-:W-:Y:S01]  /*28860*/  ULDC UR4, c[0x0][0xac8] ;  /* 0x0002b20000047ab9 */ /* 0x000fe20000000800 */
[----:B------:R-:W-:Y:S01]  /*28870*/  ULDC.64 UR6, c[0x0][0x208] ;  /* 0x0000820000067ab9 */ /* 0x000fe20000000a00 */
[----:B-----5:R-:W-:Y:S02]  /*28880*/  ISETP.GE.AND P2, PT, R224, UR4, PT ;  /* 0x00000004e0007c0c */ /* 0x020fe4000bf46270 */
[----:B------:R-:W-:Y:S02]  /*28890*/  ISETP.GE.AND P1, PT, R210, UR4, PT ;  /* 0x00000004d2007c0c */ /* 0x000fe4000bf26270 */
[----:B------:R-:W-:Y:S02]  /*288a0*/  ISETP.GE.AND P0, PT, R208, UR4, PT ;  /* 0x00000004d0007c0c */ /* 0x000fe4000bf06270 */
[----:B------:R-:W-:-:S09]  /*288b0*/  ISETP.GE.AND P4, PT, R204, UR4, PT ;  /* 0x00000004cc007c0c */ /* 0x000fd2000bf86270 */
[----:B-1----:R-:W-:-:S04]  /*288c0*/  @!P1 LEA R8, P5, R210, R20, 0x2 ;  /* 0x00000014d2089211 */ /* 0x002fc800078a10ff */
[----:B0-----:R-:W-:Y:S02]  /*288d0*/  @!P1 LEA.HI.X R9, R210, R21, R211, 0x2, P5 ;  /* 0x00000015d2099211 */ /* 0x001fe400028f14d3 */
[----:B------:R-:W-:Y:S02]  /*288e0*/  ISETP.GE.AND P5, PT, R202, UR4, PT ;  /* 0x00000004ca007c0c */ /* 0x000fe4000bfa6270 */
[----:B--2---:R-:W-:-:S13]  /*288f0*/  ISETP.GE.AND P3, PT, R2, UR4, PT ;  /* 0x0000000402007c0c */ /* 0x004fda000bf66270 */
[----:B------:R-:W-:-:S05]  /*28900*/  @!P3 IMAD.WIDE R2, R2, 0x4, R20 ;  /* 0x000000040202b825 */ /* 0x000fca00078e0214 */
        /* <DEDUP_REMOVED lines=11> */
[----:B-1----:R-:W-:Y:S02]  /*289c0*/  @!P4 LEA R8, P2, R204, R20, 0x2 ;  /* 0x00000014cc08c211 */ /* 0x002fe400078410ff */
[----:B------:R-:W-:-:S02]  /*289d0*/  @!P3 LEA.HI.X R3, R206, R21, R207, 0x2, P1 ;  /* 0x00000015ce03b211 */ /* 0x000fc400008f14cf */
[----:B------:R-:W-:Y:S02]  /*289e0*/  ISETP.GE.AND P1, PT, R198, UR4, PT ;  /* 0x00000004c6007c0c */ /* 0x000fe4000bf26270 */
[-C--:B------:R-:W-:Y:S01]  /*289f0*/  @!P4 LEA.HI.X R9, R204, R21.reuse, R205, 0x2, P2 ;  /* 0x00000015cc09c211 */ /* 0x080fe200010f14cd */
[----:B------:R0:W-:Y:S01]  /*28a00*/  @!P3 ST.E.64 desc[UR6][R2.64], R42 ;  /* 0x0000002a0200b985 */ /* 0x0001e2000c101b06 */
[----:B------:R-:W-:Y:S02]  /*28a10*/  ISETP.GE.AND P2, PT, R196, UR4, PT ;  /* 0x00000004c4007c0c */ /* 0x000fe4000bf46270 */
[----:B--2---:R-:W-:Y:S01]  /*28a20*/  @!P5 LEA R10, P6, R202, R20, 0x2 ;  /* 0x00000014ca0ad211 */ /* 0x004fe200078c10ff */
[----:B------:R1:W-:Y:S01]  /*28a30*/  @!P4 ST.E.64 desc[UR6][R8.64], R46 ;  /* 0x0000002e0800c985 */ /* 0x0003e2000c101b06 */
[----:B------:R-:W-:Y:S02]  /*28a40*/  ISETP.GE.AND P3, PT, R194, UR4, PT ;  /* 0x00000004c2007c0c */ /* 0x000fe4000bf66270 */
[----:B------:R-:W-:-:S02]  /*28a50*/  @!P5 LEA.HI.X R11, R202, R21, R203, 0x2, P6 ;  /* 0x00000015ca0bd211 */ /* 0x000fc400030f14cb */
        /* <DEDUP_REMOVED lines=82> */
[----:B------:R-:W-:Y:S02]  /*28f80*/  @!P2 LEA.HI.X R11, R156, R21, R157, 0x2, P1 ;  /* 0x000000159c0ba211 */ /* 0x000fe400008f149d */
[----:B-1----:R-:W-:-:S04]  /*28f90*/  @!P4 LEA R8, P0, R160, R20, 0x2 ;  /* 0x00000014a008c211 */ /* 0x002fc800078010ff */
[-C--:B------:R-:W-:Y:S02]  /*28fa0*/  @!P4 LEA.HI.X R9, R160, R21.reuse, R161, 0x2, P0 ;  /* 0x00000015a009c211 */ /* 0x080fe400000f14a1 */
[-C--:B------:R-:W-:Y:S02]  /*28fb0*/  @!P5 LEA R12, P0, R154, R20.reuse, 0x2 ;  /* 0x000000149a0cd211 */ /* 0x080fe400078010ff */
[----:B--2---:R-:W-:Y:S01]  /*28fc0*/  @!P3 LEA R2, P6, R158, R20, 0x2 ;  /* 0x000000149e02b211 */ /* 0x004fe200078c10ff */
        /* <DEDUP_REMOVED lines=8> */
[----:B0-----:R-:W-:Y:S01]  /*29050*/  LEA R2, P0, R152, R20, 0x2 ;  /* 0x0000001498027211 */ /* 0x001fe200078010ff */
[----:B------:R-:W-:-:S03]  /*29060*/  ULDC.64 UR4, c[0x0][0x208] ;  /* 0x0000820000047ab9 */ /* 0x000fc60000000a00 */
[----:B------:R-:W-:-:S05]  /*29070*/  LEA.HI.X R3, R152, R21, R153, 0x2, P0 ;  /* 0x0000001598037211 */ /* 0x000fca00000f1499 */
[----:B------:R0:W-:Y:S01]  /*29080*/  ST.E.64 desc[UR4][R2.64], R150 ;  /* 0x0000009602007985 */ /* 0x0001e2000c101b04 */
[----:B------:R-:W-:Y:S05]  /*29090*/  BRA `(.L_x_2915) ;  /* 0x0000000c00a47947 */ /* 0x000fea0003800000 */
.L_x_2906:
[----:B---3--:R-:W3:Y:S01]  /*290a0*/  LDL.LU R4, [R1+0x8c] ;  /* 0x00008c0001047983 */ /* 0x008ee20000300800 */
[----:B------:R-:W-:Y:S01]  /*290b0*/  ULDC.64 UR6, c[0x0][0xc08] ;  /* 0x0003020000067ab9 */ /* 0x000fe20000000a00 */
[----:B------:R-:W-:Y:S02]  /*290c0*/  ULDC.64 UR4, c[0x0][0xc00] ;  /* 0x0003000000047ab9 */ /* 0x000fe40000000a00 */
[----:B------:R-:W4:Y:S04]  /*290d0*/  LDL.LU R0, [R1+0x90] ;  /* 0x0000900001007983 */ /* 0x000f280000300800 */
[----:B01----:R-:W2:Y:S01]  /*290e0*/  LDL R10, [R1+0x84] ;  /* 0x00008400010a7983 */ /* 0x003ea20000100800 */
[----:B------:R-:W-:Y:S01]  /*290f0*/  ISETP.NE.U32.AND P1, PT, RZ, UR6, PT ;  /* 0x00000006ff007c0c */ /* 0x000fe2000bf25070 */
[----:B------:R-:W-:Y:S01]  /*29100*/  IMAD.MOV.U32 R25, RZ, RZ, RZ ;  /* 0x000000ffff197224 */ /* 0x000fe200078e00ff */
[----:B------:R-:W-:Y:S01]  /*29110*/  ISETP.NE.U32.AND P0, PT, RZ, UR4, PT ;  /* 0x00000004ff007c0c */ /* 0x000fe2000bf05070 */
[----:B------:R-:W-:Y:S01]  /*29120*/  ULDC.64 UR8, c[0x0][0x208] ;  /* 0x0000820000087ab9 */ /* 0x000fe20000000a00 */
[----:B------:R-:W-:Y:S01]  /*29130*/  ISETP.NE.AND.EX P1, PT, RZ, UR7, PT, P1 ;  /* 0x00000007ff007c0c */ /* 0x000fe2000bf25310 */
[----:B------:R-:W0:Y:S01]  /*29140*/  S2R R35, SR_TID.X ;  /* 0x0000000000237919 */ /* 0x000e220000002100 */
[----:B------:R-:W-:-:S02]  /*29150*/  ISETP.NE.AND.EX P0, PT, RZ, UR5, PT, P0 ;  /* 0x00000005ff007c0c */ /* 0x000fc4000bf05300 */
[----:B---3--:R-:W-:-:S04]  /*29160*/  IADD3 R2, P2, R4, UR4, RZ ;  /* 0x0000000404027c10 */ /* 0x008fc8000ff5e0ff */
[----:B----4-:R-:W-:-:S05]  /*29170*/  IADD3.X R3, R0, UR5, RZ, P2, !PT ;  /* 0x0000000500037c10 */ /* 0x010fca00097fe4ff */
[----:B------:R-:W-:Y:S01]  /*29180*/  @P1 IADD3 R8, P2, R4, UR6, RZ ;  /* 0x0000000604081c10 */ /* 0x000fe2000ff5e0ff */
[----:B------:R-:W-:Y:S01]  /*29190*/  ULDC UR4, c[0x0][0xa88] ;  /* 0x0002a20000047ab9 */ /* 0x000fe20000000800 */
[----:B------:R1:W5:Y:S02]  /*291a0*/  @P0 LDG.E R25, desc[UR8][R2.64] ;  /* 0x0000000802190981 */ /* 0x000364000c1e1900 */
[----:B------:R-:W-:Y:S01]  /*291b0*/  @P1 IADD3.X R9, R0, UR7, RZ, P2, !PT ;  /* 0x0000000700091c10 */ /* 0x000fe200097fe4ff */
[----:B------:R-:W-:Y:S01]  /*291c0*/  IMAD.U32 R0, RZ, RZ, UR4 ;  /* 0x00000004ff007e24 */ /* 0x000fe2000f8e00ff */
[----:B--2---:R-:W-:Y:S01]  /*291d0*/  ISETP.NE.AND P2, PT, R10, RZ, PT ;  /* 0x000000ff0a00720c */ /* 0x004fe20003f45270 */
[----:B0-----:R-:W-:-:S04]  /*291e0*/  VIADD R4, R35, 0xffffff80 ;  /* 0xffffff8023047836 */ /* 0x001fc80000000000 */
[----:B------:R1:W5:Y:S01]  /*291f0*/  @P1 LDG.E R0, desc[UR8][R8.64] ;  /* 0x0000000808001981 */ /* 0x000362000c1e1900 */
[----:B------:R-:W-:-:S07]  /*29200*/  ISETP.GT.AND P3, PT, R4, 0x7f, PT ;  /* 0x0000007f0400780c */ /* 0x000fce0003f64270 */
[----:B------:R-:W0:Y:S02]  /*29210*/  @!P2 LDC R10, c[0x0][0xad4] ;  /* 0x0002b500ff0aab82 */ /* 0x000e240000000800 */
[----:B0-----:R1:W-:Y:S01]  /*29220*/  @!P2 STL [R1+0x84], R10 ;  /* 0x0000840a0100a387 */ /* 0x0013e20000100800 */
[----:B------:R-:W-:Y:S01]  /*29230*/  ISETP.GT.AND P2, PT, R10, 0x1, PT ;  /* 0x000000010a00780c */ /* 0x000fe20003f44270 */
[----:B------:R-:W-:-:S12]  /*29240*/  @P1 BRA `(.L_x_2918) ;  /* 0x0000000000141947 */ /* 0x000fd80003800000 */
[----:B------:R-:W-:Y:S05]  /*29250*/  @!P0 BRA `(.L_x_2918) ;  /* 0x0000000000108947 */ /* 0x000fea0003800000 */
[----:B------:R-:W-:Y:S02]  /*29260*/  ULDC.64 UR4, c[0x0][0x208] ;  /* 0x0000820000047ab9 */ /* 0x000fe40000000a00 */
[----:B-1----:R-:W2:Y:S04]  /*29270*/  LDG.E R9, desc[UR4][R2.64] ;  /* 0x0000000402097981 */ /* 0x002ea8000c1e1900 */
[----:B-----5:R-:W2:Y:S02]  /*29280*/  LDG.E R0, desc[UR4][R2.64+0x4] ;  /* 0x0000040402007981 */ /* 0x020ea4000c1e1900 */
[----:B--2---:R-:W-:-:S07]  /*29290*/  IMAD.IADD R0, R0, 0x1, -R9 ;  /* 0x0000000100007824 */ /* 0x004fce00078e0a09 */
.L_x_2918:
[----:B-1----:R-:W2:Y:S04]  /*292a0*/  LDL.LU R3, [R1+0x88] ;  /* 0x0000880001037983 */ /* 0x002ea80000300800 */
        /* <DEDUP_REMOVED lines=8> */
[----:B0-----:R-:W-:Y:S01]  /*29330*/  IMAD R2, R0, R37, RZ ;  /* 0x0000002500027224 */ /* 0x001fe200078e02ff */
[----:B--2---:R-:W-:-:S04]  /*29340*/  IADD3 R35, R3, -0x80, R35 ;  /* 0xffffff8003237810 */ /* 0x004fc80007ffe023 */
[----:B------:R-:W-:-:S13]  /*29350*/  ISETP.GE.AND P0, PT, R35, R2, PT ;  /* 0x000000022300720c */ /* 0x000fda0003f06270 */
[----:B------:R-:W-:Y:S05]  /*29360*/  @P0 BRA `(.L_x_2920) ;  /* 0x0000000000b40947 */ /* 0x000fea0003800000 */
[----:B------:R-:W2:Y:S01]  /*29370*/  LDL.LU R30, [R1+0x98] ;  /* 0x00009800011e7983 */ /* 0x000ea20000300800 */
[----:B------:R-:W-:Y:S01]  /*29380*/  ISETP.GT.AND P0, PT, R10, 0x1, PT ;  /* 0x000000010a00780c */ /* 0x000fe20003f04270 */
[----:B------:R-:W0:Y:S01]  /*29390*/  LDC.64 R12, c[0x0][0xba8] ;  /* 0x0002ea00ff0c7b82 */ /* 0x000e220000000a00 */
[----:B------:R-:W-:Y:S01]  /*293a0*/  MOV R24, 0x9b8 ;  /* 0x000009b800187802 */ /* 0x000fe20000000f00 */
[----:B------:R-:W-:Y:S01]  /*293b0*/  IMAD.MOV.U32 R27, RZ, RZ, R35 ;  /* 0x000000ffff1b7224 */ /* 0x000fe200078e0023 */
[----:B------:R-:W-:Y:S01]  /*293c0*/  ISETP.NE.AND P1, PT, R37, 0x1, PT ;  /* 0x000000012500780c */ /* 0x000fe20003f25270 */
[----:B------:R-:W-:Y:S01]  /*293d0*/  ULDC.64 UR4, c[0x0][0x208] ;  /* 0x0000820000047ab9 */ /* 0x000fe20000000a00 */
[----:B------:R-:W-:-:S04]  /*293e0*/  SEL R24, R24, 0x978, P0 ;  /* 0x0000097818187807 */ /* 0x000fc80000000000 */
        /* <DEDUP_REMOVED lines=16> */
[----:B------:R-:W-:Y:S02]  /*294f0*/  IMAD.IADD R29, R15, 0x1, R29 ;  /* 0x000000010f1d7824 */ /* 0x000fe400078e021d */
[----:B------:R-:W-:Y:S02]  /*29500*/  IMAD.MOV R2, RZ, RZ, -R27 ;  /* 0x000000ffff027224 */ /* 0x000fe400078e0a1b */
[----:B------:R-:W-:Y:S01]  /*29510*/  IMAD.IADD R31, R21, 0x1, R31 ;  /* 0x00000001151f7824 */ /* 0x000fe200078e021f */
[----:B--2---:R-:W-:-:S05]  /*29520*/  SEL R3, R30, RZ, P0 ;  /* 0x000000ff1e037207 */ /* 0x004fca0000000000 */
[-C--:B------:R-:W-:Y:S02]  /*29530*/  IMAD R15, R9, R3.reuse, RZ ;  /* 0x00000003090f7224 */ /* 0x080fe400078e02ff */
[----:B------:R-:W-:-:S04]  /*29540*/  IMAD.WIDE.U32 R8, R8, R3, RZ ;  /* 0x0000000308087225 */ /* 0x000fc800078e00ff */
[----:B------:R-:W-:Y:S01]  /*29550*/  IMAD R3, R37, R2, R35 ;  /* 0x0000000225037224 */ /* 0x000fe200078e0223 */
[----:B------:R-:W-:Y:S02]  /*29560*/  IADD3.X R2, R31, R29, R26, P1, P3 ;  /* 0x0000001d1f027210 */ /* 0x000fe40000fe641a */
[----:B------:R-:W-:Y:S02]  /*29570*/  IADD3 R8, P0, P1, R27, R14, R8 ;  /* 0x0000000e1b087210 */ /* 0x000fe4000791e008 */
[----:B------:R-:W-:Y:S02]  /*29580*/  IADD3 R15, R9, R15, RZ ;  /* 0x0000000f090f7210 */ /* 0x000fe40007ffe0ff */
        /* <DEDUP_REMOVED lines=11> */
.L_x_2920:
[----:B------:R-:W-:Y:S05]  /*29640*/  BSYNC B1 ;  /* 0x0000000000017941 */ /* 0x000fea0003800000 */
.L_x_2919:
[----:B------:R-:W-:Y:S05]  /*29650*/  @P2 BRA `(.L_x_2915) ;  /* 0x0000000800342947 */ /* 0x000fea0003800000 */
[----:B------:R-:W2:Y:S01]  /*29660*/  LDL.LU R2, [R1+0x68] ;  /* 0x0000680001027983 */ /* 0x000ea20000300800 */
[----:B------:R-:W1:Y:S01]  /*29670*/  LDC R15, c[0x0][0xbe8] ;  /* 0x0002fa00ff0f7b82 */ /* 0x000e620000000800 */
[----:B------:R-:W-:Y:S01]  /*29680*/  ULDC.64 UR4, c[0x0][0xaa0] ;  /* 0x0002a80000047ab9 */ /* 0x000fe20000000a00 */
[----:B------:R-:W-:Y:S01]  /*29690*/  ULDC.64 UR6, c[0x0][0xaf0] ;  /* 0x0002bc0000067ab9 */ /* 0x000fe20000000a00 */
[----:B------:R-:W3:Y:S01]  /*296a0*/  LDL R4, [R1+0x80] ;  /* 0x0000800001047983 */ /* 0x000ee20000100800 */
[----:B------:R-:W-:Y:S01]  /*296b0*/  BSSY B1, `(.L_x_2921) ;  /* 0x0000042000017945 */ /* 0x000fe20003800000 */
[----:B-1----:R-:W-:Y:S01]  /*296c0*/  ISETP.NE.AND P0, PT, R15, 0x1, PT ;  /* 0x000000010f00780c */ /* 0x002fe20003f05270 */
[----:B------:R-:W-:-:S12]  /*296d0*/  IMAD R21, R0, R15, RZ ;  /* 0x0000000f00157224 */ /* 0x000fd800078e02ff */
[----:B------:R-:W1:Y:S08]  /*296e0*/  @P0 LDC R8, c[0x0][0xbec] ;  /* 0x0002fb00ff080b82 */ /* 0x000e700000000800 */
[----:B------:R-:W4:Y:S01]  /*296f0*/  @P0 LDC R11, c[0x0][0xbf0] ;  /* 0x0002fc00ff0b0b82 */ /* 0x000f220000000800 */
[----:B--2---:R-:W-:Y:S02]  /*29700*/  IMAD.MOV.U32 R10, RZ, RZ, R2 ;  /* 0x000000ffff0a7224 */ /* 0x004fe400078e0002 */
[----:B------:R-:W-:-:S02]  /*29710*/  IMAD R2, R26, UR4, RZ ;  /* 0x000000041a027c24 */ /* 0x000fc4000f8e02ff */
[----:B---3--:R-:W-:Y:S02]  /*29720*/  IMAD R4, R4, 0x20, R225 ;  /* 0x0000002004047824 */ /* 0x008fe400078e02e1 */
[C---:B------:R-:W-:Y:S02]  /*29730*/  IMAD R9, R25.reuse, UR5, R2 ;  /* 0x0000000519097c24 */ /* 0x040fe4000f8e0202 */
[----:B0-----:R-:W-:Y:S01]  /*29740*/  IMAD.WIDE.U32 R2, R25, UR4, RZ ;  /* 0x0000000419027c25 */ /* 0x001fe2000f8e00ff */
[----:B------:R-:W-:-:S03]  /*29750*/  ULDC.64 UR4, c[0x0][0xae8] ;  /* 0x0002ba0000047ab9 */ /* 0x000fc60000000a00 */
[----:B------:R-:W-:Y:S01]  /*29760*/  IMAD.IADD R13, R10, 0x1, R4 ;  /* 0x000000010a0d7824 */ /* 0x000fe200078e0204 */
[----:B------:R-:W-:Y:S01]  /*29770*/  IADD3 R3, R3, R9, RZ ;  /* 0x0000000903037210 */ /* 0x000fe20007ffe0ff */
[----:B------:R-:W-:Y:S02]  /*29780*/  IMAD.IADD R20, R225, 0x1, R10 ;  /* 0x00000001e1147824 */ /* 0x000fe400078e020a */
[----:B-1----:R-:W-:-:S03]  /*29790*/  @P0 IMAD.HI.U32 R4, R13, R8, RZ ;  /* 0x000000080d040227 */ /* 0x002fc600078e00ff */
[----:B------:R-:W-:Y:S01]  /*297a0*/  ISETP.GE.AND P2, PT, R20, R21, PT ;  /* 0x000000151400720c */ /* 0x000fe20003f46270 */
[----:B------:R-:W-:-:S04]  /*297b0*/  IMAD.WIDE.U32 R2, R224, UR4, R2 ;  /* 0x00000004e0027c25 */ /* 0x000fc8000f8e0002 */
[----:B------:R-:W-:Y:S01]  /*297c0*/  IMAD.MOV.U32 R9, RZ, RZ, R13 ;  /* 0x000000ffff097224 */ /* 0x000fe200078e000d */
[----:B----4-:R-:W-:Y:S01]  /*297d0*/  @P0 SHF.R.U32.HI R9, RZ, R11, R4 ;  /* 0x0000000bff090219 */ /* 0x010fe20000011604 */
[----:B------:R-:W-:Y:S02]  /*297e0*/  IMAD R8, R28, UR6, RZ ;  /* 0x000000061c087c24 */ /* 0x000fe4000f8e02ff */
[----:B------:R-:W-:Y:S01]  /*297f0*/  IMAD R3, R224, UR5, R3 ;  /* 0x00000005e0037c24 */ /* 0x000fe2000f8e0203 */
[----:B------:R-:W-:Y:S01]  /*29800*/  SHF.R.S32.HI R4, RZ, 0x1f, R9 ;  /* 0x0000001fff047819 */ /* 0x000fe20000011409 */
[C---:B------:R-:W-:Y:S01]  /*29810*/  IMAD R11, R33.reuse, UR7, R8 ;  /* 0x00000007210b7c24 */ /* 0x040fe2000f8e0208 */
[----:B------:R-:W-:Y:S01]  /*29820*/  ULDC.64 UR4, c[0x0][0xae0] ;  /* 0x0002b80000047ab9 */ /* 0x000fe20000000a00 */
        /* <DEDUP_REMOVED lines=9> */
[----:B------:R-:W-:Y:S01]  /*298c0*/  VIADD R0, R20, 0x20 ;  /* 0x0000002014007836 */ /* 0x000fe20000000000 */
[----:B------:R-:W-:Y:S01]  /*298d0*/  IADD3 R3, R3, R13, RZ ;  /* 0x0000000d03037210 */ /* 0x000fe20007ffe0ff */
[----:B------:R-:W-:-:S03]  /*298e0*/  IMAD R4, R4, UR4, RZ ;  /* 0x0000000404047c24 */ /* 0x000fc6000f8e02ff */
[----:B------:R-:W-:Y:S01]  /*298f0*/  ISETP.GE.AND P1, PT, R0, R21, PT ;  /* 0x000000150000720c */ /* 0x000fe20003f26270 */
[C---:B------:R-:W-:Y:S02]  /*29900*/  IMAD R9, R11.reuse, UR5, R4 ;  /* 0x000000050b097c24 */ /* 0x040fe4000f8e0204 */
[----:B------:R-:W-:Y:S01]  /*29910*/  IMAD.WIDE.U32 R2, R11, UR4, R2 ;  /* 0x000000040b027c25 */ /* 0x000fe2000f8e0002 */
[----:B------:R-:W-:-:S03]  /*29920*/  ULDC.64 UR4, c[0x0][0xa80] ;  /* 0x0002a00000047ab9 */ /* 0x000fc60000000a00 */
[----:B------:R-:W-:Y:S01]  /*29930*/  IMAD.IADD R3, R3, 0x1, R9 ;  /* 0x0000000103037824 */ /* 0x000fe200078e0209 */
[----:B------:R-:W-:Y:S01]  /*29940*/  LEA R4, P3, R2, UR4, 0x1 ;  /* 0x0000000402047c11 */ /* 0x000fe2000f8608ff */
[----:B------:R-:W-:-:S03]  /*29950*/  VIADD R0, R20, 0x40 ;  /* 0x0000004014007836 */ /* 0x000fc60000000000 */
[----:B------:R-:W-:Y:S01]  /*29960*/  LEA.HI.X R14, R2, UR5, R3, 0x1, P3 ;  /* 0x00000005020e7c11 */ /* 0x000fe200098f0c03 */
[----:B------:R0:W1:Y:S01]  /*29970*/  SHFL.IDX PT, R15, R4, RZ, 0x181f ;  /* 0x00181fff040f7589 */ /* 0x00006200000e0000 */
[----:B------:R-:W-:-:S03]  /*29980*/  ISETP.GE.AND P0, PT, R0, R21, PT ;  /* 0x000000150000720c */ /* 0x000fc60003f06270 */
[----:B------:R0:W2:Y:S01]  /*29990*/  SHFL.IDX PT, R13, R14, RZ, 0x181f ;  /* 0x00181fff0e0d7589 */ /* 0x0000a200000e0000 */
[----:B------:R-:W-:Y:S09]  /*299a0*/  @P2 BRA `(.L_x_2922) ;  /* 0x0000000000482947 */ /* 0x000ff20003800000 */
        /* <DEDUP_REMOVED lines=18> */
.L_x_2922:
[----:B------:R-:W-:Y:S05]  /*29ad0*/  BSYNC B1 ;  /* 0x0000000000017941 */ /* 0x000fea0003800000 */
.L_x_2921:
[----:B--23--:R2:W3:Y:S01]  /*29ae0*/  SHFL.IDX PT, R13, R14, 0x1, 0x181f ;  /* 0x00381f000e0d7f89 */ /* 0x00c4e200000e0000 */
[----:B------:R-:W-:Y:S03]  /*29af0*/  BSSY B1, `(.L_x_2923) ;  /* 0x0000015000017945 */ /* 0x000fe60003800000 */
[----:B------:R2:W4:Y:S01]  /*29b00*/  SHFL.IDX PT, R11, R4, 0x1, 0x181f ;  /* 0x00381f00040b7f89 */ /* 0x00052200000e0000 */
[----:B------:R-:W-:Y:S05]  /*29b10*/  @P1 BRA `(.L_x_2924) ;  /* 0x0000000000481947 */ /* 0x000fea0003800000 */
[----:B------:R-:W-:Y:S01]  /*29b20*/  ULDC UR4, c[0x0][0xac8] ;  /* 0x0002b20000047ab9 */ /* 0x000fe20000000800 */
[----:B------:R-:W-:Y:S01]  /*29b30*/  ULDC.64 UR6, c[0x0][0x208] ;  /* 0x0000820000067ab9 */ /* 0x000fe20000000a00 */
        /* <DEDUP_REMOVED lines=16> */
.L_x_2924:
[----:B------:R-:W-:Y:S05]  /*29c40*/  BSYNC B1 ;  /* 0x0000000000017941 */ /* 0x000fea0003800000 */
.L_x_2923:
[----:B---3--:R3:W0:Y:S01]  /*29c50*/  SHFL.IDX PT, R13, R14, 0x2, 0x181f ;  /* 0x00581f000e0d7f89 */ /* 0x00862200000e0000 */
        /* <DEDUP_REMOVED lines=15> */
[----:B------:R0:W-:Y:S01]  /*29d50*/  @!P3 ST.E.128 desc[UR6][R2.64], RZ ;  /* 0x000000ff0200b985 */ /* 0x0001e2000c101d06 */
[----:B----4-:R-:W-:-:S02]  /*29d60*/  @!P1 LEA.HI.X R11, R19, R13, R219, 0x1, P4 ;  /* 0x0000000d130b9211 */ /* 0x010fc400020f0cdb */
[----:B------:R-:W-:Y:S01]  /*29d70*/  @!P0 LEA.HI.X R13, R22, R13, R218, 0x1, P6 ;  /* 0x0000000d160d8211 */ /* 0x000fe200030f0cda */
[----:B------:R0:W-:Y:S04]  /*29d80*/  @!P2 ST.E.128 desc[UR6][R8.64], RZ ;  /* 0x000000ff0800a985 */ /* 0x0001e8000c101d06 */
[----:B------:R0:W-:Y:S04]  /*29d90*/  @!P1 ST.E.128 desc[UR6][R10.64], RZ ;  /* 0x000000ff0a009985 */ /* 0x0001e8000c101d06 */
[----:B------:R0:W-:Y:S02]  /*29da0*/  @!P0 ST.E.128 desc[UR6][R12.64], RZ ;  /* 0x000000ff0c008985 */ /* 0x0001e4000c101d06 */
.L_x_2926:
[----:B------:R-:W-:Y:S05]  /*29db0*/  BSYNC B1 ;  /* 0x0000000000017941 */ /* 0x000fea0003800000 */
.L_x_2925:
[----:B------:R-:W-:Y:S01]  /*29dc0*/  IADD3 R0, R20, 0x60, RZ ;  /* 0x0000006014007810 */ /* 0x000fe20007ffe0ff */
[----:B0-----:R0:W0:Y:S03]  /*29dd0*/  SHFL.IDX PT, R13, R14, 0x3, 0x181f ;  /* 0x00781f000e0d7f89 */ /* 0x00102600000e0000 */
[----:B------:R-:W-:Y:S01]  /*29de0*/  ISETP.GE.AND P0, PT, R0, R21, PT ;  /* 0x000000150000720c */ /* 0x000fe20003f06270 */
[----:B------:R0:W0:-:S12]  /*29df0*/  SHFL.IDX PT, R9, R4, 0x3, 0x181f ;  /* 0x00781f0004097f89 */ /* 0x00001800000e0000 */
        /* <DEDUP_REMOVED lines=19> */
.L_x_2915:
[----:B------:R-:W-:Y:S05]  /*29f30*/  BSYNC B0 ;  /* 0x0000000000007941 */ /* 0x000fea0003800000 */
.L_x_2905:
[----:B------:R-:W-:Y:S02]  /*29f40*/  ULDC UR4, c[0x0][0xc3c] ;  /* 0x00030f0000047ab9 */ /* 0x000fe40000000800 */
[----:B------:R-:W-:-:S13]  /*29f50*/  ISETP.GE.AND P0, PT, R7, UR4, PT ;  /* 0x0000000407007c0c */ /* 0x000fda000bf06270 */
[----:B------:R-:W-:Y:S05]  /*29f60*/  @!P0 BRA `(.L_x_2927) ;  /* 0xfffffd7800dc8947 */ /* 0x000fea000383ffff */
[----:B------:R-:W-:Y:S05]  /*29f70*/  BRA `(.L_x_2649) ;  /* 0x0000008000f47947 */ /* 0x000fea0003800000 */
.L_x_2647:
[----:B------:R-:W-:-:S08]  /*29f80*/  NOP ;  /* 0x0000000000007918 */ /* 0x000fd00000000000 */
[----:B------:R-:W0:-:S00]  /*29f90*/  USETMAXREG.DEALLOC.CTAPOOL 0x28 ;  /* 0x00000028000079c8 */ /* 0x000e0000080e0500 */
        /* <DEDUP_REMOVED lines=14> */
.L_x_2928:
        /* <DEDUP_REMOVED lines=44> */
.L_x_2932:
        /* <DEDUP_REMOVED lines=38> */
.L_x_2930:
        /* <DEDUP_REMOVED lines=13> */
.L_x_2933:
        /* <DEDUP_REMOVED lines=14> */
[----:B0-----:R-:W-:Y:S01]  /*2a750*/  IMAD.MOV.U32 R2, RZ, RZ, RZ ;  /* 0x000000ffff027224 */ /* 0x001fe200078e00ff */
[----:B-1----:R-:W-:-:S05]  /*2a760*/  IADD3 R11, RZ, -R3, RZ ;  /* 0x80000003ff0b7210 */ /* 0x002fca0007ffe0ff */
        /* <DEDUP_REMOVED lines=9> */
[----:B------:R-:W-:Y:S01]  /*2a800*/  @!P1 IMAD.IADD R3, R3, 0x1, -R12 ;  /* 0x0000000103039824 */ /* 0x000fe200078e0a0c */
[----:B------:R-:W-:Y:S02]  /*2a810*/  @!P1 IADD3 R2, R2, 0x1, RZ ;  /* 0x0000000102029810 */ /* 0x000fe40007ffe0ff */
[----:B------:R-:W-:Y:S02]  /*2a820*/  ISETP.NE.AND P1, PT, R6, RZ, PT ;  /* 0x000000ff0600720c */ /* 0x000fe40003f25270 */
[----:B------:R-:W-:Y:S02]  /*2a830*/  ISETP.GE.U32.AND P0, PT, R3, R12, PT ;  /* 0x0000000c0300720c */ /* 0x000fe40003f06070 */
[----:B------:R-:W0:Y:S11]  /*2a840*/  F2I.FTZ.U32.TRUNC.NTZ R3, R11 ;  /* 0x0000000b00037305 */ /* 0x000e36000021f000 */
[----:B------:R-:W-:-:S04]  /*2a850*/  @P0 VIADD R2, R2, 0x1 ;  /* 0x0000000102020836 */ /* 0x000fc80000000000 */
[----:B------:R-:W-:Y:S01]  /*2a860*/  IMAD.MOV.U32 R10, RZ, RZ, R2 ;  /* 0x000000ffff0a7224 */ /* 0x000fe200078e0002 */
[----:B------:R-:W-:Y:S01]  /*2a870*/  IABS R2, R9 ;  /* 0x0000000900027213 */ /* 0x000fe20000000000 */
[----:B0-----:R-:W-:-:S03]  /*2a880*/  IMAD.MOV R13, RZ, RZ, -R3 ;  /* 0x000000ffff0d7224 */ /* 0x001fc600078e0a03 */
[----:B------:R-:W-:Y:S01]  /*2a890*/  @!P2 IADD3 R10, -R10, RZ, RZ ;  /* 0x000000ff0a0aa210 */ /* 0x000fe20007ffe1ff */
[----:B------:R-:W-:Y:S01]  /*2a8a0*/  IMAD.MOV R12, RZ, RZ, -R2 ;  /* 0x000000ffff0c7224 */ /* 0x000fe200078e0a02 */
        /* <DEDUP_REMOVED lines=18> */
[----:B------:R-:W-:Y:S02]  /*2a9d0*/  @!P2 IADD3 R2, -R2, RZ, RZ ;  /* 0x000000ff0202a210 */ /* 0x000fe40007ffe1ff */
[----:B------:R-:W-:-:S05]  /*2a9e0*/  @!P1 LOP3.LUT R2, RZ, R9, RZ, 0x33, !PT ;  /* 0x00000009ff029212 */ /* 0x000fca00078e33ff */
[----:B------:R-:W-:-:S04]  /*2a9f0*/  IMAD.MOV R26, RZ, RZ, -R2 ;  /* 0x000000ffff1a7224 */ /* 0x000fc800078e0a02 */
[C---:B------:R-:W-:Y:S02]  /*2aa00*/  IMAD R26, R9.reuse, R26, R10 ;  /* 0x0000001a091a7224 */ /* 0x040fe400078e020a */
[----:B------:R-:W-:Y:S02]  /*2aa10*/  IMAD R9, R9, 0x1000000, R2 ;  /* 0x0100000009097824 */ /* 0x000fe400078e0202 */
[----:B------:R-:W-:-:S03]  /*2aa20*/  IMAD R2, R6, R3, R5 ;  /* 0x0000000306027224 */ /* 0x000fc600078e0205 */
[----:B------:R-:W-:Y:S01]  /*2aa30*/  LEA R26, R26, R9, 0x10 ;  /* 0x000000091a1a7211 */ /* 0x000fe200078e80ff */
[----:B------:R-:W-:Y:S06]  /*2aa40*/  BRA `(.L_x_2935) ;  /* 0x0000000000f87947 */ /* 0x000fec0003800000 */
.L_x_2934:
[----:B------:R-:W0:Y:S01]  /*2aa50*/  LDC.64 R2, c[0x0][0xc90] ;  /* 0x00032400ff027b82 */ /* 0x000e220000000a00 */
[----:B------:R-:W-:Y:S01]  /*2aa60*/  ULDC.64 UR6, c[0x0][0x208] ;  /* 0x0000820000067ab9 */ /* 0x000fe20000000a00 */
        /* <DEDUP_REMOVED lines=27> */
[----:B------:R-:W-:Y:S02]  /*2ac20*/  IMAD R11, R13, R2, RZ ;  /* 0x000000020d0b7224 */ /* 0x000fe400078e02ff */
[----:B------:R-:W-:Y:S02]  /*2ac30*/  IMAD.MOV R2, RZ, RZ, -R2 ;  /* 0x000000ffff027224 */ /* 0x000fe400078e0a02 */
[----:B------:R-:W-:Y:S02]  /*2ac40*/  IMAD.MOV R3, RZ, RZ, -R11 ;  /* 0x000000ffff037224 */ /* 0x000fe400078e0a0b */
[----:B------:R-:W-:Y:S02]  /*2ac50*/  IMAD R4, R4, R2, R5 ;  /* 0x0000000204047224 */ /* 0x000fe400078e0205 */
[----:B------:R-:W-:Y:S01]  /*2ac60*/  IMAD.MOV.U32 R2, RZ, RZ, RZ ;  /* 0x000000ffff027224 */ /* 0x000fe200078e00ff */
[----:B------:R-:W-:-:S04]  /*2ac70*/  VIADDMNMX R13, R3, UR5, R13, PT ;  /* 0x00000005030d7c46 */ /* 0x000fc8000b80010d */
[-C--:B------:R-:W-:Y:S02]  /*2ac80*/  IABS R10, R13.reuse ;  /* 0x0000000d000a7213 */ /* 0x080fe40000000000 */
[----:B------:R-:W-:Y:S02]  /*2ac90*/  IABS R12, R13 ;  /* 0x0000000d000c7213 */ /* 0x000fe40000000000 */
[----:B------:R-:W0:Y:S01]  /*2aca0*/  I2F.RP R8, R10 ;  /* 0x0000000a00087306 */ /* 0x000e220000209400 */
[----:B------:R-:W-:-:S07]  /*2acb0*/  IADD3 R26, -R13, RZ, RZ ;  /* 0x000000ff0d1a7210 */ /* 0x000fce0007ffe1ff */
[----:B0-----:R-:W0:Y:S02]  /*2acc0*/  MUFU.RCP R8, R8 ;  /* 0x0000000800087308 */ /* 0x001e240000001000 */
[----:B0-----:R-:W-:-:S06]  /*2acd0*/  VIADD R3, R8, 0xffffffe ;  /* 0x0ffffffe08037836 */ /* 0x001fcc0000000000 */
[----:B------:R-:W0:Y:S02]  /*2ace0*/  F2I.FTZ.U32.TRUNC.NTZ R3, R3 ;  /* 0x0000000300037305 */ /* 0x000e24000021f000 */
[----:B0-----:R-:W-:-:S05]  /*2acf0*/  IADD3 R9, RZ, -R3, RZ ;  /* 0x80000003ff097210 */ /* 0x001fca0007ffe0ff */
        /* <DEDUP_REMOVED lines=19> */
.L_x_2935:
[----:B------:R-:W-:-:S05]  /*2ae30*/  LOP3.LUT R25, RZ, R2, RZ, 0x33, !PT ;  /* 0x00000002ff197212 */ /* 0x000fca00078e33ff */
[----:B------:R-:W-:Y:S01]  /*2ae40*/  IMAD.IADD R25, R6, 0x1, R25 ;  /* 0x0000000106197824 */ /* 0x000fe200078e0219 */
[----:B------:R-:W-:Y:S06]  /*2ae50*/  BRA `(.L_x_2936) ;  /* 0x00000000000c7947 */ /* 0x000fec0003800000 */
.L_x_2931:
[----:B------:R-:W-:Y:S01]  /*2ae60*/  IMAD.MOV.U32 R25, RZ, RZ, RZ ;  /* 0x000000ffff197224 */ /* 0x000fe200078e00ff */
[----:B------:R-:W-:Y:S01]  /*2ae70*/  MOV R26, RZ ;  /* 0x000000ff001a7202 */ /* 0x000fe20000000f00 */
[----:B------:R-:W-:-:S07]  /*2ae80*/  IMAD.U32 R24, RZ, RZ, UR6 ;  /* 0x00000006ff187e24 */ /* 0x000fce000f8e00ff */
.L_x_2936:
[----:B------:R-:W-:-:S13]  /*2ae90*/  ISETP.NE.AND P0, PT, R7, RZ, PT ;  /* 0x000000ff0700720c */ /* 0x000fda0003f05270 */
[----:B------:R-:W0:Y:S01]  /*2aea0*/  @!P0 S2R R3, SR_CgaCtaId ;  /* 0x0000000000038919 */ /* 0x000e220000008800 */
[----:B------:R-:W-:-:S04]  /*2aeb0*/  @!P0 MOV R2, 0x400 ;  /* 0x0000040000028802 */ /* 0x000fc80000000f00 */
[----:B0-----:R-:W-:-:S05]  /*2aec0*/  @!P0 LEA R2, R3, R2, 0x18 ;  /* 0x0000000203028211 */ /* 0x001fca00078ec0ff */
[----:B------:R1:W-:Y:S01]  /*2aed0*/  @!P0 STS.128 [R2+0x388d0], R24 ;  /* 0x0388d01802008388 */ /* 0x0003e20000000c00 */
[----:B------:R-:W-:Y:S06]  /*2aee0*/  BAR.ARV 0x5, 0x180 ;  /* 0x0146000000007b1d */ /* 0x000fec0000002000 */
.L_x_2929:
        /* <DEDUP_REMOVED lines=8> */
[C---:B------:R-:W-:Y:S01]  /*2af70*/  IMAD.SHL.U32 R34, R0.reuse, 0x8, RZ ;  /* 0x0000000800227824 */ /* 0x040fe200078e00ff */
[----:B------:R-:W-:Y:S01]  /*2af80*/  LOP3.LUT R4, R0, 0x7f, RZ, 0xc0, !PT ;  /* 0x0000007f00047812 */ /* 0x000fe200078ec0ff */
[----:B------:R-:W-:Y:S01]  /*2af90*/  UMOV UR4, 0x400 ;  /* 0x0000040000047882 */ /* 0x000fe20000000000 */
[----:B------:R-:W-:Y:S01]  /*2afa0*/  BSSY B8, `(.L_x_2937) ;  /* 0x0000703000087945 */ /* 0x000fe20003800000 */
[----:B------:R-:W-:Y:S01]  /*2afb0*/  IMAD.MOV.U32 R30, RZ, RZ, 0x1 ;  /* 0x00000001ff1e7424 */ /* 0x000fe200078e00ff */
[----:B------:R-:W-:Y:S01]  /*2afc0*/  LOP3.LUT R3, R34, 0x1f8, RZ, 0xc0, !PT ;  /* 0x000001f822037812 */ /* 0x000fe200078ec0ff */
[----:B------:R-:W-:Y:S01]  /*2afd0*/  IMAD.MOV.U32 R28, RZ, RZ, RZ ;  /* 0x000000ffff1c7224 */ /* 0x000fe200078e00ff */
[----:B------:R-:W-:Y:S01]  /*2afe0*/  SHF.L.U32 R33, R4, 0x3, RZ ;  /* 0x0000000304217819 */ /* 0x000fe200000006ff */
[----:B------:R-:W-:Y:S01]  /*2aff0*/  IMAD.MOV.U32 R29, RZ, RZ, 0x1 ;  /* 0x00000001ff1d7424 */ /* 0x000fe200078e00ff */
[----:B-1----:R-:W-:Y:S01]  /*2b000*/  LOP3.LUT R2, R3, 0x38, R0, 0x78, !PT ;  /* 0x0000003803027812 */ /* 0x002fe200078e7800 */
[----:B------:R-:W-:Y:S01]  /*2b010*/  IMAD.SHL.U32 R0, R0, 0x10, RZ ;  /* 0x0000001000007824 */ /* 0x000fe200078e00ff */
[----:B------:R-:W-:Y:S01]  /*2b020*/  LOP3.LUT R34, R34, 0x38, RZ, 0xc0, !PT ;  /* 0x0000003822227812 */ /* 0x000fe200078ec0ff */
[----:B------:R-:W-:Y:S01]  /*2b030*/  ULDC.64 UR38, c[0x0][0x198] ;  /* 0x0000660000267ab9 */ /* 0x000fe20000000a00 */
[----:B------:R-:W-:Y:S01]  /*2b040*/  LOP3.LUT R33, R2, 0x200, R33, 0xf8, !PT ;  /* 0x0000020002217812 */ /* 0x000fe200078ef821 */
[----:B------:R-:W-:Y:S01]  /*2b050*/  ULOP3.LUT UR37, UR60, 0x2, URZ, 0xfc, !UPT ;  /* 0x000000023c257892 */ /* 0x000fe2000f8efc3f */
[----:B------:R-:W-:Y:S01]  /*2b060*/  SHF.R.U32.HI R2, RZ, 0x3, R4 ;  /* 0x00000003ff027819 */ /* 0x000fe20000011604 */
[----:B------:R-:W-:Y:S01]  /*2b070*/  ULDC UR36, c[0x0][0xc] ;  /* 0x0000030000247ab9 */ /* 0x000fe20000000800 */
[----:B------:R-:W-:-:S02]  /*2b080*/  MOV R23, RZ ;  /* 0x000000ff00177202 */ /* 0x000fc40000000f00 */
[----:B------:R-:W-:Y:S02]  /*2b090*/  LOP3.LUT R0, R2, 0x70, R0, 0xf8, !PT ;  /* 0x0000007002007812 */ /* 0x000fe400078ef800 */
[C---:B------:R-:W-:Y:S01]  /*2b0a0*/  LOP3.LUT R2, R34.reuse, 0x40, RZ, 0xfc, !PT ;  /* 0x0000004022027812 */ /* 0x040fe200078efcff */
[----:B0-----:R-:W-:Y:S01]  /*2b0b0*/  ULEA UR4, UR5, UR4, 0x18 ;  /* 0x0000000405047291 */ /* 0x001fe2000f8ec03f */
[C---:B------:R-:W-:Y:S02]  /*2b0c0*/  LOP3.LUT R0, R34.reuse, 0x80, RZ, 0xfc, !PT ;  /* 0x0000008022007812 */ /* 0x040fe400078efcff */
[----:B------:R-:W-:-:S03]  /*2b0d0*/  LOP3.LUT R37, R34, 0xc0, RZ, 0xfc, !PT ;  /* 0x000000c022257812 */ /* 0x000fc600078efcff */
[----:B------:R-:W-:-:S04]  /*2b0e0*/  IMAD.U32 R16, RZ, RZ, UR4 ;  /* 0x00000004ff107e24 */ /* 0x000fc8000f8e00ff */
[----:B--2---:R-:W-:-:S07]  /*2b0f0*/  IMAD R36, R33, 0x2, R16 ;  /* 0x0000000221247824 */ /* 0x004fce00078e0210 */
.L_x_3050:
[----:B0-----:R-:W0:Y:S01]  /*2b100*/  LDC.64 R2, c[0x0][0xc88] ;  /* 0x00032200ff027b82 */ /* 0x001e220000000a00 */
[----:B------:R-:W-:Y:S01]  /*2b110*/  ULDC.64 UR4, c[0x0][0x208] ;  /* 0x0000820000047ab9 */ /* 0x000fe20000000a00 */
[----:B0-----:R-:W-:-:S05]  /*2b120*/  IMAD.WIDE R2, R27, 0x4, R2 ;  /* 0x000000041b027825 */ /* 0x001fca00078e0202 */
[----:B------:R-:W2:Y:S01]  /*2b130*/  LDG.E R31, desc[UR4][R2.64] ;  /* 0x00000004021f7981 */ /* 0x000ea2000c1e1900 */
        /* <DEDUP_REMOVED lines=8> */
[----:B------:R-:W-:-:S04]  /*2b1c0*/  ISETP.NE.U32.AND P2, PT, RZ, UR8, PT ;  /* 0x00000008ff007c0c */ /* 0x000fc8000bf45070 */
[----:B------:R-:W-:Y:S02]  /*2b1d0*/  ISETP.NE.AND.EX P2, PT, RZ, UR9, PT, P2 ;  /* 0x00000009ff007c0c */ /* 0x000fe4000bf45320 */
[----:B--2---:R-:W-:-:S05]  /*2b1e0*/  SHF.R.S32.HI R0, RZ, 0x1f, R31 ;  /* 0x0000001fff007819 */ /* 0x004fca000001141f */
[C---:B------:R-:W-:Y:S01]  /*2b1f0*/  @P0 LEA R2, P1, R31.reuse, UR4, 0x2 ;  /* 0x000000041f020c11 */ /* 0x040fe2000f8210ff */
[C---:B------:R-:W-:Y:S01]  /*2b200*/  IMAD.SHL.U32 R17, R31.reuse, 0x4, RZ ;  /* 0x000000041f117824 */ /* 0x040fe200078e00ff */
[C-C-:B------:R-:W-:Y:S01]  /*2b210*/  SHF.L.U64.HI R19, R31.reuse, 0x2, R0.reuse ;  /* 0x000000021f137819 */ /* 0x140fe20000010200 */
[----:B------:R0:W-:Y:S01]  /*2b220*/  STL [R1+0x20], R0 ;  /* 0x0000200001007387 */ /* 0x0001e20000100800 */
[----:B------:R-:W-:Y:S01]  /*2b230*/  @P0 LEA.HI.X R3, R31, UR5, R0, 0x2, P1 ;  /* 0x000000051f030c11 */ /* 0x000fe200088f1400 */
[----:B------:R-:W-:-:S04]  /*2b240*/  ULDC.64 UR4, c[0x0][0xa00] ;  /* 0x0002800000047ab9 */ /* 0x000fc80000000a00 */
[----:B-1----:R1:W2:Y:S01]  /*2b250*/  @P0 LDG.E R12, desc[UR10][R2.64] ;  /* 0x0000000a020c0981 */ /* 0x0022a2000c1e1900 */
[----:B------:R-:W-:Y:S01]  /*2b260*/  ISETP.NE.U32.AND P0, PT, RZ, UR4, PT ;  /* 0x00000004ff007c0c */ /* 0x000fe2000bf05070 */
[----:B------:R-:W-:Y:S01]  /*2b270*/  IMAD.MOV.U32 R35, RZ, RZ, RZ ;  /* 0x000000ffff237224 */ /* 0x000fe200078e00ff */
[----:B------:R-:W-:Y:S01]  /*2b280*/  ISETP.NE.U32.AND P1, PT, RZ, UR6, PT ;  /* 0x00000006ff007c0c */ /* 0x000fe2000bf25070 */
[----:B0-----:R-:W-:Y:S01]  /*2b290*/  IMAD.MOV.U32 R0, RZ, RZ, RZ ;  /* 0x000000ffff007224 */ /* 0x001fe200078e00ff */
[----:B------:R-:W-:Y:S02]  /*2b2a0*/  ISETP.NE.AND.EX P0, PT, RZ, UR5, PT, P0 ;  /* 0x00000005ff007c0c */ /* 0x000fe4000bf05300 */
[----:B------:R-:W-:Y:S02]  /*2b2b0*/  ISETP.NE.AND.EX P1, PT, RZ, UR7, PT, P1 ;  /* 0x00000007ff007c0c */ /* 0x000fe4000bf25310 */
[C---:B------:R-:W-:Y:S02]  /*2b2c0*/  IADD3 R4, P4, R17.reuse, UR6, RZ ;  /* 0x0000000611047c10 */ /* 0x040fe4000ff9e0ff */
[----:B-1----:R-:W-:Y:S01]  /*2b2d0*/  IADD3 R2, P3, R17, UR4, RZ ;  /* 0x0000000411027c10 */ /* 0x002fe2000ff7e0ff */
[----:B------:R-:W-:Y:S01]  /*2b2e0*/  ULDC UR4, c[0x0][0x288] ;  /* 0x0000a20000047ab9 */ /* 0x000fe20000000800 */
[----:B------:R-:W-:-:S02]  /*2b2f0*/  IADD3.X R5, R19, UR7, RZ, P4, !PT ;  /* 0x0000000713057c10 */ /* 0x000fc4000a7fe4ff */
[----:B------:R-:W-:Y:S02]  /*2b300*/  IADD3.X R3, R19, UR5, RZ, P3, !PT ;  /* 0x0000000513037c10 */ /* 0x000fe40009ffe4ff */
[----:B------:R-:W-:Y:S02]  /*2b310*/  @P2 IADD3 R6, P3, R17, UR8, RZ ;  /* 0x0000000811062c10 */ /* 0x000fe4000ff7e0ff */
[----:B------:R-:W-:Y:S01]  /*2b320*/  MOV R8, UR4 ;  /* 0x0000000400087c02 */ /* 0x000fe20008000f00 */
[----:B------:R-:W-:Y:S01]  /*2b330*/  ULDC.64 UR4, c[0x0][0x418] ;  /* 0x0001060000047ab9 */ /* 0x000fe20000000a00 */
[----:B------:R-:W-:Y:S01]  /*2b340*/  @P2 IADD3.X R7, R19, UR9, RZ, P3, !PT ;  /* 0x0000000913072c10 */ /* 0x000fe20009ffe4ff */
[----:B------:R-:W5:Y:S04]  /*2b350*/  @P0 LDG.E R35, desc[UR10][R2.64] ;  /* 0x0000000a02230981 */ /* 0x000f68000c1e1900 */
[----:B---3--:R0:W3:Y:S01]  /*2b360*/  @P2 LDG.E R8, desc[UR10][R6.64] ;  /* 0x0000000a06082981 */ /* 0x0080e2000c1e1900 */
        /* <DEDUP_REMOVED lines=9> */
[----:B---3--:R0:W-:Y:S04]  /*2b400*/  STL [R1+0x1c], R8 ;  /* 0x00001c0801007387 */ /* 0x0081e80000100800 */
[----:B--2---:R1:W-:Y:S01]  /*2b410*/  STL [R1+0x10], R12 ;  /* 0x0000100c01007387 */ /* 0x0043e20000100800 */
[----:B------:R-:W-:Y:S02]  /*2b420*/  IMAD.MOV.U32 R11, RZ, RZ, R8 ;  /* 0x000000ffff0b7224 */ /* 0x000fe400078e0008 */
[----:B0-----:R-:W-:Y:S01]  /*2b430*/  IMAD.U32 R8, RZ, RZ, UR4 ;  /* 0x00000004ff087e24 */ /* 0x001fe2000f8e00ff */
[----:B------:R-:W-:Y:S06]  /*2b440*/  @P2 BRA `(.L_x_2938) ;  /* 0x0000000000182947 */ /* 0x000fec0003800000 */
[----:B------:R-:W-:Y:S05]  /*2b450*/  @!P0 BRA `(.L_x_2938) ;  /* 0x0000000000148947 */ /* 0x000fea0003800000 */
[----:B------:R-:W-:Y:S02]  /*2b460*/  ULDC.64 UR4, c[0x0][0x208] ;  /* 0x0000820000047ab9 */ /* 0x000fe40000000a00 */
[----:B------:R-:W2:Y:S04]  /*2b470*/  LDG.E R10, desc[UR4][R2.64] ;  /* 0x00000004020a7981 */ /* 0x000ea8000c1e1900 */
[----:B------:R-:W2:Y:S02]  /*2b480*/  LDG.E R7, desc[UR4][R2.64+0x4] ;  /* 0x0000040402077981 */ /* 0x000ea4000c1e1900 */
[----:B--2---:R-:W-:-:S05]  /*2b490*/  IADD3 R11, -R10, R7, RZ ;  /* 0x000000070a0b7210 */ /* 0x004fca0007ffe1ff */
[----:B------:R0:W-:Y:S02]  /*2b4a0*/  STL [R1+0x1c], R11 ;  /* 0x00001c0b01007387 */ /* 0x0001e40000100800 */
.L_x_2938:
[----:B------:R-:W-:Y:S01]  /*2b4b0*/  ULDC.64 UR4, c[0x0][0xa20] ;  /* 0x0002880000047ab9 */ /* 0x000fe20000000a00 */
[C---:B------:R-:W-:Y:S01]  /*2b4c0*/  LOP3.LUT R2, R26.reuse, 0xff000000, RZ, 0xc0, !PT ;  /* 0xff0000001a027812 */ /* 0x040fe200078ec0ff */
[----:B------:R-:W-:Y:S01]  /*2b4d0*/  IMAD.MOV.U32 R32, RZ, RZ, R31 ;  /* 0x000000ffff207224 */ /* 0x000fe200078e001f */
[----:B------:R-:W-:Y:S02]  /*2b4e0*/  ISETP.NE.U32.AND P0, PT, RZ, UR4, PT ;  /* 0x00000004ff007c0c */ /* 0x000fe4000bf05070 */
[----:B------:R-:W-:Y:S02]  /*2b4f0*/  SHF.R.U32.HI R2, RZ, 0x8, R2 ;  /* 0x00000008ff027819 */ /* 0x000fe40000011602 */
[----:B------:R-:W-:Y:S02]  /*2b500*/  ISETP.NE.AND.EX P0, PT, RZ, UR5, PT, P0 ;  /* 0x00000005ff007c0c */ /* 0x000fe4000bf05300 */
[C---:B------:R-:W-:Y:S02]  /*2b510*/  LOP3.LUT R7, R26.reuse, 0xff0000, RZ, 0xc0, !PT ;  /* 0x00ff00001a077812 */ /* 0x040fe400078ec0ff */
        /* <DEDUP_REMOVED lines=8> */
.L_x_2939:
[----:B------:R-:W-:Y:S02]  /*2b5a0*/  ULDC.64 UR4, c[0x0][0xa08] ;  /* 0x0002820000047ab9 */ /* 0x000fe40000000a00 */
[----:B------:R-:W-:-:S04]  /*2b5b0*/  ISETP.NE.U32.AND P0, PT, RZ, UR4, PT ;  /* 0x00000004ff007c0c */ /* 0x000fc8000bf05070 */
[----:B------:R-:W-:-:S13]  /*2b5c0*/  ISETP.NE.AND.EX P0, PT, RZ, UR5, PT, P0 ;  /* 0x00000005ff007c0c */ /* 0x000fda000bf05300 */
[----:B------:R-:W-:Y:S05]  /*2b5d0*/  @!P0 BRA `(.L_x_2940) ;  /* 0x0000000000188947 */ /* 0x000fea0003800000 */
[----:B------:R-:W2:Y:S01]  /*2b5e0*/  LDC.64 R2, c[0x0][0xa08] ;  /* 0x00028200ff027b82 */ /* 0x000ea20000000a00 */
[----:B------:R-:W-:Y:S01]  /*2b5f0*/  ULDC.64 UR4, c[0x0][0x208] ;  /* 0x0000820000047ab9 */ /* 0x000fe20000000a00 */
[----:B--2---:R-:W-:-:S05]  /*2b600*/  IMAD.WIDE R2, R32, 0x4, R2 ;  /* 0x0000000420027825 */ /* 0x004fca00078e0202 */
[----:B------:R-:W2:Y:S04]  /*2b610*/  LDG.E R8, desc[UR4][R2.64] ;  /* 0x0000000402087981 */ /* 0x000ea8000c1e1900 */
[----:B------:R-:W2:Y:S02]  /*2b620*/  LDG.E R9, desc[UR4][R2.64+0x4] ;  /* 0x0000040402097981 */ /* 0x000ea4000c1e1900 */
[----:B--2---:R-:W-:-:S07]  /*2b630*/  IMAD.IADD R8, R9, 0x1, -R8 ;  /* 0x0000000109087824 */ /* 0x004fce00078e0a08 */
.L_x_2940:
[----:B------:R-:W-:Y:S01]  /*2b640*/  ULDC.64 UR4, c[0x0][0x208] ;  /* 0x0000820000047ab9 */ /* 0x000fe20000000a00 */
[----:B--2---:R-:W2:Y:S01]  /*2b650*/  LDC R3, c[0x0][0x448] ;  /* 0x00011200ff037b82 */ /* 0x004ea20000000800 */
[----:B------:R-:W3:Y:S04]  /*2b660*/  @P1 LDG.E R2, desc[UR4][R4.64] ;  /* 0x0000000404021981 */ /* 0x000ee8000c1e1900 */
[----:B-1----:R1:W3:Y:S01]  /*2b670*/  @P1 LDG.E R5, desc[UR4][R4.64+0x4] ;  /* 0x0000040404051981 */ /* 0x0022e2000c1e1900 */
[----:B-----5:R-:W-:Y:S01]  /*2b680*/  IMAD.IADD R8, R8, 0x1, -R12 ;  /* 0x0000000108087824 */ /* 0x020fe200078e0a0c */
[----:B------:R-:W-:Y:S01]  /*2b690*/  BSSY B0, `(.L_x_2941) ;  /* 0x0000037000007945 */ /* 0x000fe20003800000 */
[----:B------:R-:W-:Y:S02]  /*2b6a0*/  LOP3.LUT R21, R7, 0xff, RZ, 0xc0, !PT ;  /* 0x000000ff07157812 */ /* 0x000fe400078ec0ff */
[----:B--2---:R-:W-:-:S13]  /*2b6b0*/  ISETP.NE.AND P0, PT, R3, 0x1, PT ;  /* 0x000000010300780c */ /* 0x004fda0003f05270 */
[----:B-1----:R-:W1:Y:S08]  /*2b6c0*/  @P0 LDC R4, c[0x0][0x44c] ;  /* 0x00011300ff040b82 */ /* 0x002e700000000800 */
[----:B------:R-:W2:Y:S01]  /*2b6d0*/  @P0 LDC R3, c[0x0][0x450] ;  /* 0x00011400ff030b82 */ /* 0x000ea20000000800 */
[----:B---3--:R-:W-:Y:S01]  /*2b6e0*/  @P1 IMAD.IADD R6, R5, 0x1, -R2 ;  /* 0x0000000105061824 */ /* 0x008fe200078e0a02 */
[----:B------:R-:W-:-:S05]  /*2b6f0*/  SHF.L.U32 R2, R25, 0x7, RZ ;  /* 0x0000000719027819 */ /* 0x000fca00000006ff */
[----:B------:R-:W-:-:S04]  /*2b700*/  VIADD R2, R2, 0x7f ;  /* 0x0000007f02027836 */ /* 0x000fc80000000000 */
[----:B-1----:R-:W-:-:S05]  /*2b710*/  @P0 IMAD.HI.U32 R4, R2, R4, RZ ;  /* 0x0000000402040227 */ /* 0x002fca00078e00ff */
[----:B--2---:R-:W-:Y:S01]  /*2b720*/  @P0 SHF.R.U32.HI R2, RZ, R3, R4 ;  /* 0x00000003ff020219 */ /* 0x004fe20000011604 */
[----:B------:R-:W-:Y:S01]  /*2b730*/  IMAD.IADD R3, R8, 0x1, R6 ;  /* 0x0000000108037824 */ /* 0x000fe200078e0206 */
[----:B------:R-:W-:-:S04]  /*2b740*/  SHF.R.U32.HI R4, RZ, 0x10, R7 ;  /* 0x00000010ff047819 */ /* 0x000fc80000011607 */
[C---:B------:R-:W-:Y:S01]  /*2b750*/  IADD3 R20, R3.reuse, 0x4f, RZ ;  /* 0x0000004f03147810 */ /* 0x040fe20007ffe0ff */
[----:B------:R1:W-:Y:S01]  /*2b760*/  STL [R1+0x8], R3 ;  /* 0x0000080301007387 */ /* 0x0003e20000100800 */
[----:B------:R-:W-:-:S03]  /*2b770*/  IADD3 R5, R3, 0x50, -R11 ;  /* 0x0000005003057810 */ /* 0x000fc60007ffe80b */
[----:B------:R-:W-:-:S04]  /*2b780*/  IMAD.HI R20, R20, 0x66666667, RZ ;  /* 0x6666666714147827 */ /* 0x000fc800078e02ff */
[----:B------:R-:W-:Y:S01]  /*2b790*/  IMAD.IADD R2, R5, 0x1, R2 ;  /* 0x0000000105027824 */ /* 0x000fe200078e0202 */
[----:B-1----:R-:W-:-:S03]  /*2b7a0*/  SHF.R.U32.HI R3, RZ, 0x1f, R20 ;  /* 0x0000001fff037819 */ /* 0x002fc60000011614 */
[----:B------:R-:W-:Y:S01]  /*2b7b0*/  IMAD.HI R2, R2, 0x66666667, RZ ;  /* 0x6666666702027827 */ /* 0x000fe200078e02ff */
[----:B------:R-:W-:-:S04]  /*2b7c0*/  LEA.HI.SX32 R20, R20, R3, 0x1b ;  /* 0x0000000314147211 */ /* 0x000fc800078fdaff */
[----:B------:R-:W-:-:S04]  /*2b7d0*/  SHF.R.U32.HI R3, RZ, 0x1f, R2 ;  /* 0x0000001fff037819 */ /* 0x000fc80000011602 */
[----:B------:R-:W-:Y:S01]  /*2b7e0*/  LEA.HI.SX32 R3, R2, R3, 0x1b ;  /* 0x0000000302037211 */ /* 0x000fe200078fdaff */
[----:B------:R-:W-:-:S03]  /*2b7f0*/  IMAD.MOV.U32 R2, RZ, RZ, RZ ;  /* 0x000000ffff027224 */ /* 0x000fc600078e00ff */
[----:B------:R-:W-:-:S04]  /*2b800*/  VIMNMX R9, R20, R3, PT ;  /* 0x0000000314097248 */ /* 0x000fc80003fe0100 */
[----:B------:R-:W-:-:S13]  /*2b810*/  ISETP.GE.AND P0, PT, R9, 0x1, PT ;  /* 0x000000010900780c */ /* 0x000fda0003f06270 */
[----:B------:R-:W-:Y:S05]  /*2b820*/  @!P0 BRA `(.L_x_2942) ;  /* 0x0000000000748947 */ /* 0x000fea0003800000 */
[----:B------:R-:W-:Y:S01]  /*2b830*/  ISETP.NE.AND P0, PT, R4, RZ, PT ;  /* 0x000000ff0400720c */ /* 0x000fe20003f05270 */
[----:B------:R-:W-:-:S03]  /*2b840*/  ULDC UR4, c[0x0][0x9f0] ;  /* 0x00027c0000047ab9 */ /* 0x000fc60000000800 */
[----:B------:R-:W-:-:S04]  /*2b850*/  SEL R7, R4, UR4, P0 ;  /* 0x0000000404077c07 */ /* 0x000fc80008000000 */
[----:B------:R-:W-:Y:S02]  /*2b860*/  IABS R10, R7 ;  /* 0x00000007000a7213 */ /* 0x000fe40000000000 */
[----:B0-----:R-:W-:Y:S02]  /*2b870*/  IADD3 R11, R7, -0x1, R9 ;  /* 0xffffffff070b7810 */ /* 0x001fe40007ffe009 */
[----:B------:R-:W0:Y:S08]  /*2b880*/  I2F.RP R2, R10 ;  /* 0x0000000a00027306 */ /* 0x000e300000209400 */
[----:B0-----:R-:W0:Y:S02]  /*2b890*/  MUFU.RCP R2, R2 ;  /* 0x0000000200027308 */ /* 0x001e240000001000 */
[----:B0-----:R-:W-:-:S06]  /*2b8a0*/  VIADD R2, R2, 0xffffffe ;  /* 0x0ffffffe02027836 */ /* 0x001fcc0000000000 */
[----:B------:R0:W1:Y:S02]  /*2b8b0*/  F2I.FTZ.U32.TRUNC.NTZ R3, R2 ;  /* 0x0000000200037305 */ /* 0x000064000021f000 */
[----:B0-----:R-:W-:-:S04]  /*2b8c0*/  LOP3.LUT R2, R11, R7, RZ, 0x3c, !PT ;  /* 0x000000070b027212 */ /* 0x001fc800078e3cff */
[----:B------:R-:W-:Y:S02]  /*2b8d0*/  ISETP.GE.AND P3, PT, R2, RZ, PT ;  /* 0x000000ff0200720c */ /* 0x000fe40003f66270 */
[----:B-1----:R-:W-:-:S05]  /*2b8e0*/  IADD3 R2, RZ, -R3, RZ ;  /* 0x80000003ff027210 */ /* 0x002fca0007ffe0ff */
[----:B------:R-:W-:Y:S02]  /*2b8f0*/  IMAD R12, R2, R10, RZ ;  /* 0x0000000a020c7224 */ /* 0x000fe400078e02ff */
[----:B------:R-:W-:-:S04]  /*2b900*/  IMAD.MOV.U32 R2, RZ, RZ, RZ ;  /* 0x000000ffff027224 */ /* 0x000fc800078e00ff */
[----:B------:R-:W-:Y:S01]  /*2b910*/  IMAD.HI.U32 R12, R3, R12, R2 ;  /* 0x0000000c030c7227 */ /* 0x000fe200078e0002 */
[----:B------:R-:W-:Y:S02]  /*2b920*/  IABS R2, R7 ;  /* 0x0000000700027213 */ /* 0x000fe40000000000 */
[----:B------:R-:W-:-:S03]  /*2b930*/  IABS R3, R11 ;  /* 0x0000000b00037213 */ /* 0x000fc60000000000 */
[----:B------:R-:W-:-:S04]  /*2b940*/  IMAD.MOV R2, RZ, RZ, -R2 ;  /* 0x000000ffff027224 */ /* 0x000fc800078e0a02 */
        /* <DEDUP_REMOVED lines=11> */
.L_x_2942:
[----:B------:R-:W-:Y:S05]  /*2ba00*/  BSYNC B0 ;  /* 0x0000000000007941 */ /* 0x000fea0003800000 */
.L_x_2941:
[-C--:B------:R-:W-:Y:S01]  /*2ba10*/  IMAD R3, R21, R2.reuse, RZ ;  /* 0x0000000215037224 */ /* 0x080fe200078e02ff */
[----:B------:R-:W-:Y:S04]  /*2ba20*/  BSSY B0, `(.L_x_2943) ;  /* 0x0000191000007945 */ /* 0x000fe80003800000 */
        /* <DEDUP_REMOVED lines=9> */
[----:B------:R-:W-:-:S05]  /*2bac0*/  @P0 IADD3 R2, R2, 0x4f, RZ ;  /* 0x0000004f02020810 */ /* 0x000fca0007ffe0ff */
[----:B------:R-:W-:-:S05]  /*2bad0*/  @P0 IMAD.HI R2, R2, 0x66666667, RZ ;  /* 0x6666666702020827 */ /* 0x000fca00078e02ff */
[----:B------:R-:W-:-:S04]  /*2bae0*/  @P0 SHF.R.U32.HI R7, RZ, 0x1f, R2 ;  /* 0x0000001fff070819 */ /* 0x000fc80000011602 */
[----:B------:R-:W-:Y:S02]  /*2baf0*/  @P0 LEA.HI.SX32 R3, R2, R7, 0x1b ;  /* 0x0000000702030211 */ /* 0x000fe400078fdaff */
[----:B------:R-:W-:Y:S02]  /*2bb00*/  PLOP3.LUT P0, PT, PT, PT, PT, 0x80, 0x0 ;  /* 0x000000000000781c */ /* 0x000fe40003f0f070 */
[----:B------:R-:W-:-:S13]  /*2bb10*/  ISETP.GT.AND P2, PT, R3, R6, PT ;  /* 0x000000060300720c */ /* 0x000fda0003f44270 */
[----:B------:R-:W-:Y:S05]  /*2bb20*/  @!P2 BRA `(.L_x_2944) ;  /* 0x000000180000a947 */ /* 0x000fea0003800000 */
[----:B------:R-:W-:Y:S01]  /*2bb30*/  UMOV UR4, 0xffffffff ;  /* 0xffffffff00047882 */ /* 0x000fe20000000000 */
[----:B------:R-:W-:Y:S02]  /*2bb40*/  SEL R2, R32, RZ, !P1 ;  /* 0x000000ff20027207 */ /* 0x000fe40004800000 */
[----:B------:R-:W-:Y:S05]  /*2bb50*/  BRA.DIV UR4, `(.L_x_2945) ;  /* 0x0000008604387947 */ /* 0x000fea000b800000 */
[----:B------:R-:W1:Y:S02]  /*2bb60*/  S2R R7, SR_TID.X ;  /* 0x0000000000077919 */ /* 0x000e640000002100 */
[----:B-1----:R-:W-:-:S04]  /*2bb70*/  SHF.R.U32.HI R7, RZ, 0x5, R7 ;  /* 0x00000005ff077819 */ /* 0x002fc80000011607 */
[----:B------:R-:W-:-:S05]  /*2bb80*/  LOP3.LUT R7, R7, 0x3, RZ, 0xc0, !PT ;  /* 0x0000000307077812 */ /* 0x000fca00078ec0ff */
[----:B------:R1:W2:Y:S02]  /*2bb90*/  SHFL.IDX PT, R14, R7, RZ, 0x1f ;  /* 0x00001fff070e7589 */ /* 0x0002a400000e0000 */
.L_x_3154:
[----:B--2---:R-:W-:Y:S02]  /*2bba0*/  ISETP.NE.AND P0, PT, R14, RZ, PT ;  /* 0x000000ff0e00720c */ /* 0x004fe40003f05270 */
[----:B------:R-:W-:-:S11]  /*2bbb0*/  PLOP3.LUT P6, PT, PT, PT, PT, 0x8, 0x0 ;  /* 0x000000000000781c */ /* 0x000fd60003fce170 */
[----:B------:R-:W-:Y:S05]  /*2bbc0*/  @P0 BRA `(.L_x_2946) ;  /* 0x00000000000c0947 */ /* 0x000fea0003800000 */
[----:B------:R-:W-:-:S03]  /*2bbd0*/  UMOV UR4, 0xffffffff ;  /* 0xffffffff00047882 */ /* 0x000fc60000000000 */
[----:B------:R-:W-:Y:S05]  /*2bbe0*/  BRA.DIV UR4, `(.L_x_2947) ;  /* 0x0000008604487947 */ /* 0x000fea000b800000 */
[----:B------:R-:W-:-:S13]  /*2bbf0*/  ELECT P6, URZ, PT ;  /* 0x00000000003f782f */ /* 0x000fda00038c0000 */
.L_x_2946:
[----:B-1----:R-:W2:Y:S01]  /*2bc00*/  LDL R7, [R1+0x2c] ;  /* 0x00002c0001077983 */ /* 0x002ea20000100800 */
[----:B------:R-:W-:Y:S01]  /*2bc10*/  BSSY B1, `(.L_x_2948) ;  /* 0x0000008000017945 */ /* 0x000fe20003800000 */
[----:B--2---:R-:W-:-:S05]  /*2bc20*/  VIADD R7, R7, 0x1 ;  /* 0x0000000107077836 */ /* 0x004fca0000000000 */
[----:B------:R-:W-:-:S04]  /*2bc30*/  LEA.HI R8, R7, R7, RZ, 0x1 ;  /* 0x0000000707087211 */ /* 0x000fc800078f08ff */
[----:B------:R-:W-:-:S05]  /*2bc40*/  LOP3.LUT R8, R8, 0xfffffffe, RZ, 0xc0, !PT ;  /* 0xfffffffe08087812 */ /* 0x000fca00078ec0ff */
[----:B------:R-:W-:-:S05]  /*2bc50*/  IMAD.IADD R7, R7, 0x1, -R8 ;  /* 0x0000000107077824 */ /* 0x000fca00078e0a08 */
[----:B------:R-:W-:-:S04]  /*2bc60*/  SHF.L.U32 R7, R7, 0x1f, RZ ;  /* 0x0000001f07077819 */ /* 0x000fc800000006ff */
[----:B------:R-:W1:Y:S02]  /*2bc70*/  SYNCS.PHASECHK.TRANS64.TRYWAIT P0, [R16+URZ+0x38820], R7 ;  /* 0x03882007100075a7 */ /* 0x000e64000800017f */
[----:B-1----:R-:W-:Y:S05]  /*2bc80*/  @!P0 BRA `(.L_x_2949) ;  /* 0x0000008400408947 */ /* 0x002fea0003800000 */
.L_x_3157:
[----:B------:R-:W-:Y:S05]  /*2bc90*/  BSYNC B1 ;  /* 0x0000000000017941 */ /* 0x000fea0003800000 */
.L_x_2948:
[----:B------:R-:W-:Y:S04]  /*2bca0*/  BSSY B1, `(.L_x_2950) ;  /* 0x00000ab000017945 */ /* 0x000fe80003800000 */
[----:B------:R-:W-:Y:S05]  /*2bcb0*/  @!P6 BRA `(.L_x_2951) ;  /* 0x0000000800a4e947 */ /* 0x000fea0003800000 */
[----:B0-----:R-:W-:Y:S01]  /*2bcc0*/  LEA R11, R28, R16, 0x3 ;  /* 0x000000101c0b7211 */ /* 0x001fe200078e18ff */
[----:B------:R-:W0:Y:S01]  /*2bcd0*/  S2R R8, SR_TID.X ;  /* 0x0000000000087919 */ /* 0x000e220000002100 */
[----:B------:R-:W-:Y:S01]  /*2bce0*/  SHF.L.U32 R10, R30, 0x1f, RZ ;  /* 0x0000001f1e0a7819 */ /* 0x000fe200000006ff */
[----:B------:R-:W-:Y:S03]  /*2bcf0*/  BSSY B2, `(.L_x_2952) ;  /* 0x0000005000027945 */ /* 0x000fe60003800000 */
[----:B------:R-:W2:Y:S01]  /*2bd00*/  SYNCS.PHASECHK.TRANS64.TRYWAIT P0, [R11+URZ+0x388a0], R10 ;  /* 0x0388a00a0b0075a7 */ /* 0x000ea2000800017f */
[----:B0-----:R-:W-:-:S04]  /*2bd10*/  LOP3.LUT R8, R8, 0x7f, RZ, 0xc0, !PT ;  /* 0x0000007f08087812 */ /* 0x001fc800078ec0ff */
[----:B------:R-:W-:Y:S01]  /*2bd20*/  ISETP.NE.AND P1, PT, R8, RZ, PT ;  /* 0x000000ff0800720c */ /* 0x000fe20003f25270 */
[----:B--2---:R-:W-:-:S12]  /*2bd30*/  @!P0 BRA `(.L_x_2953) ;  /* 0x0000008400288947 */ /* 0x004fd80003800000 */
.L_x_3158:
[----:B------:R-:W-:Y:S05]  /*2bd40*/  BSYNC B2 ;  /* 0x0000000000027941 */ /* 0x000fea0003800000 */
.L_x_2952:
[----:B------:R-:W-:Y:S04]  /*2bd50*/  BSSY B2, `(.L_x_2954) ;  /* 0x0000009000027945 */ /* 0x000fe80003800000 */
[----:B------:R-:W-:Y:S05]  /*2bd60*/  @P1 BRA `(.L_x_2955) ;  /* 0x00000000001c1947 */ /* 0x000fea0003800000 */
[----:B------:R-:W2:Y:S01]  /*2bd70*/  S2R R8, SR_TID.X ;  /* 0x0000000000087919 */ /* 0x000ea20000002100 */
[----:B-1----:R-:W-:-:S04]  /*2bd80*/  IMAD.MOV.U32 R7, RZ, RZ, 0xa000 ;  /* 0x0000a000ff077424 */ /* 0x002fc800078e00ff */
[----:B------:R3:W-:Y:S01]  /*2bd90*/  SYNCS.ARRIVE.TRANS64 RZ, [R11+URZ+0x38890], R7 ;  /* 0x038890070bff79a7 */ /* 0x0007e2000800003f */
[----:B--2---:R-:W-:-:S04]  /*2bda0*/  LOP3.LUT R8, R8, 0x1f, RZ, 0xc0, !PT ;  /* 0x0000001f08087812 */ /* 0x004fc800078ec0ff */
[----:B------:R-:W-:-:S13]  /*2bdb0*/  ISETP.NE.AND P0, PT, R8, RZ, PT ;  /* 0x000000ff0800720c */ /* 0x000fda0003f05270 */
[----:B---3--:R-:W-:Y:S05]  /*2bdc0*/  @!P0 BRA `(.L_x_2955) ;  /* 0x0000000000048947 */ /* 0x008fea0003800000 */
[----:B------:R-:W-:Y:S01]  /*2bdd0*/  BPT.TRAP 0x1 ;  /* 0x000000040000795c */ /* 0x000fe20000300000 */
.L_x_2955:
[----:B------:R-:W-:Y:S05]  /*2bde0*/  BSYNC B2 ;  /* 0x0000000000027941 */ /* 0x000fea0003800000 */
.L_x_2954:
[----:B-1----:R-:W-:Y:S01]  /*2bdf0*/  IMAD.MOV.U32 R7, RZ, RZ, RZ ;  /* 0x000000ffff077224 */ /* 0x002fe200078e00ff */
[----:B------:R-:W-:Y:S01]  /*2be00*/  UIADD3 UR4, UP0, UR38, 0x570, URZ ;  /* 0x0000057026047890 */ /* 0x000fe2000ff1e03f */
[----:B------:R-:W-:Y:S01]  /*2be10*/  IMAD R8, R3, 0x50, R0 ;  /* 0x0000005003087824 */ /* 0x000fe200078e0200 */
[----:B------:R-:W-:Y:S01]  /*2be20*/  PLOP3.LUT P0, PT, PT, PT, PT, 0x80, 0x0 ;  /* 0x000000000000781c */ /* 0x000fe20003f0f070 */
[----:B------:R-:W-:Y:S01]  /*2be30*/  IMAD R9, R28, 0xa000, R16 ;  /* 0x0000a0001c097824 */ /* 0x000fe200078e0210 */
[----:B------:R-:W-:Y:S01]  /*2be40*/  R2UR UR10, R7 ;  /* 0x00000000070a72ca */ /* 0x000fe200000e0000 */
[----:B------:R-:W-:Y:S01]  /*2be50*/  VIADD R8, R8, 0xffffffb0 ;  /* 0xffffffb008087836 */ /* 0x000fe20000000000 */
[----:B------:R-:W-:Y:S01]  /*2be60*/  IADD3 R7, R11, 0x38890, RZ ;  /* 0x000388900b077810 */ /* 0x000fe20007ffe0ff */
[----:B------:R-:W-:Y:S01]  /*2be70*/  VIADD R12, R9, 0x24400 ;  /* 0x00024400090c7836 */ /* 0x000fe20000000000 */
[----:B------:R-:W-:Y:S01]  /*2be80*/  UIADD3.X UR5, URZ, UR39, URZ, UP0, !UPT ;  /* 0x000000273f057290 */ /* 0x000fe200087fe43f */
[----:B------:R-:W-:Y:S01]  /*2be90*/  UMOV UR6, 0x0 ;  /* 0x0000000000067882 */ /* 0x000fe20000000000 */
[----:B------:R-:W-:-:S10]  /*2bea0*/  UMOV UR7, 0x12f00000 ;  /* 0x12f0000000077882 */ /* 0x000fd40000000000 */
.L_x_2956:
        /* <DEDUP_REMOVED lines=16> */
.L_x_2957:
        /* <DEDUP_REMOVED lines=16> */
.L_x_2958:
        /* <DEDUP_REMOVED lines=16> */
.L_x_2959:
        /* <DEDUP_REMOVED lines=13> */
.L_x_3159:
[----:B------:R-:W-:Y:S05]  /*2c280*/  BSYNC B2 ;  /* 0x0000000000027941 */ /* 0x000fea0003800000 */
.L_x_2960:
[----:B------:R-:W-:Y:S01]  /*2c290*/  BSSY B2, `(.L_x_2962) ;  /* 0x000000b000027945 */ /* 0x000fe20003800000 */
[----:B------:R-:W-:Y:S01]  /*2c2a0*/  MOV R12, 0x0 ;  /* 0x00000000000c7802 */ /* 0x000fe20000000f00 */
[----:B------:R-:W-:Y:S02]  /*2c2b0*/  IMAD.MOV.U32 R13, RZ, RZ, 0x12f00000 ;  /* 0x12f00000ff0d7424 */ /* 0x000fe400078e00ff */
[----:B------:R-:W-:Y:S05]  /*2c2c0*/  @P1 BRA `(.L_x_2963) ;  /* 0x00000000001c1947 */ /* 0x000fea0003800000 */
[----:B01----:R-:W0:Y:S01]  /*2c2d0*/  S2R R10, SR_TID.X ;  /* 0x00000000000a7919 */ /* 0x003e220000002100 */
[----:B------:R-:W-:-:S04]  /*2c2e0*/  IMAD.MOV.U32 R7, RZ, RZ, 0xa000 ;  /* 0x0000a000ff077424 */ /* 0x000fc800078e00ff */
[----:B------:R2:W-:Y:S01]  /*2c2f0*/  SYNCS.ARRIVE.TRANS64 RZ, [R11+URZ+0x388b0], R7 ;  /* 0x0388b0070bff79a7 */ /* 0x0005e2000800003f */
[----:B0-----:R-:W-:-:S04]  /*2c300*/  LOP3.LUT R10, R10, 0x1f, RZ, 0xc0, !PT ;  /* 0x0000001f0a0a7812 */ /* 0x001fc800078ec0ff */
[----:B------:R-:W-:-:S13]  /*2c310*/  ISETP.NE.AND P0, PT, R10, RZ, PT ;  /* 0x000000ff0a00720c */ /* 0x000fda0003f05270 */
[----:B--2---:R-:W-:Y:S05]  /*2c320*/  @!P0 BRA `(.L_x_2963) ;  /* 0x0000000000048947 */ /* 0x004fea0003800000 */
[----:B------:R-:W-:Y:S01]  /*2c330*/  BPT.TRAP 0x1 ;  /* 0x000000040000795c */ /* 0x000fe20000300000 */
.L_x_2963:
[----:B------:R-:W-:Y:S05]  /*2c340*/  BSYNC B2 ;  /* 0x0000000000027941 */ /* 0x000fea0003800000 */
.L_x_2962:
[----:B------:R-:W-:Y:S01]  /*2c350*/  R2UR UR6, R12 ;  /* 0x000000000c0672ca */ /* 0x000fe200000e0000 */
[----:B------:R-:W-:Y:S01]  /*2c360*/  IMAD.MOV.U32 R7, RZ, RZ, RZ ;  /* 0x000000ffff077224 */ /* 0x000fe200078e00ff */
[----:B------:R-:W-:Y:S01]  /*2c370*/  R2UR UR7, R13 ;  /* 0x000000000d0772ca */ /* 0x000fe200000e0000 */
[----:B------:R-:W-:Y:S01]  /*2c380*/  UIADD3 UR4, UP0, UR38, 0x670, URZ ;  /* 0x0000067026047890 */ /* 0x000fe2000ff1e03f */
[----:B------:R-:W-:Y:S02]  /*2c390*/  PLOP3.LUT P0, PT, PT, PT, PT, 0x80, 0x0 ;  /* 0x000000000000781c */ /* 0x000fe40003f0f070 */
[----:B------:R-:W-:Y:S01]  /*2c3a0*/  R2UR UR10, R7 ;  /* 0x00000000070a72ca */ /* 0x000fe200000e0000 */
[----:B------:R-:W-:Y:S01]  /*2c3b0*/  VIADD R7, R9, 0x400 ;  /* 0x0000040009077836 */ /* 0x000fe20000000000 */
[----:B01----:R-:W-:Y:S01]  /*2c3c0*/  IADD3 R11, R11, 0x388b0, RZ ;  /* 0x000388b00b0b7810 */ /* 0x003fe20007ffe0ff */
[----:B------:R-:W-:-:S12]  /*2c3d0*/  UIADD3.X UR5, URZ, UR39, URZ, UP0, !UPT ;  /* 0x000000273f057290 */ /* 0x000fd800087fe43f */
.L_x_2964:
        /* <DEDUP_REMOVED lines=15> */
.L_x_2965:
        /* <DEDUP_REMOVED lines=15> */
.L_x_2966:
        /* <DEDUP_REMOVED lines=15> */
.L_x_2967:
        /* <DEDUP_REMOVED lines=9> */
[----:B--2---:R-:W-:Y:S05]  /*2c740*/  @P0 BRA.U.ANY `(.L_x_2967) ;  /* 0xfffffffd00d80947 */ /* 0x004fea000393ffff */
.L_x_2951:
[----:B------:R-:W-:Y:S05]  /*2c750*/  BSYNC B1 ;  /* 0x0000000000017941 */ /* 0x000fea0003800000 */
.L_x_2950:
[----:B0-----:R-:W-:Y:S01]  /*2c760*/  VIADD R11, R3, 0xfffffffe ;  /* 0xfffffffe030b7836 */ /* 0x001fe20000000000 */
        /* <DEDUP_REMOVED lines=8> */
.L_x_2986:
[----:B------:R-:W-:Y:S05]  /*2c7f0*/  YIELD ;  /* 0x0000000000007946 */ /* 0x000fea0003800000 */
[----:B------:R-:W-:Y:S04]  /*2c800*/  BSSY B1, `(.L_x_2968) ;  /* 0x00000aa000017945 */ /* 0x000fe80003800000 */
[----:B------:R-:W-:Y:S05]  /*2c810*/  @!P6 BRA `(.L_x_2969) ;  /* 0x0000000800a0e947 */ /* 0x000fea0003800000 */
[----:B------:R-:W-:Y:S01]  /*2c820*/  IMAD R10, R28, 0x8, R16 ;  /* 0x000000081c0a7824 */ /* 0x000fe200078e0210 */
[----:B------:R-:W-:Y:S01]  /*2c830*/  SHF.L.U32 R9, R30, 0x1f, RZ ;  /* 0x0000001f1e097819 */ /* 0x000fe200000006ff */
[----:B------:R-:W0:Y:S01]  /*2c840*/  S2R R3, SR_TID.X ;  /* 0x0000000000037919 */ /* 0x000e220000002100 */
[----:B------:R-:W-:Y:S02]  /*2c850*/  BSSY B2, `(.L_x_2970) ;  /* 0x0000005000027945 */ /* 0x000fe40003800000 */
[----:B------:R-:W2:Y:S01]  /*2c860*/  SYNCS.PHASECHK.TRANS64.TRYWAIT P1, [R10+URZ+0x388a0], R9 ;  /* 0x0388a0090a0075a7 */ /* 0x000ea2000802017f */
[----:B0-----:R-:W-:-:S04]  /*2c870*/  LOP3.LUT R3, R3, 0x7f, RZ, 0xc0, !PT ;  /* 0x0000007f03037812 */ /* 0x001fc800078ec0ff */
[----:B------:R-:W-:Y:S01]  /*2c880*/  ISETP.NE.AND P2, PT, R3, RZ, PT ;  /* 0x000000ff0300720c */ /* 0x000fe20003f45270 */
[----:B--2---:R-:W-:-:S12]  /*2c890*/  @!P1 BRA `(.L_x_2971) ;  /* 0x0000007800789947 */ /* 0x004fd80003800000 */
.L_x_3160:
[----:B------:R-:W-:Y:S05]  /*2c8a0*/  BSYNC B2 ;  /* 0x0000000000027941 */ /* 0x000fea0003800000 */
.L_x_2970:
[----:B------:R-:W-:Y:S04]  /*2c8b0*/  BSSY B2, `(.L_x_2972) ;  /* 0x0000009000027945 */ /* 0x000fe80003800000 */
[----:B------:R-:W-:Y:S05]  /*2c8c0*/  @P2 BRA `(.L_x_2973) ;  /* 0x00000000001c2947 */ /* 0x000fea0003800000 */
[----:B-1----:R-:W1:Y:S01]  /*2c8d0*/  S2R R7, SR_TID.X ;  /* 0x0000000000077919 */ /* 0x002e620000002100 */
[----:B------:R-:W-:-:S04]  /*2c8e0*/  MOV R3, 0xa000 ;  /* 0x0000a00000037802 */ /* 0x000fc80000000f00 */
[----:B------:R2:W-:Y:S01]  /*2c8f0*/  SYNCS.ARRIVE.TRANS64 RZ, [R10+URZ+0x38890], R3 ;  /* 0x038890030aff79a7 */ /* 0x0005e2000800003f */
[----:B-1----:R-:W-:-:S04]  /*2c900*/  LOP3.LUT R7, R7, 0x1f, RZ, 0xc0, !PT ;  /* 0x0000001f07077812 */ /* 0x002fc800078ec0ff */
[----:B------:R-:W-:-:S13]  /*2c910*/  ISETP.NE.AND P1, PT, R7, RZ, PT ;  /* 0x000000ff0700720c */ /* 0x000fda0003f25270 */
[----:B--2---:R-:W-:Y:S05]  /*2c920*/  @!P1 BRA `(.L_x_2973) ;  /* 0x0000000000049947 */ /* 0x004fea0003800000 */
[----:B------:R-:W-:Y:S01]  /*2c930*/  BPT.TRAP 0x1 ;  /* 0x000000040000795c */ /* 0x000fe20000300000 */
.L_x_2973:
[----:B------:R-:W-:Y:S05]  /*2c940*/  BSYNC B2 ;  /* 0x0000000000027941 */ /* 0x000fea0003800000 */
.L_x_2972:
[----:B------:R-:W-:Y:S01]  /*2c950*/  IMAD.MOV.U32 R14, RZ, RZ, RZ ;  /* 0x000000ffff0e7224 */ /* 0x000fe200078e00ff */
[----:B------:R-:W-:Y:S01]  /*2c960*/  UIADD3 UR4, UP0, UR38, 0x570, URZ ;  /* 0x0000057026047890 */ /* 0x000fe2000ff1e03f */
[----:B------:R-:W-:Y:S01]  /*2c970*/  IMAD R8, R28, 0xa000, R16 ;  /* 0x0000a0001c087824 */ /* 0x000fe200078e0210 */
[----:B------:R-:W-:Y:S01]  /*2c980*/  PLOP3.LUT P1, PT, PT, PT, PT, 0x80, 0x0 ;  /* 0x000000000000781c */ /* 0x000fe20003f2f070 */
[----:B-1----:R-:W-:Y:S01]  /*2c990*/  IMAD R7, R11, 0x50, R0 ;  /* 0x000000500b077824 */ /* 0x002fe200078e0200 */
[----:B------:R-:W-:Y:S01]  /*2c9a0*/  R2UR UR10, R14 ;  /* 0x000000000e0a72ca */ /* 0x000fe200000e0000 */
[----:B------:R-:W-:Y:S01]  /*2c9b0*/  VIADD R3, R10, 0x38890 ;  /* 0x000388900a037836 */ /* 0x000fe20000000000 */
[----:B------:R-:W-:Y:S01]  /*2c9c0*/  UIADD3.X UR5, URZ, UR39, URZ, UP0, !UPT ;  /* 0x000000273f057290 */ /* 0x000fe200087fe43f */
[----:B------:R-:W-:Y:S01]  /*2c9d0*/  VIADD R12, R8, 0x24400 ;  /* 0x00024400080c7836 */ /* 0x000fe20000000000 */
[----:B------:R-:W-:Y:S01]  /*2c9e0*/  UMOV UR6, 0x0 ;  /* 0x0000000000067882 */ /* 0x000fe20000000000 */
[----:B------:R-:W-:-:S10]  /*2c9f0*/  UMOV UR7, 0x12f00000 ;  /* 0x12f0000000077882 */ /* 0x000fd40000000000 */
.L_x_2974:
        /* <DEDUP_REMOVED lines=11> */
[----:B------:R-:W-:Y:S01]  /*2cab0*/  UMOV UR6, 0x0 ;  /* 0x0000000000067882 */ /* 0x000fe20000000000 */
[----:B------:R-:W-:Y:S01]  /*2cac0*/  PLOP3.LUT P1, PT, PT, PT, PT, 0x80, 0x0 ;  /* 0x000000000000781c */ /* 0x000fe20003f2f070 */
[----:B------:R-:W-:Y:S01]  /*2cad0*/  UMOV UR7, 0x12f00000 ;  /* 0x12f0000000077882 */ /* 0x000fe20000000000 */
[----:B------:R-:W-:Y:S01]  /*2cae0*/  R2UR UR10, R12 ;  /* 0x000000000c0a72ca */ /* 0x000fe200000e0000 */
[----:B------:R-:W-:-:S14]  /*2caf0*/  VIADD R12, R8, 0x26c00 ;  /* 0x00026c00080c7836 */ /* 0x000fdc0000000000 */
.L_x_2975:
        /* <DEDUP_REMOVED lines=16> */
.L_x_2976:
        /* <DEDUP_REMOVED lines=16> */
.L_x_2977:
        /* <DEDUP_REMOVED lines=13> */
.L_x_3161:
[----:B------:R-:W-:Y:S05]  /*2cdd0*/  BSYNC B2 ;  /* 0x0000000000027941 */ /* 0x000fea0003800000 */
.L_x_2978:
[----:B------:R-:W-:Y:S01]  /*2cde0*/  BSSY B2, `(.L_x_2980) ;  /* 0x000000b000027945 */ /* 0x000fe20003800000 */
[----:B------:R-:W-:Y:S02]  /*2cdf0*/  IMAD.MOV.U32 R12, RZ, RZ, 0x0 ;  /* 0x00000000ff0c7424 */ /* 0x000fe400078e00ff */
[----:B------:R-:W-:Y:S01]  /*2ce00*/  IMAD.MOV.U32 R13, RZ, RZ, 0x12f00000 ;  /* 0x12f00000ff0d7424 */ /* 0x000fe200078e00ff */
[----:B------:R-:W-:Y:S06]  /*2ce10*/  @P2 BRA `(.L_x_2981) ;  /* 0x00000000001c2947 */ /* 0x000fec0003800000 */
[----:B01----:R-:W0:Y:S01]  /*2ce20*/  S2R R9, SR_TID.X ;  /* 0x0000000000097919 */ /* 0x003e220000002100 */
[----:B------:R-:W-:-:S04]  /*2ce30*/  MOV R3, 0xa000 ;  /* 0x0000a00000037802 */ /* 0x000fc80000000f00 */
[----:B------:R2:W-:Y:S01]  /*2ce40*/  SYNCS.ARRIVE.TRANS64 RZ, [R10+URZ+0x388b0], R3 ;  /* 0x0388b0030aff79a7 */ /* 0x0005e2000800003f */
[----:B0-----:R-:W-:-:S04]  /*2ce50*/  LOP3.LUT R9, R9, 0x1f, RZ, 0xc0, !PT ;  /* 0x0000001f09097812 */ /* 0x001fc800078ec0ff */
[----:B------:R-:W-:-:S13]  /*2ce60*/  ISETP.NE.AND P1, PT, R9, RZ, PT ;  /* 0x000000ff0900720c */ /* 0x000fda0003f25270 */
[----:B--2---:R-:W-:Y:S05]  /*2ce70*/  @!P1 BRA `(.L_x_2981) ;  /* 0x0000000000049947 */ /* 0x004fea0003800000 */
[----:B------:R-:W-:Y:S01]  /*2ce80*/  BPT.TRAP 0x1 ;  /* 0x000000040000795c */ /* 0x000fe20000300000 */
.L_x_2981:
[----:B------:R-:W-:Y:S05]  /*2ce90*/  BSYNC B2 ;  /* 0x0000000000027941 */ /* 0x000fea0003800000 */
.L_x_2980:
[----:B------:R-:W-:Y:S01]  /*2cea0*/  R2UR UR10, R14 ;  /* 0x000000000e0a72ca */ /* 0x000fe200000e0000 */
[----:B------:R-:W-:Y:S01]  /*2ceb0*/  UIADD3 UR4, UP0, UR38, 0x670, URZ ;  /* 0x0000067026047890 */ /* 0x000fe2000ff1e03f */
[----:B------:R-:W-:Y:S01]  /*2cec0*/  R2UR UR6, R12 ;  /* 0x000000000c0672ca */ /* 0x000fe200000e0000 */
[----:B01----:R-:W-:Y:S01]  /*2ced0*/  VIADD R10, R10, 0x388b0 ;  /* 0x000388b00a0a7836 */ /* 0x003fe20000000000 */
[----:B------:R-:W-:Y:S01]  /*2cee0*/  R2UR UR7, R13 ;  /* 0x000000000d0772ca */ /* 0x000fe200000e0000 */
[----:B------:R-:W-:Y:S01]  /*2cef0*/  VIADD R3, R8, 0x400 ;  /* 0x0000040008037836 */ /* 0x000fe20000000000 */
[----:B------:R-:W-:Y:S01]  /*2cf00*/  PLOP3.LUT P1, PT, PT, PT, PT, 0x80, 0x0 ;  /* 0x000000000000781c */ /* 0x000fe20003f2f070 */
[----:B------:R-:W-:-:S12]  /*2cf10*/  UIADD3.X UR5, URZ, UR39, URZ, UP0, !UPT ;  /* 0x000000273f057290 */ /* 0x000fd800087fe43f */
.L_x_2982:
        /* <DEDUP_REMOVED lines=11> */
[----:B------:R-:W-:Y:S02]  /*2cfd0*/  R2UR UR6, R12 ;  /* 0x000000000c0672ca */ /* 0x000fe400000e0000 */
[----:B------:R-:W-:Y:S02]  /*2cfe0*/  R2UR UR7, R13 ;  /* 0x000000000d0772ca */ /* 0x000fe400000e0000 */
[----:B------:R-:W-:Y:S02]  /*2cff0*/  R2UR UR10, R9 ;  /* 0x00000000090a72ca */ /* 0x000fe400000e0000 */
[----:B------:R-:W-:Y:S02]  /*2d000*/  PLOP3.LUT P1, PT, PT, PT, PT, 0x80, 0x0 ;  /* 0x000000000000781c */ /* 0x000fe40003f2f070 */
[----:B------:R-:W-:-:S11]  /*2d010*/  IADD3 R3, R8, 0x2c00, RZ ;  /* 0x00002c0008037810 */ /* 0x000fd60007ffe0ff */
.L_x_2983:
        /* <DEDUP_REMOVED lines=15> */
.L_x_2984:
        /* <DEDUP_REMOVED lines=15> */
.L_x_2985:
        /* <DEDUP_REMOVED lines=10> */
.L_x_2969:
[----:B------:R-:W-:Y:S05]  /*2d2a0*/  BSYNC B1 ;  /* 0x0000000000017941 */ /* 0x000fea0003800000 */
.L_x_2968:
[C---:B------:R-:W-:Y:S01]  /*2d2b0*/  ISETP.GT.AND P2, PT, R11.reuse, R6, PT ;  /* 0x000000060b00720c */ /* 0x040fe20003f44270 */
[----:B------:R-:W-:Y:S01]  /*2d2c0*/  VIADD R28, R28, 0x1 ;  /* 0x000000011c1c7836 */ /* 0x000fe20000000000 */
[----:B------:R-:W-:-:S04]  /*2d2d0*/  IADD3 R11, R11, -0x1, RZ ;  /* 0xffffffff0b0b7810 */ /* 0x000fc80007ffe0ff */
[----:B------:R-:W-:-:S04]  /*2d2e0*/  ISETP.NE.AND P1, PT, R28, 0x2, PT ;  /* 0x000000021c00780c */ /* 0x000fc80003f25270 */
[----:B------:R-:W-:Y:S02]  /*2d2f0*/  SEL R3, RZ, 0x1, P1 ;  /* 0x00000001ff037807 */ /* 0x000fe40000800000 */
[----:B------:R-:W-:Y:S02]  /*2d300*/  SEL R28, R28, RZ, P1 ;  /* 0x000000ff1c1c7207 */ /* 0x000fe40000800000 */
[----:B------:R-:W-:Y:S01]  /*2d310*/  LOP3.LUT R30, R30, R3, RZ, 0x3c, !PT ;  /* 0x000000031e1e7212 */ /* 0x000fe200078e3cff */
[----:B------:R-:W-:Y:S06]  /*2d320*/  @P2 BRA `(.L_x_2986) ;  /* 0xfffffff400302947 */ /* 0x000fec000383ffff */
.L_x_2944:
[----:B------:R-:W-:Y:S05]  /*2d330*/  BSYNC B0 ;  /* 0x0000000000007941 */ /* 0x000fea0003800000 */
.L_x_2943:
[----:B------:R-:W2:Y:S01]  /*2d340*/  LDC R0, c[0x0][0x448] ;  /* 0x00011200ff007b82 */ /* 0x000ea20000000800 */
[----:B------:R-:W-:Y:S01]  /*2d350*/  LEA R2, R25, 0x7f, 0x7 ;  /* 0x0000007f19027811 */ /* 0x000fe200078e38ff */
[----:B------:R-:W-:Y:S06]  /*2d360*/  @!P0 WARPSYNC.ALL ;  /* 0x0000000000008948 */ /* 0x000fec0003800000 */
[----:B------:R-:W-:Y:S01]  /*2d370*/  @!P0 BAR.SYNC.DEFER_BLOCKING 0xc, 0x180 ;  /* 0x0306000000008b1d */ /* 0x000fe20000010000 */
[----:B------:R-:W-:-:S05]  /*2d380*/  ISETP.NE.AND P2, PT, R4, RZ, PT ;  /* 0x000000ff0400720c */ /* 0x000fca0003f45270 */
[----:B------:R-:W-:Y:S08]  /*2d390*/  BSSY B0, `(.L_x_2987) ;  /* 0x0000029000007945 */ /* 0x000ff00003800000 */
[----:B------:R-:W3:Y:S01]  /*2d3a0*/  @!P2 LDC R4, c[0x0][0x9f0] ;  /* 0x00027c00ff04ab82 */ /* 0x000ee20000000800 */
[----:B--2---:R-:W-:-:S13]  /*2d3b0*/  ISETP.NE.AND P1, PT, R0, 0x1, PT ;  /* 0x000000010000780c */ /* 0x004fda0003f25270 */
[----:B------:R-:W2:Y:S08]  /*2d3c0*/  @P1 LDC R3, c[0x0][0x44c] ;  /* 0x00011300ff031b82 */ /* 0x000eb00000000800 */
[----:B------:R-:W4:Y:S01]  /*2d3d0*/  @P1 LDC R0, c[0x0][0x450] ;  /* 0x00011400ff001b82 */ /* 0x000f220000000800 */
[----:B--2---:R-:W-:-:S05]  /*2d3e0*/  @P1 IMAD.HI.U32 R3, R2, R3, RZ ;  /* 0x0000000302031227 */ /* 0x004fca00078e00ff */
[----:B----4-:R-:W-:Y:S01]  /*2d3f0*/  @P1 SHF.R.U32.HI R2, RZ, R0, R3 ;  /* 0x00000000ff021219 */ /* 0x010fe20000011603 */
[----:B------:R-:W-:-:S04]  /*2d400*/  IMAD.MOV.U32 R0, RZ, RZ, RZ ;  /* 0x000000ffff007224 */ /* 0x000fc800078e00ff */
[----:B------:R-:W-:-:S04]  /*2d410*/  IMAD.IADD R2, R5, 0x1, R2 ;  /* 0x0000000105027824 */ /* 0x000fc800078e0202 */
[----:B------:R-:W-:-:S05]  /*2d420*/  IMAD.HI R2, R2, 0x66666667, RZ ;  /* 0x6666666702027827 */ /* 0x000fca00078e02ff */
[----:B------:R-:W-:-:S04]  /*2d430*/  SHF.R.U32.HI R3, RZ, 0x1f, R2 ;  /* 0x0000001fff037819 */ /* 0x000fc80000011602 */
[----:B------:R-:W-:-:S04]  /*2d440*/  LEA.HI.SX32 R3, R2, R3, 0x1b ;  /* 0x0000000302037211 */ /* 0x000fc800078fdaff */
[----:B------:R-:W-:-:S04]  /*2d450*/  VIMNMX R20, R20, R3, PT ;  /* 0x0000000314147248 */ /* 0x000fc80003fe0100 */
[----:B------:R-:W-:-:S13]  /*2d460*/  ISETP.GE.AND P1, PT, R20, 0x1, PT ;  /* 0x000000011400780c */ /* 0x000fda0003f26270 */
[----:B---3--:R-:W-:Y:S05]  /*2d470*/  @!P1 BRA `(.L_x_2988) ;  /* 0x0000000000689947 */ /* 0x008fea0003800000 */
[-C--:B------:R-:W-:Y:S02]  /*2d480*/  IABS R0, R4.reuse ;  /* 0x0000000400007213 */ /* 0x080fe40000000000 */
[----:B------:R-:W-:Y:S02]  /*2d490*/  IABS R6, R4 ;  /* 0x0000000400067213 */ /* 0x000fe40000000000 */
[----:B-1----:R-:W1:Y:S03]  /*2d4a0*/  I2F.RP R7, R0 ;  /* 0x0000000000077306 */ /* 0x002e660000209400 */
[----:B------:R-:W-:-:S05]  /*2d4b0*/  IMAD.MOV R6, RZ, RZ, -R6 ;  /* 0x000000ffff067224 */ /* 0x000fca00078e0a06 */
[----:B-1----:R-:W1:Y:S02]  /*2d4c0*/  MUFU.RCP R7, R7 ;  /* 0x0000000700077308 */ /* 0x002e640000001000 */
[----:B-1----:R-:W-:-:S06]  /*2d4d0*/  VIADD R8, R7, 0xffffffe ;  /* 0x0ffffffe07087836 */ /* 0x002fcc0000000000 */
[----:B------:R-:W1:Y:S02]  /*2d4e0*/  F2I.FTZ.U32.TRUNC.NTZ R3, R8 ;  /* 0x0000000800037305 */ /* 0x000e64000021f000 */
[----:B-1----:R-:W-:-:S05]  /*2d4f0*/  IADD3 R2, RZ, -R3, RZ ;  /* 0x80000003ff027210 */ /* 0x002fca0007ffe0ff */
        /* <DEDUP_REMOVED lines=10> */
[----:B------:R-:W-:Y:S01]  /*2d5a0*/  @!P1 IMAD.IADD R2, R2, 0x1, -R0 ;  /* 0x0000000102029824 */ /* 0x000fe200078e0a00 */
[----:B------:R-:W-:Y:S02]  /*2d5b0*/  @!P1 IADD3 R5, R5, 0x1, RZ ;  /* 0x0000000105059810 */ /* 0x000fe40007ffe0ff */
[----:B------:R-:W-:Y:S02]  /*2d5c0*/  ISETP.NE.AND P1, PT, R4, RZ, PT ;  /* 0x000000ff0400720c */ /* 0x000fe40003f25270 */
[----:B------:R-:W-:-:S13]  /*2d5d0*/  ISETP.GE.U32.AND P0, PT, R2, R0, PT ;  /* 0x000000000200720c */ /* 0x000fda0003f06070 */
[----:B------:R-:W-:-:S04]  /*2d5e0*/  @P0 VIADD R5, R5, 0x1 ;  /* 0x0000000105050836 */ /* 0x000fc80000000000 */
[----:B------:R-:W-:-:S04]  /*2d5f0*/  IMAD.MOV.U32 R0, RZ, RZ, R5 ;  /* 0x000000ffff007224 */ /* 0x000fc800078e0005 */
[----:B------:R-:W-:Y:S01]  /*2d600*/  @!P2 IMAD.MOV R0, RZ, RZ, -R0 ;  /* 0x000000ffff00a224 */ /* 0x000fe200078e0a00 */
[----:B------:R-:W-:-:S07]  /*2d610*/  @!P1 LOP3.LUT R0, RZ, R4, RZ, 0x33, !PT ;  /* 0x00000004ff009212 */ /* 0x000fce00078e33ff */
.L_x_2988:
[----:B------:R-:W-:Y:S05]  /*2d620*/  BSYNC B0 ;  /* 0x0000000000007941 */ /* 0x000fea0003800000 */
.L_x_2987:
[-C--:B------:R-:W-:Y:S01]  /*2d630*/  IMAD R3, R21, R0.reuse, RZ ;  /* 0x0000000015037224 */ /* 0x080fe200078e02ff */
[----:B------:R-:W-:Y:S04]  /*2d640*/  BSSY B7, `(.L_x_2989) ;  /* 0x0000392000077945 */ /* 0x000fe80003800000 */
[----:B------:R-:W-:Y:S01]  /*2d650*/  VIADDMNMX R2, R3, R0, R20, PT ;  /* 0x0000000003027246 */ /* 0x000fe20003800114 */
[----:B------:R2:W-:Y:S03]  /*2d660*/  STL [R1+0xc], R3 ;  /* 0x00000c0301007387 */ /* 0x0005e60000100800 */
[----:B------:R-:W-:Y:S01]  /*2d670*/  ISETP.GT.AND P0, PT, R2, R3, PT ;  /* 0x000000030200720c */ /* 0x000fe20003f04270 */
[----:B------:R2:W-:-:S12]  /*2d680*/  STL [R1+0x28], R2 ;  /* 0x0000280201007387 */ /* 0x0005d80000100800 */
[----:B--2---:R-:W-:Y:S05]  /*2d690*/  @P0 BRA `(.L_x_2990) ;  /* 0x0000000000480947 */ /* 0x004fea0003800000 */
[----:B------:R-:W2:Y:S02]  /*2d6a0*/  S2R R2, SR_TID.X ;  /* 0x0000000000027919 */ /* 0x000ea40000002100 */
[----:B--2---:R-:W-:-:S04]  /*2d6b0*/  LOP3.LUT R2, R2, 0x7f, RZ, 0xc0, !PT ;  /* 0x0000007f02027812 */ /* 0x004fc800078ec0ff */
[----:B------:R-:W-:-:S13]  /*2d6c0*/  ISETP.NE.AND P0, PT, R2, RZ, PT ;  /* 0x000000ff0200720c */ /* 0x000fda0003f05270 */
[----:B------:R-:W-:Y:S05]  /*2d6d0*/  @P0 BRA `(.L_x_2991) ;  /* 0x0000003800200947 */ /* 0x000fea0003800000 */
[----:B------:R-:W2:Y:S01]  /*2d6e0*/  S2R R5, SR_LANEID ;  /* 0x0000000000057919 */ /* 0x000ea20000000000 */
[----:B------:R-:W-:Y:S01]  /*2d6f0*/  VOTEU.ANY UR4, UPT, PT ;  /* 0x0000000000047886 */ /* 0x000fe200038e0100 */
[----:B------:R-:W3:Y:S01]  /*2d700*/  LDC.64 R2, c[0x0][0xc60] ;  /* 0x00031800ff027b82 */ /* 0x000ee20000000a00 */
[----:B------:R-:W2:Y:S01]  /*2d710*/  FLO.U32 R0, UR4 ;  /* 0x0000000400007d00 */ /* 0x000ea200080e0000 */
[----:B------:R-:W-:Y:S01]  /*2d720*/  ULDC.64 UR6, c[0x0][0x208] ;  /* 0x0000820000067ab9 */ /* 0x000fe20000000a00 */
[----:B--2---:R-:W-:-:S06]  /*2d730*/  ISETP.EQ.U32.AND P0, PT, R0, R5, PT ;  /* 0x000000050000720c */ /* 0x004fcc0003f02070 */
[----:B------:R-:W3:Y:S07]  /*2d740*/  POPC R5, UR4 ;  /* 0x0000000400057d09 */ /* 0x000eee0008000000 */
[----:B---3--:R-:W2:Y:S01]  /*2d750*/  @P0 ATOMG.E.ADD.STRONG.GPU PT, R3, desc[UR6][R2.64], R5 ;  /* 0x00000005020309a8 */ /* 0x008ea200081ee1c6 */
[----:B------:R-:W3:Y:S02]  /*2d760*/  S2R R4, SR_LTMASK ;  /* 0x0000000000047919 */ /* 0x000ee40000003900 */
[----:B---3--:R-:W-:-:S04]  /*2d770*/  LOP3.LUT R4, R4, UR4, RZ, 0xc0, !PT ;  /* 0x0000000404047c12 */ /* 0x008fc8000f8ec0ff */
[----:B-1----:R-:W1:Y:S01]  /*2d780*/  POPC R7, R4 ;  /* 0x0000000400077309 */ /* 0x002e620000000000 */
[----:B--2---:R-:W1:Y:S02]  /*2d790*/  SHFL.IDX PT, R0, R3, R0, 0x1f ;  /* 0x00001f0003007589 */ /* 0x004e6400000e0000 */
[----:B-1----:R-:W-:Y:S01]  /*2d7a0*/  IADD3 R24, R0, UR36, R7 ;  /* 0x0000002400187c10 */ /* 0x002fe2000fffe007 */
[----:B------:R-:W-:Y:S06]  /*2d7b0*/  BRA `(.L_x_2991) ;  /* 0x0000003400e87947 */ /* 0x000fec0003800000 */
.L_x_2990:
        /* <DEDUP_REMOVED lines=8> */
[----:B------:R-:W-:Y:S01]  /*2d840*/  IMAD.U32 R4, RZ, RZ, UR6 ;  /* 0x00000006ff047e24 */ /* 0x000fe2000f8e00ff */
[----:B-1----:R-:W-:Y:S01]  /*2d850*/  MOV R7, UR9 ;  /* 0x0000000900077c02 */ /* 0x002fe20008000f00 */
[----:B------:R-:W1:Y:S01]  /*2d860*/  LDC.64 R2, c[0x4][R2] ;  /* 0x0100000002027b82 */ /* 0x000e620000000a00 */
[----:B------:R-:W-:Y:S01]  /*2d870*/  IMAD.U32 R5, RZ, RZ, UR7 ;  /* 0x00000007ff057e24 */ /* 0x000fe2000f8e00ff */
[----:B------:R-:W-:Y:S01]  /*2d880*/  MOV R12, 0x1 ;  /* 0x00000001000c7802 */ /* 0x000fe20000000f00 */
[----:B------:R-:W-:Y:S02]  /*2d890*/  IMAD.U32 R6, RZ, RZ, UR8 ;  /* 0x00000008ff067e24 */ /* 0x000fe4000f8e00ff */
[----:B------:R-:W-:-:S02]  /*2d8a0*/  IMAD.U32 R10, RZ, RZ, UR4 ;  /* 0x00000004ff0a7e24 */ /* 0x000fc4000f8e00ff */
[----:B0-----:R-:W-:Y:S02]  /*2d8b0*/  IMAD.U32 R11, RZ, RZ, UR5 ;  /* 0x00000005ff0b7e24 */ /* 0x001fe4000f8e00ff */
[----:B------:R-:W-:Y:S02]  /*2d8c0*/  IMAD.MOV.U32 R8, RZ, RZ, 0x70 ;  /* 0x00000070ff087424 */ /* 0x000fe400078e00ff */
[----:B------:R-:W-:-:S07]  /*2d8d0*/  IMAD.MOV.U32 R13, RZ, RZ, RZ ;  /* 0x000000ffff0d7224 */ /* 0x000fce00078e00ff */
[----:B------:R-:W-:-:S07]  /*2d8e0*/  LEPC R20, `(.L_x_2993) ;  /* 0x000000001014794e */ /* 0x000fce0000000000 */
[----:B-1----:R-:W-:Y:S05]  /*2d8f0*/  CALL.ABS.NOINC R2 ;  /* 0x0000000002007343 */ /* 0x002fea0003c00000 */
.L_x_2993:
[----:B------:R-:W-:Y:S05]  /*2d900*/  BSYNC B6 ;  /* 0x0000000000067941 */ /* 0x000fea0003800000 */
.L_x_2992:
        /* <DEDUP_REMOVED lines=8> */
[----:B------:R2:W3:Y:S01]  /*2d990*/  LDC.64 R2, c[0x4][R22] ;  /* 0x0100000016027b82 */ /* 0x0004e20000000a00 */
[----:B------:R-:W-:Y:S01]  /*2d9a0*/  IMAD.U32 R4, RZ, RZ, UR6 ;  /* 0x00000006ff047e24 */ /* 0x000fe2000f8e00ff */
[----:B------:R-:W-:Y:S01]  /*2d9b0*/  MOV R5, UR7 ;  /* 0x0000000700057c02 */ /* 0x000fe20008000f00 */
[----:B------:R-:W-:Y:S01]  /*2d9c0*/  IMAD.U32 R6, RZ, RZ, UR8 ;  /* 0x00000008ff067e24 */ /* 0x000fe2000f8e00ff */
[----:B0-----:R-:W-:Y:S01]  /*2d9d0*/  MOV R11, UR5 ;  /* 0x00000005000b7c02 */ /* 0x001fe20008000f00 */
[----:B-1----:R-:W-:Y:S02]  /*2d9e0*/  IMAD.U32 R7, RZ, RZ, UR9 ;  /* 0x00000009ff077e24 */ /* 0x002fe4000f8e00ff */
[----:B------:R-:W-:-:S02]  /*2d9f0*/  IMAD.U32 R10, RZ, RZ, UR4 ;  /* 0x00000004ff0a7e24 */ /* 0x000fc4000f8e00ff */
[----:B------:R-:W-:Y:S02]  /*2da00*/  IMAD.MOV.U32 R8, RZ, RZ, 0x70 ;  /* 0x00000070ff087424 */ /* 0x000fe400078e00ff */
[----:B------:R-:W-:Y:S02]  /*2da10*/  IMAD.MOV.U32 R12, RZ, RZ, 0x1 ;  /* 0x00000001ff0c7424 */ /* 0x000fe400078e00ff */
[----:B--2---:R-:W-:-:S07]  /*2da20*/  IMAD.MOV.U32 R13, RZ, RZ, RZ ;  /* 0x000000ffff0d7224 */ /* 0x004fce00078e00ff */
[----:B------:R-:W-:-:S07]  /*2da30*/  LEPC R20, `(.L_x_2996) ;  /* 0x000000001014794e */ /* 0x000fce0000000000 */
[----:B---3--:R-:W-:Y:S05]  /*2da40*/  CALL.ABS.NOINC R2 ;  /* 0x0000000002007343 */ /* 0x008fea0003c00000 */
.L_x_2996:
[----:B------:R0:W1:Y:S01]  /*2da50*/  LDC.64 R2, c[0x4][R22] ;  /* 0x0100000016027b82 */ /* 0x0000620000000a00 */
[----:B------:R-:W-:Y:S01]  /*2da60*/  ULDC.64 UR4, c[0x4][0xa8] ;  /* 0x01002a0000047ab9 */ /* 0x000fe20000000a00 */
[----:B------:R-:W-:Y:S01]  /*2da70*/  ULDC.64 UR6, c[0x4][0xb0] ;  /* 0x01002c0000067ab9 */ /* 0x000fe20000000a00 */
[----:B------:R-:W-:Y:S01]  /*2da80*/  ULDC.64 UR8, c[0x4][0x18] ;  /* 0x0100060000087ab9 */ /* 0x000fe20000000a00 */
[----:B------:R-:W-:Y:S01]  /*2da90*/  MOV R4, UR4 ;  /* 0x0000000400047c02 */ /* 0x000fe20008000f00 */
[----:B------:R-:W-:Y:S01]  /*2daa0*/  IMAD.U32 R5, RZ, RZ, UR5 ;  /* 0x00000005ff057e24 */ /* 0x000fe2000f8e00ff */
[----:B------:R-:W-:Y:S01]  /*2dab0*/  MOV R10, UR8 ;  /* 0x00000008000a7c02 */ /* 0x000fe20008000f00 */
[----:B------:R-:W-:Y:S01]  /*2dac0*/  IMAD.U32 R6, RZ, RZ, UR6 ;  /* 0x00000006ff067e24 */ /* 0x000fe2000f8e00ff */
[----:B------:R-:W-:Y:S01]  /*2dad0*/  MOV R13, RZ ;  /* 0x000000ff000d7202 */ /* 0x000fe20000000f00 */
[----:B------:R-:W-:Y:S02]  /*2dae0*/  IMAD.U32 R7, RZ, RZ, UR7 ;  /* 0x00000007ff077e24 */ /* 0x000fe4000f8e00ff */
[----:B------:R-:W-:-:S02]  /*2daf0*/  IMAD.U32 R11, RZ, RZ, UR9 ;  /* 0x00000009ff0b7e24 */ /* 0x000fc4000f8e00ff */
[----:B------:R-:W-:Y:S02]  /*2db00*/  IMAD.MOV.U32 R8, RZ, RZ, 0x70 ;  /* 0x00000070ff087424 */ /* 0x000fe400078e00ff */
[----:B0-----:R-:W-:-:S07]  /*2db10*/  IMAD.MOV.U32 R12, RZ, RZ, 0x1 ;  /* 0x00000001ff0c7424 */ /* 0x001fce00078e00ff */
[----:B------:R-:W-:-:S07]  /*2db20*/  LEPC R20, `(.L_x_2995) ;  /* 0x000000001014794e */ /* 0x000fce0000000000 */
[----:B-1----:R-:W-:Y:S05]  /*2db30*/  CALL.ABS.NOINC R2 ;  /* 0x0000000002007343 */ /* 0x002fea0003c00000 */
.L_x_2995:
[----:B------:R-:W-:Y:S05]  /*2db40*/  BSYNC B6 ;  /* 0x0000000000067941 */ /* 0x000fea0003800000 */
.L_x_2994:
[----:B------:R-:W2:Y:S01]  /*2db50*/  LDL R22, [R1+0x28] ;  /* 0x0000280001167983 */ /* 0x000ea20000100800 */
[----:B------:R-:W-:-:S03]  /*2db60*/  ULDC.64 UR4, c[0x0][0x9f8] ;  /* 0x00027e0000047ab9 */ /* 0x000fc60000000a00 */
[----:B-1----:R-:W3:Y:S01]  /*2db70*/  LDL R7, [R1+0x8] ;  /* 0x0000080001077983 */ /* 0x002ee20000100800 */
        /* <DEDUP_REMOVED lines=25> */
[----:B------:R-:W-:Y:S01]  /*2dd10*/  ISETP.GT.U32.OR P0, PT, R20, 0x4f, P0 ;  /* 0x0000004f1400780c */ /* 0x000fe20000704470 */
[----:B----4-:R-:W-:-:S04]  /*2dd20*/  IMAD.IADD R5, R5, 0x1, R21 ;  /* 0x0000000105057824 */ /* 0x010fc800078e0215 */
[----:B0-----:R-:W-:-:S08]  /*2dd30*/  @P1 IMAD.HI.U32 R7, R5, R4, RZ ;  /* 0x0000000405071227 */ /* 0x001fd000078e00ff */
[----:B------:R-:W0:Y:S01]  /*2dd40*/  @!P0 LDC.64 R2, c[0x0][0x428] ;  /* 0x00010a00ff028b82 */ /* 0x000e220000000a00 */
[----:B------:R-:W-:Y:S02]  /*2dd50*/  MOV R4, R5 ;  /* 0x0000000500047202 */ /* 0x000fe40000000f00 */
[----:B-1----:R-:W-:Y:S02]  /*2dd60*/  @P1 SHF.R.U32.HI R4, RZ, R6, R7 ;  /* 0x00000006ff041219 */ /* 0x002fe40000011607 */
[----:B------:R-:W-:-:S03]  /*2dd70*/  SHF.R.S32.HI R8, RZ, 0x1f, R32 ;  /* 0x0000001fff087819 */ /* 0x000fc60000011420 */
[----:B------:R-:W-:-:S04]  /*2dd80*/  IMAD.MOV R6, RZ, RZ, -R4 ;  /* 0x000000ffff067224 */ /* 0x000fc800078e0a04 */
[----:B------:R-:W-:Y:S01]  /*2dd90*/  IMAD R0, R0, R6, R5 ;  /* 0x0000000600007224 */ /* 0x000fe200078e0205 */
[--C-:B------:R-:W-:Y:S01]  /*2dda0*/  @!P0 SHF.R.S32.HI R5, RZ, 0x1f, R4.reuse ;  /* 0x0000001fff058819 */ /* 0x100fe20000011404 */
[-C--:B0-----:R-:W-:Y:S02]  /*2ddb0*/  @!P0 IMAD R6, R8, R2.reuse, RZ ;  /* 0x0000000208068224 */ /* 0x081fe400078e02ff */
[----:B------:R-:W-:-:S04]  /*2ddc0*/  @!P0 IMAD.WIDE.U32 R4, R32, R2, R4 ;  /* 0x0000000220048225 */ /* 0x000fc800078e0004 */
[----:B------:R-:W-:Y:S02]  /*2ddd0*/  @!P0 IMAD R6, R32, R3, R6 ;  /* 0x0000000320068224 */ /* 0x000fe400078e0206 */
[----:B------:R-:W0:Y:S02]  /*2dde0*/  @!P0 LDC.64 R2, c[0x0][0x418] ;  /* 0x00010600ff028b82 */ /* 0x000e240000000a00 */
[----:B------:R-:W-:Y:S01]  /*2ddf0*/  @!P0 IMAD.IADD R6, R5, 0x1, R6 ;  /* 0x0000000105068824 */ /* 0x000fe200078e0206 */
[----:B------:R-:W-:Y:S02]  /*2de00*/  MOV R7, UR37 ;  /* 0x0000002500077c02 */ /* 0x000fe40008000f00 */
        /* <DEDUP_REMOVED lines=23> */
.L_x_3164:
[----:B------:R-:W-:Y:S05]  /*2df80*/  @!P2 BRA `(.L_x_2998) ;  /* 0x000000000004a947 */ /* 0x000fea0003800000 */
[----:B------:R-:W-:Y:S01]  /*2df90*/  BPT.TRAP 0x1 ;  /* 0x000000040000795c */ /* 0x000fe20000300000 */
.L_x_2998:
        /* <DEDUP_REMOVED lines=23> */
.L_x_3165:
[----:B------:R-:W-:Y:S05]  /*2e110*/  BSYNC B0 ;  /* 0x0000000000007941 */ /* 0x000fea0003800000 */
.L_x_2999:
        /* <DEDUP_REMOVED lines=28> */
[----:B------:R-:W-:Y:S01]  /*2e2e0*/  ULDC.64 UR4, c[0x0][0x208] ;  /* 0x0000820000047ab9 */ /* 0x000fe20000000a00 */
[C---:B------:R-:W-:Y:S01]  /*2e2f0*/  LOP3.LUT P4, RZ, R18.reuse, 0x8, RZ, 0xc0, !PT ;  /* 0x0000000812ff7812 */ /* 0x040fe2000788c0ff */
[----:B------:R-:W1:Y:S01]  /*2e300*/  SHFL.IDX PT, R2, R6, RZ, 0x181f ;  /* 0x00181fff06027589 */ /* 0x000e6200000e0000 */
[C---:B------:R-:W-:Y:S02]  /*2e310*/  LOP3.LUT P3, RZ, R18.reuse, 0x4, RZ, 0xc0, !PT ;  /* 0x0000000412ff7812 */ /* 0x040fe4000786c0ff */
[----:B------:R-:W-:Y:S01]  /*2e320*/  LOP3.LUT P2, RZ, R18, 0x2, RZ, 0xc0, !PT ;  /* 0x0000000212ff7812 */ /* 0x000fe2000784c0ff */
[----:B------:R-:W-:Y:S01]  /*2e330*/  SHFL.IDX PT, R8, R6, 0x1, 0x181f ;  /* 0x00381f0006087f89 */ /* 0x000fe200000e0000 */
[----:B------:R-:W-:Y:S02]  /*2e340*/  @P0 LEA R9, R7, R16, 0x1 ;  /* 0x0000001007090211 */ /* 0x000fe400078e08ff */
[----:B0-----:R-:W-:-:S05]  /*2e350*/  @P0 LEA R3, P1, R34, R3, 0x1 ;  /* 0x0000000322030211 */ /* 0x001fca00078208ff */
[----:B-1----:R-:W-:Y:S01]  /*2e360*/  @P0 IMAD.X R2, RZ, RZ, R2, P1 ;  /* 0x000000ffff020224 */ /* 0x002fe200008e0602 */
[----:B------:R-:W-:-:S04]  /*2e370*/  ISETP.GE.AND P1, PT, R4, 0x11, PT ;  /* 0x000000110400780c */ /* 0x000fc80003f26270 */
[----:B------:R-:W-:-:S04]  /*2e380*/  @P0 LOP3.LUT R3, R3, R2, RZ, 0x3c, !PT ;  /* 0x0000000203030212 */ /* 0x000fc800078e3cff */
[----:B------:R-:W-:-:S04]  /*2e390*/  @P0 LOP3.LUT R2, R3, R2, RZ, 0x3c, !PT ;  /* 0x0000000203020212 */ /* 0x000fc800078e3cff */
[----:B------:R-:W-:Y:S01]  /*2e3a0*/  @P0 LOP3.LUT R3, R3, R2, RZ, 0x3c, !PT ;  /* 0x0000000203030212 */ /* 0x000fe200078e3cff */
[----:B------:R-:W-:-:S04]  /*2e3b0*/  @P1 IMAD R21, R7, 0x2, R16 ;  /* 0x0000000207151824 */ /* 0x000fc800078e0210 */
        /* <DEDUP_REMOVED lines=14> */
[----:B------:R-:W-:-:S02]  /*2e4a0*/  @P1 LEA R9, R7, R16, 0x1 ;  /* 0x0000001007091211 */ /* 0x000fc400078e08ff */
        /* <DEDUP_REMOVED lines=18> */
.L_x_3177:
        /* <DEDUP_REMOVED lines=18> */
.L_x_3003:
[----:B------:R-:W-:Y:S05]  /*2e6f0*/  BSYNC B0 ;  /* 0x0000000000007941 */ /* 0x000fea0003800000 */
.L_x_3002:
[----:B------:R-:W-:Y:S01]  /*2e700*/  NOP ;  /* 0x0000000000007918 */ /* 0x000fe20000000000 */
[----:B------:R-:W-:-:S13]  /*2e710*/  PLOP3.LUT P0, PT, PT, PT, PT, 0x80, 0x0 ;  /* 0x000000000000781c */ /* 0x000fda0003f0f070 */
.L_x_3004:
        /* <DEDUP_REMOVED lines=11> */
.L_x_3005:
        /* <DEDUP_REMOVED lines=17> */
[----:B0-----:R-:W-:Y:S02]  /*2e8e0*/  VIADD R2, R16, 0x14400 ;  /* 0x0001440010027836 */ /* 0x001fe40000000000 */
[----:B------:R-:W-:-:S03]  /*2e8f0*/  IMAD.IADD R35, R5, 0x1, R0 ;  /* 0x0000000105237824 */ /* 0x000fc600078e0200 */
[----:B------:R-:W-:-:S13]  /*2e900*/  LOP3.LUT P0, RZ, R2, 0x3ff, RZ, 0xc0, !PT ;  /* 0x000003ff02ff7812 */ /* 0x000fda000780c0ff */
[----:B-1----:R-:W-:Y:S05]  /*2e910*/  @!P0 BRA `(.L_x_3007) ;  /* 0x0000000000408947 */ /* 0x002fea0003800000 */
[----:B------:R-:W-:Y:S01]  /*2e920*/  MOV R2, 0x0 ;  /* 0x0000000000027802 */ /* 0x000fe20000000f00 */
        /* <DEDUP_REMOVED lines=15> */
.L_x_3007:
[----:B------:R-:W-:Y:S05]  /*2ea20*/  BSYNC B6 ;  /* 0x0000000000067941 */ /* 0x000fea0003800000 */
.L_x_3006:
[----:B------:R-:W3:Y:S01]  /*2ea30*/  LDL.LU R20, [R1+0x30] ;  /* 0x0000300001147983 */ /* 0x000ee20000300800 */
[----:B------:R-:W-:Y:S01]  /*2ea40*/  ULDC.64 UR4, c[0x0][0x2d8] ;  /* 0x0000b60000047ab9 */ /* 0x000fe20000000a00 */
[----:B------:R-:W0:Y:S02]  /*2ea50*/  LDC R7, c[0x0][0x448] ;  /* 0x00011200ff077b82 */ /* 0x000e240000000800 */
[----:B------:R-:W4:Y:S04]  /*2ea60*/  LDL.LU.64 R2, [R1+0x20] ;  /* 0x0000200001027983 */ /* 0x000f280000300a00 */
[----:B------:R1:W5:Y:S01]  /*2ea70*/  LDL R9, [R1+0x1c] ;  /* 0x00001c0001097983 */ /* 0x0003620000100800 */
[----:B0-----:R-:W-:-:S13]  /*2ea80*/  ISETP.NE.AND P0, PT, R7, 0x1, PT ;  /* 0x000000010700780c */ /* 0x001fda0003f05270 */
[----:B------:R-:W0:Y:S01]  /*2ea90*/  @P0 LDC R6, c[0x0][0x44c] ;  /* 0x00011300ff060b82 */ /* 0x000e220000000800 */
[C---:B------:R-:W-:Y:S02]  /*2eaa0*/  LOP3.LUT R10, R34.reuse, 0x40, RZ, 0xfc, !PT ;  /* 0x00000040220a7812 */ /* 0x040fe400078efcff */
[----:B--2---:R-:W-:Y:S01]  /*2eab0*/  LOP3.LUT R8, R34, 0x80, RZ, 0xfc, !PT ;  /* 0x0000008022087812 */ /* 0x004fe200078efcff */
[----:B----4-:R-:W-:Y:S02]  /*2eac0*/  IMAD.MOV.U32 R3, RZ, RZ, R35 ;  /* 0x000000ffff037224 */ /* 0x010fe400078e0023 */
        /* <DEDUP_REMOVED lines=14> */
[----:B------:R-:W-:-:S04]  /*2ebb0*/  LOP3.LUT R20, R21, 0x70, R20, 0xf8, !PT ;  /* 0x0000007015147812 */ /* 0x000fc800078ef814 */
[----:B------:R-:W-:-:S05]  /*2ebc0*/  LEA R5, R25, R20, 0x7 ;  /* 0x0000001419057211 */ /* 0x000fca00078e38ff */
        /* <DEDUP_REMOVED lines=20> */
[----:B0-----:R-:W-:Y:S02]  /*2ed10*/  LOP3.LUT R20, R20, 0x7f, RZ, 0xc0, !PT ;  /* 0x0000007f14147812 */ /* 0x001fe400078ec0ff */
[----:B------:R-:W-:Y:S01]  /*2ed20*/  LEA.HI.X R0, R2, UR5, R0, 0x1, P0 ;  /* 0x0000000502007c11 */ /* 0x000fe200080f0c00 */
[----:B------:R-:W-:Y:S01]  /*2ed30*/  UMOV UR5, 0xffffffff ;  /* 0xffffffff00057882 */ /* 0x000fe20000000000 */
[----:B------:R-:W-:-:S02]  /*2ed40*/  ISETP.GE.AND P4, PT, R34, UR4, PT ;  /* 0x0000000422007c0c */ /* 0x000fc4000bf86270 */
[----:B------:R-:W-:Y:S02]  /*2ed50*/  ISETP.GE.AND P3, PT, R10, UR4, PT ;  /* 0x000000040a007c0c */ /* 0x000fe4000bf66270 */
[----:B------:R-:W-:Y:S02]  /*2ed60*/  ISETP.GE.AND P2, PT, R8, UR4, PT ;  /* 0x0000000408007c0c */ /* 0x000fe4000bf46270 */
[----:B------:R-:W-:Y:S02]  /*2ed70*/  ISETP.GE.AND P0, PT, R37, UR4, PT ;  /* 0x0000000425007c0c */ /* 0x000fe4000bf06270 */
[----:B------:R-:W-:Y:S01]  /*2ed80*/  SHF.R.U32.HI R8, RZ, 0x3, R20 ;  /* 0x00000003ff087819 */ /* 0x000fe20000011614 */
[----:B-1----:R-:W-:Y:S10]  /*2ed90*/  BRA.DIV UR5, `(.L_x_3008) ;  /* 0x0000005e057c7947 */ /* 0x002ff4000b800000 */
[----:B------:R-:W0:Y:S01]  /*2eda0*/  SHFL.IDX PT, R3, R4, RZ, 0x181f ;  /* 0x00181fff04037589 */ /* 0x000e2200000e0000 */
[----:B-----5:R-:W-:Y:S01]  /*2edb0*/  IMAD R5, R9, R7, RZ ;  /* 0x0000000709057224 */ /* 0x020fe200078e02ff */
[----:B------:R-:W-:Y:S01]  /*2edc0*/  ULDC.64 UR4, c[0x0][0x208] ;  /* 0x0000820000047ab9 */ /* 0x000fe20000000a00 */
[----:B------:R-:W-:Y:S01]  /*2edd0*/  IMAD R25, R25, 0x80, R8 ;  /* 0x0000008019197824 */ /* 0x000fe200078e0208 */
[----:B------:R-:W1:Y:S04]  /*2ede0*/  SHFL.IDX PT, R2, R0, RZ, 0x181f ;  /* 0x00181fff00027589 */ /* 0x000e6800000e0000 */
[----:B------:R-:W-:Y:S01]  /*2edf0*/  ISETP.GE.AND P1, PT, R25, R5, PT ;  /* 0x000000051900720c */ /* 0x000fe20003f26270 */
[----:B------:R-:W-:-:S12]  /*2ee00*/  SHFL.IDX PT, R14, R4, 0x7, 0x181f ;  /* 0x00f81f00040e7f89 */ /* 0x000fd800000e0000 */
        /* <DEDUP_REMOVED lines=13> */
[----:B------:R-:W-:Y:S01]  /*2eee0*/  @!P1 IMAD.MOV.U32 R2, RZ, RZ, R6 ;  /* 0x000000ffff029224 */ /* 0x000fe200078e0006 */
[----:B------:R-:W-:Y:S01]  /*2eef0*/  IADD3 R6, R25, 0x20, RZ ;  /* 0x0000002019067810 */ /* 0x000fe20007ffe0ff */
        /* <DEDUP_REMOVED lines=65> */
.L_x_3194:
        /* <DEDUP_REMOVED lines=14> */
.L_x_3010:
[----:B------:R-:W-:Y:S05]  /*2f3f0*/  BSYNC B0 ;  /* 0x0000000000007941 */ /* 0x000fea0003800000 */
.L_x_3009:
[----:B------:R-:W-:Y:S01]  /*2f400*/  NOP ;  /* 0x0000000000007918 */ /* 0x000fe20000000000 */
[----:B------:R-:W-:-:S13]  /*2f410*/  PLOP3.LUT P0, PT, PT, PT, PT, 0x80, 0x0 ;  /* 0x000000000000781c */ /* 0x000fda0003f0f070 */
.L_x_3011:
        /* <DEDUP_REMOVED lines=11> */
[----:B------:R-:W-:-:S05]  /*2f4d0*/  LOP3.LUT R0, R0, 0xfffffffe, RZ, 0xc0, !PT ;  /* 0xfffffffe00007812 */ /* 0x000fca00078ec0ff */
[----:B0-----:R-:W-:Y:S01]  /*2f4e0*/  IMAD.IADD R3, R3, 0x1, -R0 ;  /* 0x0000000103037824 */ /* 0x001fe200078e0a00 */
[----:B---3--:R-:W-:-:S04]  /*2f4f0*/  IADD3 R0, R2, -0x2, RZ ;  /* 0xfffffffe02007810 */ /* 0x008fc80007ffe0ff */
[----:B------:R-:W-:Y:S01]  /*2f500*/  SHF.L.U32 R3, R3, 0x1f, RZ ;  /* 0x0000001f03037819 */ /* 0x000fe200000006ff */
[----:B------:R-:W-:Y:S01]  /*2f510*/  NOP ;  /* 0x0000000000007918 */ /* 0x000fe20000000000 */
[----:B------:R0:W-:Y:S01]  /*2f520*/  SYNCS.ARRIVE.TRANS64.A1T0 RZ, [R16+URZ+0x38800], RZ ;  /* 0x038800ff10ff79a7 */ /* 0x0001e2000810003f */
[----:B------:R-:W-:Y:S01]  /*2f530*/  BSSY B0, `(.L_x_3012) ;  /* 0x0000003000007945 */ /* 0x000fe20003800000 */
[----:B------:R-:W2:Y:S03]  /*2f540*/  SYNCS.PHASECHK.TRANS64.TRYWAIT P0, [R16+URZ+0x38820], R3 ;  /* 0x03882003100075a7 */ /* 0x000ea6000800017f */
[----:B0-2---:R-:W-:Y:S05]  /*2f550*/  @!P0 BRA `(.L_x_3013) ;  /* 0x00000060007c8947 */ /* 0x005fea0003800000 */
.L_x_3195:
[----:B------:R-:W-:Y:S05]  /*2f560*/  BSYNC B0 ;  /* 0x0000000000007941 */ /* 0x000fea0003800000 */
.L_x_3012:
        /* <DEDUP_REMOVED lines=8> */
[----:B------:R-:W-:Y:S01]  /*2f5f0*/  ISETP.GE.AND P4, PT, R34, UR4, PT ;  /* 0x0000000422007c0c */ /* 0x000fe2000bf86270 */
[----:B------:R-:W-:Y:S01]  /*2f600*/  IMAD.MOV.U32 R20, RZ, RZ, R29 ;  /* 0x000000ffff147224 */ /* 0x000fe200078e001d */
[----:B------:R-:W-:Y:S01]  /*2f610*/  ISETP.GE.AND P3, PT, R4, UR4, PT ;  /* 0x0000000404007c0c */ /* 0x000fe2000bf66270 */
[----:B------:R-:W-:Y:S01]  /*2f620*/  IMAD.MOV.U32 R31, RZ, RZ, R22 ;  /* 0x000000ffff1f7224 */ /* 0x000fe200078e0016 */
[----:B------:R-:W-:Y:S02]  /*2f630*/  ISETP.GE.AND P2, PT, R2, UR4, PT ;  /* 0x0000000402007c0c */ /* 0x000fe4000bf46270 */
[----:B------:R-:W-:-:S13]  /*2f640*/  ISETP.GE.AND P1, PT, R37, UR4, PT ;  /* 0x0000000425007c0c */ /* 0x000fda000bf26270 */
.L_x_3028:
[----:B------:R-:W1:Y:S01]  /*2f650*/  LDL R5, [R1+0x10] ;  /* 0x0000100001057983 */ /* 0x000e620000100800 */
[----:B------:R-:W2:Y:S03]  /*2f660*/  LDC R11, c[0x0][0x430] ;  /* 0x00010c00ff0b7b82 */ /* 0x000ea60000000800 */
[----:B------:R-:W3:Y:S01]  /*2f670*/  LDL R8, [R1+0x14] ;  /* 0x0000140001087983 */ /* 0x000ee20000100800 */
[----:B------:R-:W4:Y:S01]  /*2f680*/  S2R R2, SR_TID.X ;  /* 0x0000000000027919 */ /* 0x000f220000002100 */
[----:B------:R-:W4:Y:S01]  /*2f690*/  S2R R4, SR_TID.X ;  /* 0x0000000000047919 */ /* 0x000f220000002100 */
[----:B--2---:R-:W-:-:S13]  /*2f6a0*/  ISETP.NE.AND P0, PT, R11, 0x1, PT ;  /* 0x000000010b00780c */ /* 0x004fda0003f05270 */
[----:B0-----:R-:W0:Y:S01]  /*2f6b0*/  @P0 LDC R3, c[0x0][0x434] ;  /* 0x00010d00ff030b82 */ /* 0x001e220000000800 */
[----:B----4-:R-:W-:-:S04]  /*2f6c0*/  LOP3.LUT R2, R2, 0x7f, RZ, 0xc0, !PT ;  /* 0x0000007f02027812 */ /* 0x010fc800078ec0ff */
[----:B------:R-:W-:Y:S02]  /*2f6d0*/  SHF.R.U32.HI R2, RZ, 0x3, R2 ;  /* 0x00000003ff027819 */ /* 0x000fe40000011602 */
[----:B------:R-:W-:-:S04]  /*2f6e0*/  SHF.L.U32 R4, R4, 0x4, RZ ;  /* 0x0000000404047819 */ /* 0x000fc800000006ff */
[----:B------:R-:W-:Y:S02]  /*2f6f0*/  LOP3.LUT R4, R2, 0x70, R4, 0xf8, !PT ;  /* 0x0000007002047812 */ /* 0x000fe400078ef804 */
[----:B------:R-:W2:Y:S02]  /*2f700*/  @P0 LDC R2, c[0x0][0x438] ;  /* 0x00010e00ff020b82 */ /* 0x000ea40000000800 */
[----:B------:R-:W-:Y:S01]  /*2f710*/  ISETP.GT.U32.AND P5, PT, R4, 0x4f, PT ;  /* 0x0000004f0400780c */ /* 0x000fe20003fa4070 */
[----:B------:R-:W-:Y:S01]  /*2f720*/  IMAD.U32 R12, RZ, RZ, UR37 ;  /* 0x00000025ff0c7e24 */ /* 0x000fe2000f8e00ff */
[----:B------:R-:W-:Y:S01]  /*2f730*/  ULDC.64 UR4, c[0x0][0x208] ;  /* 0x0000820000047ab9 */ /* 0x000fe20000000a00 */
[----:B------:R-:W-:Y:S02]  /*2f740*/  VIADD R23, R7, 0x1 ;  /* 0x0000000107177836 */ /* 0x000fe40000000000 */
[----:B------:R-:W-:Y:S02]  /*2f750*/  IMAD.MOV.U32 R22, RZ, RZ, R0 ;  /* 0x000000ffff167224 */ /* 0x000fe400078e0000 */
[----:B-1----:R-:W-:-:S04]  /*2f760*/  IMAD R6, R0, 0x50, R5 ;  /* 0x0000005000067824 */ /* 0x002fc800078e0205 */
[----:B------:R-:W-:Y:S02]  /*2f770*/  IMAD.IADD R6, R4, 0x1, R6 ;  /* 0x0000000104067824 */ /* 0x000fe400078e0206 */
[----:B------:R-:W1:Y:S02]  /*2f780*/  @!P5 LDC.64 R4, c[0x0][0x428] ;  /* 0x00010a00ff04db82 */ /* 0x000e640000000a00 */
[----:B0-----:R-:W-:-:S04]  /*2f790*/  @P0 IMAD.HI.U32 R3, R6, R3, RZ ;  /* 0x0000000306030227 */ /* 0x001fc800078e00ff */
[----:B------:R-:W-:Y:S01]  /*2f7a0*/  IMAD.MOV.U32 R10, RZ, RZ, R6 ;  /* 0x000000ffff0a7224 */ /* 0x000fe200078e0006 */
[----:B--2---:R-:W-:-:S04]  /*2f7b0*/  @P0 SHF.R.U32.HI R10, RZ, R2, R3 ;  /* 0x00000002ff0a0219 */ /* 0x004fc80000011603 */
[--C-:B------:R-:W-:Y:S01]  /*2f7c0*/  @!P5 SHF.R.S32.HI R3, RZ, 0x1f, R10.reuse ;  /* 0x0000001fff03d819 */ /* 0x100fe2000001140a */
[----:B------:R-:W-:-:S04]  /*2f7d0*/  @!P5 IMAD.MOV.U32 R2, RZ, RZ, R10 ;  /* 0x000000ffff02d224 */ /* 0x000fc800078e000a */
[----:B-1----:R-:W-:-:S04]  /*2f7e0*/  @!P5 IMAD.WIDE.U32 R2, R32, R4, R2 ;  /* 0x000000042002d225 */ /* 0x002fc800078e0002 */
[----:B---3--:R-:W-:Y:S02]  /*2f7f0*/  @!P5 IMAD R4, R8, R4, RZ ;  /* 0x000000040804d224 */ /* 0x008fe400078e02ff */
[----:B------:R-:W0:Y:S02]  /*2f800*/  @!P5 LDC.64 R8, c[0x0][0x418] ;  /* 0x00010600ff08db82 */ /* 0x000e240000000a00 */
[----:B------:R-:W-:Y:S01]  /*2f810*/  @!P5 IMAD R5, R32, R5, R4 ;  /* 0x000000052005d224 */ /* 0x000fe200078e0204 */
[----:B------:R-:W-:-:S04]  /*2f820*/  MOV R4, RZ ;  /* 0x000000ff00047202 */ /* 0x000fc80000000f00 */
        /* <DEDUP_REMOVED lines=14> */
.L_x_3016:
[----:B------:R-:W-:Y:S01]  /*2f910*/  IMAD R6, R23, 0x8, R16 ;  /* 0x0000000817067824 */ /* 0x000fe200078e0210 */
[----:B------:R-:W-:Y:S01]  /*2f920*/  SHF.L.U32 R3, R29, 0x1f, RZ ;  /* 0x0000001f1d037819 */ /* 0x000fe200000006ff */
[----:B------:R-:W-:Y:S03]  /*2f930*/  BSSY B1, `(.L_x_3017) ;  /* 0x0000003000017945 */ /* 0x000fe60003800000 */
[----:B------:R-:W0:Y:S02]  /*2f940*/  SYNCS.PHASECHK.TRANS64.TRYWAIT P0, [R6+URZ+0x38840], R3 ;  /* 0x03884003060075a7 */ /* 0x000e24000800017f */
[----:B0-----:R-:W-:Y:S05]  /*2f950*/  @!P0 BRA `(.L_x_3018) ;  /* 0x0000005c00908947 */ /* 0x001fea0003800000 */
.L_x_3196:
[----:B------:R-:W-:Y:S05]  /*2f960*/  BSYNC B1 ;  /* 0x0000000000017941 */ /* 0x000fea0003800000 */
.L_x_3017:
        /* <DEDUP_REMOVED lines=14> */
[----:B------:R-:W-:-:S04]  /*2fa50*/  ULDC.64 UR4, c[0x0][0x308] ;  /* 0x0000c20000047ab9 */ /* 0x000fc80000000a00 */
[----:B------:R-:W-:-:S03]  /*2fa60*/  IADD3 R3, R3, R0, RZ ;  /* 0x0000000003037210 */ /* 0x000fc60007ffe0ff */
        /* <DEDUP_REMOVED lines=8> */
[----:B------:R-:W-:Y:S01]  /*2faf0*/  IMAD.SHL.U32 R0, R34, 0x2, RZ ;  /* 0x0000000222007824 */ /* 0x000fe200078e00ff */
[----:B------:R-:W-:Y:S01]  /*2fb00*/  ULDC.64 UR4, c[0x0][0x208] ;  /* 0x0000820000047ab9 */ /* 0x000fe20000000a00 */
        /* <DEDUP_REMOVED lines=42> */
.L_x_3208:
[----:B------:R-:W-:Y:S01]  /*2fdb0*/  LOP3.LUT R18, R18, 0xffffff7f, RZ, 0xc0, !PT ;  /* 0xffffff7f12127812 */ /* 0x000fe200078ec0ff */
[----:B------:R-:W-:Y:S01]  /*2fdc0*/  ULDC.64 UR4, c[0x0][0x208] ;  /* 0x0000820000047ab9 */ /* 0x000fe20000000a00 */
        /* <DEDUP_REMOVED lines=16> */
.L_x_3020:
[----:B------:R-:W-:Y:S02]  /*2fed0*/  PLOP3.LUT P5, PT, P5, P0, PT, 0xa2, 0x0 ;  /* 0x000000000000781c */ /* 0x000fe40002fa1472 */
[----:B------:R-:W-:-:S08]  /*2fee0*/  @P0 R2UR P5, UR4, R6 ;  /* 0x00000000060402ca */ /* 0x000fd000000a0000 */
[----:B------:R-:W-:-:S05]  /*2fef0*/  @P0 PLOP3.LUT P0, PT, P5, PT, PT, 0x80, 0x0 ;  /* 0x000000000000081c */ /* 0x000fca0002f0f070 */
[----:B------:R-:W-:Y:S01]  /*2ff00*/  @!P5 SYNCS.ARRIVE.TRANS64.RED.A0T1 RZ, [UR4+0x38830], RZ ;  /* 0x038830ffffffd9a7 */ /* 0x000fe20008200404 */
[----:B------:R-:W-:Y:S07]  /*2ff10*/  @!P5 ARRIVES.LDGSTSBAR.64.TRANSCNT [UR4+0x38830] ;  /* 0x03883000ff00d9b0 */ /* 0x000fee0008000a84 */
[----:B------:R-:W-:Y:S05]  /*2ff20*/  @P0 BRA.U.ANY `(.L_x_3020) ;  /* 0xfffffffd00e80947 */ /* 0x000fea000393ffff */
[----:B------:R-:W-:Y:S01]  /*2ff30*/  NOP ;  /* 0x0000000000007918 */ /* 0x000fe20000000000 */
[----:B-1----:R-:W-:-:S04]  /*2ff40*/  MOV R2, UR37 ;  /* 0x0000002500027c02 */ /* 0x002fc80008000f00 */
[----:B------:R-:W-:-:S13]  /*2ff50*/  ISETP.NE.AND P6, PT, R2, 0x3, PT ;  /* 0x000000030200780c */ /* 0x000fda0003fc5270 */
[----:B------:R-:W-:Y:S05]  /*2ff60*/  @!P6 BRA `(.L_x_3021) ;  /* 0x000000000004e947 */ /* 0x000fea0003800000 */
[----:B------:R-:W-:Y:S01]  /*2ff70*/  BPT.TRAP 0x1 ;  /* 0x000000040000795c */ /* 0x000fe20000300000 */
.L_x_3021:
[----:B------:R1:W-:Y:S01]  /*2ff80*/  SYNCS.ARRIVE.TRANS64.A1T0 RZ, [R6+URZ+0x38830], RZ ;  /* 0x038830ff06ff79a7 */ /* 0x0003e2000810003f */
[----:B------:R-:W-:Y:S05]  /*2ff90*/  @!P6 BRA `(.L_x_3022) ;  /* 0x000000000004e947 */ /* 0x000fea0003800000 */
[----:B------:R-:W-:Y:S01]  /*2ffa0*/  BPT.TRAP 0x1 ;  /* 0x000000040000795c */ /* 0x000fe20000300000 */
.L_x_3022:
[----:B------:R-:W-:Y:S01]  /*2ffb0*/  SHF.L.U32 R2, R20, 0x1f, RZ ;  /* 0x0000001f14027819 */ /* 0x000fe200000006ff */
[----:B-1----:R-:W-:Y:S01]  /*2ffc0*/  IMAD R6, R7, 0x8, R16 ;  /* 0x0000000807067824 */ /* 0x002fe200078e0210 */
[----:B------:R-:W-:Y:S03]  /*2ffd0*/  BSSY B1, `(.L_x_3023) ;  /* 0x0000003000017945 */ /* 0x000fe60003800000 */
[----:B------:R-:W1:Y:S02]  /*2ffe0*/  SYNCS.PHASECHK.TRANS64.TRYWAIT P0, [R6+URZ+0x38860], R2 ;  /* 0x03886002060075a7 */ /* 0x000e64000800017f */
[----:B-1----:R-:W-:Y:S05]  /*2fff0*/  @!P0 BRA `(.L_x_3024) ;  /* 0x0000005c00d08947 */ /* 0x002fea0003800000 */
.L_x_3209:
[----:B------:R-:W-:Y:S05]  /*30000*/  BSYNC B1 ;  /* 0x0000000000017941 */ /* 0x000fea0003800000 */
.L_x_3023:
[----:B0-----:R-:W2:Y:S01]  /*30010*/  LDL R8, [R1+0x8] ;  /* 0x0000080001087983 */ /* 0x001ea20000100800 */
        /* <DEDUP_REMOVED lines=9> */
[----:B------:R-:W-:Y:S01]  /*300b0*/  LEA R7, R7, R16, 0x1 ;  /* 0x0000001007077211 */ /* 0x000fe200078e08ff */
        /* <DEDUP_REMOVED lines=51> */
.L_x_3221:
        /* <DEDUP_REMOVED lines=32> */
.L_x_3026:
        /* <DEDUP_REMOVED lines=11> */
.L_x_3027:
[----:B------:R-:W2:Y:S01]  /*306a0*/  LDL R2, [R1+0xc] ;  /* 0x00000c0001027983 */ /* 0x000ea20000100800 */
[----:B------:R3:W-:Y:S01]  /*306b0*/  SYNCS.ARRIVE.TRANS64.A1T0 RZ, [R6+URZ+0x38850], RZ ;  /* 0x038850ff06ff79a7 */ /* 0x0007e2000810003f */
[C---:B------:R-:W-:Y:S01]  /*306c0*/  IADD3 R0, R22.reuse, -0x1, RZ ;  /* 0xffffffff16007810 */ /* 0x040fe20007ffe0ff */
[----:B------:R-:W-:Y:S02]  /*306d0*/  IMAD.MOV.U32 R7, RZ, RZ, R23 ;  /* 0x000000ffff077224 */ /* 0x000fe400078e0017 */
[----:B------:R-:W-:Y:S02]  /*306e0*/  IMAD.MOV.U32 R20, RZ, RZ, R29 ;  /* 0x000000ffff147224 */ /* 0x000fe400078e001d */
[----:B------:R-:W-:Y:S01]  /*306f0*/  IMAD.MOV.U32 R31, RZ, RZ, R22 ;  /* 0x000000ffff1f7224 */ /* 0x000fe200078e0016 */
[----:B--2---:R-:W-:-:S13]  /*30700*/  ISETP.GT.AND P0, PT, R22, R2, PT ;  /* 0x000000021600720c */ /* 0x004fda0003f04270 */
[----:B---3--:R-:W-:Y:S05]  /*30710*/  @P0 BRA `(.L_x_3028) ;  /* 0xffffffec00cc0947 */ /* 0x008fea000383ffff */
.L_x_3015:
[----:B------:R-:W-:Y:S05]  /*30720*/  BSYNC B0 ;  /* 0x0000000000007941 */ /* 0x000fea0003800000 */
.L_x_3014:
        /* <DEDUP_REMOVED lines=15> */
[----:B------:R-:W0:Y:S01]  /*30820*/  POPC R7, R4 ;  /* 0x0000000400077309 */ /* 0x000e220000000000 */
[----:B--2---:R-:W0:Y:S02]  /*30830*/  SHFL.IDX PT, R0, R3, R0, 0x1f ;  /* 0x00001f0003007589 */ /* 0x004e2400000e0000 */
[----:B0-----:R-:W-:-:S07]  /*30840*/  IADD3 R24, R0, UR36, R7 ;  /* 0x0000002400187c10 */ /* 0x001fce000fffe007 */
.L_x_3030:
[----:B------:R-:W-:Y:S05]  /*30850*/  BSYNC B0 ;  /* 0x0000000000007941 */ /* 0x000fea0003800000 */
.L_x_3029:
[----:B------:R-:W-:-:S04]  /*30860*/  MOV R0, UR37 ;  /* 0x0000002500007c02 */ /* 0x000fc80008000f00 */
[----:B------:R-:W-:-:S13]  /*30870*/  ISETP.NE.AND P0, PT, R0, 0x3, PT ;  /* 0x000000030000780c */ /* 0x000fda0003f05270 */
[----:B------:R-:W-:Y:S05]  /*30880*/  @!P0 BRA `(.L_x_3031) ;  /* 0x0000000000048947 */ /* 0x000fea0003800000 */
[----:B------:R-:W-:Y:S01]  /*30890*/  BPT.TRAP 0x1 ;  /* 0x000000040000795c */ /* 0x000fe20000300000 */
.L_x_3031:
[----:B------:R-:W2:Y:S01]  /*308a0*/  LDL.LU R0, [R1+0x8] ;  /* 0x0000080001007983 */ /* 0x000ea20000300800 */
[----:B------:R-:W-:Y:S01]  /*308b0*/  IMAD R4, R23, 0x8, R16 ;  /* 0x0000000817047824 */ /* 0x000fe200078e0210 */
[----:B0-----:R-:W-:Y:S01]  /*308c0*/  SHF.L.U32 R3, R29, 0x1f, RZ ;  /* 0x0000001f1d037819 */ /* 0x001fe200000006ff */
[----:B------:R-:W-:Y:S03]  /*308d0*/  BSSY B0, `(.L_x_3032) ;  /* 0x0000004000007945 */ /* 0x000fe60003800000 */
[----:B------:R-:W0:Y:S01]  /*308e0*/  SYNCS.PHASECHK.TRANS64.TRYWAIT P0, [R4+URZ+0x38860], R3 ;  /* 0x03886003040075a7 */ /* 0x000e22000800017f */
[----:B--2---:R-:W-:Y:S01]  /*308f0*/  IMAD R5, R22, -0x50, R0 ;  /* 0xffffffb016057824 */ /* 0x004fe200078e0200 */
[----:B0-----:R-:W-:Y:S06]  /*30900*/  @!P0 BRA `(.L_x_3033) ;  /* 0x0000005c00808947 */ /* 0x001fec0003800000 */
.L_x_3222:
[----:B------:R-:W-:Y:S05]  /*30910*/  BSYNC B0 ;  /* 0x0000000000007941 */ /* 0x000fea0003800000 */
.L_x_3032:
[----:B------:R-:W2:Y:S01]  /*30920*/  S2R R0, SR_TID.X ;  /* 0x0000000000007919 */ /* 0x000ea20000002100 */
[----:B------:R-:W-:Y:S01]  /*30930*/  UMOV UR4, 0xffffffff ;  /* 0xffffffff00047882 */ /* 0x000fe20000000000 */
[----:B------:R-:W-:Y:S01]  /*30940*/  IMAD R7, R23, 0x5000, R33 ;  /* 0x0000500017077824 */ /* 0x000fe200078e0221 */
        /* <DEDUP_REMOVED lines=54> */
[----:B------:R3:W1:Y:S01]  /*30cb0*/  SHFL.IDX PT, R14, R17, 0x4, 0x181f ;  /* 0x00981f00110e7f89 */ /* 0x00066200000e0000 */
        /* <DEDUP_REMOVED lines=9> */
.L_x_3234:
        /* <DEDUP_REMOVED lines=16> */
.L_x_3035:
[----:B------:R-:W-:Y:S02]  /*30e50*/  PLOP3.LUT P1, PT, P1, P0, PT, 0xa2, 0x0 ;  /* 0x000000000000781c */ /* 0x000fe40000f21472 */
[----:B------:R-:W-:-:S08]  /*30e60*/  @P0 R2UR P1, UR4, R4 ;  /* 0x00000000040402ca */ /* 0x000fd00000020000 */
[----:B------:R-:W-:-:S05]  /*30e70*/  @P0 PLOP3.LUT P0, PT, P1, PT, PT, 0x80, 0x0 ;  /* 0x000000000000081c */ /* 0x000fca0000f0f070 */
[----:B------:R-:W-:Y:S01]  /*30e80*/  @!P1 SYNCS.ARRIVE.TRANS64.RED.A0T1 RZ, [UR4+0x38850], RZ ;  /* 0x038850ffffff99a7 */ /* 0x000fe20008200404 */
[----:B------:R-:W-:Y:S07]  /*30e90*/  @!P1 ARRIVES.LDGSTSBAR.64.TRANSCNT [UR4+0x38850] ;  /* 0x03885000ff0099b0 */ /* 0x000fee0008000a84 */
[----:B------:R-:W-:Y:S05]  /*30ea0*/  @P0 BRA.U.ANY `(.L_x_3035) ;  /* 0xfffffffd00e80947 */ /* 0x000fea000393ffff */
[----:B------:R-:W-:Y:S01]  /*30eb0*/  NOP ;  /* 0x0000000000007918 */ /* 0x000fe20000000000 */
[----:B0-----:R-:W-:-:S05]  /*30ec0*/  IMAD.U32 R0, RZ, RZ, UR37 ;  /* 0x00000025ff007e24 */ /* 0x001fca000f8e00ff */
[----:B------:R-:W-:-:S13]  /*30ed0*/  ISETP.NE.AND P2, PT, R0, 0x3, PT ;  /* 0x000000030000780c */ /* 0x000fda0003f45270 */
[----:B------:R-:W-:Y:S05]  /*30ee0*/  @!P2 BRA `(.L_x_3036) ;  /* 0x000000000004a947 */ /* 0x000fea0003800000 */
[----:B------:R-:W-:Y:S01]  /*30ef0*/  BPT.TRAP 0x1 ;  /* 0x000000040000795c */ /* 0x000fe20000300000 */
.L_x_3036:
[----:B------:R0:W-:Y:S01]  /*30f00*/  SYNCS.ARRIVE.TRANS64.A1T0 RZ, [R4+URZ+0x38850], RZ ;  /* 0x038850ff04ff79a7 */ /* 0x0001e2000810003f */
[----:B------:R-:W-:-:S05]  /*30f10*/  VIADD R23, R23, 0x1 ;  /* 0x0000000117177836 */ /* 0x000fca0000000000 */
[----:B------:R-:W-:-:S04]  /*30f20*/  ISETP.NE.AND P0, PT, R23, 0x2, PT ;  /* 0x000000021700780c */ /* 0x000fc80003f05270 */
[----:B------:R-:W-:Y:S02]  /*30f30*/  SEL R0, RZ, 0x1, P0 ;  /* 0x00000001ff007807 */ /* 0x000fe40000000000 */
[----:B------:R-:W-:Y:S02]  /*30f40*/  SEL R23, R23, RZ, P0 ;  /* 0x000000ff17177207 */ /* 0x000fe40000000000 */
[----:B0-----:R-:W-:-:S07]  /*30f50*/  LOP3.LUT R29, R29, R0, RZ, 0x3c, !PT ;  /* 0x000000001d1d7212 */ /* 0x001fce00078e3cff */
.L_x_2991:
[----:B------:R-:W-:Y:S05]  /*30f60*/  BSYNC B7 ;  /* 0x0000000000077941 */ /* 0x000fea0003800000 */
.L_x_2989:
[----:B------:R-:W-:-:S13]  /*30f70*/  LOP3.LUT P0, RZ, R18, 0x40, RZ, 0xc0, !PT ;  /* 0x0000004012ff7812 */ /* 0x000fda000780c0ff */
[----:B------:R-:W-:Y:S05]  /*30f80*/  @!P0 BRA `(.L_x_3037) ;  /* 0x0000000000248947 */ /* 0x000fea0003800000 */
[----:B------:R-:W-:Y:S05]  /*30f90*/  WARPSYNC.ALL ;  /* 0x0000000000007948 */ /* 0x000fea0003800000 */
[----:B------:R-:W2:Y:S08]  /*30fa0*/  S2UR UR5, SR_CgaCtaId ;  /* 0x00000000000579c3 */ /* 0x000eb00000008800 */
[----:B------:R-:W-:Y:S06]  /*30fb0*/  BAR.SYNC.DEFER_BLOCKING 0x5, 0x180 ;  /* 0x0146000000007b1d */ /* 0x000fec0000010000 */
[----:B------:R-:W-:-:S02]  /*30fc0*/  UMOV UR4, 0x400 ;  /* 0x0000040000047882 */ /* 0x000fc40000000000 */
[----:B--2---:R-:W-:-:S06]  /*30fd0*/  ULEA UR4, UR5, UR4, 0x18 ;  /* 0x0000000405047291 */ /* 0x004fcc000f8ec03f */
[----:B-1----:R-:W-:-:S05]  /*30fe0*/  MOV R16, UR4 ;  /* 0x0000000400107c02 */ /* 0x002fca0008000f00 */
[----:B------:R1:W2:Y:S01]  /*30ff0*/  LDS.128 R24, [R16+0x388d0] ;  /* 0x0388d00010187984 */ /* 0x0002a20000000c00 */
[----:B------:R-:W-:Y:S06]  /*31000*/  BAR.ARV 0x4, 0x180 ;  /* 0x0106000000007b1d */ /* 0x000fec0000002000 */
[----:B------:R-:W-:Y:S05]  /*31010*/  BRA `(.L_x_3038) ;  /* 0x0000000c00e07947 */ /* 0x000fea0003800000 */
.L_x_3037:
[----:B------:R-:W2:Y:S01]  /*31020*/  S2R R8, SR_TID.X ;  /* 0x0000000000087919 */ /* 0x000ea20000002100 */
[----:B------:R-:W-:Y:S01]  /*31030*/  UMOV UR4, 0xffffffff ;  /* 0xffffffff00047882 */ /* 0x000fe20000000000 */
[----:B--2---:R-:W-:-:S04]  /*31040*/  LOP3.LUT R8, R8, 0x1f, RZ, 0xc0, !PT ;  /* 0x0000001f08087812 */ /* 0x004fc800078ec0ff */
[----:B------:R-:W-:Y:S01]  /*31050*/  ISETP.NE.AND P0, PT, R8, 0x1f, PT ;  /* 0x0000001f0800780c */ /* 0x000fe20003f05270 */
[----:B------:R-:W-:-:S12]  /*31060*/  BRA.DIV UR4, `(.L_x_3039) ;  /* 0x0000005e04a87947 */ /* 0x000fd8000b800000 */
[----:B-1----:R-:W-:Y:S01]  /*31070*/  IMAD.IADD R7, R27, 0x1, R8 ;  /* 0x000000011b077824 */ /* 0x002fe200078e0208 */
[----:B------:R-:W-:Y:S01]  /*31080*/  ULDC UR4, c[0x0][0xc3c] ;  /* 0x00030f0000047ab9 */ /* 0x000fe20000000800 */
[----:B------:R-:W-:-:S03]  /*31090*/  ULDC.64 UR6, c[0x0][0x208] ;  /* 0x0000820000067ab9 */ /* 0x000fc60000000a00 */
        /* <DEDUP_REMOVED lines=13> */
[----:B------:R-:W-:Y:S01]  /*31170*/  SHFL.IDX PT, R7, R24, 0x1, 0x1f ;  /* 0x00201f0018077f89 */ /* 0x000fe200000e0000 */
[----:B------:R-:W-:Y:S01]  /*31180*/  ISETP.GE.U32.AND P5, PT, R8, 0x10, PT ;  /* 0x000000100800780c */ /* 0x000fe20003fa6070 */
[----:B---3--:R-:W-:-:S02]  /*31190*/  @!P1 IMAD.MOV.U32 R25, RZ, RZ, R6 ;  /* 0x000000ffff199224 */ /* 0x008fc400078e0006 */
[----:B------:R-:W-:Y:S02]  /*311a0*/  IMAD.MOV.U32 R6, RZ, RZ, RZ ;  /* 0x000000ffff067224 */ /* 0x000fe400078e00ff */
[----:B--2---:R-:W-:Y:S01]  /*311b0*/  @!P1 IMAD.MOV.U32 R4, RZ, RZ, R5 ;  /* 0x000000ffff049224 */ /* 0x004fe200078e0005 */
[----:B------:R-:W-:-:S03]  /*311c0*/  ISETP.NE.AND P1, PT, R8, RZ, PT ;  /* 0x000000ff0800720c */ /* 0x000fc60003f25270 */
[----:B------:R-:W-:-:S05]  /*311d0*/  IMAD R13, R4, R25, RZ ;  /* 0x00000019040d7224 */ /* 0x000fca00078e02ff */
        /* <DEDUP_REMOVED lines=15> */
[----:B------:R1:W2:Y:S02]  /*312d0*/  SHFL.IDX PT, R14, R2, 0x1f, 0x1f ;  /* 0x03e01f00020e7f89 */ /* 0x0002a400000e0000 */
.L_x_3244:
[----:B------:R-:W-:Y:S02]  /*312e0*/  ULDC UR4, c[0x0][0xc38] ;  /* 0x00030e0000047ab9 */ /* 0x000fe40000000800 */
[----:B------:R-:W-:-:S05]  /*312f0*/  MOV R5, UR4 ;  /* 0x0000000400057c02 */ /* 0x000fca0008000f00 */
[----:B--2---:R-:W-:-:S04]  /*31300*/  IMAD R14, R14, R5, RZ ;  /* 0x000000050e0e7224 */ /* 0x004fc800078e02ff */
[----:B------:R-:W-:-:S05]  /*31310*/  IMAD.IADD R7, R7, 0x1, R14 ;  /* 0x0000000107077824 */ /* 0x000fca00078e020e */
[----:B------:R-:W-:-:S13]  /*31320*/  ISETP.GT.AND P6, PT, R7, R0, PT ;  /* 0x000000000700720c */ /* 0x000fda0003fc4270 */
[----:B------:R-:W-:Y:S05]  /*31330*/  @P6 BRA `(.L_x_3040) ;  /* 0x0000000000a86947 */ /* 0x000fea0003800000 */
.L_x_3043:
[----:B-1----:R-:W1:Y:S01]  /*31340*/  LDC R2, c[0x0][0xc3c] ;  /* 0x00030f00ff027b82 */ /* 0x002e620000000800 */
[----:B------:R-:W-:-:S05]  /*31350*/  VIADD R27, R27, 0x1f ;  /* 0x0000001f1b1b7836 */ /* 0x000fca0000000000 */
[----:B-1----:R-:W-:-:S13]  /*31360*/  ISETP.GE.AND P6, PT, R27, R2, PT ;  /* 0x000000021b00720c */ /* 0x002fda0003fc6270 */
[----:B------:R-:W-:Y:S05]  /*31370*/  @P6 BRA `(.L_x_3041) ;  /* 0x0000000800c46947 */ /* 0x000fea0003800000 */
[----:B------:R-:W1:Y:S01]  /*31380*/  S2R R3, SR_TID.X ;  /* 0x0000000000037919 */ /* 0x000e620000002100 */
[----:B------:R-:W-:Y:S01]  /*31390*/  MOV R25, RZ ;  /* 0x000000ff00197202 */ /* 0x000fe20000000f00 */
[----:B------:R-:W-:Y:S01]  /*313a0*/  ULDC.64 UR4, c[0x0][0x208] ;  /* 0x0000820000047ab9 */ /* 0x000fe20000000a00 */
[----:B-1----:R-:W-:-:S05]  /*313b0*/  LOP3.LUT R3, R3, 0x1f, RZ, 0xc0, !PT ;  /* 0x0000001f03037812 */ /* 0x002fca00078ec0ff */
[----:B------:R-:W-:-:S05]  /*313c0*/  IMAD.IADD R9, R27, 0x1, R3 ;  /* 0x000000011b097824 */ /* 0x000fca00078e0203 */
[----:B------:R-:W-:-:S13]  /*313d0*/  ISETP.GE.OR P6, PT, R9, R2, !P0 ;  /* 0x000000020900720c */ /* 0x000fda00047c6670 */
[----:B------:R-:W1:Y:S08]  /*313e0*/  @!P6 LDC.64 R2, c[0x0][0xc80] ;  /* 0x00032000ff02eb82 */ /* 0x000e700000000a00 */
[----:B------:R-:W2:Y:S01]  /*313f0*/  @!P6 LDC.64 R4, c[0x0][0xc78] ;  /* 0x00031e00ff04eb82 */ /* 0x000ea20000000a00 */
[----:B-1----:R-:W-:-:S05]  /*31400*/  @!P6 IMAD.WIDE R2, R9, 0x4, R2 ;  /* 0x000000040902e825 */ /* 0x002fca00078e0202 */
[----:B------:R2:W3:Y:S02]  /*31410*/  @!P6 LDG.E R25, desc[UR4][R2.64] ;  /* 0x000000040219e981 */ /* 0x0004e4000c1e1900 */
[----:B--2---:R-:W-:-:S04]  /*31420*/  @!P6 IMAD.WIDE R2, R9, 0x4, R4 ;  /* 0x000000040902e825 */ /* 0x004fc800078e0204 */
[----:B------:R-:W-:-:S06]  /*31430*/  IMAD.MOV.U32 R4, RZ, RZ, RZ ;  /* 0x000000ffff047224 */ /* 0x000fcc00078e00ff */
[----:B------:R-:W3:Y:S01]  /*31440*/  @!P6 LDG.E R4, desc[UR4][R2.64] ;  /* 0x000000040204e981 */ /* 0x000ee2000c1e1900 */
[----:B------:R-:W-:Y:S01]  /*31450*/  UMOV UR4, 0xffffffff ;  /* 0xffffffff00047882 */ /* 0x000fe20000000000 */
[----:B---3--:R-:W-:Y:S02]  /*31460*/  IMAD R13, R4, R25, RZ ;  /* 0x00000019040d7224 */ /* 0x008fe400078e02ff */
[----:B------:R-:W-:Y:S05]  /*31470*/  BRA.DIV UR4, `(.L_x_3042) ;  /* 0x0000005e04e47947 */ /* 0x000fea000b800000 */
        /* <DEDUP_REMOVED lines=16> */
.L_x_3252:
[----:B------:R-:W-:Y:S02]  /*31580*/  ULDC UR4, c[0x0][0xc38] ;  /* 0x00030e0000047ab9 */ /* 0x000fe40000000800 */
[----:B------:R-:W-:-:S04]  /*31590*/  IMAD.U32 R5, RZ, RZ, UR4 ;  /* 0x00000004ff057e24 */ /* 0x000fc8000f8e00ff */
[----:B--2---:R-:W-:-:S05]  /*315a0*/  IMAD R14, R14, R5, RZ ;  /* 0x000000050e0e7224 */ /* 0x004fca00078e02ff */
[----:B------:R-:W-:-:S04]  /*315b0*/  IADD3 R7, R14, R7, RZ ;  /* 0x000000070e077210 */ /* 0x000fc80007ffe0ff */
[----:B------:R-:W-:-:S13]  /*315c0*/  ISETP.GT.AND P6, PT, R7, R0, PT ;  /* 0x000000000700720c */ /* 0x000fda0003fc4270 */
[----:B------:R-:W-:Y:S05]  /*315d0*/  @!P6 BRA `(.L_x_3043) ;  /* 0xfffffffc0058e947 */ /* 0x000fea000383ffff */
.L_x_3040:
[----:B------:R-:W-:Y:S01]  /*315e0*/  IMAD.IADD R7, R7, 0x1, -R14 ;  /* 0x0000000107077824 */ /* 0x000fe200078e0a0e */
[----:B------:R-:W-:-:S03]  /*315f0*/  UMOV UR4, 0xffffffff ;  /* 0xffffffff00047882 */ /* 0x000fc60000000000 */
[----:B------:R-:W-:-:S05]  /*31600*/  IMAD R3, R2, R5, R7 ;  /* 0x0000000502037224 */ /* 0x000fca00078e0207 */
[----:B------:R-:W-:Y:S01]  /*31610*/  ISETP.GT.AND P6, PT, R3, R0, PT ;  /* 0x000000000300720c */ /* 0x000fe20003fc4270 */
[----:B------:R-:W-:-:S12]  /*31620*/  BRA.DIV UR4, `(.L_x_3044) ;  /* 0x0000006204307947 */ /* 0x000fd8000b800000 */
[----:B------:R-:W-:-:S04]  /*31630*/  VOTE.ANY R3, PT, !P6 ;  /* 0x0000000000037806 */ /* 0x000fc800070e0100 */
[----:B------:R-:W2:Y:S02]  /*31640*/  POPC R12, R3 ;  /* 0x00000003000c7309 */ /* 0x000ea40000000000 */
[----:B--2---:R2:W3:Y:S01]  /*31650*/  SHFL.IDX PT, R25, R25, R12, 0x1f ;  /* 0x00001f0c19197589 */ /* 0x0044e200000e0000 */
[----:B------:R-:W-:-:S03]  /*31660*/  IMAD.IADD R27, R12, 0x1, R27 ;  /* 0x000000010c1b7824 */ /* 0x000fc600078e021b */
[----:B------:R2:W4:Y:S04]  /*31670*/  SHFL.IDX PT, R4, R4, R12, 0x1f ;  /* 0x00001f0c04047589 */ /* 0x00052800000e0000 */
.L_x_3257:
[----:B------:R-:W-:-:S13]  /*31680*/  ISETP.NE.AND P0, PT, R3, RZ, PT ;  /* 0x000000ff0300720c */ /* 0x000fda0003f05270 */
[----:B------:R-:W-:Y:S05]  /*31690*/  @!P0 BRA `(.L_x_3045) ;  /* 0x0000000000108947 */ /* 0x000fea0003800000 */
[----:B------:R-:W-:Y:S01]  /*316a0*/  UMOV UR4, 0xffffffff ;  /* 0xffffffff00047882 */ /* 0x000fe20000000000 */
[----:B--2---:R-:W-:Y:S02]  /*316b0*/  VIADD R12, R12, 0xffffffff ;  /* 0xffffffff0c0c7836 */ /* 0x004fe40000000000 */
[----:B------:R-:W-:Y:S05]  /*316c0*/  BRA.DIV UR4, `(.L_x_3046) ;  /* 0x0000006204647947 */ /* 0x000fea000b800000 */
[----:B------:R2:W0:Y:S02]  /*316d0*/  SHFL.IDX PT, R6, R2, R12, 0x1f ;  /* 0x00001f0c02067589 */ /* 0x00042400000e0000 */
.L_x_3045:
[----:B----4-:R-:W-:Y:S01]  /*316e0*/  ISETP.NE.AND P0, PT, R4, 0x1, PT ;  /* 0x000000010400780c */ /* 0x010fe20003f05270 */
[----:B0-----:R-:W-:-:S05]  /*316f0*/  IMAD R24, R6, R5, R7 ;  /* 0x0000000506187224 */ /* 0x001fca00078e0207 */
[----:B------:R-:W-:-:S07]  /*31700*/  IADD3 R0, R0, -R24, RZ ;  /* 0x8000001800007210 */ /* 0x000fce0007ffe0ff */
[----:B------:R-:W-:Y:S05]  /*31710*/  @!P0 BRA `(.L_x_3047) ;  /* 0x0000000000dc8947 */ /* 0x000fea0003800000 */
[-C--:B---3--:R-:W-:Y:S02]  /*31720*/  IABS R5, R25.reuse ;  /* 0x0000001900057213 */ /* 0x088fe40000000000 */
[----:B------:R-:W-:Y:S02]  /*31730*/  IABS R6, R4 ;  /* 0x0000000400067213 */ /* 0x000fe40000000000 */
[----:B------:R-:W0:Y:S08]  /*31740*/  I2F.RP R7, R5 ;  /* 0x0000000500077306 */ /* 0x000e300000209400 */
[----:B------:R-:W3:Y:S08]  /*31750*/  I2F.RP R8, R6 ;  /* 0x0000000600087306 */ /* 0x000ef00000209400 */
[----:B0-----:R-:W1:Y:S08]  /*31760*/  MUFU.RCP R7, R7 ;  /* 0x0000000700077308 */ /* 0x001e700000001000 */
[----:B---3--:R-:W-:Y:S01]  /*31770*/  MUFU.RCP R8, R8 ;  /* 0x0000000800087308 */ /* 0x008fe20000001000 */
[----:B-12---:R-:W-:Y:S01]  /*31780*/  VIADD R2, R7, 0xffffffe ;  /* 0x0ffffffe07027836 */ /* 0x006fe20000000000 */
[----:B------:R-:W-:-:S06]  /*31790*/  IABS R7, R25 ;  /* 0x0000001900077213 */ /* 0x000fcc0000000000 */
[----:B------:R0:W1:Y:S02]  /*317a0*/  F2I.FTZ.U32.TRUNC.NTZ R3, R2 ;  /* 0x0000000200037305 */ /* 0x000064000021f000 */
[----:B0-----:R-:W-:Y:S02]  /*317b0*/  IMAD.MOV.U32 R2, RZ, RZ, RZ ;  /* 0x000000ffff027224 */ /* 0x001fe400078e00ff */
[----:B-1----:R-:W-:-:S04]  /*317c0*/  IMAD.MOV R10, RZ, RZ, -R3 ;  /* 0x000000ffff0a7224 */ /* 0x002fc800078e0a03 */
[----:B------:R-:W-:-:S04]  /*317d0*/  IMAD R9, R10, R5, RZ ;  /* 0x000000050a097224 */ /* 0x000fc800078e02ff */
[----:B------:R-:W-:Y:S01]  /*317e0*/  IMAD.HI.U32 R3, R3, R9, R2 ;  /* 0x0000000903037227 */ /* 0x000fe200078e0002 */
[----:B------:R-:W-:Y:S02]  /*317f0*/  IABS R2, R0 ;  /* 0x0000000000027213 */ /* 0x000fe40000000000 */
[----:B------:R-:W-:-:S03]  /*31800*/  IADD3 R9, RZ, -R7, RZ ;  /* 0x80000007ff097210 */ /* 0x000fc60007ffe0ff */
[----:B------:R-:W-:-:S04]  /*31810*/  IMAD.HI.U32 R7, R3, R2, RZ ;  /* 0x0000000203077227 */ /* 0x000fc800078e00ff */
[----:B------:R-:W-:Y:S02]  /*31820*/  IMAD R2, R7, R9, R2 ;  /* 0x0000000907027224 */ /* 0x000fe400078e0202 */
[----:B------:R-:W-:-:S03]  /*31830*/  VIADD R3, R8, 0xffffffe ;  /* 0x0ffffffe08037836 */ /* 0x000fc60000000000 */
[----:B------:R-:W-:-:S03]  /*31840*/  ISETP.GT.U32.AND P1, PT, R5, R2, PT ;  /* 0x000000020500720c */ /* 0x000fc60003f24070 */
[----:B------:R-:W0:Y:S10]  /*31850*/  F2I.FTZ.U32.TRUNC.NTZ R3, R3 ;  /* 0x0000000300037305 */ /* 0x000e34000021f000 */
[----:B------:R-:W-:-:S02]  /*31860*/  @!P1 IMAD.IADD R2, R2, 0x1, -R5 ;  /* 0x0000000102029824 */ /* 0x000fc400078e0a05 */
[----:B------:R-:W-:Y:S01]  /*31870*/  @!P1 VIADD R7, R7, 0x1 ;  /* 0x0000000107079836 */ /* 0x000fe20000000000 */
[----:B------:R-:W-:Y:S02]  /*31880*/  ISETP.NE.AND P1, PT, R25, RZ, PT ;  /* 0x000000ff1900720c */ /* 0x000fe40003f25270 */
[----:B------:R-:W-:Y:S01]  /*31890*/  ISETP.GE.U32.AND P0, PT, R2, R5, PT ;  /* 0x000000050200720c */ /* 0x000fe20003f06070 */
[----:B0-----:R-:W-:Y:S01]  /*318a0*/  IMAD.MOV R5, RZ, RZ, -R3 ;  /* 0x000000ffff057224 */ /* 0x001fe200078e0a03 */
[----:B------:R-:W-:-:S03]  /*318b0*/  MOV R2, RZ ;  /* 0x000000ff00027202 */ /* 0x000fc60000000f00 */
[----:B------:R-:W-:-:S04]  /*318c0*/  IMAD R5, R5, R6, RZ ;  /* 0x0000000605057224 */ /* 0x000fc800078e02ff */
[----:B------:R-:W-:Y:S01]  /*318d0*/  IMAD.HI.U32 R5, R3, R5, R2 ;  /* 0x0000000503057227 */ /* 0x000fe200078e0002 */
[----:B------:R-:W-:Y:S02]  /*318e0*/  LOP3.LUT R2, R0, R25, RZ, 0x3c, !PT ;  /* 0x0000001900027212 */ /* 0x000fe400078e3cff */
[----:B------:R-:W-:Y:S01]  /*318f0*/  IABS R3, R4 ;  /* 0x0000000400037213 */ /* 0x000fe20000000000 */
[----:B------:R-:W-:Y:S01]  /*31900*/  @P0 VIADD R7, R7, 0x1 ;  /* 0x0000000107070836 */ /* 0x000fe20000000000 */
[----:B------:R-:W-:Y:S02]  /*31910*/  ISETP.GE.AND P2, PT, R2, RZ, PT ;  /* 0x000000ff0200720c */ /* 0x000fe40003f46270 */
[----:B------:R-:W-:-:S11]  /*31920*/  IADD3 R3, RZ, -R3, RZ ;  /* 0x80000003ff037210 */ /* 0x000fd60007ffe0ff */
[----:B------:R-:W-:Y:S01]  /*31930*/  @!P2 IMAD.MOV R7, RZ, RZ, -R7 ;  /* 0x000000ffff07a224 */ /* 0x000fe200078e0a07 */
[----:B------:R-:W-:-:S04]  /*31940*/  @!P1 LOP3.LUT R7, RZ, R25, RZ, 0x33, !PT ;  /* 0x00000019ff079212 */ /* 0x000fc800078e33ff */
[----:B------:R-:W-:-:S05]  /*31950*/  IABS R2, R7 ;  /* 0x0000000700027213 */ /* 0x000fca0000000000 */
        /* <DEDUP_REMOVED lines=9> */
[----:B------:R-:W-:-:S05]  /*319f0*/  @P0 VIADD R5, R5, 0x1 ;  /* 0x0000000105050836 */ /* 0x000fca0000000000 */
[----:B------:R-:W-:Y:S02]  /*31a00*/  @!P2 IADD3 R5, -R5, RZ, RZ ;  /* 0x000000ff0505a210 */ /* 0x000fe40007ffe1ff */
[----:B------:R-:W-:-:S05]  /*31a10*/  @!P1 LOP3.LUT R5, RZ, R4, RZ, 0x33, !PT ;  /* 0x00000004ff059212 */ /* 0x000fca00078e33ff */
[--C-:B------:R-:W-:Y:S02]  /*31a20*/  IMAD.MOV R2, RZ, RZ, -R5.reuse ;  /* 0x000000ffff027224 */ /* 0x100fe400078e0a05 */
[C---:B------:R-:W-:Y:S02]  /*31a30*/  IMAD R5, R4.reuse, 0x1000000, R5 ;  /* 0x0100000004057824 */ /* 0x040fe400078e0205 */
[--C-:B------:R-:W-:Y:S02]  /*31a40*/  IMAD R4, R4, R2, R7.reuse ;  /* 0x0000000204047224 */ /* 0x100fe400078e0207 */
[----:B------:R-:W-:-:S03]  /*31a50*/  IMAD.MOV R2, RZ, RZ, -R7 ;  /* 0x000000ffff027224 */ /* 0x000fc600078e0a07 */
[----:B------:R-:W-:Y:S01]  /*31a60*/  LEA R26, R4, R5, 0x10 ;  /* 0x00000005041a7211 */ /* 0x000fe200078e80ff */
[----:B------:R-:W-:Y:S01]  /*31a70*/  IMAD R2, R25, R2, R0 ;  /* 0x0000000219027224 */ /* 0x000fe200078e0200 */
[----:B------:R-:W-:Y:S06]  /*31a80*/  BRA `(.L_x_3048) ;  /* 0x0000000000f47947 */ /* 0x000fec0003800000 */
.L_x_3047:
[----:B-12---:R-:W0:Y:S01]  /*31a90*/  LDC.64 R2, c[0x0][0xc90] ;  /* 0x00032400ff027b82 */ /* 0x006e220000000a00 */
[----:B------:R-:W-:Y:S01]  /*31aa0*/  ULDC.64 UR4, c[0x0][0x208] ;  /* 0x0000820000047ab9 */ /* 0x000fe20000000a00 */
[----:B0-----:R-:W-:-:S05]  /*31ab0*/  IMAD.WIDE R2, R27, 0x4, R2 ;  /* 0x000000041b027825 */ /* 0x001fca00078e0202 */
[----:B------:R0:W3:Y:S02]  /*31ac0*/  LDG.E R6, desc[UR4][R2.64] ;  /* 0x0000000402067981 */ /* 0x0000e4000c1e1900 */
[----:B0-----:R-:W-:Y:S02]  /*31ad0*/  IMAD.MOV.U32 R2, RZ, RZ, RZ ;  /* 0x000000ffff027224 */ /* 0x001fe400078e00ff */
[----:B---3--:R-:W-:-:S05]  /*31ae0*/  IMAD R7, R25, R6, RZ ;  /* 0x0000000619077224 */ /* 0x008fca00078e02ff */
        /* <DEDUP_REMOVED lines=35> */
[----:B0-----:R-:W-:-:S05]  /*31d20*/  IADD3 R7, RZ, -R3, RZ ;  /* 0x80000003ff077210 */ /* 0x001fca0007ffe0ff */
[----:B------:R-:W-:-:S04]  /*31d30*/  IMAD R7, R7, R6, RZ ;  /* 0x0000000607077224 */ /* 0x000fc800078e02ff */
[----:B------:R-:W-:Y:S01]  /*31d40*/  IMAD.HI.U32 R2, R3, R7, R2 ;  /* 0x0000000703027227 */ /* 0x000fe200078e0002 */
[----:B------:R-:W-:-:S03]  /*31d50*/  IABS R7, R0 ;  /* 0x0000000000077213 */ /* 0x000fc60000000000 */
[----:B------:R-:W-:Y:S02]  /*31d60*/  IMAD.MOV R3, RZ, RZ, -R8 ;  /* 0x000000ffff037224 */ /* 0x000fe400078e0a08 */
[----:B------:R-:W-:-:S04]  /*31d70*/  IMAD.HI.U32 R2, R2, R7, RZ ;  /* 0x0000000702027227 */ /* 0x000fc800078e00ff */
[----:B------:R-:W-:-:S05]  /*31d80*/  IMAD R3, R2, R3, R7 ;  /* 0x0000000302037224 */ /* 0x000fca00078e0207 */
[----:B------:R-:W-:-:S13]  /*31d90*/  ISETP.GT.U32.AND P1, PT, R6, R3, PT ;  /* 0x000000030600720c */ /* 0x000fda0003f24070 */
[----:B------:R-:W-:Y:S01]  /*31da0*/  @!P1 IMAD.IADD R3, R3, 0x1, -R6 ;  /* 0x0000000103039824 */ /* 0x000fe200078e0a06 */
[----:B------:R-:W-:Y:S02]  /*31db0*/  @!P1 IADD3 R2, R2, 0x1, RZ ;  /* 0x0000000102029810 */ /* 0x000fe40007ffe0ff */
        /* <DEDUP_REMOVED lines=10> */
.L_x_3048:
[----:B------:R-:W-:-:S04]  /*31e60*/  LOP3.LUT R2, RZ, R2, RZ, 0x33, !PT ;  /* 0x00000002ff027212 */ /* 0x000fc800078e33ff */
[----:B------:R-:W-:Y:S01]  /*31e70*/  IADD3 R25, R25, R2, RZ ;  /* 0x0000000219197210 */ /* 0x000fe20007ffe0ff */
[----:B------:R-:W-:Y:S06]  /*31e80*/  BRA `(.L_x_3049) ;  /* 0x00000000001c7947 */ /* 0x000fec0003800000 */
.L_x_3041:
[----:B------:R-:W-:Y:S01]  /*31e90*/  UMOV UR4, URZ ;  /* 0x0000003f00047c82 */ /* 0x000fe20008000000 */
[----:B------:R-:W-:Y:S01]  /*31ea0*/  UMOV UR5, URZ ;  /* 0x0000003f00057c82 */ /* 0x000fe20008000000 */
[----:B------:R-:W-:Y:S01]  /*31eb0*/  ULDC UR6, c[0x0][0xc3c] ;  /* 0x00030f0000067ab9 */ /* 0x000fe20000000800 */
[----:B------:R-:W-:Y:S01]  /*31ec0*/  IMAD.MOV.U32 R24, RZ, RZ, R0 ;  /* 0x000000ffff187224 */ /* 0x000fe200078e0000 */
[----:B------:R-:W-:Y:S01]  /*31ed0*/  MOV R27, UR6 ;  /* 0x00000006001b7c02 */ /* 0x000fe20008000f00 */
[----:B------:R-:W-:Y:S02]  /*31ee0*/  IMAD.U32 R25, RZ, RZ, UR4 ;  /* 0x00000004ff197e24 */ /* 0x000fe4000f8e00ff */
[----:B------:R-:W-:-:S07]  /*31ef0*/  IMAD.U32 R26, RZ, RZ, UR5 ;  /* 0x00000005ff1a7e24 */ /* 0x000fce000f8e00ff */
.L_x_3049:
[----:B------:R-:W1:Y:S01]  /*31f00*/  S2R R0, SR_TID.X ;  /* 0x0000000000007919 */ /* 0x000e620000002100 */
[----:B------:R-:W-:Y:S05]  /*31f10*/  WARPSYNC.ALL ;  /* 0x0000000000007948 */ /* 0x000fea0003800000 */
[----:B------:R-:W-:Y:S01]  /*31f20*/  BAR.SYNC.DEFER_BLOCKING 0x4, 0x180 ;  /* 0x0106000000007b1d */ /* 0x000fe20000010000 */
[----:B-1----:R-:W-:-:S04]  /*31f30*/  LOP3.LUT R0, R0, 0x1f, RZ, 0xc0, !PT ;  /* 0x0000001f00007812 */ /* 0x002fc800078ec0ff */
[----:B------:R-:W-:-:S13]  /*31f40*/  ISETP.NE.AND P0, PT, R0, RZ, PT ;  /* 0x000000ff0000720c */ /* 0x000fda0003f05270 */
[----:B------:R-:W1:Y:S01]  /*31f50*/  @!P0 S2R R3, SR_CgaCtaId ;  /* 0x0000000000038919 */ /* 0x000e620000008800 */
[----:B------:R-:W-:-:S04]  /*31f60*/  @!P0 MOV R0, 0x400 ;  /* 0x0000040000008802 */ /* 0x000fc80000000f00 */
[----:B-1----:R-:W-:-:S05]  /*31f70*/  @!P0 LEA R16, R3, R0, 0x18 ;  /* 0x0000000003108211 */ /* 0x002fca00078ec0ff */
[----:B------:R3:W-:Y:S01]  /*31f80*/  @!P0 STS.128 [R16+0x388d0], R24 ;  /* 0x0388d01810008388 */ /* 0x0007e20000000c00 */
[----:B------:R-:W-:Y:S06]  /*31f90*/  BAR.ARV 0x5, 0x180 ;  /* 0x0146000000007b1d */ /* 0x000fec0000002000 */
.L_x_3038:
[----:B------:R-:W-:Y:S02]  /*31fa0*/  ULDC UR4, c[0x0][0xc3c] ;  /* 0x00030f0000047ab9 */ /* 0x000fe40000000800 */
[----:B--2---:R-:W-:-:S13]  /*31fb0*/  ISETP.GE.AND P0, PT, R27, UR4, PT ;  /* 0x000000041b007c0c */ /* 0x004fda000bf06270 */
[----:B------:R-:W-:Y:S05]  /*31fc0*/  @!P0 BRA `(.L_x_3050) ;  /* 0xffffff90004c8947 */ /* 0x000fea000383ffff */
[----:B------:R-:W-:Y:S05]  /*31fd0*/  BSYNC B8 ;  /* 0x0000000000087941 */ /* 0x000fea0003800000 */
.L_x_2937:
[----:B------:R-:W2:Y:S01]  /*31fe0*/  LDL.LU R0, [R1+0x2c] ;  /* 0x00002c0001007983 */ /* 0x000ea20000300800 */
[----:B------:R-:W-:Y:S01]  /*31ff0*/  BSSY B0, `(.L_x_3051) ;  /* 0x000000b000007945 */ /* 0x000fe20003800000 */
[----:B------:R-:W4:Y:S01]  /*32000*/  S2R R5, SR_CgaCtaId ;  /* 0x0000000000057919 */ /* 0x000f220000008800 */
[----:B--2---:R-:W-:-:S05]  /*32010*/  VIADD R0, R0, 0x1 ;  /* 0x0000000100007836 */ /* 0x004fca0000000000 */
        /* <DEDUP_REMOVED lines=8> */
.L_x_3260:
[----:B------:R-:W-:Y:S05]  /*320a0*/  BSYNC B0 ;  /* 0x0000000000007941 */ /* 0x000fea0003800000 */
.L_x_3051:
[----:B------:R-:W-:-:S03]  /*320b0*/  UMOV UR4, 0xffffffff ;  /* 0xffffffff00047882 */ /* 0x000fc60000000000 */
[----:B------:R-:W-:Y:S05]  /*320c0*/  BRA.DIV UR4, `(.L_x_3053) ;  /* 0x0000005a04207947 */ /* 0x000fea000b800000 */
[----:B-1----:R-:W1:Y:S02]  /*320d0*/  S2R R0, SR_TID.X ;  /* 0x0000000000007919 */ /* 0x002e640000002100 */
[----:B-1----:R-:W-:-:S04]  /*320e0*/  SHF.R.U32.HI R0, RZ, 0x5, R0 ;  /* 0x00000005ff007819 */ /* 0x002fc80000011600 */
[----:B------:R-:W-:-:S05]  /*320f0*/  LOP3.LUT R0, R0, 0x3, RZ, 0xc0, !PT ;  /* 0x0000000300007812 */ /* 0x000fca00078ec0ff */
[----:B------:R1:W2:Y:S02]  /*32100*/  SHFL.IDX PT, R14, R0, RZ, 0x1f ;  /* 0x00001fff000e7589 */ /* 0x0002a400000e0000 */
.L_x_3263:
[----:B--2---:R-:W-:-:S13]  /*32110*/  ISETP.NE.AND P0, PT, R14, RZ, PT ;  /* 0x000000ff0e00720c */ /* 0x004fda0003f05270 */
[----:B------:R-:W-:Y:S05]  /*32120*/  @P0 BRA `(.L_x_2649) ;  /* 0x0000000000880947 */ /* 0x000fea0003800000 */
[----:B------:R-:W-:-:S03]  /*32130*/  UMOV UR4, 0xffffffff ;  /* 0xffffffff00047882 */ /* 0x000fc60000000000 */
[----:B------:R-:W-:Y:S05]  /*32140*/  BRA.DIV UR4, `(.L_x_3054) ;  /* 0x0000005a04347947 */ /* 0x000fea000b800000 */
[----:B------:R-:W-:-:S13]  /*32150*/  ELECT P6, URZ, PT ;  /* 0x00000000003f782f */ /* 0x000fda00038c0000 */
.L_x_3266:
[----:B------:R-:W-:Y:S05]  /*32160*/  @!P6 BRA `(.L_x_2649) ;  /* 0x000000000078e947 */ /* 0x000fea0003800000 */
[----:B------:R-:W-:-:S06]  /*32170*/  ULOP3.LUT UR4, UR60, 0x2, URZ, 0xfc, !UPT ;  /* 0x000000023c047892 */ /* 0x000fcc000f8efc3f */
[----:B-1----:R-:W-:-:S05]  /*32180*/  IMAD.U32 R0, RZ, RZ, UR4 ;  /* 0x00000004ff007e24 */ /* 0x002fca000f8e00ff */
[----:B------:R-:W-:-:S13]  /*32190*/  ISETP.NE.AND P0, PT, R0, 0x3, PT ;  /* 0x000000030000780c */ /* 0x000fda0003f05270 */
[----:B------:R-:W-:Y:S05]  /*321a0*/  @!P0 BRA `(.L_x_3055) ;  /* 0x0000000000048947 */ /* 0x000fea0003800000 */
[----:B------:R-:W-:Y:S01]  /*321b0*/  BPT.TRAP 0x1 ;  /* 0x000000040000795c */ /* 0x000fe20000300000 */
.L_x_3055:
[C---:B------:R-:W-:Y:S01]  /*321c0*/  LEA R3, R23.reuse, R5, 0x3 ;  /* 0x0000000517037211 */ /* 0x040fe200078e18ff */
[----:B------:R-:W-:Y:S01]  /*321d0*/  VIADD R23, R23, 0x1 ;  /* 0x0000000117177836 */ /* 0x000fe20000000000 */
[----:B------:R-:W-:-:S04]  /*321e0*/  SHF.L.U32 R2, R29, 0x1f, RZ ;  /* 0x0000001f1d027819 */ /* 0x000fc800000006ff */
[----:B------:R-:W1:Y:S01]  /*321f0*/  SYNCS.PHASECHK.TRANS64.TRYWAIT P1, [R3+URZ+0x38840], R2 ;  /* 0x03884002030075a7 */ /* 0x000e62000802017f */
[----:B------:R-:W-:-:S04]  /*32200*/  ISETP.NE.AND P2, PT, R23, 0x2, PT ;  /* 0x000000021700780c */ /* 0x000fc80003f45270 */
[----:B------:R-:W-:Y:S01]  /*32210*/  SEL R0, RZ, 0x1, P2 ;  /* 0x00000001ff007807 */ /* 0x000fe20001000000 */
[----:B-1----:R-:W-:Y:S08]  /*32220*/  @!P1 BRA `(.L_x_3056) ;  /* 0x00000058001c9947 */ /* 0x002ff00003800000 */
.L_x_3267:
[----:B------:R-:W-:Y:S02]  /*32230*/  SEL R23, R23, RZ, P2 ;  /* 0x000000ff17177207 */ /* 0x000fe40001000000 */
[----:B------:R-:W-:Y:S01]  /*32240*/  LOP3.LUT R0, R29, R0, RZ, 0x3c, !PT ;  /* 0x000000001d007212 */ /* 0x000fe200078e3cff */
[----:B------:R-:W-:Y:S06]  /*32250*/  @!P0 BRA `(.L_x_3057) ;  /* 0x0000000000048947 */ /* 0x000fec0003800000 */
[----:B------:R-:W-:Y:S01]  /*32260*/  BPT.TRAP 0x1 ;  /* 0x000000040000795c */ /* 0x000fe20000300000 */
.L_x_3057:
[----:B------:R-:W-:Y:S01]  /*32270*/  IMAD R23, R23, 0x8, R5 ;  /* 0x0000000817177824 */ /* 0x000fe200078e0205 */
[----:B------:R-:W-:-:S04]  /*32280*/  SHF.L.U32 R0, R0, 0x1f, RZ ;  /* 0x0000001f00007819 */ /* 0x000fc800000006ff */
[----:B------:R-:W2:Y:S02]  /*32290*/  SYNCS.PHASECHK.TRANS64.TRYWAIT P1, [R23+URZ+0x38840], R0 ;  /* 0x03884000170075a7 */ /* 0x000ea4000802017f */
[----:B--2---:R-:W-:Y:S05]  /*322a0*/  @!P1 BRA `(.L_x_3058) ;  /* 0x0000005800109947 */ /* 0x004fea0003800000 */
.L_x_3268:
[----:B------:R-:W-:Y:S05]  /*322b0*/  @!P0 BRA `(.L_x_3059) ;  /* 0x0000000000048947 */ /* 0x000fea0003800000 */
[----:B------:R-:W-:Y:S01]  /*322c0*/  BPT.TRAP 0x1 ;  /* 0x000000040000795c */ /* 0x000fe20000300000 */
.L_x_3059:
[----:B------:R-:W4:Y:S02]  /*322d0*/  SYNCS.PHASECHK.TRANS64.TRYWAIT P1, [R3+URZ+0x38860], R2 ;  /* 0x03886002030075a7 */ /* 0x000f24000802017f */
[----:B----4-:R-:W-:Y:S05]  /*322e0*/  @!P1 BRA `(.L_x_3060) ;  /* 0x0000005800149947 */ /* 0x010fea0003800000 */
.L_x_3269:
[----:B------:R-:W-:Y:S05]  /*322f0*/  @!P0 BRA `(.L_x_3061) ;  /* 0x0000000000048947 */ /* 0x000fea0003800000 */
[----:B------:R-:W-:Y:S01]  /*32300*/  BPT.TRAP 0x1 ;  /* 0x000000040000795c */ /* 0x000fe20000300000 */
.L_x_3061:
[----:B------:R0:W0:Y:S02]  /*32310*/  SYNCS.PHASECHK.TRANS64.TRYWAIT P0, [R23+URZ+0x38860], R0 ;  /* 0x03886000170075a7 */ /* 0x000024000800017f */
[----:B0-----:R-:W-:Y:S05]  /*32320*/  @!P0 NANOSLEEP.SYNCS 0x989680 ;  /* 0x009896800000895d */ /* 0x001fea0003900000 */
[----:B------:R-:W0:Y:S02]  /*32330*/  @!P0 SYNCS.PHASECHK.TRANS64 P0, [R23+URZ+0x38860], R0 ;  /* 0x03886000170085a7 */ /* 0x000e24000800007f */
[----:B0-----:R-:W-:Y:S05]  /*32340*/  @!P0 BRA `(.L_x_3061) ;  /* 0xfffffffc00f08947 */ /* 0x001fea000383ffff */
.L_x_2649:
[----:B------:R-:W-:Y:S05]  /*32350*/  BSYNC B9 ;  /* 0x0000000000097941 */ /* 0x000fea0003800000 */
.L_x_2646:
[----:B------:R-:W-:Y:S05]  /*32360*/  EXIT ;  /* 0x000000000000794d */ /* 0x000fea0003800000 */
.L_x_2671:
[----:B0-----:R0:W1:Y:S02]  /*32370*/  SYNCS.PHASECHK.TRANS64.TRYWAIT P6, [R88+URZ+0x38890], R89 ;  /* 0x03889059580075a7 */ /* 0x00106400080c017f */
[----:B-1----:R-:W-:Y:S05]  /*32380*/  @!P6 NANOSLEEP.SYNCS 0x989680 ;  /* 0x009896800000e95d */ /* 0x002fea0003900000 */
[----:B------:R-:W1:Y:S02]  /*32390*/  @!P6 SYNCS.PHASECHK.TRANS64 P6, [R88+URZ+0x38890], R89 ;  /* 0x038890595800e5a7 */ /* 0x000e6400080c007f */
[----:B-1----:R-:W-:Y:S05]  /*323a0*/  @!P6 BRA `(.L_x_2671) ;  /* 0xfffffffc00f0e947 */ /* 0x002fea000383ffff */
[----:B------:R-:W-:Y:S05]  /*323b0*/  BRA `(.L_x_3062) ;  /* 0xfffffd1c00e07947 */ /* 0x000fea000383ffff */
.L_x_2672:
        /* <DEDUP_REMOVED lines=8> */
.L_x_3064:
[----:B------:R-:W-:Y:S05]  /*32440*/  BSYNC B1 ;  /* 0x0000000000017941 */ /* 0x000fea0003800000 */
.L_x_3063:
[----:B------:R-:W-:Y:S01]  /*32450*/  MOV R13, R119 ;  /* 0x00000077000d7202 */ /* 0x000fe20000000f00 */
[----:B------:R-:W-:Y:S02]  /*32460*/  IMAD.MOV.U32 R12, RZ, RZ, RZ ;  /* 0x000000ffff0c7224 */ /* 0x000fe400078e00ff */
[----:B------:R-:W-:Y:S02]  /*32470*/  IMAD.MOV.U32 R11, RZ, RZ, 0x181f ;  /* 0x0000181fff0b7424 */ /* 0x000fe400078e00ff */
[----:B------:R-:W-:Y:S02]  /*32480*/  IMAD.MOV.U32 R15, RZ, RZ, -0x1 ;  /* 0xffffffffff0f7424 */ /* 0x000fe400078e00ff */
[----:B------:R-:W-:-:S07]  /*32490*/  IMAD.MOV.U32 R80, RZ, RZ, R14 ;  /* 0x000000ffff507224 */ /* 0x000fce00078e000e */
[----:B------:R-:W-:Y:S05]  /*324a0*/  WARPSYNC.COLLECTIVE R15, `(.L_x_3065) ;  /* 0x000000000f087348 */ /* 0x000fea0003c00000 */
[----:B------:R0:W1:Y:S02]  /*324b0*/  SHFL.IDX P6, R14, R13, R12, R11 ;  /* 0x0000000c0d0e7389 */ /* 0x00006400000c000b */
[----:B01----:R-:W-:Y:S01]  /*324c0*/  ENDCOLLECTIVE ;  /* 0x000000000000791b */ /* 0x003fe20003800000 */
.L_x_3065:
[----:B------:R-:W-:Y:S01]  /*324d0*/  MOV R11, R14 ;  /* 0x0000000e000b7202 */ /* 0x000fe20000000f00 */
[----:B------:R-:W-:Y:S06]  /*324e0*/  BRA `(.L_x_3066) ;  /* 0xfffffd1c00a87947 */ /* 0x000fec000383ffff */
.L_x_2689:
[----:B------:R-:W-:Y:S01]  /*324f0*/  BSSY B1, `(.L_x_3067) ;  /* 0x0000008000017945 */ /* 0x000fe20003800000 */
[----:B0---4-:R-:W-:Y:S01]  /*32500*/  IMAD.MOV.U32 R13, RZ, RZ, R118 ;  /* 0x000000ffff0d7224 */ /* 0x011fe200078e0076 */
[----:B------:R-:W-:Y:S01]  /*32510*/  MOV R15, 0xffffffff ;  /* 0xffffffff000f7802 */ /* 0x000fe20000000f00 */
[----:B------:R-:W-:Y:S02]  /*32520*/  IMAD.MOV.U32 R12, RZ, RZ, 0x1 ;  /* 0x00000001ff0c7424 */ /* 0x000fe400078e00ff */
[----:B---3--:R-:W-:-:S07]  /*32530*/  IMAD.MOV.U32 R11, RZ, RZ, 0x181f ;  /* 0x0000181fff0b7424 */ /* 0x008fce00078e00ff */
[----:B-12---:R-:W-:Y:S05]  /*32540*/  WARPSYNC.COLLECTIVE R15, `(.L_x_3068) ;  /* 0x000000000f087348 */ /* 0x006fea0003c00000 */
[----:B------:R0:W3:Y:S02]  /*32550*/  SHFL.IDX P6, R14, R13, R12, R11 ;  /* 0x0000000c0d0e7389 */ /* 0x0000e400000c000b */
[----:B0123--:R-:W-:Y:S01]  /*32560*/  ENDCOLLECTIVE ;  /* 0x000000000000791b */ /* 0x00ffe20003800000 */
.L_x_3068:
[----:B------:R-:W-:Y:S05]  /*32570*/  BSYNC B1 ;  /* 0x0000000000017941 */ /* 0x000fea0003800000 */
.L_x_3067:
        /* <DEDUP_REMOVED lines=8> */
.L_x_3069:
[----:B------:R-:W-:Y:S01]  /*32600*/  IMAD.MOV.U32 R11, RZ, RZ, R14 ;  /* 0x000000ffff0b7224 */ /* 0x000fe200078e000e */
[----:B------:R-:W-:Y:S06]  /*32610*/  BRA `(.L_x_3070) ;  /* 0xfffffd2800e47947 */ /* 0x000fec000383ffff */
.L_x_2706:
[----:B------:R-:W-:Y:S01]  /*32620*/  BSSY B1, `(.L_x_3071) ;  /* 0x0000008000017945 */ /* 0x000fe20003800000 */
[----:B0---4-:R-:W-:Y:S01]  /*32630*/  IMAD.MOV.U32 R13, RZ, RZ, R118 ;  /* 0x000000ffff0d7224 */ /* 0x011fe200078e0076 */
[----:B------:R-:W-:Y:S01]  /*32640*/  MOV R12, 0x2 ;  /* 0x00000002000c7802 */ /* 0x000fe20000000f00 */
[----:B------:R-:W-:Y:S02]  /*32650*/  IMAD.MOV.U32 R11, RZ, RZ, 0x181f ;  /* 0x0000181fff0b7424 */ /* 0x000fe400078e00ff */
[----:B------:R-:W-:-:S07]  /*32660*/  IMAD.MOV.U32 R15, RZ, RZ, -0x1 ;  /* 0xffffffffff0f7424 */ /* 0x000fce00078e00ff */
[----:B-123--:R-:W-:Y:S05]  /*32670*/  WARPSYNC.COLLECTIVE R15, `(.L_x_3072) ;  /* 0x000000000f087348 */ /* 0x00efea0003c00000 */
[----:B------:R0:W4:Y:S02]  /*32680*/  SHFL.IDX P6, R14, R13, R12, R11 ;  /* 0x0000000c0d0e7389 */ /* 0x00012400000c000b */
[----:B01234-:R-:W-:Y:S01]  /*32690*/  ENDCOLLECTIVE ;  /* 0x000000000000791b */ /* 0x01ffe20003800000 */
.L_x_3072:
[----:B------:R-:W-:Y:S05]  /*326a0*/  BSYNC B1 ;  /* 0x0000000000017941 */ /* 0x000fea0003800000 */
.L_x_3071:
[----:B------:R-:W-:Y:S01]  /*326b0*/  MOV R13, R119 ;  /* 0x00000077000d7202 */ /* 0x000fe20000000f00 */
[----:B------:R-:W-:Y:S02]  /*326c0*/  IMAD.MOV.U32 R12, RZ, RZ, 0x2 ;  /* 0x00000002ff0c7424 */ /* 0x000fe400078e00ff */
[----:B------:R-:W-:Y:S02]  /*326d0*/  IMAD.MOV.U32 R11, RZ, RZ, 0x181f ;  /* 0x0000181fff0b7424 */ /* 0x000fe400078e00ff */
[----:B------:R-:W-:Y:S02]  /*326e0*/  IMAD.MOV.U32 R15, RZ, RZ, -0x1 ;  /* 0xffffffffff0f7424 */ /* 0x000fe400078e00ff */
[----:B------:R-:W-:-:S07]  /*326f0*/  IMAD.MOV.U32 R118, RZ, RZ, R14 ;  /* 0x000000ffff767224 */ /* 0x000fce00078e000e */
[----:B------:R-:W-:Y:S05]  /*32700*/  WARPSYNC.COLLECTIVE R15, `(.L_x_3073) ;  /* 0x000000000f087348 */ /* 0x000fea0003c00000 */
[----:B------:R0:W1:Y:S02]  /*32710*/  SHFL.IDX P6, R14, R13, R12, R11 ;  /* 0x0000000c0d0e7389 */ /* 0x00006400000c000b */
[----:B01----:R-:W-:Y:S01]  /*32720*/  ENDCOLLECTIVE ;  /* 0x000000000000791b */ /* 0x003fe20003800000 */
.L_x_3073:
[----:B------:R-:W-:Y:S01]  /*32730*/  MOV R119, R14 ;  /* 0x0000000e00777202 */ /* 0x000fe20000000f00 */
[----:B------:R-:W-:Y:S06]  /*32740*/  BRA `(.L_x_3074) ;  /* 0xfffffd3800407947 */ /* 0x000fec000383ffff */
.L_x_2730:
[----:B0-----:R0:W1:Y:S02]  /*32750*/  SYNCS.PHASECHK.TRANS64.TRYWAIT P6, [R88+URZ+0x38890], R89 ;  /* 0x03889059580075a7 */ /* 0x00106400080c017f */
[----:B-1----:R-:W-:Y:S05]  /*32760*/  @!P6 NANOSLEEP.SYNCS 0x989680 ;  /* 0x009896800000e95d */ /* 0x002fea0003900000 */
[----:B------:R-:W1:Y:S02]  /*32770*/  @!P6 SYNCS.PHASECHK.TRANS64 P6, [R88+URZ+0x38890], R89 ;  /* 0x038890595800e5a7 */ /* 0x000e6400080c007f */
[----:B-1----:R-:W-:Y:S05]  /*32780*/  @!P6 BRA `(.L_x_2730) ;  /* 0xfffffffc00f0e947 */ /* 0x002fea000383ffff */
[----:B------:R-:W-:Y:S05]  /*32790*/  BRA `(.L_x_3075) ;  /* 0xfffffd5000e47947 */ /* 0x000fea000383ffff */
.L_x_2731:
        /* <DEDUP_REMOVED lines=8> */
.L_x_3077:
[----:B------:R-:W-:Y:S05]  /*32820*/  BSYNC B1 ;  /* 0x0000000000017941 */ /* 0x000fea0003800000 */
.L_x_3076:
[----:B------:R-:W-:Y:S01]  /*32830*/  IMAD.MOV.U32 R13, RZ, RZ, R119 ;  /* 0x000000ffff0d7224 */ /* 0x000fe200078e0077 */
[----:B------:R-:W-:Y:S01]  /*32840*/  MOV R11, 0x181f ;  /* 0x0000181f000b7802 */ /* 0x000fe20000000f00 */
[----:B------:R-:W-:Y:S02]  /*32850*/  IMAD.MOV.U32 R12, RZ, RZ, RZ ;  /* 0x000000ffff0c7224 */ /* 0x000fe400078e00ff */
[----:B------:R-:W-:Y:S02]  /*32860*/  IMAD.MOV.U32 R15, RZ, RZ, -0x1 ;  /* 0xffffffffff0f7424 */ /* 0x000fe400078e00ff */
[----:B------:R-:W-:-:S07]  /*32870*/  IMAD.MOV.U32 R121, RZ, RZ, R14 ;  /* 0x000000ffff797224 */ /* 0x000fce00078e000e */
[----:B------:R-:W-:Y:S05]  /*32880*/  WARPSYNC.COLLECTIVE R15, `(.L_x_3078) ;  /* 0x000000000f087348 */ /* 0x000fea0003c00000 */
[----:B------:R0:W1:Y:S02]  /*32890*/  SHFL.IDX P6, R14, R13, R12, R11 ;  /* 0x0000000c0d0e7389 */ /* 0x00006400000c000b */
[----:B01----:R-:W-:Y:S01]  /*328a0*/  ENDCOLLECTIVE ;  /* 0x000000000000791b */ /* 0x003fe20003800000 */
.L_x_3078:
[----:B------:R-:W-:Y:S01]  /*328b0*/  IMAD.MOV.U32 R11, RZ, RZ, R14 ;  /* 0x000000ffff0b7224 */ /* 0x000fe200078e000e */
[----:B------:R-:W-:Y:S06]  /*328c0*/  BRA `(.L_x_3079) ;  /* 0xfffffd5000b47947 */ /* 0x000fec000383ffff */
.L_x_2740:
        /* <DEDUP_REMOVED lines=8> */
.L_x_3081:
[----:B------:R-:W-:Y:S05]  /*32950*/  BSYNC B1 ;  /* 0x0000000000017941 */ /* 0x000fea0003800000 */
.L_x_3080:
        /* <DEDUP_REMOVED lines=8> */
.L_x_3082:
[----:B------:R-:W-:Y:S01]  /*329e0*/  MOV R11, R14 ;  /* 0x0000000e000b7202 */ /* 0x000fe20000000f00 */
[----:B------:R-:W-:Y:S06]  /*329f0*/  BRA `(.L_x_3083) ;  /* 0xfffffd6000807947 */ /* 0x000fec000383ffff */
.L_x_2749:
[----:B------:R-:W-:Y:S01]  /*32a00*/  BSSY B1, `(.L_x_3084) ;  /* 0x0000008000017945 */ /* 0x000fe20003800000 */
[----:B0--3--:R-:W-:Y:S01]  /*32a10*/  IMAD.MOV.U32 R13, RZ, RZ, R118 ;  /* 0x000000ffff0d7224 */ /* 0x009fe200078e0076 */
[----:B------:R-:W-:Y:S01]  /*32a20*/  MOV R15, 0xffffffff ;  /* 0xffffffff000f7802 */ /* 0x000fe20000000f00 */
[----:B------:R-:W-:Y:S02]  /*32a30*/  IMAD.MOV.U32 R12, RZ, RZ, 0x2 ;  /* 0x00000002ff0c7424 */ /* 0x000fe400078e00ff */
[----:B------:R-:W-:-:S07]  /*32a40*/  IMAD.MOV.U32 R11, RZ, RZ, 0x181f ;  /* 0x0000181fff0b7424 */ /* 0x000fce00078e00ff */
[----:B-12-4-:R-:W-:Y:S05]  /*32a50*/  WARPSYNC.COLLECTIVE R15, `(.L_x_3085) ;  /* 0x000000000f087348 */ /* 0x016fea0003c00000 */
[----:B------:R0:W3:Y:S02]  /*32a60*/  SHFL.IDX P6, R14, R13, R12, R11 ;  /* 0x0000000c0d0e7389 */ /* 0x0000e400000c000b */
[----:B01234-:R-:W-:Y:S01]  /*32a70*/  ENDCOLLECTIVE ;  /* 0x000000000000791b */ /* 0x01ffe20003800000 */
.L_x_3085:
[----:B------:R-:W-:Y:S05]  /*32a80*/  BSYNC B1 ;  /* 0x0000000000017941 */ /* 0x000fea0003800000 */
.L_x_3084:
        /* <DEDUP_REMOVED lines=8> */
.L_x_3086:
[----:B------:R-:W-:Y:S01]  /*32b10*/  IMAD.MOV.U32 R119, RZ, RZ, R14 ;  /* 0x000000ffff777224 */ /* 0x000fe200078e000e */
[----:B------:R-:W-:Y:S06]  /*32b20*/  BRA `(.L_x_3087) ;  /* 0xfffffd7000547947 */ /* 0x000fec000383ffff */
.L_x_2758:
[----:B0-----:R0:W1:Y:S02]  /*32b30*/  SYNCS.PHASECHK.TRANS64.TRYWAIT P3, [R88+URZ+0x38890], R89 ;  /* 0x03889059580075a7 */ /* 0x001064000806017f */
[----:B-1----:R-:W-:Y:S05]  /*32b40*/  @!P3 NANOSLEEP.SYNCS 0x989680 ;  /* 0x009896800000b95d */ /* 0x002fea0003900000 */
[----:B------:R-:W1:Y:S02]  /*32b50*/  @!P3 SYNCS.PHASECHK.TRANS64 P3, [R88+URZ+0x38890], R89 ;  /* 0x038890595800b5a7 */ /* 0x000e64000806007f */
[----:B-1----:R-:W-:Y:S05]  /*32b60*/  @!P3 BRA `(.L_x_2758) ;  /* 0xfffffffc00f0b947 */ /* 0x002fea000383ffff */
[----:B------:R-:W-:Y:S05]  /*32b70*/  BRA `(.L_x_3088) ;  /* 0xfffffd8000787947 */ /* 0x000fea000383ffff */
.L_x_2759:
        /* <DEDUP_REMOVED lines=8> */
.L_x_3090:
[----:B------:R-:W-:Y:S05]  /*32c00*/  BSYNC B1 ;  /* 0x0000000000017941 */ /* 0x000fea0003800000 */
.L_x_3089:
        /* <DEDUP_REMOVED lines=8> */
.L_x_3091:
[----:B------:R-:W-:Y:S01]  /*32c90*/  MOV R11, R14 ;  /* 0x0000000e000b7202 */ /* 0x000fe20000000f00 */
[----:B------:R-:W-:Y:S06]  /*32ca0*/  BRA `(.L_x_3092) ;  /* 0xfffffd8000947947 */ /* 0x000fec000383ffff */
.L_x_2762:
[----:B------:R-:W-:Y:S01]  /*32cb0*/  BSSY B1, `(.L_x_3093) ;  /* 0x0000008000017945 */ /* 0x000fe20003800000 */
[----:B----4-:R-:W-:Y:S01]  /*32cc0*/  IMAD.MOV.U32 R13, RZ, RZ, R35 ;  /* 0x000000ffff0d7224 */ /* 0x010fe200078e0023 */
[----:B------:R-:W-:Y:S01]  /*32cd0*/  MOV R15, 0xffffffff ;  /* 0xffffffff000f7802 */ /* 0x000fe20000000f00 */
[----:B------:R-:W-:Y:S02]  /*32ce0*/  IMAD.MOV.U32 R12, RZ, RZ, 0x1 ;  /* 0x00000001ff0c7424 */ /* 0x000fe400078e00ff */
[----:B---3--:R-:W-:-:S07]  /*32cf0*/  IMAD.MOV.U32 R11, RZ, RZ, 0x181f ;  /* 0x0000181fff0b7424 */ /* 0x008fce00078e00ff */
[----:B012---:R-:W-:Y:S05]  /*32d00*/  WARPSYNC.COLLECTIVE R15, `(.L_x_3094) ;  /* 0x000000000f087348 */ /* 0x007fea0003c00000 */
[----:B------:R3:W4:Y:S02]  /*32d10*/  SHFL.IDX P6, R14, R13, R12, R11 ;  /* 0x0000000c0d0e7389 */ /* 0x00072400000c000b */
[----:B01234-:R-:W-:Y:S01]  /*32d20*/  ENDCOLLECTIVE ;  /* 0x000000000000791b */ /* 0x01ffe20003800000 */
.L_x_3094:
[----:B------:R-:W-:Y:S05]  /*32d30*/  BSYNC B1 ;  /* 0x0000000000017941 */ /* 0x000fea0003800000 */
.L_x_3093:
        /* <DEDUP_REMOVED lines=8> */
.L_x_3095:
[----:B------:R-:W-:Y:S01]  /*32dc0*/  IMAD.MOV.U32 R11, RZ, RZ, R14 ;  /* 0x000000ffff0b7224 */ /* 0x000fe200078e000e */
[----:B------:R-:W-:Y:S06]  /*32dd0*/  BRA `(.L_x_3096) ;  /* 0xfffffd8000bc7947 */ /* 0x000fec000383ffff */
.L_x_2765:
        /* <DEDUP_REMOVED lines=8> */
.L_x_3098:
[----:B------:R-:W-:Y:S05]  /*32e60*/  BSYNC B1 ;  /* 0x0000000000017941 */ /* 0x000fea0003800000 */
.L_x_3097:
        /* <DEDUP_REMOVED lines=8> */
.L_x_3099:
[----:B------:R-:W-:Y:S01]  /*32ef0*/  MOV R34, R14 ;  /* 0x0000000e00227202 */ /* 0x000fe20000000f00 */
[----:B------:R-:W-:Y:S06]  /*32f00*/  BRA `(.L_x_3100) ;  /* 0xfffffd8000e87947 */ /* 0x000fec000383ffff */
.L_x_2769:
[----:B------:R0:W0:Y:S02]  /*32f10*/  SYNCS.PHASECHK.TRANS64.TRYWAIT P0, [R88+URZ+0x388b0], R89 ;  /* 0x0388b059580075a7 */ /* 0x000024000800017f */
[----:B0-----:R-:W-:Y:S05]  /*32f20*/  @!P0 NANOSLEEP.SYNCS 0x989680 ;  /* 0x009896800000895d */ /* 0x001fea0003900000 */
[----:B------:R-:W0:Y:S02]  /*32f30*/  @!P0 SYNCS.PHASECHK.TRANS64 P0, [R88+URZ+0x388b0], R89 ;  /* 0x0388b059580085a7 */ /* 0x000e24000800007f */
[----:B0-----:R-:W-:Y:S05]  /*32f40*/  @!P0 BRA `(.L_x_2769) ;  /* 0xfffffffc00f08947 */ /* 0x001fea000383ffff */
[----:B------:R-:W-:Y:S05]  /*32f50*/  BRA `(.L_x_3101) ;  /* 0xfffffd8400907947 */ /* 0x000fea000383ffff */
.L_x_2791:
[----:B------:R-:W-:Y:S01]  /*32f60*/  BSSY B1, `(.L_x_3102) ;  /* 0x0000008000017945 */ /* 0x000fe20003800000 */
[----:B------:R-:W-:Y:S01]  /*32f70*/  IMAD.MOV.U32 R13, RZ, RZ, R33 ;  /* 0x000000ffff0d7224 */ /* 0x000fe200078e0021 */
[----:B------:R-:W-:Y:S01]  /*32f80*/  MOV R15, 0xffffffff ;  /* 0xffffffff000f7802 */ /* 0x000fe20000000f00 */
[----:B------:R-:W-:Y:S02]  /*32f90*/  IMAD.MOV.U32 R12, RZ, RZ, RZ ;  /* 0x000000ffff0c7224 */ /* 0x000fe400078e00ff */
[----:B------:R-:W-:-:S07]  /*32fa0*/  IMAD.MOV.U32 R11, RZ, RZ, 0x181f ;  /* 0x0000181fff0b7424 */ /* 0x000fce00078e00ff */
[----:B------:R-:W-:Y:S05]  /*32fb0*/  WARPSYNC.COLLECTIVE R15, `(.L_x_3103) ;  /* 0x000000000f087348 */ /* 0x000fea0003c00000 */
[----:B------:R0:W1:Y:S02]  /*32fc0*/  SHFL.IDX P6, R14, R13, R12, R11 ;  /* 0x0000000c0d0e7389 */ /* 0x00006400000c000b */
[----:B01----:R-:W-:Y:S01]  /*32fd0*/  ENDCOLLECTIVE ;  /* 0x000000000000791b */ /* 0x003fe20003800000 */
.L_x_3103:
[----:B------:R-:W-:Y:S05]  /*32fe0*/  BSYNC B1 ;  /* 0x0000000000017941 */ /* 0x000fea0003800000 */
.L_x_3102:
        /* <DEDUP_REMOVED lines=8> */
.L_x_3104:
[----:B------:R-:W-:Y:S02]  /*33070*/  IMAD.MOV.U32 R13, RZ, RZ, R31 ;  /* 0x000000ffff0d7224 */ /* 0x000fe400078e001f */
[----:B------:R-:W-:-:S07]  /*33080*/  IMAD.MOV.U32 R6, RZ, RZ, R14 ;  /* 0x000000ffff067224 */ /* 0x000fce00078e000e */
[----:B------:R-:W-:Y:S05]  /*33090*/  WARPSYNC.COLLECTIVE R15, `(.L_x_3105) ;  /* 0x000000000f087348 */ /* 0x000fea0003c00000 */
[----:B------:R0:W1:Y:S02]  /*330a0*/  SHFL.IDX P6, R14, R13, R12, R11 ;  /* 0x0000000c0d0e7389 */ /* 0x00006400000c000b */
[----:B01----:R-:W-:Y:S01]  /*330b0*/  ENDCOLLECTIVE ;  /* 0x000000000000791b */ /* 0x003fe20003800000 */
.L_x_3105:
[----:B------:R-:W-:Y:S01]  /*330c0*/  IMAD.MOV.U32 R13, RZ, RZ, R30 ;  /* 0x000000ffff0d7224 */ /* 0x000fe200078e001e */
[----:B------:R-:W-:-:S07]  /*330d0*/  MOV R9, R14 ;  /* 0x0000000e00097202 */ /* 0x000fce0000000f00 */
[----:B------:R-:W-:Y:S05]  /*330e0*/  WARPSYNC.COLLECTIVE R15, `(.L_x_3106) ;  /* 0x000000000f087348 */ /* 0x000fea0003c00000 */
[----:B------:R0:W1:Y:S02]  /*330f0*/  SHFL.IDX P6, R14, R13, R12, R11 ;  /* 0x0000000c0d0e7389 */ /* 0x00006400000c000b */
[----:B01----:R-:W-:Y:S01]  /*33100*/  ENDCOLLECTIVE ;  /* 0x000000000000791b */ /* 0x003fe20003800000 */
.L_x_3106:
[----:B------:R-:W-:Y:S01]  /*33110*/  IMAD.MOV.U32 R8, RZ, RZ, R14 ;  /* 0x000000ffff087224 */ /* 0x000fe200078e000e */
[----:B------:R-:W-:Y:S06]  /*33120*/  BRA `(.L_x_3107) ;  /* 0xfffffd9800e07947 */ /* 0x000fec000383ffff */
.L_x_2794:
[----:B------:R-:W-:Y:S01]  /*33130*/  BSSY B1, `(.L_x_3108) ;  /* 0x0000008000017945 */ /* 0x000fe20003800000 */
[----:B------:R-:W-:Y:S01]  /*33140*/  IMAD.MOV.U32 R13, RZ, RZ, R33 ;  /* 0x000000ffff0d7224 */ /* 0x000fe200078e0021 */
[----:B------:R-:W-:Y:S01]  /*33150*/  MOV R12, 0x1 ;  /* 0x00000001000c7802 */ /* 0x000fe20000000f00 */
[----:B------:R-:W-:Y:S02]  /*33160*/  IMAD.MOV.U32 R11, RZ, RZ, 0x181f ;  /* 0x0000181fff0b7424 */ /* 0x000fe400078e00ff */
[----:B------:R-:W-:-:S07]  /*33170*/  IMAD.MOV.U32 R15, RZ, RZ, -0x1 ;  /* 0xffffffffff0f7424 */ /* 0x000fce00078e00ff */
[----:B0--34-:R-:W-:Y:S05]  /*33180*/  WARPSYNC.COLLECTIVE R15, `(.L_x_3109) ;  /* 0x000000000f087348 */ /* 0x019fea0003c00000 */
[----:B------:R1:W2:Y:S02]  /*33190*/  SHFL.IDX P6, R14, R13, R12, R11 ;  /* 0x0000000c0d0e7389 */ /* 0x0002a400000c000b */
[----:B01234-:R-:W-:Y:S01]  /*331a0*/  ENDCOLLECTIVE ;  /* 0x000000000000791b */ /* 0x01ffe20003800000 */
.L_x_3109:
[----:B------:R-:W-:Y:S05]  /*331b0*/  BSYNC B1 ;  /* 0x0000000000017941 */ /* 0x000fea0003800000 */
.L_x_3108:
        /* <DEDUP_REMOVED lines=8> */
.L_x_3110:
[----:B------:R-:W-:Y:S01]  /*33240*/  IMAD.MOV.U32 R13, RZ, RZ, R31 ;  /* 0x000000ffff0d7224 */ /* 0x000fe200078e001f */
[----:B------:R-:W-:-:S07]  /*33250*/  MOV R6, R14 ;  /* 0x0000000e00067202 */ /* 0x000fce0000000f00 */
[----:B------:R-:W-:Y:S05]  /*33260*/  WARPSYNC.COLLECTIVE R15, `(.L_x_3111) ;  /* 0x000000000f087348 */ /* 0x000fea0003c00000 */
[----:B------:R0:W1:Y:S02]  /*33270*/  SHFL.IDX P6, R14, R13, R12, R11 ;  /* 0x0000000c0d0e7389 */ /* 0x00006400000c000b */
[----:B01----:R-:W-:Y:S01]  /*33280*/  ENDCOLLECTIVE ;  /* 0x000000000000791b */ /* 0x003fe20003800000 */
.L_x_3111:
[----:B------:R-:W-:Y:S02]  /*33290*/  IMAD.MOV.U32 R13, RZ, RZ, R30 ;  /* 0x000000ffff0d7224 */ /* 0x000fe400078e001e */
[----:B------:R-:W-:-:S07]  /*332a0*/  IMAD.MOV.U32 R9, RZ, RZ, R14 ;  /* 0x000000ffff097224 */ /* 0x000fce00078e000e */
[----:B------:R-:W-:Y:S05]  /*332b0*/  WARPSYNC.COLLECTIVE R15, `(.L_x_3112) ;  /* 0x000000000f087348 */ /* 0x000fea0003c00000 */
[----:B------:R0:W1:Y:S02]  /*332c0*/  SHFL.IDX P6, R14, R13, R12, R11 ;  /* 0x0000000c0d0e7389 */ /* 0x00006400000c000b */
[----:B01----:R-:W-:Y:S01]  /*332d0*/  ENDCOLLECTIVE ;  /* 0x000000000000791b */ /* 0x003fe20003800000 */
.L_x_3112:
[----:B------:R-:W-:Y:S01]  /*332e0*/  MOV R8, R14 ;  /* 0x0000000e00087202 */ /* 0x000fe20000000f00 */
[----:B------:R-:W-:Y:S06]  /*332f0*/  BRA `(.L_x_3113) ;  /* 0xfffffd9c00fc7947 */ /* 0x000fec000383ffff */
.L_x_2797:
[----:B------:R-:W-:Y:S01]  /*33300*/  BSSY B1, `(.L_x_3114) ;  /* 0x0000008000017945 */ /* 0x000fe20003800000 */
[----:B------:R-:W-:Y:S01]  /*33310*/  IMAD.MOV.U32 R13, RZ, RZ, R33 ;  /* 0x000000ffff0d7224 */ /* 0x000fe200078e0021 */
[----:B------:R-:W-:Y:S01]  /*33320*/  MOV R15, 0xffffffff ;  /* 0xffffffff000f7802 */ /* 0x000fe20000000f00 */
[----:B------:R-:W-:Y:S02]  /*33330*/  IMAD.MOV.U32 R12, RZ, RZ, 0x2 ;  /* 0x00000002ff0c7424 */ /* 0x000fe400078e00ff */
[----:B------:R-:W-:-:S07]  /*33340*/  IMAD.MOV.U32 R11, RZ, RZ, 0x181f ;  /* 0x0000181fff0b7424 */ /* 0x000fce00078e00ff */
[----:B-1-34-:R-:W-:Y:S05]  /*33350*/  WARPSYNC.COLLECTIVE R15, `(.L_x_3115) ;  /* 0x000000000f087348 */ /* 0x01afea0003c00000 */
[----:B------:R0:W2:Y:S02]  /*33360*/  SHFL.IDX P6, R14, R13, R12, R11 ;  /* 0x0000000c0d0e7389 */ /* 0x0000a400000c000b */
[----:B01234-:R-:W-:Y:S01]  /*33370*/  ENDCOLLECTIVE ;  /* 0x000000000000791b */ /* 0x01ffe20003800000 */
.L_x_3115:
[----:B------:R-:W-:Y:S05]  /*33380*/  BSYNC B1 ;  /* 0x0000000000017941 */ /* 0x000fea0003800000 */
.L_x_3114:
        /* <DEDUP_REMOVED lines=8> */
.L_x_3116:
[----:B------:R-:W-:Y:S02]  /*33410*/  IMAD.MOV.U32 R13, RZ, RZ, R31 ;  /* 0x000000ffff0d7224 */ /* 0x000fe400078e001f */
[----:B------:R-:W-:-:S07]  /*33420*/  IMAD.MOV.U32 R6, RZ, RZ, R14 ;  /* 0x000000ffff067224 */ /* 0x000fce00078e000e */
[----:B------:R-:W-:Y:S05]  /*33430*/  WARPSYNC.COLLECTIVE R15, `(.L_x_3117) ;  /* 0x000000000f087348 */ /* 0x000fea0003c00000 */
[----:B------:R0:W1:Y:S02]  /*33440*/  SHFL.IDX P6, R14, R13, R12, R11 ;  /* 0x0000000c0d0e7389 */ /* 0x00006400000c000b */
[----:B01----:R-:W-:Y:S01]  /*33450*/  ENDCOLLECTIVE ;  /* 0x000000000000791b */ /* 0x003fe20003800000 */
.L_x_3117:
[----:B------:R-:W-:Y:S01]  /*33460*/  IMAD.MOV.U32 R13, RZ, RZ, R30 ;  /* 0x000000ffff0d7224 */ /* 0x000fe200078e001e */
[----:B------:R-:W-:-:S07]  /*33470*/  MOV R9, R14 ;  /* 0x0000000e00097202 */ /* 0x000fce0000000f00 */
[----:B------:R-:W-:Y:S05]  /*33480*/  WARPSYNC.COLLECTIVE R15, `(.L_x_3118) ;  /* 0x000000000f087348 */ /* 0x000fea0003c00000 */
[----:B------:R0:W1:Y:S02]  /*33490*/  SHFL.IDX P6, R14, R13, R12, R11 ;  /* 0x0000000c0d0e7389 */ /* 0x00006400000c000b */
[----:B01----:R-:W-:Y:S01]  /*334a0*/  ENDCOLLECTIVE ;  /* 0x000000000000791b */ /* 0x003fe20003800000 */
.L_x_3118:
[----:B------:R-:W-:Y:S01]  /*334b0*/  IMAD.MOV.U32 R8, RZ, RZ, R14 ;  /* 0x000000ffff087224 */ /* 0x000fe200078e000e */
[----:B------:R-:W-:Y:S06]  /*334c0*/  BRA `(.L_x_3119) ;  /* 0xfffffda000fc7947 */ /* 0x000fec000383ffff */
.L_x_2800:
        /* <DEDUP_REMOVED lines=8> */
.L_x_3121:
[----:B------:R-:W-:Y:S05]  /*33550*/  BSYNC B1 ;  /* 0x0000000000017941 */ /* 0x000fea0003800000 */
.L_x_3120:
        /* <DEDUP_REMOVED lines=8> */
.L_x_3122:
[----:B------:R-:W-:Y:S01]  /*335e0*/  IMAD.MOV.U32 R13, RZ, RZ, R31 ;  /* 0x000000ffff0d7224 */ /* 0x000fe200078e001f */
[----:B------:R-:W-:-:S07]  /*335f0*/  MOV R80, R14 ;  /* 0x0000000e00507202 */ /* 0x000fce0000000f00 */
[----:B------:R-:W-:Y:S05]  /*33600*/  WARPSYNC.COLLECTIVE R15, `(.L_x_3123) ;  /* 0x000000000f087348 */ /* 0x000fea0003c00000 */
[----:B------:R0:W1:Y:S02]  /*33610*/  SHFL.IDX P6, R14, R13, R12, R11 ;  /* 0x0000000c0d0e7389 */ /* 0x00006400000c000b */
[----:B01----:R-:W-:Y:S01]  /*33620*/  ENDCOLLECTIVE ;  /* 0x000000000000791b */ /* 0x003fe20003800000 */
.L_x_3123:
[----:B------:R-:W-:Y:S02]  /*33630*/  IMAD.MOV.U32 R13, RZ, RZ, R30 ;  /* 0x000000ffff0d7224 */ /* 0x000fe400078e001e */
[----:B------:R-:W-:-:S07]  /*33640*/  IMAD.MOV.U32 R79, RZ, RZ, R14 ;  /* 0x000000ffff4f7224 */ /* 0x000fce00078e000e */
[----:B------:R-:W-:Y:S05]  /*33650*/  WARPSYNC.COLLECTIVE R15, `(.L_x_3124) ;  /* 0x000000000f087348 */ /* 0x000fea0003c00000 */
[----:B------:R0:W1:Y:S02]  /*33660*/  SHFL.IDX P6, R14, R13, R12, R11 ;  /* 0x0000000c0d0e7389 */ /* 0x00006400000c000b */
[----:B01----:R-:W-:Y:S01]  /*33670*/  ENDCOLLECTIVE ;  /* 0x000000000000791b */ /* 0x003fe20003800000 */
.L_x_3124:
[----:B------:R-:W-:Y:S01]  /*33680*/  MOV R12, R14 ;  /* 0x0000000e000c7202 */ /* 0x000fe20000000f00 */
[----:B------:R-:W-:Y:S06]  /*33690*/  BRA `(.L_x_3125) ;  /* 0xfffffda800047947 */ /* 0x000fec000383ffff */
.L_x_2804:
[----:B0-----:R0:W1:Y:S02]  /*336a0*/  SYNCS.PHASECHK.TRANS64.TRYWAIT P0, [R23+URZ+0x38800], R0 ;  /* 0x03880000170075a7 */ /* 0x001064000800017f */
[----:B-1----:R-:W-:Y:S05]  /*336b0*/  @!P0 NANOSLEEP.SYNCS 0x989680 ;  /* 0x009896800000895d */ /* 0x002fea0003900000 */
[----:B------:R-:W1:Y:S02]  /*336c0*/  @!P0 SYNCS.PHASECHK.TRANS64 P0, [R23+URZ+0x38800], R0 ;  /* 0x03880000170085a7 */ /* 0x000e64000800007f */
[----:B-1----:R-:W-:Y:S05]  /*336d0*/  @!P0 BRA `(.L_x_2804) ;  /* 0xfffffffc00f08947 */ /* 0x002fea000383ffff */
[----:B------:R-:W-:Y:S05]  /*336e0*/  BRA `(.L_x_3126) ;  /* 0xfffffdac00047947 */ /* 0x000fea000383ffff */
.L_x_2836:
        /* <DEDUP_REMOVED lines=8> */
.L_x_3128:
[----:B------:R-:W-:Y:S05]  /*33770*/  BSYNC B1 ;  /* 0x0000000000017941 */ /* 0x000fea0003800000 */
.L_x_3127:
        /* <DEDUP_REMOVED lines=8> */
.L_x_3129:
[----:B------:R-:W-:Y:S02]  /*33800*/  IMAD.MOV.U32 R13, RZ, RZ, R20 ;  /* 0x000000ffff0d7224 */ /* 0x000fe400078e0014 */
[----:B------:R-:W-:-:S07]  /*33810*/  IMAD.MOV.U32 R6, RZ, RZ, R14 ;  /* 0x000000ffff067224 */ /* 0x000fce00078e000e */
[----:B------:R-:W-:Y:S05]  /*33820*/  WARPSYNC.COLLECTIVE R15, `(.L_x_3130) ;  /* 0x000000000f087348 */ /* 0x000fea0003c00000 */
[----:B------:R0:W1:Y:S02]  /*33830*/  SHFL.IDX P6, R14, R13, R12, R11 ;  /* 0x0000000c0d0e7389 */ /* 0x00006400000c000b */
[----:B01----:R-:W-:Y:S01]  /*33840*/  ENDCOLLECTIVE ;  /* 0x000000000000791b */ /* 0x003fe20003800000 */
.L_x_3130:
[----:B------:R-:W-:Y:S01]  /*33850*/  IMAD.MOV.U32 R13, RZ, RZ, R3 ;  /* 0x000000ffff0d7224 */ /* 0x000fe200078e0003 */
[----:B------:R-:W-:-:S07]  /*33860*/  MOV R9, R14 ;  /* 0x0000000e00097202 */ /* 0x000fce0000000f00 */
[----:B------:R-:W-:Y:S05]  /*33870*/  WARPSYNC.COLLECTIVE R15, `(.L_x_3131) ;  /* 0x000000000f087348 */ /* 0x000fea0003c00000 */
[----:B------:R0:W1:Y:S02]  /*33880*/  SHFL.IDX P6, R14, R13, R12, R11 ;  /* 0x0000000c0d0e7389 */ /* 0x00006400000c000b */
[----:B01----:R-:W-:Y:S01]  /*33890*/  ENDCOLLECTIVE ;  /* 0x000000000000791b */ /* 0x003fe20003800000 */
.L_x_3131:
[----:B------:R-:W-:Y:S05]  /*338a0*/  BRA `(.L_x_3132) ;  /* 0xfffffddc004c7947 */ /* 0x000fea000383ffff */
.L_x_2839:
[----:B------:R-:W-:Y:S01]  /*338b0*/  BSSY B1, `(.L_x_3133) ;  /* 0x0000008000017945 */ /* 0x000fe20003800000 */
[----:B------:R-:W-:Y:S01]  /*338c0*/  IMAD.MOV.U32 R13, RZ, RZ, R72 ;  /* 0x000000ffff0d7224 */ /* 0x000fe200078e0048 */
[----:B------:R-:W-:Y:S01]  /*338d0*/  MOV R11, 0x181f ;  /* 0x0000181f000b7802 */ /* 0x000fe20000000f00 */
[----:B------:R-:W-:Y:S02]  /*338e0*/  IMAD.MOV.U32 R12, RZ, RZ, 0x1 ;  /* 0x00000001ff0c7424 */ /* 0x000fe400078e00ff */
[----:B------:R-:W-:-:S07]  /*338f0*/  IMAD.MOV.U32 R15, RZ, RZ, -0x1 ;  /* 0xffffffffff0f7424 */ /* 0x000fce00078e00ff */
[----:B-1--4-:R-:W-:Y:S05]  /*33900*/  WARPSYNC.COLLECTIVE R15, `(.L_x_3134) ;  /* 0x000000000f087348 */ /* 0x012fea0003c00000 */
[----:B------:R0:W2:Y:S02]  /*33910*/  SHFL.IDX P6, R14, R13, R12, R11 ;  /* 0x0000000c0d0e7389 */ /* 0x0000a400000c000b */
[----:B012-4-:R-:W-:Y:S01]  /*33920*/  ENDCOLLECTIVE ;  /* 0x000000000000791b */ /* 0x017fe20003800000 */
.L_x_3134:
[----:B------:R-:W-:Y:S05]  /*33930*/  BSYNC B1 ;  /* 0x0000000000017941 */ /* 0x000fea0003800000 */
.L_x_3133:
        /* <DEDUP_REMOVED lines=8> */
.L_x_3135:
[----:B------:R-:W-:Y:S01]  /*339c0*/  MOV R13, R20 ;  /* 0x00000014000d7202 */ /* 0x000fe20000000f00 */
[----:B------:R-:W-:-:S07]  /*339d0*/  IMAD.MOV.U32 R6, RZ, RZ, R14 ;  /* 0x000000ffff067224 */ /* 0x000fce00078e000e */
[----:B------:R-:W-:Y:S05]  /*339e0*/  WARPSYNC.COLLECTIVE R15, `(.L_x_3136) ;  /* 0x000000000f087348 */ /* 0x000fea0003c00000 */
[----:B------:R0:W1:Y:S02]  /*339f0*/  SHFL.IDX P6, R14, R13, R12, R11 ;  /* 0x0000000c0d0e7389 */ /* 0x00006400000c000b */
[----:B01----:R-:W-:Y:S01]  /*33a00*/  ENDCOLLECTIVE ;  /* 0x000000000000791b */ /* 0x003fe20003800000 */
.L_x_3136:
[----:B------:R-:W-:Y:S02]  /*33a10*/  IMAD.MOV.U32 R13, RZ, RZ, R3 ;  /* 0x000000ffff0d7224 */ /* 0x000fe400078e0003 */
[----:B------:R-:W-:-:S07]  /*33a20*/  IMAD.MOV.U32 R9, RZ, RZ, R14 ;  /* 0x000000ffff097224 */ /* 0x000fce00078e000e */
[----:B------:R-:W-:Y:S05]  /*33a30*/  WARPSYNC.COLLECTIVE R15, `(.L_x_3137) ;  /* 0x000000000f087348 */ /* 0x000fea0003c00000 */
[----:B------:R0:W1:Y:S02]  /*33a40*/  SHFL.IDX P6, R14, R13, R12, R11 ;  /* 0x0000000c0d0e7389 */ /* 0x00006400000c000b */
[----:B01----:R-:W-:Y:S01]  /*33a50*/  ENDCOLLECTIVE ;  /* 0x000000000000791b */ /* 0x003fe20003800000 */
.L_x_3137:
[----:B------:R-:W-:Y:S05]  /*33a60*/  BRA `(.L_x_3138) ;  /* 0xfffffde000187947 */ /* 0x000fea000383ffff */
.L_x_2842:
        /* <DEDUP_REMOVED lines=8> */
.L_x_3140:
[----:B------:R-:W-:Y:S05]  /*33af0*/  BSYNC B1 ;  /* 0x0000000000017941 */ /* 0x000fea0003800000 */
.L_x_3139:
        /* <DEDUP_REMOVED lines=8> */
.L_x_3141:
[----:B------:R-:W-:Y:S01]  /*33b80*/  IMAD.MOV.U32 R13, RZ, RZ, R20 ;  /* 0x000000ffff0d7224 */ /* 0x000fe200078e0014 */
[----:B------:R-:W-:-:S07]  /*33b90*/  MOV R6, R14 ;  /* 0x0000000e00067202 */ /* 0x000fce0000000f00 */
[----:B------:R-:W-:Y:S05]  /*33ba0*/  WARPSYNC.COLLECTIVE R15, `(.L_x_3142) ;  /* 0x000000000f087348 */ /* 0x000fea0003c00000 */
[----:B------:R0:W1:Y:S02]  /*33bb0*/  SHFL.IDX P6, R14, R13, R12, R11 ;  /* 0x0000000c0d0e7389 */ /* 0x00006400000c000b */
[----:B01----:R-:W-:Y:S01]  /*33bc0*/  ENDCOLLECTIVE ;  /* 0x000000000000791b */ /* 0x003fe20003800000 */
.L_x_3142:
[----:B------:R-:W-:Y:S02]  /*33bd0*/  IMAD.MOV.U32 R13, RZ, RZ, R3 ;  /* 0x000000ffff0d7224 */ /* 0x000fe400078e0003 */
[----:B------:R-:W-:-:S07]  /*33be0*/  IMAD.MOV.U32 R9, RZ, RZ, R14 ;  /* 0x000000ffff097224 */ /* 0x000fce00078e000e */
[----:B------:R-:W-:Y:S05]  /*33bf0*/  WARPSYNC.COLLECTIVE R15, `(.L_x_3143) ;  /* 0x000000000f087348 */ /* 0x000fea0003c00000 */
[----:B------:R0:W1:Y:S02]  /*33c00*/  SHFL.IDX P6, R14, R13, R12, R11 ;  /* 0x0000000c0d0e7389 */ /* 0x00006400000c000b */
[----:B01----:R-:W-:Y:S01]  /*33c10*/  ENDCOLLECTIVE ;  /* 0x000000000000791b */ /* 0x003fe20003800000 */
.L_x_3143:
[----:B------:R-:W-:Y:S01]  /*33c20*/  MOV R8, R14 ;  /* 0x0000000e00087202 */ /* 0x000fe20000000f00 */
[----:B------:R-:W-:Y:S06]  /*33c30*/  BRA `(.L_x_3144) ;  /* 0xfffffde000bc7947 */ /* 0x000fec000383ffff */
.L_x_2845:
[----:B------:R-:W-:Y:S01]  /*33c40*/  BSSY B1, `(.L_x_3145) ;  /* 0x0000008000017945 */ /* 0x000fe20003800000 */
[----:B------:R-:W-:Y:S01]  /*33c50*/  IMAD.MOV.U32 R13, RZ, RZ, R72 ;  /* 0x000000ffff0d7224 */ /* 0x000fe200078e0048 */
[----:B------:R-:W-:Y:S01]  /*33c60*/  MOV R15, 0xffffffff ;  /* 0xffffffff000f7802 */ /* 0x000fe20000000f00 */
[----:B------:R-:W-:Y:S02]  /*33c70*/  IMAD.MOV.U32 R12, RZ, RZ, 0x3 ;  /* 0x00000003ff0c7424 */ /* 0x000fe400078e00ff */
[----:B------:R-:W-:-:S07]  /*33c80*/  IMAD.MOV.U32 R11, RZ, RZ, 0x181f ;  /* 0x0000181fff0b7424 */ /* 0x000fce00078e00ff */
[----:B-1--4-:R-:W-:Y:S05]  /*33c90*/  WARPSYNC.COLLECTIVE R15, `(.L_x_3146) ;  /* 0x000000000f087348 */ /* 0x012fea0003c00000 */
[----:B------:R0:W2:Y:S02]  /*33ca0*/  SHFL.IDX P6, R14, R13, R12, R11 ;  /* 0x0000000c0d0e7389 */ /* 0x0000a400000c000b */
[----:B012-4-:R-:W-:Y:S01]  /*33cb0*/  ENDCOLLECTIVE ;  /* 0x000000000000791b */ /* 0x017fe20003800000 */
.L_x_3146:
[----:B------:R-:W-:Y:S05]  /*33cc0*/  BSYNC B1 ;  /* 0x0000000000017941 */ /* 0x000fea0003800000 */
.L_x_3145:
        /* <DEDUP_REMOVED lines=8> */
.L_x_3147:
[----:B------:R-:W-:Y:S02]  /*33d50*/  IMAD.MOV.U32 R13, RZ, RZ, R20 ;  /* 0x000000ffff0d7224 */ /* 0x000fe400078e0014 */
[----:B------:R-:W-:-:S07]  /*33d60*/  IMAD.MOV.U32 R78, RZ, RZ, R14 ;  /* 0x000000ffff4e7224 */ /* 0x000fce00078e000e */
[----:B------:R-:W-:Y:S05]  /*33d70*/  WARPSYNC.COLLECTIVE R15, `(.L_x_3148) ;  /* 0x000000000f087348 */ /* 0x000fea0003c00000 */
[----:B------:R0:W1:Y:S02]  /*33d80*/  SHFL.IDX P6, R14, R13, R12, R11 ;  /* 0x0000000c0d0e7389 */ /* 0x00006400000c000b */
[----:B01----:R-:W-:Y:S01]  /*33d90*/  ENDCOLLECTIVE ;  /* 0x000000000000791b */ /* 0x003fe20003800000 */
.L_x_3148:
[----:B------:R-:W-:Y:S01]  /*33da0*/  IMAD.MOV.U32 R13, RZ, RZ, R3 ;  /* 0x000000ffff0d7224 */ /* 0x000fe200078e0003 */
[----:B------:R-:W-:-:S07]  /*33db0*/  MOV R21, R14 ;  /* 0x0000000e00157202 */ /* 0x000fce0000000f00 */
[----:B------:R-:W-:Y:S05]  /*33dc0*/  WARPSYNC.COLLECTIVE R15, `(.L_x_3149) ;  /* 0x000000000f087348 */ /* 0x000fea0003c00000 */
[----:B------:R0:W1:Y:S02]  /*33dd0*/  SHFL.IDX P6, R14, R13, R12, R11 ;  /* 0x0000000c0d0e7389 */ /* 0x00006400000c000b */
[----:B01----:R-:W-:Y:S01]  /*33de0*/  ENDCOLLECTIVE ;  /* 0x000000000000791b */ /* 0x003fe20003800000 */
.L_x_3149:
[----:B------:R-:W-:Y:S01]  /*33df0*/  IMAD.MOV.U32 R3, RZ, RZ, R14 ;  /* 0x000000ffff037224 */ /* 0x000fe200078e000e */
[----:B------:R-:W-:Y:S06]  /*33e00*/  BRA `(.L_x_3150) ;  /* 0xfffffde400687947 */ /* 0x000fec000383ffff */
.L_x_2849:
[----:B----4-:R4:W0:Y:S02]  /*33e10*/  SYNCS.PHASECHK.TRANS64.TRYWAIT P0, [R23+URZ+0x38800], R0 ;  /* 0x03880000170075a7 */ /* 0x010824000800017f */
[----:B0-----:R-:W-:Y:S05]  /*33e20*/  @!P0 NANOSLEEP.SYNCS 0x989680 ;  /* 0x009896800000895d */ /* 0x001fea0003900000 */
[----:B------:R-:W0:Y:S02]  /*33e30*/  @!P0 SYNCS.PHASECHK.TRANS64 P0, [R23+URZ+0x38800], R0 ;  /* 0x03880000170085a7 */ /* 0x000e24000800007f */
[----:B0-----:R-:W-:Y:S05]  /*33e40*/  @!P0 BRA `(.L_x_2849) ;  /* 0xfffffffc00f08947 */ /* 0x001fea000383ffff */
[----:B------:R-:W-:Y:S05]  /*33e50*/  BRA `(.L_x_3151) ;  /* 0xfffffde800147947 */ /* 0x000fea000383ffff */
.L_x_2867:
[----:B--2---:R2:W4:Y:S02]  /*33e60*/  SYNCS.PHASECHK.TRANS64.TRYWAIT P1, [R0+URZ+0x38830], R3 ;  /* 0x03883003000075a7 */ /* 0x004524000802017f */
[----:B----4-:R-:W-:Y:S05]  /*33e70*/  @!P1 NANOSLEEP.SYNCS 0x989680 ;  /* 0x009896800000995d */ /* 0x010fea0003900000 */
[----:B------:R-:W4:Y:S02]  /*33e80*/  @!P1 SYNCS.PHASECHK.TRANS64 P1, [R0+URZ+0x38830], R3 ;  /* 0x03883003000095a7 */ /* 0x000f24000802007f */
[----:B----4-:R-:W-:Y:S05]  /*33e90*/  @!P1 BRA `(.L_x_2867) ;  /* 0xfffffffc00f09947 */ /* 0x010fea000383ffff */
[----:B------:R-:W-:Y:S05]  /*33ea0*/  BRA `(.L_x_2866) ;  /* 0xfffffe2000687947 */ /* 0x000fea000383ffff */
.L_x_2875:
[----:B-1----:R1:W2:Y:S02]  /*33eb0*/  SYNCS.PHASECHK.TRANS64.TRYWAIT P1, [R10+URZ+0x38830], R3 ;  /* 0x038830030a0075a7 */ /* 0x0022a4000802017f */
[----:B--2---:R-:W-:Y:S05]  /*33ec0*/  @!P1 NANOSLEEP.SYNCS 0x989680 ;  /* 0x009896800000995d */ /* 0x004fea0003900000 */
[----:B------:R-:W2:Y:S02]  /*33ed0*/  @!P1 SYNCS.PHASECHK.TRANS64 P1, [R10+URZ+0x38830], R3 ;  /* 0x038830030a0095a7 */ /* 0x000ea4000802007f */
[----:B--2---:R-:W-:Y:S05]  /*33ee0*/  @!P1 BRA `(.L_x_2875) ;  /* 0xfffffffc00f09947 */ /* 0x004fea000383ffff */
[----:B------:R-:W-:Y:S05]  /*33ef0*/  BRA `(.L_x_2874) ;  /* 0xfffffe6800b07947 */ /* 0x000fea000383ffff */
.L_x_2880:
[----:B---3--:R3:W4:Y:S02]  /*33f00*/  SYNCS.PHASECHK.TRANS64.TRYWAIT P1, [R6+URZ+0x38850], R0 ;  /* 0x03885000060075a7 */ /* 0x008724000802017f */
[----:B----4-:R-:W-:Y:S05]  /*33f10*/  @!P1 NANOSLEEP.SYNCS 0x989680 ;  /* 0x009896800000995d */ /* 0x010fea0003900000 */
[----:B------:R-:W4:Y:S02]  /*33f20*/  @!P1 SYNCS.PHASECHK.TRANS64 P1, [R6+URZ+0x38850], R0 ;  /* 0x03885000060095a7 */ /* 0x000f24000802007f */
[----:B----4-:R-:W-:Y:S05]  /*33f30*/  @!P1 BRA `(.L_x_2880) ;  /* 0xfffffffc00f09947 */ /* 0x010fea000383ffff */
[----:B------:R-:W-:Y:S05]  /*33f40*/  BRA `(.L_x_2879) ;  /* 0xfffffea0006c7947 */ /* 0x000fea000383ffff */
.L_x_2890:
[----:B-1----:R1:W2:Y:S02]  /*33f50*/  SYNCS.PHASECHK.TRANS64.TRYWAIT P1, [R3+URZ+0x38830], R6 ;  /* 0x03883006030075a7 */ /* 0x0022a4000802017f */
[----:B--2---:R-:W-:Y:S05]  /*33f60*/  @!P1 NANOSLEEP.SYNCS 0x989680 ;  /* 0x009896800000995d */ /* 0x004fea0003900000 */
[----:B------:R-:W2:Y:S02]  /*33f70*/  @!P1 SYNCS.PHASECHK.TRANS64 P1, [R3+URZ+0x38830], R6 ;  /* 0x03883006030095a7 */ /* 0x000ea4000802007f */
[----:B--2---:R-:W-:Y:S05]  /*33f80*/  @!P1 BRA `(.L_x_2890) ;  /* 0xfffffffc00f09947 */ /* 0x004fea000383ffff */
[----:B------:R-:W-:Y:S05]  /*33f90*/  BRA `(.L_x_2889) ;  /* 0xfffffeb800a47947 */ /* 0x000fea000383ffff */
.L_x_2895:
[----:B-1----:R1:W2:Y:S02]  /*33fa0*/  SYNCS.PHASECHK.TRANS64.TRYWAIT P1, [R6+URZ+0x38850], R0 ;  /* 0x03885000060075a7 */ /* 0x0022a4000802017f */
[----:B--2---:R-:W-:Y:S05]  /*33fb0*/  @!P1 NANOSLEEP.SYNCS 0x989680 ;  /* 0x009896800000995d */ /* 0x004fea0003900000 */
[----:B------:R-:W2:Y:S02]  /*33fc0*/  @!P1 SYNCS.PHASECHK.TRANS64 P1, [R6+URZ+0x38850], R0 ;  /* 0x03885000060095a7 */ /* 0x000ea4000802007f */
[----:B--2---:R-:W-:Y:S05]  /*33fd0*/  @!P1 BRA `(.L_x_2895) ;  /* 0xfffffffc00f09947 */ /* 0x004fea000383ffff */
[----:B------:R-:W-:Y:S05]  /*33fe0*/  BRA `(.L_x_2894) ;  /* 0xfffffef000647947 */ /* 0x000fea000383ffff */
.L_x_2903:
[----:B-1----:R1:W2:Y:S02]  /*33ff0*/  SYNCS.PHASECHK.TRANS64.TRYWAIT P1, [R10+URZ+0x38850], R0 ;  /* 0x038850000a0075a7 */ /* 0x0022a4000802017f */
[----:B--2---:R-:W-:Y:S05]  /*34000*/  @!P1 NANOSLEEP.SYNCS 0x989680 ;  /* 0x009896800000995d */ /* 0x004fea0003900000 */
[----:B------:R-:W2:Y:S02]  /*34010*/  @!P1 SYNCS.PHASECHK.TRANS64 P1, [R10+URZ+0x38850], R0 ;  /* 0x038850000a0095a7 */ /* 0x000ea4000802007f */
[----:B--2---:R-:W-:Y:S05]  /*34020*/  @!P1 BRA `(.L_x_2903) ;  /* 0xfffffffc00f09947 */ /* 0x004fea000383ffff */
[----:B------:R-:W-:Y:S05]  /*34030*/  BRA `(.L_x_2902) ;  /* 0xffffff0800947947 */ /* 0x000fea000383ffff */
.L_x_2945:
[----:B------:R-:W1:Y:S01]  /*34040*/  S2R R10, SR_TID.X ;  /* 0x00000000000a7919 */ /* 0x000e620000002100 */
[----:B------:R-:W-:Y:S01]  /*34050*/  BSSY B1, `(.L_x_3152) ;  /* 0x000000a000017945 */ /* 0x000fe20003800000 */
[----:B------:R-:W-:Y:S01]  /*34060*/  MOV R12, RZ ;  /* 0x000000ff000c7202 */ /* 0x000fe20000000f00 */
[----:B0-----:R-:W-:Y:S02]  /*34070*/  IMAD.MOV.U32 R11, RZ, RZ, 0x1f ;  /* 0x0000001fff0b7424 */ /* 0x001fe400078e00ff */
[----:B------:R-:W-:Y:S01]  /*34080*/  IMAD.MOV.U32 R15, RZ, RZ, -0x1 ;  /* 0xffffffffff0f7424 */ /* 0x000fe200078e00ff */
[----:B-1----:R-:W-:-:S04]  /*34090*/  SHF.R.U32.HI R10, RZ, 0x5, R10 ;  /* 0x00000005ff0a7819 */ /* 0x002fc8000001160a */
[----:B------:R-:W-:-:S05]  /*340a0*/  LOP3.LUT R10, R10, 0x3, RZ, 0xc0, !PT ;  /* 0x000000030a0a7812 */ /* 0x000fca00078ec0ff */
[----:B------:R-:W-:-:S07]  /*340b0*/  IMAD.MOV.U32 R13, RZ, RZ, R10 ;  /* 0x000000ffff0d7224 */ /* 0x000fce00078e000a */
[----:B------:R-:W-:Y:S05]  /*340c0*/  WARPSYNC.COLLECTIVE R15, `(.L_x_3153) ;  /* 0x000000000f087348 */ /* 0x000fea0003c00000 */
[----:B------:R0:W1:Y:S02]  /*340d0*/  SHFL.IDX P6, R14, R13, R12, R11 ;  /* 0x0000000c0d0e7389 */ /* 0x00006400000c000b */
[----:B01----:R-:W-:Y:S01]  /*340e0*/  ENDCOLLECTIVE ;  /* 0x000000000000791b */ /* 0x003fe20003800000 */
.L_x_3153:
[----:B------:R-:W-:Y:S05]  /*340f0*/  BSYNC B1 ;  /* 0x0000000000017941 */ /* 0x000fea0003800000 */
.L_x_3152:
[----:B------:R-:W-:Y:S05]  /*34100*/  BRA `(.L_x_3154) ;  /* 0xffffff7800a47947 */ /* 0x000fea000383ffff */
.L_x_2947:
[----:B------:R-:W-:Y:S01]  /*34110*/  BSSY B1, `(.L_x_3155) ;  /* 0x0000006000017945 */ /* 0x000fe20003800000 */
[----:B------:R-:W-:-:S07]  /*34120*/  IMAD.MOV.U32 R15, RZ, RZ, -0x1 ;  /* 0xffffffffff0f7424 */ /* 0x000fce00078e00ff */
[----:B01----:R-:W-:Y:S05]  /*34130*/  WARPSYNC.COLLECTIVE R15, `(.L_x_3156) ;  /* 0x000000000f0c7348 */ /* 0x003fea0003c00000 */
[----:B------:R-:W-:Y:S02]  /*34140*/  ELECT P6, UR62, PT ;  /* 0x00000000003e782f */ /* 0x000fe400038c0000 */
[----:B------:R-:W-:Y:S01]  /*34150*/  MOV R14, UR62 ;  /* 0x0000003e000e7c02 */ /* 0x000fe20008000f00 */
[----:B01----:R-:W-:Y:S10]  /*34160*/  ENDCOLLECTIVE ;  /* 0x000000000000791b */ /* 0x003ff40003800000 */
.L_x_3156:
[----:B------:R-:W-:Y:S05]  /*34170*/  BSYNC B1 ;  /* 0x0000000000017941 */ /* 0x000fea0003800000 */
.L_x_3155:
[----:B------:R-:W-:Y:S05]  /*34180*/  BRA `(.L_x_2946) ;  /* 0xffffff78009c7947 */ /* 0x000fea000383ffff */
.L_x_2949:
[----:B-1----:R1:W2:Y:S02]  /*34190*/  SYNCS.PHASECHK.TRANS64.TRYWAIT P0, [R16+URZ+0x38820], R7 ;  /* 0x03882007100075a7 */ /* 0x0022a4000800017f */
[----:B--2---:R-:W-:Y:S05]  /*341a0*/  @!P0 NANOSLEEP.SYNCS 0x989680 ;  /* 0x009896800000895d */ /* 0x004fea0003900000 */
[----:B------:R-:W2:Y:S02]  /*341b0*/  @!P0 SYNCS.PHASECHK.TRANS64 P0, [R16+URZ+0x38820], R7 ;  /* 0x03882007100085a7 */ /* 0x000ea4000800007f */
[----:B--2---:R-:W-:Y:S05]  /*341c0*/  @!P0 BRA `(.L_x_2949) ;  /* 0xfffffffc00f08947 */ /* 0x004fea000383ffff */
[----:B------:R-:W-:Y:S05]  /*341d0*/  BRA `(.L_x_3157) ;  /* 0xffffff7800ac7947 */ /* 0x000fea000383ffff */
.L_x_2953:
[----:B0-----:R0:W2:Y:S02]  /*341e0*/  SYNCS.PHASECHK.TRANS64.TRYWAIT P0, [R11+URZ+0x388a0], R10 ;  /* 0x0388a00a0b0075a7 */ /* 0x0010a4000800017f */
[----:B--2---:R-:W-:Y:S05]  /*341f0*/  @!P0 NANOSLEEP.SYNCS 0x989680 ;  /* 0x009896800000895d */ /* 0x004fea0003900000 */
[----:B------:R-:W2:Y:S02]  /*34200*/  @!P0 SYNCS.PHASECHK.TRANS64 P0, [R11+URZ+0x388a0], R10 ;  /* 0x0388a00a0b0085a7 */ /* 0x000ea4000800007f */
[----:B--2---:R-:W-:Y:S05]  /*34210*/  @!P0 BRA `(.L_x_2953) ;  /* 0xfffffffc00f08947 */ /* 0x004fea000383ffff */
[----:B------:R-:W-:Y:S05]  /*34220*/  BRA `(.L_x_3158) ;  /* 0xffffff7800c47947 */ /* 0x000fea000383ffff */
.L_x_2961:
[----:B-1----:R1:W2:Y:S02]  /*34230*/  SYNCS.PHASECHK.TRANS64.TRYWAIT P0, [R11+URZ+0x388c0], R10 ;  /* 0x0388c00a0b0075a7 */ /* 0x0022a4000800017f */
[----:B--2---:R-:W-:Y:S05]  /*34240*/  @!P0 NANOSLEEP.SYNCS 0x989680 ;  /* 0x009896800000895d */ /* 0x004fea0003900000 */
[----:B------:R-:W2:Y:S02]  /*34250*/  @!P0 SYNCS.PHASECHK.TRANS64 P0, [R11+URZ+0x388c0], R10 ;  /* 0x0388c00a0b0085a7 */ /* 0x000ea4000800007f */
[----:B--2---:R-:W-:Y:S05]  /*34260*/  @!P0 BRA `(.L_x_2961) ;  /* 0xfffffffc00f08947 */ /* 0x004fea000383ffff */
[----:B------:R-:W-:Y:S05]  /*34270*/  BRA `(.L_x_3159) ;  /* 0xffffff8000007947 */ /* 0x000fea000383ffff */
.L_x_2971:
[----:B0-----:R0:W2:Y:S02]  /*34280*/  SYNCS.PHASECHK.TRANS64.TRYWAIT P1, [R10+URZ+0x388a0], R9 ;  /* 0x0388a0090a0075a7 */ /* 0x0010a4000802017f */
[----:B--2---:R-:W-:Y:S05]  /*34290*/  @!P1 NANOSLEEP.SYNCS 0x989680 ;  /* 0x009896800000995d */ /* 0x004fea0003900000 */
[----:B------:R-:W2:Y:S02]  /*342a0*/  @!P1 SYNCS.PHASECHK.TRANS64 P1, [R10+URZ+0x388a0], R9 ;  /* 0x0388a0090a0095a7 */ /* 0x000ea4000802007f */
[----:B--2---:R-:W-:Y:S05]  /*342b0*/  @!P1 BRA `(.L_x_2971) ;  /* 0xfffffffc00f09947 */ /* 0x004fea000383ffff */
[----:B------:R-:W-:Y:S05]  /*342c0*/  BRA `(.L_x_3160) ;  /* 0xffffff8400747947 */ /* 0x000fea000383ffff */
.L_x_2979:
[----:B-1----:R1:W2:Y:S02]  /*342d0*/  SYNCS.PHASECHK.TRANS64.TRYWAIT P1, [R10+URZ+0x388c0], R9 ;  /* 0x0388c0090a0075a7 */ /* 0x0022a4000802017f */
[----:B--2---:R-:W-:Y:S05]  /*342e0*/  @!P1 NANOSLEEP.SYNCS 0x989680 ;  /* 0x009896800000995d */ /* 0x004fea0003900000 */
[----:B------:R-:W2:Y:S02]  /*342f0*/  @!P1 SYNCS.PHASECHK.TRANS64 P1, [R10+URZ+0x388c0], R9 ;  /* 0x0388c0090a0095a7 */ /* 0x000ea4000802007f */
[----:B--2---:R-:W-:Y:S05]  /*34300*/  @!P1 BRA `(.L_x_2979) ;  /* 0xfffffffc00f09947 */ /* 0x004fea000383ffff */
[----:B------:R-:W-:Y:S05]  /*34310*/  BRA `(.L_x_3161) ;  /* 0xffffff8800ac7947 */ /* 0x000fea000383ffff */
.L_x_2997:
        /* <DEDUP_REMOVED lines=11> */
.L_x_3163:
[----:B------:R-:W-:Y:S05]  /*343d0*/  BSYNC B0 ;  /* 0x0000000000007941 */ /* 0x000fea0003800000 */
.L_x_3162:
[----:B------:R-:W-:Y:S05]  /*343e0*/  BRA `(.L_x_3164) ;  /* 0xffffff9800e47947 */ /* 0x000fea000383ffff */
.L_x_3000:
[----:B0-----:R0:W1:Y:S02]  /*343f0*/  SYNCS.PHASECHK.TRANS64.TRYWAIT P0, [R5+URZ+0x38840], R2 ;  /* 0x03884002050075a7 */ /* 0x001064000800017f */
[----:B-1----:R-:W-:Y:S05]  /*34400*/  @!P0 NANOSLEEP.SYNCS 0x989680 ;  /* 0x009896800000895d */ /* 0x002fea0003900000 */
[----:B------:R-:W1:Y:S02]  /*34410*/  @!P0 SYNCS.PHASECHK.TRANS64 P0, [R5+URZ+0x38840], R2 ;  /* 0x03884002050085a7 */ /* 0x000e64000800007f */
[----:B-1----:R-:W-:Y:S05]  /*34420*/  @!P0 BRA `(.L_x_3000) ;  /* 0xfffffffc00f08947 */ /* 0x002fea000383ffff */
[----:B------:R-:W-:Y:S05]  /*34430*/  BRA `(.L_x_3165) ;  /* 0xffffff9c00347947 */ /* 0x000fea000383ffff */
.L_x_3001:
        /* <DEDUP_REMOVED lines=8> */
.L_x_3167:
[----:B------:R-:W-:Y:S05]  /*344c0*/  BSYNC B0 ;  /* 0x0000000000007941 */ /* 0x000fea0003800000 */
.L_x_3166:
[----:B------:R-:W-:Y:S01]  /*344d0*/  IMAD.MOV.U32 R13, RZ, RZ, R0 ;  /* 0x000000ffff0d7224 */ /* 0x000fe200078e0000 */
[----:B------:R-:W-:Y:S01]  /*344e0*/  MOV R15, 0xffffffff ;  /* 0xffffffff000f7802 */ /* 0x000fe20000000f00 */
[----:B------:R-:W-:Y:S01]  /*344f0*/  IMAD.MOV.U32 R12, RZ, RZ, RZ ;  /* 0x000000ffff0c7224 */ /* 0x000fe200078e00ff */
[----:B------:R-:W-:Y:S01]  /*34500*/  MOV R2, R14 ;  /* 0x0000000e00027202 */ /* 0x000fe20000000f00 */
[----:B------:R-:W-:Y:S01]  /*34510*/  IMAD.MOV.U32 R11, RZ, RZ, 0x181f ;  /* 0x0000181fff0b7424 */ /* 0x000fe200078e00ff */
[C---:B------:R-:W-:Y:S01]  /*34520*/  LOP3.LUT P5, RZ, R18.reuse, 0x10, RZ, 0xc0, !PT ;  /* 0x0000001012ff7812 */ /* 0x040fe200078ac0ff */
[----:B------:R-:W-:Y:S01]  /*34530*/  @P0 IMAD R9, R7, 0x2, R16 ;  /* 0x0000000207090824 */ /* 0x000fe200078e0210 */
[----:B------:R-:W-:-:S13]  /*34540*/  LOP3.LUT P4, RZ, R18, 0x8, RZ, 0xc0, !PT ;  /* 0x0000000812ff7812 */ /* 0x000fda000788c0ff */
[----:B------:R-:W-:Y:S05]  /*34550*/  WARPSYNC.COLLECTIVE R15, `(.L_x_3168) ;  /* 0x000000000f087348 */ /* 0x000fea0003c00000 */
[----:B------:R0:W1:Y:S02]  /*34560*/  SHFL.IDX P6, R14, R13, R12, R11 ;  /* 0x0000000c0d0e7389 */ /* 0x00006400000c000b */
[----:B01----:R-:W-:Y:S01]  /*34570*/  ENDCOLLECTIVE ;  /* 0x000000000000791b */ /* 0x003fe20003800000 */
.L_x_3168:
[C---:B------:R-:W-:Y:S01]  /*34580*/  LOP3.LUT P3, RZ, R18.reuse, 0x4, RZ, 0xc0, !PT ;  /* 0x0000000412ff7812 */ /* 0x040fe2000786c0ff */
[----:B------:R-:W-:Y:S01]  /*34590*/  ULDC.64 UR4, c[0x0][0x208] ;  /* 0x0000820000047ab9 */ /* 0x000fe20000000a00 */
[----:B------:R-:W-:Y:S02]  /*345a0*/  LOP3.LUT P2, RZ, R18, 0x2, RZ, 0xc0, !PT ;  /* 0x0000000212ff7812 */ /* 0x000fe4000784c0ff */
[----:B------:R-:W-:Y:S01]  /*345b0*/  MOV R13, R6 ;  /* 0x00000006000d7202 */ /* 0x000fe20000000f00 */
[----:B------:R-:W-:Y:S02]  /*345c0*/  IMAD.MOV.U32 R12, RZ, RZ, 0x1 ;  /* 0x00000001ff0c7424 */ /* 0x000fe400078e00ff */
[----:B------:R-:W-:-:S05]  /*345d0*/  IMAD.MOV.U32 R3, RZ, RZ, R14 ;  /* 0x000000ffff037224 */ /* 0x000fca00078e000e */
[----:B------:R-:W-:-:S05]  /*345e0*/  @P0 LEA R3, P1, R34, R3, 0x1 ;  /* 0x0000000322030211 */ /* 0x000fca00078208ff */
[----:B------:R-:W-:Y:S01]  /*345f0*/  @P0 IMAD.X R2, RZ, RZ, R2, P1 ;  /* 0x000000ffff020224 */ /* 0x000fe200008e0602 */
[----:B------:R-:W-:-:S04]  /*34600*/  ISETP.GE.AND P1, PT, R4, 0x11, PT ;  /* 0x000000110400780c */ /* 0x000fc80003f26270 */
[----:B------:R-:W-:-:S04]  /*34610*/  @P0 LOP3.LUT R3, R3, R2, RZ, 0x3c, !PT ;  /* 0x0000000203030212 */ /* 0x000fc800078e3cff */
[----:B------:R-:W-:-:S04]  /*34620*/  @P0 LOP3.LUT R2, R3, R2, RZ, 0x3c, !PT ;  /* 0x0000000203020212 */ /* 0x000fc800078e3cff */
[----:B------:R-:W-:Y:S01]  /*34630*/  @P0 LOP3.LUT R3, R3, R2, RZ, 0x3c, !PT ;  /* 0x0000000203030212 */ /* 0x000fe200078e3cff */
[----:B------:R-:W-:-:S04]  /*34640*/  @P1 IMAD R21, R7, 0x2, R16 ;  /* 0x0000000207151824 */ /* 0x000fc800078e0210 */
        /* <DEDUP_REMOVED lines=10> */
.L_x_3169:
[----:B------:R-:W-:Y:S02]  /*346f0*/  IMAD.MOV.U32 R13, RZ, RZ, R0 ;  /* 0x000000ffff0d7224 */ /* 0x000fe400078e0000 */
[----:B------:R-:W-:-:S07]  /*34700*/  IMAD.MOV.U32 R8, RZ, RZ, R14 ;  /* 0x000000ffff087224 */ /* 0x000fce00078e000e */
[----:B------:R-:W-:Y:S05]  /*34710*/  WARPSYNC.COLLECTIVE R15, `(.L_x_3170) ;  /* 0x000000000f087348 */ /* 0x000fea0003c00000 */
[----:B------:R0:W1:Y:S02]  /*34720*/  SHFL.IDX P6, R14, R13, R12, R11 ;  /* 0x0000000c0d0e7389 */ /* 0x00006400000c000b */
[----:B01----:R-:W-:Y:S01]  /*34730*/  ENDCOLLECTIVE ;  /* 0x000000000000791b */ /* 0x003fe20003800000 */
.L_x_3170:
[----:B------:R-:W-:Y:S01]  /*34740*/  ULDC.64 UR4, c[0x0][0x208] ;  /* 0x0000820000047ab9 */ /* 0x000fe20000000a00 */
[----:B------:R-:W-:Y:S01]  /*34750*/  IMAD.MOV.U32 R13, RZ, RZ, R6 ;  /* 0x000000ffff0d7224 */ /* 0x000fe200078e0006 */
[----:B------:R-:W-:Y:S02]  /*34760*/  MOV R12, 0x2 ;  /* 0x00000002000c7802 */ /* 0x000fe40000000f00 */
        /* <DEDUP_REMOVED lines=14> */
.L_x_3171:
[----:B------:R-:W-:Y:S02]  /*34850*/  @P1 IMAD R9, R7, 0x2, R16 ;  /* 0x0000000207091824 */ /* 0x000fe400078e0210 */
[----:B------:R-:W-:Y:S02]  /*34860*/  IMAD.MOV.U32 R13, RZ, RZ, R0 ;  /* 0x000000ffff0d7224 */ /* 0x000fe400078e0000 */
[----:B------:R-:W-:-:S07]  /*34870*/  IMAD.MOV.U32 R8, RZ, RZ, R14 ;  /* 0x000000ffff087224 */ /* 0x000fce00078e000e */
[----:B------:R-:W-:Y:S05]  /*34880*/  WARPSYNC.COLLECTIVE R15, `(.L_x_3172) ;  /* 0x000000000f087348 */ /* 0x000fea0003c00000 */
[----:B------:R0:W1:Y:S02]  /*34890*/  SHFL.IDX P6, R14, R13, R12, R11 ;  /* 0x0000000c0d0e7389 */ /* 0x00006400000c000b */
[----:B01----:R-:W-:Y:S01]  /*348a0*/  ENDCOLLECTIVE ;  /* 0x000000000000791b */ /* 0x003fe20003800000 */
.L_x_3172:
[----:B------:R-:W-:Y:S01]  /*348b0*/  ULDC.64 UR4, c[0x0][0x208] ;  /* 0x0000820000047ab9 */ /* 0x000fe20000000a00 */
[----:B------:R-:W-:Y:S02]  /*348c0*/  IMAD.MOV.U32 R13, RZ, RZ, R6 ;  /* 0x000000ffff0d7224 */ /* 0x000fe400078e0006 */
[----:B------:R-:W-:Y:S02]  /*348d0*/  IMAD.MOV.U32 R12, RZ, RZ, 0x3 ;  /* 0x00000003ff0c7424 */ /* 0x000fe400078e00ff */
        /* <DEDUP_REMOVED lines=14> */
.L_x_3173:
[----:B------:R-:W-:Y:S01]  /*349c0*/  @P1 LEA R21, R7, R16, 0x1 ;  /* 0x0000001007151211 */ /* 0x000fe200078e08ff */
[----:B------:R-:W-:Y:S01]  /*349d0*/  IMAD.MOV.U32 R13, RZ, RZ, R0 ;  /* 0x000000ffff0d7224 */ /* 0x000fe200078e0000 */
[----:B------:R-:W-:-:S07]  /*349e0*/  MOV R8, R14 ;  /* 0x0000000e00087202 */ /* 0x000fce0000000f00 */
[----:B------:R-:W-:Y:S05]  /*349f0*/  WARPSYNC.COLLECTIVE R15, `(.L_x_3174) ;  /* 0x000000000f087348 */ /* 0x000fea0003c00000 */
[----:B------:R0:W1:Y:S02]  /*34a00*/  SHFL.IDX P6, R14, R13, R12, R11 ;  /* 0x0000000c0d0e7389 */ /* 0x00006400000c000b */
[----:B01----:R-:W-:Y:S01]  /*34a10*/  ENDCOLLECTIVE ;  /* 0x000000000000791b */ /* 0x003fe20003800000 */
.L_x_3174:
        /* <DEDUP_REMOVED lines=16> */
.L_x_3175:
[----:B------:R-:W-:Y:S01]  /*34b20*/  MOV R13, R0 ;  /* 0x00000000000d7202 */ /* 0x000fe20000000f00 */
[----:B------:R-:W-:-:S07]  /*34b30*/  IMAD.MOV.U32 R8, RZ, RZ, R14 ;  /* 0x000000ffff087224 */ /* 0x000fce00078e000e */
[----:B------:R-:W-:Y:S05]  /*34b40*/  WARPSYNC.COLLECTIVE R15, `(.L_x_3176) ;  /* 0x000000000f087348 */ /* 0x000fea0003c00000 */
[----:B------:R0:W1:Y:S02]  /*34b50*/  SHFL.IDX P6, R14, R13, R12, R11 ;  /* 0x0000000c0d0e7389 */ /* 0x00006400000c000b */
[----:B01----:R-:W-:Y:S01]  /*34b60*/  ENDCOLLECTIVE ;  /* 0x000000000000791b */ /* 0x003fe20003800000 */
.L_x_3176:
[----:B------:R-:W-:Y:S01]  /*34b70*/  IMAD.MOV.U32 R0, RZ, RZ, R14 ;  /* 0x000000ffff007224 */ /* 0x000fe200078e000e */
[----:B------:R-:W-:Y:S06]  /*34b80*/  BRA `(.L_x_3177) ;  /* 0xffffff9800907947 */ /* 0x000fec000383ffff */
.L_x_3008:
[----:B------:R-:W-:Y:S01]  /*34b90*/  IMAD.MOV.U32 R13, RZ, RZ, R0 ;  /* 0x000000ffff0d7224 */ /* 0x000fe200078e0000 */
[----:B------:R-:W-:Y:S01]  /*34ba0*/  MOV R11, 0x181f ;  /* 0x0000181f000b7802 */ /* 0x000fe20000000f00 */
[----:B------:R-:W-:Y:S02]  /*34bb0*/  IMAD.MOV.U32 R12, RZ, RZ, RZ ;  /* 0x000000ffff0c7224 */ /* 0x000fe400078e00ff */
[----:B------:R-:W-:Y:S02]  /*34bc0*/  IMAD.MOV.U32 R15, RZ, RZ, -0x1 ;  /* 0xffffffffff0f7424 */ /* 0x000fe400078e00ff */
[----:B-----5:R-:W-:Y:S02]  /*34bd0*/  IMAD R5, R9, R7, RZ ;  /* 0x0000000709057224 */ /* 0x020fe400078e02ff */
[----:B------:R-:W-:-:S07]  /*34be0*/  IMAD R25, R25, 0x80, R8 ;  /* 0x0000008019197824 */ /* 0x000fce00078e0208 */
[----:B------:R-:W-:Y:S05]  /*34bf0*/  WARPSYNC.COLLECTIVE R15, `(.L_x_3178) ;  /* 0x000000000f087348 */ /* 0x000fea0003c00000 */
[----:B------:R0:W1:Y:S02]  /*34c00*/  SHFL.IDX P6, R14, R13, R12, R11 ;  /* 0x0000000c0d0e7389 */ /* 0x00006400000c000b */
[----:B01----:R-:W-:Y:S01]  /*34c10*/  ENDCOLLECTIVE ;  /* 0x000000000000791b */ /* 0x003fe20003800000 */
.L_x_3178:
[----:B------:R-:W-:Y:S01]  /*34c20*/  ISETP.GE.AND P1, PT, R25, R5, PT ;  /* 0x000000051900720c */ /* 0x000fe20003f26270 */
[----:B------:R-:W-:Y:S02]  /*34c30*/  IMAD.MOV.U32 R13, RZ, RZ, R4 ;  /* 0x000000ffff0d7224 */ /* 0x000fe400078e0004 */
[----:B------:R-:W-:-:S10]  /*34c40*/  IMAD.MOV.U32 R2, RZ, RZ, R14 ;  /* 0x000000ffff027224 */ /* 0x000fd400078e000e */
[----:B------:R-:W-:Y:S05]  /*34c50*/  WARPSYNC.COLLECTIVE R15, `(.L_x_3179) ;  /* 0x000000000f087348 */ /* 0x000fea0003c00000 */
[----:B------:R0:W1:Y:S02]  /*34c60*/  SHFL.IDX P6, R14, R13, R12, R11 ;  /* 0x0000000c0d0e7389 */ /* 0x00006400000c000b */
[----:B01----:R-:W-:Y:S01]  /*34c70*/  ENDCOLLECTIVE ;  /* 0x000000000000791b */ /* 0x003fe20003800000 */
.L_x_3179:
[----:B------:R-:W-:Y:S01]  /*34c80*/  ULDC.64 UR4, c[0x0][0x208] ;  /* 0x0000820000047ab9 */ /* 0x000fe20000000a00 */
[----:B------:R-:W-:Y:S02]  /*34c90*/  IMAD.MOV.U32 R13, RZ, RZ, R0 ;  /* 0x000000ffff0d7224 */ /* 0x000fe400078e0000 */
[----:B------:R-:W-:Y:S01]  /*34ca0*/  IMAD.MOV.U32 R12, RZ, RZ, 0x1 ;  /* 0x00000001ff0c7424 */ /* 0x000fe200078e00ff */
[----:B------:R-:W-:-:S04]  /*34cb0*/  MOV R3, R14 ;  /* 0x0000000e00037202 */ /* 0x000fc80000000f00 */
[----:B------:R-:W-:-:S05]  /*34cc0*/  @!P1 LEA R6, P5, R34, R3, 0x1 ;  /* 0x0000000322069211 */ /* 0x000fca00078a08ff */
[----:B------:R-:W-:Y:S02]  /*34cd0*/  @!P1 IMAD.X R3, RZ, RZ, R2, P5 ;  /* 0x000000ffff039224 */ /* 0x000fe400028e0602 */
[----:B------:R-:W-:Y:S01]  /*34ce0*/  @!P1 IMAD.MOV.U32 R2, RZ, RZ, R6 ;  /* 0x000000ffff029224 */ /* 0x000fe200078e0006 */
[----:B------:R-:W-:-:S04]  /*34cf0*/  IADD3 R6, R25, 0x10, RZ ;  /* 0x0000001019067810 */ /* 0x000fc80007ffe0ff */
        /* <DEDUP_REMOVED lines=11> */
.L_x_3180:
[----:B------:R-:W-:Y:S01]  /*34db0*/  MOV R13, R4 ;  /* 0x00000004000d7202 */ /* 0x000fe20000000f00 */
[----:B------:R-:W-:-:S07]  /*34dc0*/  IMAD.MOV.U32 R2, RZ, RZ, R14 ;  /* 0x000000ffff027224 */ /* 0x000fce00078e000e */
[----:B------:R-:W-:Y:S05]  /*34dd0*/  WARPSYNC.COLLECTIVE R15, `(.L_x_3181) ;  /* 0x000000000f087348 */ /* 0x000fea0003c00000 */
[----:B------:R0:W1:Y:S02]  /*34de0*/  SHFL.IDX P6, R14, R13, R12, R11 ;  /* 0x0000000c0d0e7389 */ /* 0x00006400000c000b */
[----:B01----:R-:W-:Y:S01]  /*34df0*/  ENDCOLLECTIVE ;  /* 0x000000000000791b */ /* 0x003fe20003800000 */
.L_x_3181:
[----:B------:R-:W-:Y:S01]  /*34e00*/  ULDC.64 UR4, c[0x0][0x208] ;  /* 0x0000820000047ab9 */ /* 0x000fe20000000a00 */
[----:B------:R-:W-:Y:S02]  /*34e10*/  IMAD.MOV.U32 R13, RZ, RZ, R0 ;  /* 0x000000ffff0d7224 */ /* 0x000fe400078e0000 */
[----:B------:R-:W-:Y:S02]  /*34e20*/  IMAD.MOV.U32 R12, RZ, RZ, 0x2 ;  /* 0x00000002ff0c7424 */ /* 0x000fe400078e00ff */
[----:B------:R-:W-:-:S05]  /*34e30*/  IMAD.MOV.U32 R3, RZ, RZ, R14 ;  /* 0x000000ffff037224 */ /* 0x000fca00078e000e */
[----:B------:R-:W-:-:S05]  /*34e40*/  @!P1 LEA R6, P5, R34, R3, 0x1 ;  /* 0x0000000322069211 */ /* 0x000fca00078a08ff */
[----:B------:R-:W-:Y:S02]  /*34e50*/  @!P1 IMAD.X R7, RZ, RZ, R2, P5 ;  /* 0x000000ffff079224 */ /* 0x000fe400028e0602 */
[----:B------:R-:W-:Y:S02]  /*34e60*/  @!P1 IMAD.MOV.U32 R2, RZ, RZ, R6 ;  /* 0x000000ffff029224 */ /* 0x000fe400078e0006 */
[----:B------:R-:W-:Y:S01]  /*34e70*/  VIADD R6, R25, 0x20 ;  /* 0x0000002019067836 */ /* 0x000fe20000000000 */
[----:B------:R-:W-:-:S05]  /*34e80*/  @!P1 MOV R3, R7 ;  /* 0x0000000700039202 */ /* 0x000fca0000000f00 */
        /* <DEDUP_REMOVED lines=11> */
.L_x_3182:
[----:B------:R-:W-:Y:S01]  /*34f40*/  IMAD.MOV.U32 R13, RZ, RZ, R4 ;  /* 0x000000ffff0d7224 */ /* 0x000fe200078e0004 */
[----:B------:R-:W-:-:S07]  /*34f50*/  MOV R2, R14 ;  /* 0x0000000e00027202 */ /* 0x000fce0000000f00 */
[----:B------:R-:W-:Y:S05]  /*34f60*/  WARPSYNC.COLLECTIVE R15, `(.L_x_3183) ;  /* 0x000000000f087348 */ /* 0x000fea0003c00000 */
[----:B------:R0:W1:Y:S02]  /*34f70*/  SHFL.IDX P6, R14, R13, R12, R11 ;  /* 0x0000000c0d0e7389 */ /* 0x00006400000c000b */
[----:B01----:R-:W-:Y:S01]  /*34f80*/  ENDCOLLECTIVE ;  /* 0x000000000000791b */ /* 0x003fe20003800000 */
.L_x_3183:
[----:B------:R-:W-:Y:S01]  /*34f90*/  ULDC.64 UR4, c[0x0][0x208] ;  /* 0x0000820000047ab9 */ /* 0x000fe20000000a00 */
[----:B------:R-:W-:Y:S01]  /*34fa0*/  IMAD.MOV.U32 R13, RZ, RZ, R0 ;  /* 0x000000ffff0d7224 */ /* 0x000fe200078e0000 */
[----:B------:R-:W-:Y:S01]  /*34fb0*/  MOV R12, 0x3 ;  /* 0x00000003000c7802 */ /* 0x000fe20000000f00 */
        /* <DEDUP_REMOVED lines=17> */
.L_x_3184:
[----:B------:R-:W-:Y:S02]  /*350d0*/  IMAD.MOV.U32 R13, RZ, RZ, R4 ;  /* 0x000000ffff0d7224 */ /* 0x000fe400078e0004 */
[----:B------:R-:W-:-:S07]  /*350e0*/  IMAD.MOV.U32 R2, RZ, RZ, R14 ;  /* 0x000000ffff027224 */ /* 0x000fce00078e000e */
[----:B------:R-:W-:Y:S05]  /*350f0*/  WARPSYNC.COLLECTIVE R15, `(.L_x_3185) ;  /* 0x000000000f087348 */ /* 0x000fea0003c00000 */
[----:B------:R0:W1:Y:S02]  /*35100*/  SHFL.IDX P6, R14, R13, R12, R11 ;  /* 0x0000000c0d0e7389 */ /* 0x00006400000c000b */
[----:B01----:R-:W-:Y:S01]  /*35110*/  ENDCOLLECTIVE ;  /* 0x000000000000791b */ /* 0x003fe20003800000 */
.L_x_3185:
[----:B------:R-:W-:Y:S01]  /*35120*/  ULDC.64 UR4, c[0x0][0x208] ;  /* 0x0000820000047ab9 */ /* 0x000fe20000000a00 */
[----:B------:R-:W-:Y:S01]  /*35130*/  MOV R13, R0 ;  /* 0x00000000000d7202 */ /* 0x000fe20000000f00 */
[----:B------:R-:W-:Y:S02]  /*35140*/  IMAD.MOV.U32 R12, RZ, RZ, 0x4 ;  /* 0x00000004ff0c7424 */ /* 0x000fe400078e00ff */
[----:B------:R-:W-:-:S05]  /*35150*/  IMAD.MOV.U32 R3, RZ, RZ, R14 ;  /* 0x000000ffff037224 */ /* 0x000fca00078e000e */
[----:B------:R-:W-:-:S04]  /*35160*/  @!P1 LEA R6, P5, R34, R3, 0x1 ;  /* 0x0000000322069211 */ /* 0x000fc800078a08ff */
[----:B------:R-:W-:Y:S01]  /*35170*/  @!P1 IADD3.X R7, RZ, R2, RZ, P5, !PT ;  /* 0x00000002ff079210 */ /* 0x000fe20002ffe4ff */
[----:B------:R-:W-:Y:S02]  /*35180*/  @!P1 IMAD.MOV.U32 R2, RZ, RZ, R6 ;  /* 0x000000ffff029224 */ /* 0x000fe400078e0006 */
        /* <DEDUP_REMOVED lines=13> */
.L_x_3186:
[----:B------:R-:W-:Y:S02]  /*35260*/  IMAD.MOV.U32 R13, RZ, RZ, R4 ;  /* 0x000000ffff0d7224 */ /* 0x000fe400078e0004 */
[----:B------:R-:W-:-:S07]  /*35270*/  IMAD.MOV.U32 R2, RZ, RZ, R14 ;  /* 0x000000ffff027224 */ /* 0x000fce00078e000e */
[----:B------:R-:W-:Y:S05]  /*35280*/  WARPSYNC.COLLECTIVE R15, `(.L_x_3187) ;  /* 0x000000000f087348 */ /* 0x000fea0003c00000 */
[----:B------:R0:W1:Y:S02]  /*35290*/  SHFL.IDX P6, R14, R13, R12, R11 ;  /* 0x0000000c0d0e7389 */ /* 0x00006400000c000b */
[----:B01----:R-:W-:Y:S01]  /*352a0*/  ENDCOLLECTIVE ;  /* 0x000000000000791b */ /* 0x003fe20003800000 */
.L_x_3187:
[----:B------:R-:W-:Y:S01]  /*352b0*/  ULDC.64 UR4, c[0x0][0x208] ;  /* 0x0000820000047ab9 */ /* 0x000fe20000000a00 */
[----:B------:R-:W-:Y:S02]  /*352c0*/  IMAD.MOV.U32 R13, RZ, RZ, R0 ;  /* 0x000000ffff0d7224 */ /* 0x000fe400078e0000 */
[----:B------:R-:W-:Y:S01]  /*352d0*/  IMAD.MOV.U32 R12, RZ, RZ, 0x5 ;  /* 0x00000005ff0c7424 */ /* 0x000fe200078e00ff */
[----:B------:R-:W-:-:S04]  /*352e0*/  MOV R3, R14 ;  /* 0x0000000e00037202 */ /* 0x000fc80000000f00 */
[----:B------:R-:W-:-:S05]  /*352f0*/  @!P1 LEA R6, P5, R34, R3, 0x1 ;  /* 0x0000000322069211 */ /* 0x000fca00078a08ff */
[----:B------:R-:W-:Y:S02]  /*35300*/  @!P1 IMAD.X R7, RZ, RZ, R2, P5 ;  /* 0x000000ffff079224 */ /* 0x000fe400028e0602 */
[----:B------:R-:W-:Y:S01]  /*35310*/  @!P1 IMAD.MOV.U32 R2, RZ, RZ, R6 ;  /* 0x000000ffff029224 */ /* 0x000fe200078e0006 */
[----:B------:R-:W-:Y:S01]  /*35320*/  IADD3 R6, R25, 0x50, RZ ;  /* 0x0000005019067810 */ /* 0x000fe20007ffe0ff */
        /* <DEDUP_REMOVED lines=12> */
.L_x_3188:
[----:B------:R-:W-:Y:S01]  /*353f0*/  MOV R13, R4 ;  /* 0x00000004000d7202 */ /* 0x000fe20000000f00 */
[----:B------:R-:W-:-:S07]  /*35400*/  IMAD.MOV.U32 R2, RZ, RZ, R14 ;  /* 0x000000ffff027224 */ /* 0x000fce00078e000e */
[----:B------:R-:W-:Y:S05]  /*35410*/  WARPSYNC.COLLECTIVE R15, `(.L_x_3189) ;  /* 0x000000000f087348 */ /* 0x000fea0003c00000 */
[----:B------:R0:W1:Y:S02]  /*35420*/  SHFL.IDX P6, R14, R13, R12, R11 ;  /* 0x0000000c0d0e7389 */ /* 0x00006400000c000b */
[----:B01----:R-:W-:Y:S01]  /*35430*/  ENDCOLLECTIVE ;  /* 0x000000000000791b */ /* 0x003fe20003800000 */
.L_x_3189:
        /* <DEDUP_REMOVED lines=20> */
.L_x_3190:
[----:B------:R-:W-:Y:S01]  /*35580*/  IMAD.MOV.U32 R13, RZ, RZ, R4 ;  /* 0x000000ffff0d7224 */ /* 0x000fe200078e0004 */
[----:B------:R-:W-:-:S07]  /*35590*/  MOV R2, R14 ;  /* 0x0000000e00027202 */ /* 0x000fce0000000f00 */
[----:B------:R-:W-:Y:S05]  /*355a0*/  WARPSYNC.COLLECTIVE R15, `(.L_x_3191) ;  /* 0x000000000f087348 */ /* 0x000fea0003c00000 */
[----:B------:R0:W1:Y:S02]  /*355b0*/  SHFL.IDX P6, R14, R13, R12, R11 ;  /* 0x0000000c0d0e7389 */ /* 0x00006400000c000b */
[----:B01----:R-:W-:Y:S01]  /*355c0*/  ENDCOLLECTIVE ;  /* 0x000000000000791b */ /* 0x003fe20003800000 */
.L_x_3191:
[----:B------:R-:W-:Y:S01]  /*355d0*/  ULDC.64 UR4, c[0x0][0x208] ;  /* 0x0000820000047ab9 */ /* 0x000fe20000000a00 */
[----:B------:R-:W-:Y:S02]  /*355e0*/  IMAD.MOV.U32 R13, RZ, RZ, R0 ;  /* 0x000000ffff0d7224 */ /* 0x000fe400078e0000 */
[----:B------:R-:W-:Y:S02]  /*355f0*/  IMAD.MOV.U32 R12, RZ, RZ, 0x7 ;  /* 0x00000007ff0c7424 */ /* 0x000fe400078e00ff */
        /* <DEDUP_REMOVED lines=15> */
.L_x_3192:
[----:B------:R-:W-:Y:S01]  /*356f0*/  IMAD.MOV.U32 R13, RZ, RZ, R4 ;  /* 0x000000ffff0d7224 */ /* 0x000fe200078e0004 */
[----:B------:R-:W-:-:S07]  /*35700*/  MOV R6, R14 ;  /* 0x0000000e00067202 */ /* 0x000fce0000000f00 */
[----:B------:R-:W-:Y:S05]  /*35710*/  WARPSYNC.COLLECTIVE R15, `(.L_x_3193) ;  /* 0x000000000f087348 */ /* 0x000fea0003c00000 */
[----:B------:R0:W1:Y:S02]  /*35720*/  SHFL.IDX P6, R14, R13, R12, R11 ;  /* 0x0000000c0d0e7389 */ /* 0x00006400000c000b */
[----:B01----:R-:W-:Y:S01]  /*35730*/  ENDCOLLECTIVE ;  /* 0x000000000000791b */ /* 0x003fe20003800000 */
.L_x_3193:
[----:B------:R-:W-:Y:S05]  /*35740*/  BRA `(.L_x_3194) ;  /* 0xffffff9800f07947 */ /* 0x000fea000383ffff */
.L_x_3013:
[----:B0-----:R0:W2:Y:S02]  /*35750*/  SYNCS.PHASECHK.TRANS64.TRYWAIT P0, [R16+URZ+0x38820], R3 ;  /* 0x03882003100075a7 */ /* 0x0010a4000800017f */
[----:B--2---:R-:W-:Y:S05]  /*35760*/  @!P0 NANOSLEEP.SYNCS 0x989680 ;  /* 0x009896800000895d */ /* 0x004fea0003900000 */
[----:B------:R-:W2:Y:S02]  /*35770*/  @!P0 SYNCS.PHASECHK.TRANS64 P0, [R16+URZ+0x38820], R3 ;  /* 0x03882003100085a7 */ /* 0x000ea4000800007f */
[----:B--2---:R-:W-:Y:S05]  /*35780*/  @!P0 BRA `(.L_x_3013) ;  /* 0xfffffffc00f08947 */ /* 0x004fea000383ffff */
[----:B------:R-:W-:Y:S05]  /*35790*/  BRA `(.L_x_3195) ;  /* 0xffffff9c00707947 */ /* 0x000fea000383ffff */
.L_x_3018:
[----:B0-----:R0:W1:Y:S02]  /*357a0*/  SYNCS.PHASECHK.TRANS64.TRYWAIT P0, [R6+URZ+0x38840], R3 ;  /* 0x03884003060075a7 */ /* 0x001064000800017f */
[----:B-1----:R-:W-:Y:S05]  /*357b0*/  @!P0 NANOSLEEP.SYNCS 0x989680 ;  /* 0x009896800000895d */ /* 0x002fea0003900000 */
[----:B------:R-:W1:Y:S02]  /*357c0*/  @!P0 SYNCS.PHASECHK.TRANS64 P0, [R6+URZ+0x38840], R3 ;  /* 0x03884003060085a7 */ /* 0x000e64000800007f */
[----:B-1----:R-:W-:Y:S05]  /*357d0*/  @!P0 BRA `(.L_x_3018) ;  /* 0xfffffffc00f08947 */ /* 0x002fea000383ffff */
[----:B------:R-:W-:Y:S05]  /*357e0*/  BRA `(.L_x_3196) ;  /* 0xffffffa0005c7947 */ /* 0x000fea000383ffff */
.L_x_3019:
        /* <DEDUP_REMOVED lines=8> */
.L_x_3198:
[----:B------:R-:W-:Y:S05]  /*35870*/  BSYNC B1 ;  /* 0x0000000000017941 */ /* 0x000fea0003800000 */
.L_x_3197:
[----:B------:R-:W-:Y:S01]  /*35880*/  IMAD.MOV.U32 R13, RZ, RZ, R8 ;  /* 0x000000ffff0d7224 */ /* 0x000fe200078e0008 */
[----:B------:R-:W-:Y:S01]  /*35890*/  MOV R12, RZ ;  /* 0x000000ff000c7202 */ /* 0x000fe20000000f00 */
[----:B------:R-:W-:Y:S01]  /*358a0*/  IMAD.MOV.U32 R11, RZ, RZ, 0x181f ;  /* 0x0000181fff0b7424 */ /* 0x000fe200078e00ff */
[----:B------:R-:W-:Y:S01]  /*358b0*/  LOP3.LUT R18, R18, 0xfffffdff, RZ, 0xc0, !PT ;  /* 0xfffffdff12127812 */ /* 0x000fe200078ec0ff */
[----:B------:R-:W-:Y:S01]  /*358c0*/  IMAD.MOV.U32 R15, RZ, RZ, -0x1 ;  /* 0xffffffffff0f7424 */ /* 0x000fe200078e00ff */
[----:B------:R-:W-:Y:S01]  /*358d0*/  SHF.L.U32 R0, R34, 0x1, RZ ;  /* 0x0000000122007819 */ /* 0x000fe200000006ff */
[----:B------:R-:W-:Y:S01]  /*358e0*/  IMAD.MOV.U32 R3, RZ, RZ, R14 ;  /* 0x000000ffff037224 */ /* 0x000fe200078e000e */
[----:B------:R-:W-:Y:S01]  /*358f0*/  @P3 LOP3.LUT R18, R18, 0x200, RZ, 0xfc, !PT ;  /* 0x0000020012123812 */ /* 0x000fe200078efcff */
[----:B------:R-:W-:-:S07]  /*35900*/  IMAD R9, R9, 0x2, R16 ;  /* 0x0000000209097824 */ /* 0x000fce00078e0210 */
[----:B------:R-:W-:Y:S05]  /*35910*/  WARPSYNC.COLLECTIVE R15, `(.L_x_3199) ;  /* 0x000000000f087348 */ /* 0x000fea0003c00000 */
[----:B------:R0:W1:Y:S02]  /*35920*/  SHFL.IDX P6, R14, R13, R12, R11 ;  /* 0x0000000c0d0e7389 */ /* 0x00006400000c000b */
[----:B01----:R-:W-:Y:S01]  /*35930*/  ENDCOLLECTIVE ;  /* 0x000000000000791b */ /* 0x003fe20003800000 */
.L_x_3199:
[----:B------:R-:W-:Y:S01]  /*35940*/  ULDC.64 UR4, c[0x0][0x208] ;  /* 0x0000820000047ab9 */ /* 0x000fe20000000a00 */
[C---:B------:R-:W-:Y:S02]  /*35950*/  LOP3.LUT P3, RZ, R18.reuse, 0x10, RZ, 0xc0, !PT ;  /* 0x0000001012ff7812 */ /* 0x040fe4000786c0ff */
[----:B------:R-:W-:-:S04]  /*35960*/  LOP3.LUT R18, R18, 0xfffffeff, RZ, 0xc0, !PT ;  /* 0xfffffeff12127812 */ /* 0x000fc800078ec0ff */
[----:B------:R-:W-:-:S04]  /*35970*/  @P2 LOP3.LUT R18, R18, 0x100, RZ, 0xfc, !PT ;  /* 0x0000010012122812 */ /* 0x000fc800078efcff */
[C---:B------:R-:W-:Y:S02]  /*35980*/  LOP3.LUT P2, RZ, R18.reuse, 0x8, RZ, 0xc0, !PT ;  /* 0x0000000812ff7812 */ /* 0x040fe4000784c0ff */
[----:B------:R-:W-:Y:S01]  /*35990*/  LOP3.LUT R18, R18, 0xffffff7f, RZ, 0xc0, !PT ;  /* 0xffffff7f12127812 */ /* 0x000fe200078ec0ff */
[----:B------:R-:W-:Y:S01]  /*359a0*/  IMAD.MOV.U32 R13, RZ, RZ, R10 ;  /* 0x000000ffff0d7224 */ /* 0x000fe200078e000a */
[----:B------:R-:W-:Y:S02]  /*359b0*/  MOV R12, 0x1 ;  /* 0x00000001000c7802 */ /* 0x000fe40000000f00 */
[----:B------:R-:W-:-:S04]  /*359c0*/  @P1 LOP3.LUT R18, R18, 0x80, RZ, 0xfc, !PT ;  /* 0x0000008012121812 */ /* 0x000fc800078efcff */
[----:B------:R-:W-:Y:S01]  /*359d0*/  LOP3.LUT P1, RZ, R18, 0x4, RZ, 0xc0, !PT ;  /* 0x0000000412ff7812 */ /* 0x000fe2000782c0ff */
[----:B------:R-:W-:-:S05]  /*359e0*/  IMAD.MOV.U32 R2, RZ, RZ, R14 ;  /* 0x000000ffff027224 */ /* 0x000fca00078e000e */
        /* <DEDUP_REMOVED lines=12> */
.L_x_3200:
[----:B------:R-:W-:Y:S02]  /*35ab0*/  IMAD.MOV.U32 R13, RZ, RZ, R8 ;  /* 0x000000ffff0d7224 */ /* 0x000fe400078e0008 */
[----:B------:R-:W-:-:S07]  /*35ac0*/  IMAD.MOV.U32 R35, RZ, RZ, R14 ;  /* 0x000000ffff237224 */ /* 0x000fce00078e000e */
[----:B------:R-:W-:Y:S05]  /*35ad0*/  WARPSYNC.COLLECTIVE R15, `(.L_x_3201) ;  /* 0x000000000f087348 */ /* 0x000fea0003c00000 */
[----:B------:R0:W1:Y:S02]  /*35ae0*/  SHFL.IDX P6, R14, R13, R12, R11 ;  /* 0x0000000c0d0e7389 */ /* 0x00006400000c000b */
[----:B01----:R-:W-:Y:S01]  /*35af0*/  ENDCOLLECTIVE ;  /* 0x000000000000791b */ /* 0x003fe20003800000 */
.L_x_3201:
        /* <DEDUP_REMOVED lines=16> */
.L_x_3202:
[----:B------:R-:W-:Y:S01]  /*35c00*/  MOV R13, R8 ;  /* 0x00000008000d7202 */ /* 0x000fe20000000f00 */
[----:B------:R-:W-:-:S07]  /*35c10*/  IMAD.MOV.U32 R35, RZ, RZ, R14 ;  /* 0x000000ffff237224 */ /* 0x000fce00078e000e */
[----:B------:R-:W-:Y:S05]  /*35c20*/  WARPSYNC.COLLECTIVE R15, `(.L_x_3203) ;  /* 0x000000000f087348 */ /* 0x000fea0003c00000 */
[----:B------:R0:W1:Y:S02]  /*35c30*/  SHFL.IDX P6, R14, R13, R12, R11 ;  /* 0x0000000c0d0e7389 */ /* 0x00006400000c000b */
[----:B01----:R-:W-:Y:S01]  /*35c40*/  ENDCOLLECTIVE ;  /* 0x000000000000791b */ /* 0x003fe20003800000 */
.L_x_3203:
[----:B------:R-:W-:Y:S01]  /*35c50*/  ULDC.64 UR4, c[0x0][0x208] ;  /* 0x0000820000047ab9 */ /* 0x000fe20000000a00 */
[----:B------:R-:W-:Y:S01]  /*35c60*/  IMAD.MOV.U32 R13, RZ, RZ, R10 ;  /* 0x000000ffff0d7224 */ /* 0x000fe200078e000a */
[----:B------:R-:W-:Y:S01]  /*35c70*/  MOV R12, 0x3 ;  /* 0x00000003000c7802 */ /* 0x000fe20000000f00 */
        /* <DEDUP_REMOVED lines=13> */
.L_x_3204:
[----:B------:R-:W-:Y:S02]  /*35d50*/  IMAD.MOV.U32 R13, RZ, RZ, R8 ;  /* 0x000000ffff0d7224 */ /* 0x000fe400078e0008 */
[----:B------:R-:W-:-:S07]  /*35d60*/  IMAD.MOV.U32 R35, RZ, RZ, R14 ;  /* 0x000000ffff237224 */ /* 0x000fce00078e000e */
[----:B------:R-:W-:Y:S05]  /*35d70*/  WARPSYNC.COLLECTIVE R15, `(.L_x_3205) ;  /* 0x000000000f087348 */ /* 0x000fea0003c00000 */
[----:B------:R0:W1:Y:S02]  /*35d80*/  SHFL.IDX P6, R14, R13, R12, R11 ;  /* 0x0000000c0d0e7389 */ /* 0x00006400000c000b */
[----:B01----:R-:W-:Y:S01]  /*35d90*/  ENDCOLLECTIVE ;  /* 0x000000000000791b */ /* 0x003fe20003800000 */
.L_x_3205:
        /* <DEDUP_REMOVED lines=19> */
.L_x_3206:
[----:B------:R-:W-:Y:S01]  /*35ed0*/  MOV R13, R8 ;  /* 0x00000008000d7202 */ /* 0x000fe20000000f00 */
[----:B------:R-:W-:-:S07]  /*35ee0*/  IMAD.MOV.U32 R35, RZ, RZ, R14 ;  /* 0x000000ffff237224 */ /* 0x000fce00078e000e */
[----:B------:R-:W-:Y:S05]  /*35ef0*/  WARPSYNC.COLLECTIVE R15, `(.L_x_3207) ;  /* 0x000000000f087348 */ /* 0x000fea0003c00000 */
[----:B------:R0:W1:Y:S02]  /*35f00*/  SHFL.IDX P6, R14, R13, R12, R11 ;  /* 0x0000000c0d0e7389 */ /* 0x00006400000c000b */
[----:B01----:R-:W-:Y:S01]  /*35f10*/  ENDCOLLECTIVE ;  /* 0x000000000000791b */ /* 0x003fe20003800000 */
.L_x_3207:
[----:B------:R-:W-:Y:S01]  /*35f20*/  IMAD.MOV.U32 R2, RZ, RZ, R14 ;  /* 0x000000ffff027224 */ /* 0x000fe200078e000e */
[----:B------:R-:W-:Y:S06]  /*35f30*/  BRA `(.L_x_3208) ;  /* 0xffffff9c009c7947 */ /* 0x000fec000383ffff */
.L_x_3024:
[----:B-1----:R1:W2:Y:S02]  /*35f40*/  SYNCS.PHASECHK.TRANS64.TRYWAIT P0, [R6+URZ+0x38860], R2 ;  /* 0x03886002060075a7 */ /* 0x0022a4000800017f */
[----:B--2---:R-:W-:Y:S05]  /*35f50*/  @!P0 NANOSLEEP.SYNCS 0x989680 ;  /* 0x009896800000895d */ /* 0x004fea0003900000 */
[----:B------:R-:W2:Y:S02]  /*35f60*/  @!P0 SYNCS.PHASECHK.TRANS64 P0, [R6+URZ+0x38860], R2 ;  /* 0x03886002060085a7 */ /* 0x000ea4000800007f */
[----:B--2---:R-:W-:Y:S05]  /*35f70*/  @!P0 BRA `(.L_x_3024) ;  /* 0xfffffffc00f08947 */ /* 0x004fea000383ffff */
[----:B------:R-:W-:Y:S05]  /*35f80*/  BRA `(.L_x_3209) ;  /* 0xffffffa0001c7947 */ /* 0x000fea000383ffff */
.L_x_3025:
[----:B------:R-:W-:Y:S01]  /*35f90*/  BSSY B1, `(.L_x_3210) ;  /* 0x0000008000017945 */ /* 0x000fe20003800000 */
[----:B------:R-:W-:Y:S01]  /*35fa0*/  IMAD.MOV.U32 R13, RZ, RZ, R19 ;  /* 0x000000ffff0d7224 */ /* 0x000fe200078e0013 */
[----:B------:R-:W-:Y:S01]  /*35fb0*/  MOV R11, 0x181f ;  /* 0x0000181f000b7802 */ /* 0x000fe20000000f00 */
[----:B------:R-:W-:Y:S02]  /*35fc0*/  IMAD.MOV.U32 R12, RZ, RZ, RZ ;  /* 0x000000ffff0c7224 */ /* 0x000fe400078e00ff */
[----:B------:R-:W-:-:S07]  /*35fd0*/  IMAD.MOV.U32 R15, RZ, RZ, -0x1 ;  /* 0xffffffffff0f7424 */ /* 0x000fce00078e00ff */
[----:B-1----:R-:W-:Y:S05]  /*35fe0*/  WARPSYNC.COLLECTIVE R15, `(.L_x_3211) ;  /* 0x000000000f087348 */ /* 0x002fea0003c00000 */
[----:B------:R0:W2:Y:S02]  /*35ff0*/  SHFL.IDX P6, R14, R13, R12, R11 ;  /* 0x0000000c0d0e7389 */ /* 0x0000a400000c000b */
[----:B012---:R-:W-:Y:S01]  /*36000*/  ENDCOLLECTIVE ;  /* 0x000000000000791b */ /* 0x007fe20003800000 */
.L_x_3211:
[----:B------:R-:W-:Y:S05]  /*36010*/  BSYNC B1 ;  /* 0x0000000000017941 */ /* 0x000fea0003800000 */
.L_x_3210:
        /* <DEDUP_REMOVED lines=9> */
.L_x_3212:
[----:B------:R-:W-:Y:S01]  /*360b0*/  ULDC.64 UR4, c[0x0][0x208] ;  /* 0x0000820000047ab9 */ /* 0x000fe20000000a00 */
[----:B------:R-:W-:Y:S02]  /*360c0*/  IMAD.MOV.U32 R13, RZ, RZ, R19 ;  /* 0x000000ffff0d7224 */ /* 0x000fe400078e0013 */
[----:B------:R-:W-:Y:S02]  /*360d0*/  IMAD.MOV.U32 R12, RZ, RZ, 0x1 ;  /* 0x00000001ff0c7424 */ /* 0x000fe400078e00ff */
[----:B------:R-:W-:-:S05]  /*360e0*/  IMAD.MOV.U32 R2, RZ, RZ, R14 ;  /* 0x000000ffff027224 */ /* 0x000fca00078e000e */
        /* <DEDUP_REMOVED lines=16> */
.L_x_3213:
[----:B------:R-:W-:Y:S01]  /*361f0*/  IMAD.MOV.U32 R13, RZ, RZ, R17 ;  /* 0x000000ffff0d7224 */ /* 0x000fe200078e0011 */
[----:B------:R-:W-:-:S07]  /*36200*/  MOV R3, R14 ;  /* 0x0000000e00037202 */ /* 0x000fce0000000f00 */
[----:B------:R-:W-:Y:S05]  /*36210*/  WARPSYNC.COLLECTIVE R15, `(.L_x_3214) ;  /* 0x000000000f087348 */ /* 0x000fea0003c00000 */
[----:B------:R0:W1:Y:S02]  /*36220*/  SHFL.IDX P6, R14, R13, R12, R11 ;  /* 0x0000000c0d0e7389 */ /* 0x00006400000c000b */
[----:B01----:R-:W-:Y:S01]  /*36230*/  ENDCOLLECTIVE ;  /* 0x000000000000791b */ /* 0x003fe20003800000 */
.L_x_3214:
        /* <DEDUP_REMOVED lines=20> */
.L_x_3215:
[----:B------:R-:W-:Y:S02]  /*36380*/  IMAD.MOV.U32 R13, RZ, RZ, R17 ;  /* 0x000000ffff0d7224 */ /* 0x000fe400078e0011 */
[----:B------:R-:W-:-:S07]  /*36390*/  IMAD.MOV.U32 R3, RZ, RZ, R14 ;  /* 0x000000ffff037224 */ /* 0x000fce00078e000e */
[----:B------:R-:W-:Y:S05]  /*363a0*/  WARPSYNC.COLLECTIVE R15, `(.L_x_3216) ;  /* 0x000000000f087348 */ /* 0x000fea0003c00000 */
[----:B------:R0:W1:Y:S02]  /*363b0*/  SHFL.IDX P6, R14, R13, R12, R11 ;  /* 0x0000000c0d0e7389 */ /* 0x00006400000c000b */
[----:B01----:R-:W-:Y:S01]  /*363c0*/  ENDCOLLECTIVE ;  /* 0x000000000000791b */ /* 0x003fe20003800000 */
.L_x_3216:
[----:B------:R-:W-:Y:S01]  /*363d0*/  ULDC.64 UR4, c[0x0][0x208] ;  /* 0x0000820000047ab9 */ /* 0x000fe20000000a00 */
[----:B------:R-:W-:Y:S02]  /*363e0*/  IMAD.MOV.U32 R13, RZ, RZ, R19 ;  /* 0x000000ffff0d7224 */ /* 0x000fe400078e0013 */
        /* <DEDUP_REMOVED lines=18> */
.L_x_3217:
[----:B------:R-:W-:Y:S01]  /*36510*/  IMAD.MOV.U32 R13, RZ, RZ, R17 ;  /* 0x000000ffff0d7224 */ /* 0x000fe200078e0011 */
[----:B------:R-:W-:-:S07]  /*36520*/  MOV R3, R14 ;  /* 0x0000000e00037202 */ /* 0x000fce0000000f00 */
[----:B------:R-:W-:Y:S05]  /*36530*/  WARPSYNC.COLLECTIVE R15, `(.L_x_3218) ;  /* 0x000000000f087348 */ /* 0x000fea0003c00000 */
[----:B------:R0:W1:Y:S02]  /*36540*/  SHFL.IDX P6, R14, R13, R12, R11 ;  /* 0x0000000c0d0e7389 */ /* 0x00006400000c000b */
[----:B01----:R-:W-:Y:S01]  /*36550*/  ENDCOLLECTIVE ;  /* 0x000000000000791b */ /* 0x003fe20003800000 */
.L_x_3218:
        /* <DEDUP_REMOVED lines=20> */
.L_x_3219:
[----:B------:R-:W-:Y:S02]  /*366a0*/  IMAD.MOV.U32 R13, RZ, RZ, R17 ;  /* 0x000000ffff0d7224 */ /* 0x000fe400078e0011 */
[----:B------:R-:W-:-:S07]  /*366b0*/  IMAD.MOV.U32 R19, RZ, RZ, R14 ;  /* 0x000000ffff137224 */ /* 0x000fce00078e000e */
[----:B------:R-:W-:Y:S05]  /*366c0*/  WARPSYNC.COLLECTIVE R15, `(.L_x_3220) ;  /* 0x000000000f087348 */ /* 0x000fea0003c00000 */
[----:B------:R0:W1:Y:S02]  /*366d0*/  SHFL.IDX P6, R14, R13, R12, R11 ;  /* 0x0000000c0d0e7389 */ /* 0x00006400000c000b */
[----:B01----:R-:W-:Y:S01]  /*366e0*/  ENDCOLLECTIVE ;  /* 0x000000000000791b */ /* 0x003fe20003800000 */
.L_x_3220:
[----:B------:R-:W-:Y:S01]  /*366f0*/  MOV R2, R14 ;  /* 0x0000000e00027202 */ /* 0x000fe20000000f00 */
[----:B------:R-:W-:Y:S06]  /*36700*/  BRA `(.L_x_3221) ;  /* 0xffffff9c00387947 */ /* 0x000fec000383ffff */
.L_x_3033:
[----:B0-----:R0:W2:Y:S02]  /*36710*/  SYNCS.PHASECHK.TRANS64.TRYWAIT P0, [R4+URZ+0x38860], R3 ;  /* 0x03886003040075a7 */ /* 0x0010a4000800017f */
[----:B--2---:R-:W-:Y:S05]  /*36720*/  @!P0 NANOSLEEP.SYNCS 0x989680 ;  /* 0x009896800000895d */ /* 0x004fea0003900000 */
[----:B------:R-:W2:Y:S02]  /*36730*/  @!P0 SYNCS.PHASECHK.TRANS64 P0, [R4+URZ+0x38860], R3 ;  /* 0x03886003040085a7 */ /* 0x000ea4000800007f */
[----:B--2---:R-:W-:Y:S05]  /*36740*/  @!P0 BRA `(.L_x_3033) ;  /* 0xfffffffc00f08947 */ /* 0x004fea000383ffff */
[----:B------:R-:W-:Y:S05]  /*36750*/  BRA `(.L_x_3222) ;  /* 0xffffffa0006c7947 */ /* 0x000fea000383ffff */
.L_x_3034:
        /* <DEDUP_REMOVED lines=8> */
.L_x_3224:
[----:B------:R-:W-:Y:S05]  /*367e0*/  BSYNC B0 ;  /* 0x0000000000007941 */ /* 0x000fea0003800000 */
.L_x_3223:
[----:B------:R-:W-:Y:S01]  /*367f0*/  IMAD.MOV.U32 R13, RZ, RZ, R17 ;  /* 0x000000ffff0d7224 */ /* 0x000fe200078e0011 */
[----:B------:R-:W-:Y:S01]  /*36800*/  MOV R11, 0x181f ;  /* 0x0000181f000b7802 */ /* 0x000fe20000000f00 */
[----:B------:R-:W-:Y:S01]  /*36810*/  IMAD.MOV.U32 R12, RZ, RZ, RZ ;  /* 0x000000ffff0c7224 */ /* 0x000fe200078e00ff */
        /* <DEDUP_REMOVED lines=8> */
.L_x_3225:
[----:B------:R-:W-:Y:S01]  /*368a0*/  ULDC UR4, c[0x0][0x2f4] ;  /* 0x0000bd0000047ab9 */ /* 0x000fe20000000800 */
[----:B------:R-:W-:Y:S01]  /*368b0*/  ULDC.64 UR6, c[0x0][0x208] ;  /* 0x0000820000067ab9 */ /* 0x000fe20000000a00 */
[----:B------:R-:W-:Y:S02]  /*368c0*/  ISETP.GE.AND P3, PT, R34, UR4, PT ;  /* 0x0000000422007c0c */ /* 0x000fe4000bf66270 */
[----:B------:R-:W-:Y:S02]  /*368d0*/  ISETP.GE.AND P2, PT, R0, UR4, PT ;  /* 0x0000000400007c0c */ /* 0x000fe4000bf46270 */
[----:B------:R-:W-:Y:S02]  /*368e0*/  ISETP.LT.OR P4, PT, R5, 0x1, P3 ;  /* 0x000000010500780c */ /* 0x000fe40001f81670 */
[----:B------:R-:W-:Y:S02]  /*368f0*/  LEA R0, R7, R16, 0x1 ;  /* 0x0000001007007211 */ /* 0x000fe400078e08ff */
[----:B------:R-:W-:Y:S01]  /*36900*/  ISETP.GE.AND P1, PT, R6, UR4, PT ;  /* 0x0000000406007c0c */ /* 0x000fe2000bf26270 */
[----:B------:R-:W-:-:S02]  /*36910*/  IMAD.MOV.U32 R13, RZ, RZ, R19 ;  /* 0x000000ffff0d7224 */ /* 0x000fc400078e0013 */
        /* <DEDUP_REMOVED lines=10> */
[----:B------:R-:W-:-:S04]  /*369c0*/  ISETP.GE.AND P0, PT, R37, UR4, PT ;  /* 0x0000000425007c0c */ /* 0x000fc8000bf06270 */
[----:B------:R0:W-:Y:S01]  /*369d0*/  LDGSTS.E.BYPASS.LTC128B.128 [R0+0x5400], desc[UR6][R2.64+0x100], !P4 ;  /* 0x0540010002007fae */ /* 0x0001e2000e101d46 */
[----:B------:R-:W-:-:S13]  /*369e0*/  ISETP.LT.OR P4, PT, R5, 0x1, P0 ;  /* 0x000000010500780c */ /* 0x000fda0000781670 */
[----:B------:R0:W-:Y:S02]  /*369f0*/  LDGSTS.E.BYPASS.LTC128B.128 [R0+0x7c00], desc[UR6][R2.64+0x180], !P4 ;  /* 0x07c0018002007fae */ /* 0x0001e4000e101d46 */
[----:B0-----:R-:W-:Y:S05]  /*36a00*/  WARPSYNC.COLLECTIVE R15, `(.L_x_3226) ;  /* 0x000000000f087348 */ /* 0x001fea0003c00000 */
[----:B------:R1:W2:Y:S02]  /*36a10*/  SHFL.IDX P6, R14, R13, R12, R11 ;  /* 0x0000000c0d0e7389 */ /* 0x0002a400000c000b */
[----:B012---:R-:W-:Y:S01]  /*36a20*/  ENDCOLLECTIVE ;  /* 0x000000000000791b */ /* 0x007fe20003800000 */
.L_x_3226:
[----:B------:R-:W-:Y:S01]  /*36a30*/  MOV R13, R17 ;  /* 0x00000011000d7202 */ /* 0x000fe20000000f00 */
[----:B------:R-:W-:-:S07]  /*36a40*/  IMAD.MOV.U32 R3, RZ, RZ, R14 ;  /* 0x000000ffff037224 */ /* 0x000fce00078e000e */
[----:B------:R-:W-:Y:S05]  /*36a50*/  WARPSYNC.COLLECTIVE R15, `(.L_x_3227) ;  /* 0x000000000f087348 */ /* 0x000fea0003c00000 */
[----:B------:R0:W1:Y:S02]  /*36a60*/  SHFL.IDX P6, R14, R13, R12, R11 ;  /* 0x0000000c0d0e7389 */ /* 0x00006400000c000b */
[----:B01----:R-:W-:Y:S01]  /*36a70*/  ENDCOLLECTIVE ;  /* 0x000000000000791b */ /* 0x003fe20003800000 */
.L_x_3227:
        /* <DEDUP_REMOVED lines=19> */
.L_x_3228:
[----:B------:R-:W-:Y:S01]  /*36bb0*/  IMAD.MOV.U32 R13, RZ, RZ, R17 ;  /* 0x000000ffff0d7224 */ /* 0x000fe200078e0011 */
[----:B------:R-:W-:-:S07]  /*36bc0*/  MOV R7, R14 ;  /* 0x0000000e00077202 */ /* 0x000fce0000000f00 */
[----:B------:R-:W-:Y:S05]  /*36bd0*/  WARPSYNC.COLLECTIVE R15, `(.L_x_3229) ;  /* 0x000000000f087348 */ /* 0x000fea0003c00000 */
[----:B------:R0:W1:Y:S02]  /*36be0*/  SHFL.IDX P6, R14, R13, R12, R11 ;  /* 0x0000000c0d0e7389 */ /* 0x00006400000c000b */
[----:B01----:R-:W-:Y:S01]  /*36bf0*/  ENDCOLLECTIVE ;  /* 0x000000000000791b */ /* 0x003fe20003800000 */
.L_x_3229:
        /* <DEDUP_REMOVED lines=19> */
.L_x_3230:
[----:B------:R-:W-:Y:S02]  /*36d30*/  IMAD.MOV.U32 R13, RZ, RZ, R17 ;  /* 0x000000ffff0d7224 */ /* 0x000fe400078e0011 */
[----:B------:R-:W-:-:S07]  /*36d40*/  IMAD.MOV.U32 R3, RZ, RZ, R14 ;  /* 0x000000ffff037224 */ /* 0x000fce00078e000e */
[----:B------:R-:W-:Y:S05]  /*36d50*/  WARPSYNC.COLLECTIVE R15, `(.L_x_3231) ;  /* 0x000000000f087348 */ /* 0x000fea0003c00000 */
[----:B------:R0:W1:Y:S02]  /*36d60*/  SHFL.IDX P6, R14, R13, R12, R11 ;  /* 0x0000000c0d0e7389 */ /* 0x00006400000c000b */
[----:B01----:R-:W-:Y:S01]  /*36d70*/  ENDCOLLECTIVE ;  /* 0x000000000000791b */ /* 0x003fe20003800000 */
.L_x_3231:
        /* <DEDUP_REMOVED lines=19> */
.L_x_3232:
[----:B------:R-:W-:Y:S02]  /*36eb0*/  IMAD.MOV.U32 R13, RZ, RZ, R17 ;  /* 0x000000ffff0d7224 */ /* 0x000fe400078e0011 */
[----:B------:R-:W-:-:S07]  /*36ec0*/  IMAD.MOV.U32 R19, RZ, RZ, R14 ;  /* 0x000000ffff137224 */ /* 0x000fce00078e000e */
[----:B------:R-:W-:Y:S05]  /*36ed0*/  WARPSYNC.COLLECTIVE R15, `(.L_x_3233) ;  /* 0x000000000f087348 */ /* 0x000fea0003c00000 */
[----:B------:R0:W1:Y:S02]  /*36ee0*/  SHFL.IDX P6, R14, R13, R12, R11 ;  /* 0x0000000c0d0e7389 */ /* 0x00006400000c000b */
[----:B01----:R-:W-:Y:S01]  /*36ef0*/  ENDCOLLECTIVE ;  /* 0x000000000000791b */ /* 0x003fe20003800000 */
.L_x_3233:
[----:B------:R-:W-:Y:S05]  /*36f00*/  BRA `(.L_x_3234) ;  /* 0xffffff9c00907947 */ /* 0x000fea000383ffff */
.L_x_3039:
[----:B------:R-:W-:Y:S01]  /*36f10*/  BSSY B0, `(.L_x_3235) ;  /* 0x0000008000007945 */ /* 0x000fe20003800000 */
[----:B------:R-:W-:Y:S01]  /*36f20*/  MOV R13, R24 ;  /* 0x00000018000d7202 */ /* 0x000fe20000000f00 */
[----:B------:R-:W-:Y:S02]  /*36f30*/  IMAD.MOV.U32 R12, RZ, RZ, RZ ;  /* 0x000000ffff0c7224 */ /* 0x000fe400078e00ff */
[----:B0-----:R-:W-:Y:S02]  /*36f40*/  IMAD.MOV.U32 R11, RZ, RZ, 0x1f ;  /* 0x0000001fff0b7424 */ /* 0x001fe400078e00ff */
[----:B------:R-:W-:-:S07]  /*36f50*/  IMAD.MOV.U32 R15, RZ, RZ, -0x1 ;  /* 0xffffffffff0f7424 */ /* 0x000fce00078e00ff */
[----:B-1----:R-:W-:Y:S05]  /*36f60*/  WARPSYNC.COLLECTIVE R15, `(.L_x_3236) ;  /* 0x000000000f087348 */ /* 0x002fea0003c00000 */
[----:B------:R0:W2:Y:S02]  /*36f70*/  SHFL.IDX P6, R14, R13, R12, R11 ;  /* 0x0000000c0d0e7389 */ /* 0x0000a400000c000b */
[----:B012---:R-:W-:Y:S01]  /*36f80*/  ENDCOLLECTIVE ;  /* 0x000000000000791b */ /* 0x007fe20003800000 */
.L_x_3236:
[----:B------:R-:W-:Y:S05]  /*36f90*/  BSYNC B0 ;  /* 0x0000000000007941 */ /* 0x000fea0003800000 */
.L_x_3235:
[----:B------:R-:W-:Y:S01]  /*36fa0*/  IMAD.MOV.U32 R13, RZ, RZ, R24 ;  /* 0x000000ffff0d7224 */ /* 0x000fe200078e0018 */
[----:B------:R-:W-:Y:S01]  /*36fb0*/  MOV R15, 0xffffffff ;  /* 0xffffffff000f7802 */ /* 0x000fe20000000f00 */
[----:B------:R-:W-:Y:S01]  /*36fc0*/  IMAD.MOV.U32 R12, RZ, RZ, 0x1 ;  /* 0x00000001ff0c7424 */ /* 0x000fe200078e00ff */
[----:B------:R-:W-:Y:S01]  /*36fd0*/  MOV R0, R14 ;  /* 0x0000000e00007202 */ /* 0x000fe20000000f00 */
[----:B------:R-:W-:Y:S02]  /*36fe0*/  IMAD.MOV.U32 R11, RZ, RZ, 0x1f ;  /* 0x0000001fff0b7424 */ /* 0x000fe400078e00ff */
[----:B------:R-:W-:-:S07]  /*36ff0*/  IMAD.IADD R9, R27, 0x1, R8 ;  /* 0x000000011b097824 */ /* 0x000fce00078e0208 */
[----:B------:R-:W-:Y:S05]  /*37000*/  WARPSYNC.COLLECTIVE R15, `(.L_x_3237) ;  /* 0x000000000f087348 */ /* 0x000fea0003c00000 */
[----:B------:R0:W1:Y:S02]  /*37010*/  SHFL.IDX P6, R14, R13, R12, R11 ;  /* 0x0000000c0d0e7389 */ /* 0x00006400000c000b */
[----:B01----:R-:W-:Y:S01]  /*37020*/  ENDCOLLECTIVE ;  /* 0x000000000000791b */ /* 0x003fe20003800000 */
.L_x_3237:
[----:B------:R-:W-:Y:S01]  /*37030*/  ULDC UR4, c[0x0][0xc3c] ;  /* 0x00030f0000047ab9 */ /* 0x000fe20000000800 */
[----:B------:R-:W-:Y:S01]  /*37040*/  ULDC.64 UR6, c[0x0][0x208] ;  /* 0x0000820000067ab9 */ /* 0x000fe20000000a00 */
        /* <DEDUP_REMOVED lines=14> */
[----:B------:R-:W-:Y:S02]  /*37130*/  ISETP.GE.U32.AND P5, PT, R8, 0x10, PT ;  /* 0x000000100800780c */ /* 0x000fe40003fa6070 */
[----:B--2---:R-:W-:-:S02]  /*37140*/  @!P1 MOV R25, R6 ;  /* 0x0000000600199202 */ /* 0x004fc40000000f00 */
[----:B------:R-:W-:Y:S01]  /*37150*/  MOV R6, RZ ;  /* 0x000000ff00067202 */ /* 0x000fe20000000f00 */
[----:B---3--:R-:W-:Y:S01]  /*37160*/  @!P1 IMAD.MOV.U32 R4, RZ, RZ, R5 ;  /* 0x000000ffff049224 */ /* 0x008fe200078e0005 */
[----:B------:R-:W-:-:S03]  /*37170*/  ISETP.NE.AND P1, PT, R8, RZ, PT ;  /* 0x000000ff0800720c */ /* 0x000fc60003f25270 */
[----:B------:R-:W-:-:S10]  /*37180*/  IMAD R13, R4, R25, RZ ;  /* 0x00000019040d7224 */ /* 0x000fd400078e02ff */
[----:B------:R-:W-:Y:S05]  /*37190*/  WARPSYNC.COLLECTIVE R15, `(.L_x_3238) ;  /* 0x000000000f087348 */ /* 0x000fea0003c00000 */
[----:B------:R0:W1:Y:S02]  /*371a0*/  SHFL.UP P6, R14, R13, R12, R11 ;  /* 0x0400000c0d0e7389 */ /* 0x00006400000c000b */
[----:B01----:R-:W-:Y:S01]  /*371b0*/  ENDCOLLECTIVE ;  /* 0x000000000000791b */ /* 0x003fe20003800000 */
.L_x_3238:
[----:B------:R-:W-:Y:S01]  /*371c0*/  IMAD.MOV.U32 R12, RZ, RZ, 0x2 ;  /* 0x00000002ff0c7424 */ /* 0x000fe200078e00ff */
[----:B------:R-:W-:-:S04]  /*371d0*/  SEL R14, R14, RZ, P1 ;  /* 0x000000ff0e0e7207 */ /* 0x000fc80000800000 */
[----:B------:R-:W-:-:S05]  /*371e0*/  IADD3 R5, R13, R14, RZ ;  /* 0x0000000e0d057210 */ /* 0x000fca0007ffe0ff */
[----:B------:R-:W-:-:S07]  /*371f0*/  IMAD.MOV.U32 R13, RZ, RZ, R5 ;  /* 0x000000ffff0d7224 */ /* 0x000fce00078e0005 */
[----:B------:R-:W-:Y:S05]  /*37200*/  WARPSYNC.COLLECTIVE R15, `(.L_x_3239) ;  /* 0x000000000f087348 */ /* 0x000fea0003c00000 */
[----:B------:R0:W1:Y:S02]  /*37210*/  SHFL.UP P6, R14, R13, R12, R11 ;  /* 0x0400000c0d0e7389 */ /* 0x00006400000c000b */
[----:B01----:R-:W-:Y:S01]  /*37220*/  ENDCOLLECTIVE ;  /* 0x000000000000791b */ /* 0x003fe20003800000 */
.L_x_3239:
[----:B------:R-:W-:Y:S01]  /*37230*/  IMAD.MOV.U32 R12, RZ, RZ, 0x4 ;  /* 0x00000004ff0c7424 */ /* 0x000fe200078e00ff */
[----:B------:R-:W-:-:S05]  /*37240*/  SEL R2, R14, RZ, P2 ;  /* 0x000000ff0e027207 */ /* 0x000fca0001000000 */
[----:B------:R-:W-:-:S05]  /*37250*/  IMAD.IADD R2, R5, 0x1, R2 ;  /* 0x0000000105027824 */ /* 0x000fca00078e0202 */
[----:B------:R-:W-:-:S07]  /*37260*/  MOV R13, R2 ;  /* 0x00000002000d7202 */ /* 0x000fce0000000f00 */
[----:B------:R-:W-:Y:S05]  /*37270*/  WARPSYNC.COLLECTIVE R15, `(.L_x_3240) ;  /* 0x000000000f087348 */ /* 0x000fea0003c00000 */
[----:B------:R0:W1:Y:S02]  /*37280*/  SHFL.UP P6, R14, R13, R12, R11 ;  /* 0x0400000c0d0e7389 */ /* 0x00006400000c000b */
[----:B01----:R-:W-:Y:S01]  /*37290*/  ENDCOLLECTIVE ;  /* 0x000000000000791b */ /* 0x003fe20003800000 */
.L_x_3240:
[----:B------:R-:W-:Y:S02]  /*372a0*/  MOV R12, 0x8 ;  /* 0x00000008000c7802 */ /* 0x000fe40000000f00 */
[----:B------:R-:W-:-:S05]  /*372b0*/  SEL R3, R14, RZ, P3 ;  /* 0x000000ff0e037207 */ /* 0x000fca0001800000 */
[----:B------:R-:W-:-:S04]  /*372c0*/  IMAD.IADD R3, R2, 0x1, R3 ;  /* 0x0000000102037824 */ /* 0x000fc800078e0203 */
[----:B------:R-:W-:-:S07]  /*372d0*/  IMAD.MOV.U32 R13, RZ, RZ, R3 ;  /* 0x000000ffff0d7224 */ /* 0x000fce00078e0003 */
[----:B------:R-:W-:Y:S05]  /*372e0*/  WARPSYNC.COLLECTIVE R15, `(.L_x_3241) ;  /* 0x000000000f087348 */ /* 0x000fea0003c00000 */
[----:B------:R0:W1:Y:S02]  /*372f0*/  SHFL.UP P6, R14, R13, R12, R11 ;  /* 0x0400000c0d0e7389 */ /* 0x00006400000c000b */
[----:B01----:R-:W-:Y:S01]  /*37300*/  ENDCOLLECTIVE ;  /* 0x000000000000791b */ /* 0x003fe20003800000 */
.L_x_3241:
[----:B------:R-:W-:Y:S01]  /*37310*/  IMAD.MOV.U32 R12, RZ, RZ, 0x10 ;  /* 0x00000010ff0c7424 */ /* 0x000fe200078e00ff */
[----:B------:R-:W-:-:S05]  /*37320*/  SEL R14, R14, RZ, P4 ;  /* 0x000000ff0e0e7207 */ /* 0x000fca0002000000 */
[----:B------:R-:W-:-:S04]  /*37330*/  IMAD.IADD R5, R3, 0x1, R14 ;  /* 0x0000000103057824 */ /* 0x000fc800078e020e */
[----:B------:R-:W-:-:S07]  /*37340*/  IMAD.MOV.U32 R13, RZ, RZ, R5 ;  /* 0x000000ffff0d7224 */ /* 0x000fce00078e0005 */
[----:B------:R-:W-:Y:S05]  /*37350*/  WARPSYNC.COLLECTIVE R15, `(.L_x_3242) ;  /* 0x000000000f087348 */ /* 0x000fea0003c00000 */
[----:B------:R0:W1:Y:S02]  /*37360*/  SHFL.UP P6, R14, R13, R12, R11 ;  /* 0x0400000c0d0e7389 */ /* 0x00006400000c000b */
[----:B01----:R-:W-:Y:S01]  /*37370*/  ENDCOLLECTIVE ;  /* 0x000000000000791b */ /* 0x003fe20003800000 */
.L_x_3242:
        /* <DEDUP_REMOVED lines=8> */
.L_x_3243:
[----:B------:R-:W-:Y:S05]  /*37400*/  BRA `(.L_x_3244) ;  /* 0xffffff9c00b47947 */ /* 0x000fea000383ffff */
.L_x_3042:
[----:B------:R-:W-:Y:S01]  /*37410*/  BSSY B0, `(.L_x_3245) ;  /* 0x0000007000007945 */ /* 0x000fe20003800000 */
[----:B------:R-:W-:Y:S02]  /*37420*/  IMAD.MOV.U32 R12, RZ, RZ, 0x1 ;  /* 0x00000001ff0c7424 */ /* 0x000fe400078e00ff */
[----:B0-----:R-:W-:Y:S02]  /*37430*/  IMAD.MOV.U32 R11, RZ, RZ, RZ ;  /* 0x000000ffff0b7224 */ /* 0x001fe400078e00ff */
[----:B------:R-:W-:-:S07]  /*37440*/  IMAD.MOV.U32 R15, RZ, RZ, -0x1 ;  /* 0xffffffffff0f7424 */ /* 0x000fce00078e00ff */
[----:B------:R-:W-:Y:S05]  /*37450*/  WARPSYNC.COLLECTIVE R15, `(.L_x_3246) ;  /* 0x000000000f087348 */ /* 0x000fea0003c00000 */
[----:B------:R0:W1:Y:S02]  /*37460*/  SHFL.UP P6, R14, R13, R12, R11 ;  /* 0x0400000c0d0e7389 */ /* 0x00006400000c000b */
[----:B01----:R-:W-:Y:S01]  /*37470*/  ENDCOLLECTIVE ;  /* 0x000000000000791b */ /* 0x003fe20003800000 */
.L_x_3246:
[----:B------:R-:W-:Y:S05]  /*37480*/  BSYNC B0 ;  /* 0x0000000000007941 */ /* 0x000fea0003800000 */
.L_x_3245:
        /* <DEDUP_REMOVED lines=8> */
.L_x_3247:
[----:B------:R-:W-:Y:S01]  /*37510*/  IMAD.MOV.U32 R12, RZ, RZ, 0x4 ;  /* 0x00000004ff0c7424 */ /* 0x000fe200078e00ff */
[----:B------:R-:W-:-:S04]  /*37520*/  SEL R2, R14, RZ, P2 ;  /* 0x000000ff0e027207 */ /* 0x000fc80001000000 */
[----:B------:R-:W-:-:S05]  /*37530*/  IADD3 R2, R13, R2, RZ ;  /* 0x000000020d027210 */ /* 0x000fca0007ffe0ff */
[----:B------:R-:W-:-:S07]  /*37540*/  IMAD.MOV.U32 R13, RZ, RZ, R2 ;  /* 0x000000ffff0d7224 */ /* 0x000fce00078e0002 */
[----:B------:R-:W-:Y:S05]  /*37550*/  WARPSYNC.COLLECTIVE R15, `(.L_x_3248) ;  /* 0x000000000f087348 */ /* 0x000fea0003c00000 */
[----:B------:R0:W1:Y:S02]  /*37560*/  SHFL.UP P6, R14, R13, R12, R11 ;  /* 0x0400000c0d0e7389 */ /* 0x00006400000c000b */
[----:B01----:R-:W-:Y:S01]  /*37570*/  ENDCOLLECTIVE ;  /* 0x000000000000791b */ /* 0x003fe20003800000 */
.L_x_3248:
[----:B------:R-:W-:Y:S01]  /*37580*/  IMAD.MOV.U32 R12, RZ, RZ, 0x8 ;  /* 0x00000008ff0c7424 */ /* 0x000fe200078e00ff */
[----:B------:R-:W-:-:S05]  /*37590*/  SEL R3, R14, RZ, P3 ;  /* 0x000000ff0e037207 */ /* 0x000fca0001800000 */
[----:B------:R-:W-:-:S05]  /*375a0*/  IMAD.IADD R3, R2, 0x1, R3 ;  /* 0x0000000102037824 */ /* 0x000fca00078e0203 */
[----:B------:R-:W-:-:S07]  /*375b0*/  MOV R13, R3 ;  /* 0x00000003000d7202 */ /* 0x000fce0000000f00 */
[----:B------:R-:W-:Y:S05]  /*375c0*/  WARPSYNC.COLLECTIVE R15, `(.L_x_3249) ;  /* 0x000000000f087348 */ /* 0x000fea0003c00000 */
[----:B------:R0:W1:Y:S02]  /*375d0*/  SHFL.UP P6, R14, R13, R12, R11 ;  /* 0x0400000c0d0e7389 */ /* 0x00006400000c000b */
[----:B01----:R-:W-:Y:S01]  /*375e0*/  ENDCOLLECTIVE ;  /* 0x000000000000791b */ /* 0x003fe20003800000 */
.L_x_3249:
[----:B------:R-:W-:Y:S02]  /*375f0*/  MOV R12, 0x10 ;  /* 0x00000010000c7802 */ /* 0x000fe40000000f00 */
[----:B------:R-:W-:-:S05]  /*37600*/  SEL R14, R14, RZ, P4 ;  /* 0x000000ff0e0e7207 */ /* 0x000fca0002000000 */
[----:B------:R-:W-:-:S04]  /*37610*/  IMAD.IADD R5, R3, 0x1, R14 ;  /* 0x0000000103057824 */ /* 0x000fc800078e020e */
[----:B------:R-:W-:-:S07]  /*37620*/  IMAD.MOV.U32 R13, RZ, RZ, R5 ;  /* 0x000000ffff0d7224 */ /* 0x000fce00078e0005 */
[----:B------:R-:W-:Y:S05]  /*37630*/  WARPSYNC.COLLECTIVE R15, `(.L_x_3250) ;  /* 0x000000000f087348 */ /* 0x000fea0003c00000 */
[----:B------:R0:W1:Y:S02]  /*37640*/  SHFL.UP P6, R14, R13, R12, R11 ;  /* 0x0400000c0d0e7389 */ /* 0x00006400000c000b */
[----:B01----:R-:W-:Y:S01]  /*37650*/  ENDCOLLECTIVE ;  /* 0x000000000000791b */ /* 0x003fe20003800000 */
.L_x_3250:
[----:B------:R-:W-:Y:S01]  /*37660*/  IMAD.MOV.U32 R12, RZ, RZ, 0x1f ;  /* 0x0000001fff0c7424 */ /* 0x000fe200078e00ff */
[----:B------:R-:W-:Y:S02]  /*37670*/  MOV R11, 0x1f ;  /* 0x0000001f000b7802 */ /* 0x000fe40000000f00 */
[----:B------:R-:W-:-:S05]  /*37680*/  SEL R2, R14, RZ, P5 ;  /* 0x000000ff0e027207 */ /* 0x000fca0002800000 */
[----:B------:R-:W-:-:S04]  /*37690*/  IMAD.IADD R2, R5, 0x1, R2 ;  /* 0x0000000105027824 */ /* 0x000fc800078e0202 */
[----:B------:R-:W-:-:S07]  /*376a0*/  IMAD.MOV.U32 R13, RZ, RZ, R2 ;  /* 0x000000ffff0d7224 */ /* 0x000fce00078e0002 */
[----:B------:R-:W-:Y:S05]  /*376b0*/  WARPSYNC.COLLECTIVE R15, `(.L_x_3251) ;  /* 0x000000000f087348 */ /* 0x000fea0003c00000 */
[----:B------:R0:W1:Y:S02]  /*376c0*/  SHFL.IDX P6, R14, R13, R12, R11 ;  /* 0x0000000c0d0e7389 */ /* 0x00006400000c000b */
[----:B01----:R-:W-:Y:S01]  /*376d0*/  ENDCOLLECTIVE ;  /* 0x000000000000791b */ /* 0x003fe20003800000 */
.L_x_3251:
[----:B------:R-:W-:Y:S05]  /*376e0*/  BRA `(.L_x_3252) ;  /* 0xffffff9c00a47947 */ /* 0x000fea000383ffff */
.L_x_3044:
[----:B------:R-:W-:Y:S01]  /*376f0*/  BSSY B0, `(.L_x_3253) ;  /* 0x0000006000007945 */ /* 0x000fe20003800000 */
[----:B------:R-:W-:Y:S01]  /*37700*/  PLOP3.LUT P6, PT, P6, PT, PT, 0x8, 0x0 ;  /* 0x000000000000781c */ /* 0x000fe200037ce170 */
[----:B------:R-:W-:-:S12]  /*37710*/  IMAD.MOV.U32 R15, RZ, RZ, -0x1 ;  /* 0xffffffffff0f7424 */ /* 0x000fd800078e00ff */
[----:B01----:R-:W-:Y:S05]  /*37720*/  WARPSYNC.COLLECTIVE R15, `(.L_x_3254) ;  /* 0x000000000f087348 */ /* 0x003fea0003c00000 */
[----:B------:R-:W-:Y:S01]  /*37730*/  VOTE.ANY R14, PT, P6 ;  /* 0x00000000000e7806 */ /* 0x000fe200030e0100 */
[----:B01----:R-:W-:Y:S06]  /*37740*/  ENDCOLLECTIVE ;  /* 0x000000000000791b */ /* 0x003fec0003800000 */
.L_x_3254:
[----:B------:R-:W-:Y:S05]  /*37750*/  BSYNC B0 ;  /* 0x0000000000007941 */ /* 0x000fea0003800000 */
.L_x_3253:
[----:B------:R-:W-:Y:S01]  /*37760*/  IMAD.MOV.U32 R3, RZ, RZ, R14 ;  /* 0x000000ffff037224 */ /* 0x000fe200078e000e */
[----:B------:R-:W-:Y:S01]  /*37770*/  MOV R11, 0x1f ;  /* 0x0000001f000b7802 */ /* 0x000fe20000000f00 */
[----:B------:R-:W-:Y:S02]  /*37780*/  IMAD.MOV.U32 R13, RZ, RZ, R25 ;  /* 0x000000ffff0d7224 */ /* 0x000fe400078e0019 */
[----:B------:R0:W1:Y:S01]  /*37790*/  POPC R12, R3 ;  /* 0x00000003000c7309 */ /* 0x0000620000000000 */
[----:B------:R-:W-:-:S07]  /*377a0*/  IMAD.MOV.U32 R15, RZ, RZ, -0x1 ;  /* 0xffffffffff0f7424 */ /* 0x000fce00078e00ff */
[----:B01----:R-:W-:Y:S05]  /*377b0*/  WARPSYNC.COLLECTIVE R15, `(.L_x_3255) ;  /* 0x000000000f087348 */ /* 0x003fea0003c00000 */
[----:B-1----:R1:W2:Y:S02]  /*377c0*/  SHFL.IDX P6, R14, R13, R12, R11 ;  /* 0x0000000c0d0e7389 */ /* 0x0022a400000c000b */
[----:B012---:R-:W-:Y:S01]  /*377d0*/  ENDCOLLECTIVE ;  /* 0x000000000000791b */ /* 0x007fe20003800000 */
.L_x_3255:
[----:B------:R-:W-:Y:S02]  /*377e0*/  IMAD.IADD R27, R12, 0x1, R27 ;  /* 0x000000010c1b7824 */ /* 0x000fe400078e021b */
[----:B------:R-:W-:Y:S02]  /*377f0*/  IMAD.MOV.U32 R13, RZ, RZ, R4 ;  /* 0x000000ffff0d7224 */ /* 0x000fe400078e0004 */
[----:B------:R-:W-:-:S07]  /*37800*/  IMAD.MOV.U32 R25, RZ, RZ, R14 ;  /* 0x000000ffff197224 */ /* 0x000fce00078e000e */
[----:B------:R-:W-:Y:S05]  /*37810*/  WARPSYNC.COLLECTIVE R15, `(.L_x_3256) ;  /* 0x000000000f087348 */ /* 0x000fea0003c00000 */
[----:B------:R0:W1:Y:S02]  /*37820*/  SHFL.IDX P6, R14, R13, R12, R11 ;  /* 0x0000000c0d0e7389 */ /* 0x00006400000c000b */
[----:B01----:R-:W-:Y:S01]  /*37830*/  ENDCOLLECTIVE ;  /* 0x000000000000791b */ /* 0x003fe20003800000 */
.L_x_3256:
[----:B------:R-:W-:Y:S01]  /*37840*/  MOV R4, R14 ;  /* 0x0000000e00047202 */ /* 0x000fe20000000f00 */
[----:B------:R-:W-:Y:S06]  /*37850*/  BRA `(.L_x_3257) ;  /* 0xffffff9c00887947 */ /* 0x000fec000383ffff */
.L_x_3046:
[----:B------:R-:W-:Y:S01]  /*37860*/  BSSY B0, `(.L_x_3258) ;  /* 0x0000007000007945 */ /* 0x000fe20003800000 */
[----:B------:R-:W-:Y:S01]  /*37870*/  IMAD.MOV.U32 R13, RZ, RZ, R2 ;  /* 0x000000ffff0d7224 */ /* 0x000fe200078e0002 */
[----:B------:R-:W-:Y:S01]  /*37880*/  MOV R15, 0xffffffff ;  /* 0xffffffff000f7802 */ /* 0x000fe20000000f00 */
[----:B0-----:R-:W-:-:S07]  /*37890*/  IMAD.MOV.U32 R11, RZ, RZ, 0x1f ;  /* 0x0000001fff0b7424 */ /* 0x001fce00078e00ff */
[----:B-1-34-:R-:W-:Y:S05]  /*378a0*/  WARPSYNC.COLLECTIVE R15, `(.L_x_3259) ;  /* 0x000000000f087348 */ /* 0x01afea0003c00000 */
[----:B------:R0:W2:Y:S02]  /*378b0*/  SHFL.IDX P6, R14, R13, R12, R11 ;  /* 0x0000000c0d0e7389 */ /* 0x0000a400000c000b */
[----:B01234-:R-:W-:Y:S01]  /*378c0*/  ENDCOLLECTIVE ;  /* 0x000000000000791b */ /* 0x01ffe20003800000 */
.L_x_3259:
[----:B------:R-:W-:Y:S05]  /*378d0*/  BSYNC B0 ;  /* 0x0000000000007941 */ /* 0x000fea0003800000 */
.L_x_3258:
[----:B------:R-:W-:Y:S01]  /*378e0*/  IMAD.MOV.U32 R6, RZ, RZ, R14 ;  /* 0x000000ffff067224 */ /* 0x000fe200078e000e */
[----:B------:R-:W-:Y:S06]  /*378f0*/  BRA `(.L_x_3045) ;  /* 0xffffff9c00787947 */ /* 0x000fec000383ffff */
.L_x_3052:
[----:B-1----:R1:W2:Y:S02]  /*37900*/  SYNCS.PHASECHK.TRANS64.TRYWAIT P0, [R5+URZ+0x38820], R0 ;  /* 0x03882000050075a7 */ /* 0x0022a4000800017f */
[----:B--2---:R-:W-:Y:S05]  /*37910*/  @!P0 NANOSLEEP.SYNCS 0x989680 ;  /* 0x009896800000895d */ /* 0x004fea0003900000 */
[----:B------:R-:W2:Y:S02]  /*37920*/  @!P0 SYNCS.PHASECHK.TRANS64 P0, [R5+URZ+0x38820], R0 ;  /* 0x03882000050085a7 */ /* 0x000ea4000800007f */
[----:B--2---:R-:W-:Y:S05]  /*37930*/  @!P0 BRA `(.L_x_3052) ;  /* 0xfffffffc00f08947 */ /* 0x004fea000383ffff */
[----:B------:R-:W-:Y:S05]  /*37940*/  BRA `(.L_x_3260) ;  /* 0xffffffa400d47947 */ /* 0x000fea000383ffff */
.L_x_3053:
[----:B------:R-:W2:Y:S01]  /*37950*/  S2R R2, SR_TID.X ;  /* 0x0000000000027919 */ /* 0x000ea20000002100 */
[----:B------:R-:W-:Y:S01]  /*37960*/  BSSY B0, `(.L_x_3261) ;  /* 0x000000a000007945 */ /* 0x000fe20003800000 */
[----:B------:R-:W-:Y:S01]  /*37970*/  IMAD.MOV.U32 R12, RZ, RZ, RZ ;  /* 0x000000ffff0c7224 */ /* 0x000fe200078e00ff */
[----:B0-----:R-:W-:Y:S01]  /*37980*/  MOV R11, 0x1f ;  /* 0x0000001f000b7802 */ /* 0x001fe20000000f00 */
[----:B------:R-:W-:Y:S01]  /*37990*/  IMAD.MOV.U32 R15, RZ, RZ, -0x1 ;  /* 0xffffffffff0f7424 */ /* 0x000fe200078e00ff */
[----:B--2---:R-:W-:-:S04]  /*379a0*/  SHF.R.U32.HI R2, RZ, 0x5, R2 ;  /* 0x00000005ff027819 */ /* 0x004fc80000011602 */
[----:B------:R-:W-:-:S05]  /*379b0*/  LOP3.LUT R2, R2, 0x3, RZ, 0xc0, !PT ;  /* 0x0000000302027812 */ /* 0x000fca00078ec0ff */
[----:B------:R-:W-:-:S07]  /*379c0*/  IMAD.MOV.U32 R13, RZ, RZ, R2 ;  /* 0x000000ffff0d7224 */ /* 0x000fce00078e0002 */
[----:B-1-3--:R-:W-:Y:S05]  /*379d0*/  WARPSYNC.COLLECTIVE R15, `(.L_x_3262) ;  /* 0x000000000f087348 */ /* 0x00afea0003c00000 */
[----:B------:R0:W2:Y:S02]  /*379e0*/  SHFL.IDX P6, R14, R13, R12, R11 ;  /* 0x0000000c0d0e7389 */ /* 0x0000a400000c000b */
[----:B0123--:R-:W-:Y:S01]  /*379f0*/  ENDCOLLECTIVE ;  /* 0x000000000000791b */ /* 0x00ffe20003800000 */
.L_x_3262:
[----:B------:R-:W-:Y:S05]  /*37a00*/  BSYNC B0 ;  /* 0x0000000000007941 */ /* 0x000fea0003800000 */
.L_x_3261:
[----:B------:R-:W-:Y:S05]  /*37a10*/  BRA `(.L_x_3263) ;  /* 0xffffffa400bc7947 */ /* 0x000fea000383ffff */
.L_x_3054:
[----:B------:R-:W-:Y:S01]  /*37a20*/  BSSY B0, `(.L_x_3264) ;  /* 0x0000006000007945 */ /* 0x000fe20003800000 */
[----:B------:R-:W-:-:S07]  /*37a30*/  IMAD.MOV.U32 R15, RZ, RZ, -0x1 ;  /* 0xffffffffff0f7424 */ /* 0x000fce00078e00ff */
[----:B01-3--:R-:W-:Y:S05]  /*37a40*/  WARPSYNC.COLLECTIVE R15, `(.L_x_3265) ;  /* 0x000000000f0c7348 */ /* 0x00bfea0003c00000 */
[----:B------:R-:W-:Y:S02]  /*37a50*/  ELECT P6, UR62, PT ;  /* 0x00000000003e782f */ /* 0x000fe400038c0000 */
[----:B------:R-:W-:Y:S01]  /*37a60*/  MOV R14, UR62 ;  /* 0x0000003e000e7c02 */ /* 0x000fe20008000f00 */
[----:B01-3--:R-:W-:Y:S10]  /*37a70*/  ENDCOLLECTIVE ;  /* 0x000000000000791b */ /* 0x00bff40003800000 */
.L_x_3265:
[----:B------:R-:W-:Y:S05]  /*37a80*/  BSYNC B0 ;  /* 0x0000000000007941 */ /* 0x000fea0003800000 */
.L_x_3264:
[----:B------:R-:W-:Y:S05]  /*37a90*/  BRA `(.L_x_3266) ;  /* 0xffffffa400b07947 */ /* 0x000fea000383ffff */
.L_x_3056:
[----:B-1----:R1:W2:Y:S02]  /*37aa0*/  SYNCS.PHASECHK.TRANS64.TRYWAIT P1, [R3+URZ+0x38840], R2 ;  /* 0x03884002030075a7 */ /* 0x0022a4000802017f */
[----:B--2---:R-:W-:Y:S05]  /*37ab0*/  @!P1 NANOSLEEP.SYNCS 0x989680 ;  /* 0x009896800000995d */ /* 0x004fea0003900000 */
[----:B------:R-:W2:Y:S02]  /*37ac0*/  @!P1 SYNCS.PHASECHK.TRANS64 P1, [R3+URZ+0x38840], R2 ;  /* 0x03884002030095a7 */ /* 0x000ea4000802007f */
[----:B--2---:R-:W-:Y:S05]  /*37ad0*/  @!P1 BRA `(.L_x_3056) ;  /* 0xfffffffc00f09947 */ /* 0x004fea000383ffff */
[----:B------:R-:W-:Y:S05]  /*37ae0*/  BRA `(.L_x_3267) ;  /* 0xffffffa400d07947 */ /* 0x000fea000383ffff */
.L_x_3058:
[----:B--2---:R2:W4:Y:S02]  /*37af0*/  SYNCS.PHASECHK.TRANS64.TRYWAIT P1, [R23+URZ+0x38840], R0 ;  /* 0x03884000170075a7 */ /* 0x004524000802017f */
[----:B----4-:R-:W-:Y:S05]  /*37b00*/  @!P1 NANOSLEEP.SYNCS 0x989680 ;  /* 0x009896800000995d */ /* 0x010fea0003900000 */
[----:B------:R-:W4:Y:S02]  /*37b10*/  @!P1 SYNCS.PHASECHK.TRANS64 P1, [R23+URZ+0x38840], R0 ;  /* 0x03884000170095a7 */ /* 0x000f24000802007f */
[----:B----4-:R-:W-:Y:S05]  /*37b20*/  @!P1 BRA `(.L_x_3058) ;  /* 0xfffffffc00f09947 */ /* 0x010fea000383ffff */
[----:B------:R-:W-:Y:S05]  /*37b30*/  BRA `(.L_x_3268) ;  /* 0xffffffa400dc7947 */ /* 0x000fea000383ffff */
.L_x_3060:
[----:B----4-:R4:W0:Y:S02]  /*37b40*/  SYNCS.PHASECHK.TRANS64.TRYWAIT P1, [R3+URZ+0x38860], R2 ;  /* 0x03886002030075a7 */ /* 0x010824000802017f */
[----:B0-----:R-:W-:Y:S05]  /*37b50*/  @!P1 NANOSLEEP.SYNCS 0x989680 ;  /* 0x009896800000995d */ /* 0x001fea0003900000 */
[----:B------:R-:W0:Y:S02]  /*37b60*/  @!P1 SYNCS.PHASECHK.TRANS64 P1, [R3+URZ+0x38860], R2 ;  /* 0x03886002030095a7 */ /* 0x000e24000802007f */
[----:B0-----:R-:W-:Y:S05]  /*37b70*/  @!P1 BRA `(.L_x_3060) ;  /* 0xfffffffc00f09947 */ /* 0x001fea000383ffff */
[----:B------:R-:W-:Y:S05]  /*37b80*/  BRA `(.L_x_3269) ;  /* 0xffffffa400d87947 */ /* 0x000fea000383ffff */
.L_x_3270:
        /* <DEDUP_REMOVED lines=15> */
.L_x_3279:


//--------------------- .nv.global.init           --------------------------
	.section	.nv.global.init,"aw",@progbits
.nv.global.init:
	.type		$str$23,@object
	.size		$str$23,($str$24 - $str$23)
$str$23:
        /*0000*/ 	.byte	0x28, 0x61, 0x64, 0x64, 0x72, 0x65, 0x73, 0x73, 0x20, 0x26, 0x20, 0x6d, 0x61, 0x73, 0x6b, 0x29
        /*0010*/ 	.byte	0x20, 0x3d, 0x3d, 0x20, 0x30, 0x00
	.type		$str$24,@object
	.size		$str$24,(__unnamed_9 - $str$24)
$str$24:
        /*0016*/ 	.byte	0x2f, 0x74, 0x6d, 0x70, 0x2f, 0x6f, 0x73, 0x73, 0x5f, 0x6b, 0x65, 0x72, 0x6e, 0x65, 0x6c, 0x73
        /*0026*/ 	.byte	0x5f, 0x73, 0x72, 0x63, 0x2f, 0x66, 0x6c, 0x61, 0x73, 0x68, 0x5f, 0x61, 0x74, 0x74, 0x65, 0x6e
        /*0036*/ 	.byte	0x74, 0x69, 0x6f, 0x6e, 0x2f, 0x63, 0x73, 0x72, 0x63, 0x2f, 0x63, 0x75, 0x74, 0x6c, 0x61, 0x73
        /*0046*/ 	.byte	0x73, 0x2f, 0x69, 0x6e, 0x63, 0x6c, 0x75, 0x64, 0x65, 0x2f, 0x63, 0x75, 0x74, 0x65, 0x2f, 0x70
        /*0056*/ 	.byte	0x6f, 0x69, 0x6e, 0x74, 0x65, 0x72, 0x5f, 0x66, 0x6c, 0x61, 0x67, 0x67, 0x65, 0x64, 0x2e, 0x68
        /*0066*/ 	.byte	0x70, 0x70, 0x00
	.type		__unnamed_9,@object
	.size		__unnamed_9,(__unnamed_5 - __unnamed_9)
__unnamed_9:
        /* <DEDUP_REMOVED lines=23> */
        /*01d9*/ 	.byte	0x3a, 0x43, 0x3c, 0x30, 0x3e, 0x3e, 0x3e, 0x3e, 0x3e, 0x20, 0x26, 0x5d, 0x00
	.type		__unnamed_5,@object
	.size		__unnamed_5,(__unnamed_4 - __unnamed_5)
__unnamed_5:
        /* <DEDUP_REMOVED lines=24> */
	.type		__unnamed_4,@object
	.size		__unnamed_4,(__unnamed_7 - __unnamed_4)
__unnamed_4:
        /* <DEDUP_REMOVED lines=24> */
	.type		__unnamed_7,@object
	.size		__unnamed_7,(__unnamed_8 - __unnamed_7)
__unnamed_7:
        /* <DEDUP_REMOVED lines=28> */
        /*06a6*/ 	.byte	0x36, 0x33, 0x38, 0x34, 0x3e, 0x3e, 0x3e, 0x3e, 0x3e, 0x5d, 0x00
	.type		__unnamed_8,@object
	.size		__unnamed_8,(__unnamed_3 - __unnamed_8)
__unnamed_8:
        /* <DEDUP_REMOVED lines=29> */
	.type		__unnamed_3,@object
	.size		__unnamed_3,(__unnamed_2 - __unnamed_3)
__unnamed_3:
        /* <DEDUP_REMOVED lines=29> */
	.type		__unnamed_2,@object
	.size		__unnamed_2,(__unnamed_6 - __unnamed_2)
__unnamed_2:
        /* <DEDUP_REMOVED lines=29> */
	.type		__unnamed_6,@object
	.size		__unnamed_6,(__unnamed_1 - __unnamed_6)
__unnamed_6:
        /* <DEDUP_REMOVED lines=29> */
	.type		__unnamed_1,@object
	.size		__unnamed_1,(.L_0 - __unnamed_1)
__unnamed_1:
        /* <DEDUP_REMOVED lines=28> */
        /*0fa1*/ 	.byte	0x32, 0x30, 0x34, 0x38, 0x30, 0x3e, 0x3e, 0x3e, 0x3e, 0x3e, 0x20, 0x26, 0x5d, 0x00
.L_0:


//--------------------- .nv.shared._ZN7cutlass13device_kernelIN5flash11enable_sm90INS1_16FlashAttnFwdSm90INS1_25CollectiveMainloopFwdSm90ILi2EN4cute5tupleIJNS5_1CILi1EEES8_S8_EEENS6_IJNS7_ILi128EEENS7_ILi80EEENS7_ILi256EEEEEELi256ENS_6half_tEfNS_4arch4Sm90ELb0ELb0ELb0ELb0ELb1ELb0ELb0ELb1ELb1ELb1ELb1ELb0EEENS1_21CollectiveEpilogueFwdINS6_IJSA_SC_SB_EEES9_SE_SG_Li256ELb0ELb1ELb1ELb0EEENS1_19SingleTileSchedulerILb0ELb1ELb1ELi128EEEEEEEEEvNT_6ParamsE --------------------------
	.section	.nv.shared._ZN7cutlass13device_kernelIN5flash11enable_sm90INS1_16FlashAttnFwdSm90INS1_25CollectiveMainloopFwdSm90ILi2EN4cute5tupleIJNS5_1CILi1EEES8_S8_EEENS6_IJNS7_ILi128EEENS7_ILi80EEENS7_ILi256EEEEEELi256ENS_6half_tEfNS_4arch4Sm90ELb0ELb0ELb0ELb0ELb1ELb0ELb0ELb1ELb1ELb1ELb1ELb0EEENS1_21CollectiveEpilogueFwdINS6_IJSA_SC_SB_EEES9_SE_SG_Li256ELb0ELb1ELb1ELb0EEENS1_19SingleTileSchedulerILb0ELb1ELb1ELi128EEEEEEEEEvNT_6ParamsE,"aw",@nobits
	.sectionflags	@""
	.align	16
	.zero		1024


//--------------------- .nv.shared.reserved.0     --------------------------
	.section	.nv.shared.reserved.0,"aw",@nobits
	.weak		__nv_reservedSMEM_offset_0_alias
	.size		__nv_reservedSMEM_offset_0_alias, 0, 0
	.other		__nv_reservedSMEM_offset_0_alias,@"STO_CUDA_RESERVED_SHARED STV_DEFAULT"
__nv_reservedSMEM_offset_0_alias:
	.zero		0


//--------------------- .nv.global                --------------------------
	.section	.nv.global,"aw",@nobits
.nv.global:
	.type		_ZN78_INTERNAL_435ebb03_42_flash_fwd_hdim256_fp16_paged_split_sm90_cu_cf07d2ef_37734cute1_E,@object
	.size		_ZN78_INTERNAL_435ebb03_42_flash_fwd_hdim256_fp16_paged_split_sm90_cu_cf07d2ef_37734cute1_E,(_ZN78_INTERNAL_435ebb03_42_flash_fwd_hdim256_fp16_paged_split_sm90_cu_cf07d2ef_37734cuda3std3__45__cpo6cbeginE - _ZN78_INTERNAL_435ebb03_42_flash_fwd_hdim256_fp16_paged_split_sm90_cu_cf07d2ef_37734cute1_E)
_ZN78_INTERNAL_435ebb03_42_flash_fwd_hdim256_fp16_paged_split_sm90_cu_cf07d2ef_37734cute1_E:
	.zero		1
	.type		_ZN78_INTERNAL_435ebb03_42_flash_fwd_hdim256_fp16_paged_split_sm90_cu_cf07d2ef_37734cuda3std3__45__cpo6cbeginE,@object
	.size		_ZN78_INTERNAL_435ebb03_42_flash_fwd_hdim256_fp16_paged_split_sm90_cu_cf07d2ef_37734cuda3std3__45__cpo6cbeginE,(_ZN78_INTERNAL_435ebb03_42_flash_fwd_hdim256_fp16_paged_split_sm90_cu_cf07d2ef_37734cuda3std3__48in_placeE - _ZN78_INTERNAL_435ebb03_42_flash_fwd_hdim256_fp16_paged_split_sm90_cu_cf07d2ef_37734cuda3std3__45__cpo6cbeginE)
_ZN78_INTERNAL_435ebb03_42_flash_fwd_hdim256_fp16_paged_split_sm90_cu_cf07d2ef_37734cuda3std3__45__cpo6cbeginE:
	.zero		1
	.type		_ZN78_INTERNAL_435ebb03_42_flash_fwd_hdim256_fp16_paged_split_sm90_cu_cf07d2ef_37734cuda3std3__48in_placeE,@object
	.size		_ZN78_INTERNAL_435ebb03_42_flash_fwd_hdim256_fp16_paged_split_sm90_cu_cf07d2ef_37734cuda3std3__48in_placeE,(_ZN78_INTERNAL_435ebb03_42_flash_fwd_hdim256_fp16_paged_split_sm90_cu_cf07d2ef_37734cuda3std6ranges3__45__cpo9iter_moveE - _ZN78_INTERNAL_435ebb03_42_flash_fwd_hdim256_fp16_paged_split_sm90_cu_cf07d2ef_37734cuda3std3__48in_placeE)
_ZN78_INTERNAL_435ebb03_42_flash_fwd_hdim256_fp16_paged_split_sm90_cu_cf07d2ef_37734cuda3std3__48in_placeE:
	.zero		1
	.type		_ZN78_INTERNAL_435ebb03_42_flash_fwd_hdim256_fp16_paged_split_sm90_cu_cf07d2ef_37734cuda3std6ranges3__45__cpo9iter_moveE,@object
	.size		_ZN78_INTERNAL_435ebb03_42_flash_fwd_hdim256_fp16_paged_split_sm90_cu_cf07d2ef_37734cuda3std6ranges3__45__cpo9iter_moveE,(_ZN78_INTERNAL_435ebb03_42_flash_fwd_hdim256_fp16_paged_split_sm90_cu_cf07d2ef_37734cuda3std3__45__cpo5beginE - _ZN78_INTERNAL_435ebb03_42_flash_fwd_hdim256_fp16_paged_split_sm90_cu_cf07d2ef_37734cuda3std6ranges3__45__cpo9iter_moveE)
_ZN78_INTERNAL_435ebb03_42_flash_fwd_hdim256_fp16_paged_split_sm90_cu_cf07d2ef_37734cuda3std6ranges3__45__cpo9iter_moveE:
	.zero		1
	.type		_ZN78_INTERNAL_435ebb03_42_flash_fwd_hdim256_fp16_paged_split_sm90_cu_cf07d2ef_37734cuda3std3__45__cpo5beginE,@object
	.size		_ZN78_INTERNAL_435ebb03_42_flash_fwd_hdim256_fp16_paged_split_sm90_cu_cf07d2ef_37734cuda3std3__45__cpo5beginE,(_ZN78_INTERNAL_435ebb03_42_flash_fwd_hdim256_fp16_paged_split_sm90_cu_cf07d2ef_37734cuda3std3__480_GLOBAL__N__435ebb03_42_flash_fwd_hdim256_fp16_paged_split_sm90_cu_cf07d2ef_37736ignoreE - _ZN78_INTERNAL_435ebb03_42_flash_fwd_hdim256_fp16_paged_split_sm90_cu_cf07d2ef_37734cuda3std3__45__cpo5beginE)
_ZN78_INTERNAL_435ebb03_42_flash_fwd_hdim256_fp16_paged_split_sm90_cu_cf07d2ef_37734cuda3std3__45__cpo5beginE:
	.zero		1
	.type		_ZN78_INTERNAL_435ebb03_42_flash_fwd_hdim256_fp16_paged_split_sm90_cu_cf07d2ef_37734cuda3std3__480_GLOBAL__N__435ebb03_42_flash_fwd_hdim256_fp16_paged_split_sm90_cu_cf07d2ef_37736ignoreE,@object
	.size		_ZN78_INTERNAL_435ebb03_42_flash_fwd_hdim256_fp16_paged_split_sm90_cu_cf07d2ef_37734cuda3std3__480_GLOBAL__N__435ebb03_42_flash_fwd_hdim256_fp16_paged_split_sm90_cu_cf07d2ef_37736ignoreE,(_ZN78_INTERNAL_435ebb03_42_flash_fwd_hdim256_fp16_paged_split_sm90_cu_cf07d2ef_37734cute7productE - _ZN78_INTERNAL_435ebb03_42_flash_fwd_hdim256_fp16_paged_split_sm90_cu_cf07d2ef_37734cuda3std3__480_GLOBAL__N__435ebb03_42_flash_fwd_hdim256_fp16_paged_split_sm90_cu_cf07d2ef_37736ignoreE)
_ZN78_INTERNAL_435ebb03_42_flash_fwd_hdim256_fp16_paged_split_sm90_cu_cf07d2ef_37734cuda3std3__480_GLOBAL__N__435ebb03_42_flash_fwd_hdim256_fp16_paged_split_sm90_cu_cf07d2ef_37736ignoreE:
	.zero		1
	.type		_ZN78_INTERNAL_435ebb03_42_flash_fwd_hdim256_fp16_paged_split_sm90_cu_cf07d2ef_37734cute7productE,@object
	.size		_ZN78_INTERNAL_435ebb03_42_flash_fwd_hdim256_fp16_paged_split_sm90_cu_cf07d2ef_37734cute7productE,(_ZN78_INTERNAL_435ebb03_42_flash_fwd_hdim256_fp16_paged_split_sm90_cu_cf07d2ef_37734cuda3std3__45__cpo3endE - _ZN78_INTERNAL_435ebb03_42_flash_fwd_hdim256_fp16_paged_split_sm90_cu_cf07d2ef_37734cute7productE)
_ZN78_INTERNAL_435ebb03_42_flash_fwd_hdim256_fp16_paged_split_sm90_cu_cf07d2ef_37734cute7productE:
	.zero		1
	.type		_ZN78_INTERNAL_435ebb03_42_flash_fwd_hdim256_fp16_paged_split_sm90_cu_cf07d2ef_37734cuda3std3__45__cpo3endE,@object
	.size		_ZN78_INTERNAL_435ebb03_42_flash_fwd_hdim256_fp16_paged_split_sm90_cu_cf07d2ef_37734cuda3std3__45__cpo3endE,(_ZN78_INTERNAL_435ebb03_42_flash_fwd_hdim256_fp16_paged_split_sm90_cu_cf07d2ef_37734cuda3std3__419piecewise_constructE - _ZN78_INTERNAL_435ebb03_42_flash_fwd_hdim256_fp16_paged_split_sm90_cu_cf07d2ef_37734cuda3std3__45__cpo3endE)
_ZN78_INTERNAL_435ebb03_42_flash_fwd_hdim256_fp16_paged_split_sm90_cu_cf07d2ef_37734cuda3std3__45__cpo3endE:
	.zero		1
	.type		_ZN78_INTERNAL_435ebb03_42_flash_fwd_hdim256_fp16_paged_split_sm90_cu_cf07d2ef_37734cuda3std3__419piecewise_constructE,@object
	.size		_ZN78_INTERNAL_435ebb03_42_flash_fwd_hdim256_fp16_paged_split_sm90_cu_cf07d2ef_37734cuda3std3__419piecewise_constructE,(_ZN78_INTERNAL_435ebb03_42_flash_fwd_hdim256_fp16_paged_split_sm90_cu_cf07d2ef_37734cuda3std3__45__cpo4cendE - _ZN78_INTERNAL_435ebb03_42_flash_fwd_hdim256_fp16_paged_split_sm90_cu_cf07d2ef_37734cuda3std3__419piecewise_constructE)
_ZN78_INTERNAL_435ebb03_42_flash_fwd_hdim256_fp16_paged_split_sm90_cu_cf07d2ef_37734cuda3std3__419piecewise_constructE:
	.zero		1
	.type		_ZN78_INTERNAL_435ebb03_42_flash_fwd_hdim256_fp16_paged_split_sm90_cu_cf07d2ef_37734cuda3std3__45__cpo4cendE,@object
	.size		_ZN78_INTERNAL_435ebb03_42_flash_fwd_hdim256_fp16_paged_split_sm90_cu_cf07d2ef_37734cuda3std3__45__cpo4cendE,(_ZN78_INTERNAL_435ebb03_42_flash_fwd_hdim256_fp16_paged_split_sm90_cu_cf07d2ef_37734cuda3std6ranges3__45__cpo4swapE - _ZN78_INTERNAL_435ebb03_42_flash_fwd_hdim256_fp16_paged_split_sm90_cu_cf07d2ef_37734cuda3std3__45__cpo4cendE)
_ZN78_INTERNAL_435ebb03_42_flash_fwd_hdim256_fp16_paged_split_sm90_cu_cf07d2ef_37734cuda3std3__45__cpo4cendE:
	.zero		1
	.type		_ZN78_INTERNAL_435ebb03_42_flash_fwd_hdim256_fp16_paged_split_sm90_cu_cf07d2ef_37734cuda3std6ranges3__45__cpo4swapE,@object
	.size		_ZN78_INTERNAL_435ebb03_42_flash_fwd_hdim256_fp16_paged_split_sm90_cu_cf07d2ef_37734cuda3std6ranges3__45__cpo4swapE,(.L_16 - _ZN78_INTERNAL_435ebb03_42_flash_fwd_hdim256_fp16_paged_split_sm90_cu_cf07d2ef_37734cuda3std6ranges3__45__cpo4swapE)
_ZN78_INTERNAL_435ebb03_42_flash_fwd_hdim256_fp16_paged_split_sm90_cu_cf07d2ef_37734cuda3std6ranges3__45__cpo4swapE:
	.zero		1
.L_16:


//--------------------- .nv.shared._ZN7cutlass13device_kernelIN5flash11enable_sm90INS1_16FlashAttnFwdSm90INS1_25CollectiveMainloopFwdSm90ILi2EN4cute5tupleIJNS5_1CILi1EEES8_S8_EEENS6_IJNS7_ILi128EEENS7_ILi80EEENS7_ILi256EEEEEELi256ENS_6half_tEfNS_4arch4Sm90ELb0ELb0ELb0ELb1ELb1ELb0ELb0ELb1ELb1ELb1ELb1ELb0EEENS1_21CollectiveEpilogueFwdINS6_IJSA_SC_SB_EEES9_SE_SG_Li256ELb1ELb1ELb1ELb0EEENS1_36VarlenDynamicPersistentTileSchedulerILi128ELi80ELi256ELi128ELb1ELb1ELb1ELb0ELb1ELb1EEEEEEEEEvNT_6ParamsE --------------------------
	.section	.nv.shared._ZN7cutlass13device_kernelIN5flash11enable_sm90INS1_16FlashAttnFwdSm90INS1_25CollectiveMainloopFwdSm90ILi2EN4cute5tupleIJNS5_1CILi1EEES8_S8_EEENS6_IJNS7_ILi128EEENS7_ILi80EEENS7_ILi256EEEEEELi256ENS_6half_tEfNS_4arch4Sm90ELb0ELb0ELb0ELb1ELb1ELb0ELb0ELb1ELb1ELb1ELb1ELb0EEENS1_21CollectiveEpilogueFwdINS6_IJSA_SC_SB_EEES9_SE_SG_Li256ELb1ELb1ELb1ELb0EEENS1_36VarlenDynamicPersistentTileSchedulerILi128ELi80ELi256ELi128ELb1ELb1ELb1ELb0ELb1ELb1EEEEEEEEEvNT_6ParamsE,"aw",@nobits
	.sectionflags	@""
	.align	16
	.zero		1024


//--------------------- .nv.shared._ZN7cutlass13device_kernelIN5flash11enable_sm90INS1_16FlashAttnFwdSm90INS1_25CollectiveMainloopFwdSm90ILi2EN4cute5tupleIJNS5_1CILi1EEES8_S8_EEENS6_IJNS7_ILi128EEENS7_ILi80EEENS7_ILi256EEEEEELi256ENS_6half_tEfNS_4arch4Sm90ELb0ELb0ELb0ELb1ELb1ELb1ELb0ELb1ELb1ELb1ELb1ELb0EEENS1_21CollectiveEpilogueFwdINS6_IJSA_SC_SB_EEES9_SE_SG_Li256ELb1ELb1ELb1ELb0EEENS1_36VarlenDynamicPersistentTileSchedulerILi128ELi80ELi256ELi128ELb1ELb1ELb1ELb0ELb1ELb1EEEEEEEEEvNT_6ParamsE --------------------------
	.section	.nv.shared._ZN7cutlass13device_kernelIN5flash11enable_sm90INS1_16FlashAttnFwdSm90INS1_25CollectiveMainloopFwdSm90ILi2EN4cute5tupleIJNS5_1CILi1EEES8_S8_EEENS6_IJNS7_ILi128EEENS7_ILi80EEENS7_ILi256EEEEEELi256ENS_6half_tEfNS_4arch4Sm90ELb0ELb0ELb0ELb1ELb1ELb1ELb0ELb1ELb1ELb1ELb1ELb0EEENS1_21CollectiveEpilogueFwdINS6_IJSA_SC_SB_EEES9_SE_SG_Li256ELb1ELb1ELb1ELb0EEENS1_36VarlenDynamicPersistentTileSchedulerILi128ELi80ELi256ELi128ELb1ELb1ELb1ELb0ELb1ELb1EEEEEEEEEvNT_6ParamsE,"aw",@nobits
	.sectionflags	@""
	.align	16
	.zero		1024


//--------------------- .nv.shared._ZN7cutlass13device_kernelIN5flash11enable_sm90INS1_16FlashAttnFwdSm90INS1_25CollectiveMainloopFwdSm90ILi2EN4cute5tupleIJNS5_1CILi1EEES8_S8_EEENS6_IJNS7_ILi128EEENS7_ILi64EEENS7_ILi256EEEEEELi256ENS_6half_tEfNS_4arch4Sm90ELb0ELb1ELb0ELb0ELb1ELb0ELb0ELb1ELb1ELb1ELb1ELb0EEENS1_21CollectiveEpilogueFwdINS6_IJSA_SC_SB_EEES9_SE_SG_Li256ELb0ELb1ELb1ELb0EEENS1_19SingleTileSchedulerILb0ELb1ELb1ELi128EEEEEEEEEvNT_6ParamsE --------------------------
	.section	.nv.shared._ZN7cutlass13device_kernelIN5flash11enable_sm90INS1_16FlashAttnFwdSm90INS1_25CollectiveMainloopFwdSm90ILi2EN4cute5tupleIJNS5_1CILi1EEES8_S8_EEENS6_IJNS7_ILi128EEENS7_ILi64EEENS7_ILi256EEEEEELi256ENS_6half_tEfNS_4arch4Sm90ELb0ELb1ELb0ELb0ELb1ELb0ELb0ELb1ELb1ELb1ELb1ELb0EEENS1_21CollectiveEpilogueFwdINS6_IJSA_SC_SB_EEES9_SE_SG_Li256ELb0ELb1ELb1ELb0EEENS1_19SingleTileSchedulerILb0ELb1ELb1ELi128EEEEEEEEEvNT_6ParamsE,"aw",@nobits
	.sectionflags	@""
	.align	16
	.zero		1024


//--------------------- .nv.shared._ZN7cutlass13device_kernelIN5flash11enable_sm90INS1_16FlashAttnFwdSm90INS1_25CollectiveMainloopFwdSm90ILi2EN4cute5tupleIJNS5_1CILi1EEES8_S8_EEENS6_IJNS7_ILi128EEENS7_ILi64EEENS7_ILi256EEEEEELi256ENS_6half_tEfNS_4arch4Sm90ELb0ELb1ELb0ELb1ELb1ELb0ELb0ELb1ELb1ELb1ELb1ELb0EEENS1_21CollectiveEpilogueFwdINS6_IJSA_SC_SB_EEES9_SE_SG_Li256ELb1ELb1ELb1ELb0EEENS1_36VarlenDynamicPersistentTileSchedulerILi128ELi64ELi256ELi128ELb1ELb1ELb1ELb1ELb0ELb1EEEEEEEEEvNT_6ParamsE --------------------------
	.section	.nv.shared._ZN7cutlass13device_kernelIN5flash11enable_sm90INS1_16FlashAttnFwdSm90INS1_25CollectiveMainloopFwdSm90ILi2EN4cute5tupleIJNS5_1CILi1EEES8_S8_EEENS6_IJNS7_ILi128EEENS7_ILi64EEENS7_ILi256EEEEEELi256ENS_6half_tEfNS_4arch4Sm90ELb0ELb1ELb0ELb1ELb1ELb0ELb0ELb1ELb1ELb1ELb1ELb0EEENS1_21CollectiveEpilogueFwdINS6_IJSA_SC_SB_EEES9_SE_SG_Li256ELb1ELb1ELb1ELb0EEENS1_36VarlenDynamicPersistentTileSchedulerILi128ELi64ELi256ELi128ELb1ELb1ELb1ELb1ELb0ELb1EEEEEEEEEvNT_6ParamsE,"aw",@nobits
	.sectionflags	@""
	.align	16
	.zero		1024


//--------------------- .nv.shared._ZN7cutlass13device_kernelIN5flash11enable_sm90INS1_16FlashAttnFwdSm90INS1_25CollectiveMainloopFwdSm90ILi2EN4cute5tupleIJNS5_1CILi1EEES8_S8_EEENS6_IJNS7_ILi128EEENS7_ILi64EEENS7_ILi256EEEEEELi256ENS_6half_tEfNS_4arch4Sm90ELb0ELb1ELb0ELb1ELb1ELb1ELb0ELb1ELb1ELb1ELb1ELb0EEENS1_21CollectiveEpilogueFwdINS6_IJSA_SC_SB_EEES9_SE_SG_Li256ELb1ELb1ELb1ELb0EEENS1_36VarlenDynamicPersistentTileSchedulerILi128ELi64ELi256ELi128ELb1ELb1ELb1ELb1ELb0ELb1EEEEEEEEEvNT_6ParamsE --------------------------
	.section	.nv.shared._ZN7cutlass13device_kernelIN5flash11enable_sm90INS1_16FlashAttnFwdSm90INS1_25CollectiveMainloopFwdSm90ILi2EN4cute5tupleIJNS5_1CILi1EEES8_S8_EEENS6_IJNS7_ILi128EEENS7_ILi64EEENS7_ILi256EEEEEELi256ENS_6half_tEfNS_4arch4Sm90ELb0ELb1ELb0ELb1ELb1ELb1ELb0ELb1ELb1ELb1ELb1ELb0EEENS1_21CollectiveEpilogueFwdINS6_IJSA_SC_SB_EEES9_SE_SG_Li256ELb1ELb1ELb1ELb0EEENS1_36VarlenDynamicPersistentTileSchedulerILi128ELi64ELi256ELi128ELb1ELb1ELb1ELb1ELb0ELb1EEEEEEEEEvNT_6ParamsE,"aw",@nobits
	.sectionflags	@""
	.align	16
	.zero		1024


//--------------------- .nv.shared._ZN7cutlass13device_kernelIN5flash11enable_sm90INS1_16FlashAttnFwdSm90INS1_25CollectiveMainloopFwdSm90ILi2EN4cute5tupleIJNS5_1CILi1EEES8_S8_EEENS6_IJNS7_ILi128EEENS7_ILi80EEENS7_ILi256EEEEEELi256ENS_6half_tEfNS_4arch4Sm90ELb1ELb0ELb0ELb0ELb1ELb0ELb0ELb1ELb1ELb1ELb1ELb0EEENS1_21CollectiveEpilogueFwdINS6_IJSA_SC_SB_EEES9_SE_SG_Li256ELb0ELb1ELb1ELb0EEENS1_19SingleTileSchedulerILb0ELb1ELb1ELi128EEEEEEEEEvNT_6ParamsE --------------------------
	.section	.nv.shared._ZN7cutlass13device_kernelIN5flash11enable_sm90INS1_16FlashAttnFwdSm90INS1_25CollectiveMainloopFwdSm90ILi2EN4cute5tupleIJNS5_1CILi1EEES8_S8_EEENS6_IJNS7_ILi128EEENS7_ILi80EEENS7_ILi256EEEEEELi256ENS_6half_tEfNS_4arch4Sm90ELb1ELb0ELb0ELb0ELb1ELb0ELb0ELb1ELb1ELb1ELb1ELb0EEENS1_21CollectiveEpilogueFwdINS6_IJSA_SC_SB_EEES9_SE_SG_Li256ELb0ELb1ELb1ELb0EEENS1_19SingleTileSchedulerILb0ELb1ELb1ELi128EEEEEEEEEvNT_6ParamsE,"aw",@nobits
	.sectionflags	@""
	.align	16
	.zero		1024


//--------------------- .nv.shared._ZN7cutlass13device_kernelIN5flash11enable_sm90INS1_16FlashAttnFwdSm90INS1_25CollectiveMainloopFwdSm90ILi2EN4cute5tupleIJNS5_1CILi1EEES8_S8_EEENS6_IJNS7_ILi128EEENS7_ILi80EEENS7_ILi256EEEEEELi256ENS_6half_tEfNS_4arch4Sm90ELb1ELb0ELb0ELb1ELb1ELb0ELb0ELb1ELb1ELb1ELb1ELb0EEENS1_21CollectiveEpilogueFwdINS6_IJSA_SC_SB_EEES9_SE_SG_Li256ELb1ELb1ELb1ELb0EEENS1_36VarlenDynamicPersistentTileSchedulerILi128ELi80ELi256ELi128ELb1ELb1ELb1ELb1ELb1ELb1EEEEEEEEEvNT_6ParamsE --------------------------
	.section	.nv.shared._ZN7cutlass13device_kernelIN5flash11enable_sm90INS1_16FlashAttnFwdSm90INS1_25CollectiveMainloopFwdSm90ILi2EN4cute5tupleIJNS5_1CILi1EEES8_S8_EEENS6_IJNS7_ILi128EEENS7_ILi80EEENS7_ILi256EEEEEELi256ENS_6half_tEfNS_4arch4Sm90ELb1ELb0ELb0ELb1ELb1ELb0ELb0ELb1ELb1ELb1ELb1ELb0EEENS1_21CollectiveEpilogueFwdINS6_IJSA_SC_SB_EEES9_SE_SG_Li256ELb1ELb1ELb1ELb0EEENS1_36VarlenDynamicPersistentTileSchedulerILi128ELi80ELi256ELi128ELb1ELb1ELb1ELb1ELb1ELb1EEEEEEEEEvNT_6ParamsE,"aw",@nobits
	.sectionflags	@""
	.align	16
	.zero		1024


//--------------------- .nv.shared._ZN7cutlass13device_kernelIN5flash11enable_sm90INS1_16FlashAttnFwdSm90INS1_25CollectiveMainloopFwdSm90ILi2EN4cute5tupleIJNS5_1CILi1EEES8_S8_EEENS6_IJNS7_ILi128EEENS7_ILi80EEENS7_ILi256EEEEEELi256ENS_6half_tEfNS_4arch4Sm90ELb1ELb0ELb0ELb1ELb1ELb1ELb0ELb1ELb1ELb1ELb1ELb0EEENS1_21CollectiveEpilogueFwdINS6_IJSA_SC_SB_EEES9_SE_SG_Li256ELb1ELb1ELb1ELb0EEENS1_36VarlenDynamicPersistentTileSchedulerILi128ELi80ELi256ELi128ELb1ELb1ELb1ELb1ELb1ELb1EEEEEEEEEvNT_6ParamsE --------------------------
	.section	.nv.shared._ZN7cutlass13device_kernelIN5flash11enable_sm90INS1_16FlashAttnFwdSm90INS1_25CollectiveMainloopFwdSm90ILi2EN4cute5tupleIJNS5_1CILi1EEES8_S8_EEENS6_IJNS7_ILi128EEENS7_ILi80EEENS7_ILi256EEEEEELi256ENS_6half_tEfNS_4arch4Sm90ELb1ELb0ELb0ELb1ELb1ELb1ELb0ELb1ELb1ELb1ELb1ELb0EEENS1_21CollectiveEpilogueFwdINS6_IJSA_SC_SB_EEES9_SE_SG_Li256ELb1ELb1ELb1ELb0EEENS1_36VarlenDynamicPersistentTileSchedulerILi128ELi80ELi256ELi128ELb1ELb1ELb1ELb1ELb1ELb1EEEEEEEEEvNT_6ParamsE,"aw",@nobits
	.sectionflags	@""
	.align	16
	.zero		1024


//--------------------- .nv.constant0._ZN7cutlass13device_kernelIN5flash11enable_sm90INS1_16FlashAttnFwdSm90INS1_25CollectiveMainloopFwdSm90ILi2EN4cute5tupleIJNS5_1CILi1EEES8_S8_EEENS6_IJNS7_ILi128EEENS7_ILi80EEENS7_ILi256EEEEEELi256ENS_6half_tEfNS_4arch4Sm90ELb0ELb0ELb0ELb0ELb1ELb0ELb0ELb1ELb1ELb1ELb1ELb0EEENS1_21CollectiveEpilogueFwdINS6_IJSA_SC_SB_EEES9_SE_SG_Li256ELb0ELb1ELb1ELb0EEENS1_19SingleTileSchedulerILb0ELb1ELb1ELi128EEEEEEEEEvNT_6ParamsE --------------------------
	.section	.nv.constant0._ZN7cutlass13device_kernelIN5flash11enable_sm90INS1_16FlashAttnFwdSm90INS1_25CollectiveMainloopFwdSm90ILi2EN4cute5tupleIJNS5_1CILi1EEES8_S8_EEENS6_IJNS7_ILi128EEENS7_ILi80EEENS7_ILi256EEEEEELi256ENS_6half_tEfNS_4arch4Sm90ELb0ELb0ELb0ELb0ELb1ELb0ELb0ELb1ELb1ELb1ELb1ELb0EEENS1_21CollectiveEpilogueFwdINS6_IJSA_SC_SB_EEES9_SE_SG_Li256ELb0ELb1ELb1ELb0EEENS1_19SingleTileSchedulerILb0ELb1ELb1ELi128EEEEEEEEEvNT_6ParamsE,"a",@progbits
	.sectionflags	@""
	.align	4
.nv.constant0._ZN7cutlass13device_kernelIN5flash11enable_sm90INS1_16FlashAttnFwdSm90INS1_25CollectiveMainloopFwdSm90ILi2EN4cute5tupleIJNS5_1CILi1EEES8_S8_EEENS6_IJNS7_ILi128EEENS7_ILi80EEENS7_ILi256EEEEEELi256ENS_6half_tEfNS_4arch4Sm90ELb0ELb0ELb0ELb0ELb1ELb0ELb0ELb1ELb1ELb1ELb1ELb0EEENS1_21CollectiveEpilogueFwdINS6_IJSA_SC_SB_EEES9_SE_SG_Li256ELb0ELb1ELb1ELb0EEENS1_19SingleTileSchedulerILb0ELb1ELb1ELi128EEEEEEEEEvNT_6ParamsE:
	.zero		3200


//--------------------- .nv.constant0._ZN7cutlass13device_kernelIN5flash11enable_sm90INS1_16FlashAttnFwdSm90INS1_25CollectiveMainloopFwdSm90ILi2EN4cute5tupleIJNS5_1CILi1EEES8_S8_EEENS6_IJNS7_ILi128EEENS7_ILi80EEENS7_ILi256EEEEEELi256ENS_6half_tEfNS_4arch4Sm90ELb0ELb0ELb0ELb1ELb1ELb0ELb0ELb1ELb1ELb1ELb1ELb0EEENS1_21CollectiveEpilogueFwdINS6_IJSA_SC_SB_EEES9_SE_SG_Li256ELb1ELb1ELb1ELb0EEENS1_36VarlenDynamicPersistentTileSchedulerILi128ELi80ELi256ELi128ELb1ELb1ELb1ELb0ELb1ELb1EEEEEEEEEvNT_6ParamsE --------------------------
	.section	.nv.constant0._ZN7cutlass13device_kernelIN5flash11enable_sm90INS1_16FlashAttnFwdSm90INS1_25CollectiveMainloopFwdSm90ILi2EN4cute5tupleIJNS5_1CILi1EEES8_S8_EEENS6_IJNS7_ILi128EEENS7_ILi80EEENS7_ILi256EEEEEELi256ENS_6half_tEfNS_4arch4Sm90ELb0ELb0ELb0ELb1ELb1ELb0ELb0ELb1ELb1ELb1ELb1ELb0EEENS1_21CollectiveEpilogueFwdINS6_IJSA_SC_SB_EEES9_SE_SG_Li256ELb1ELb1ELb1ELb0EEENS1_36VarlenDynamicPersistentTileSchedulerILi128ELi80ELi256ELi128ELb1ELb1ELb1ELb0ELb1ELb1EEEEEEEEEvNT_6ParamsE,"a",@progbits
	.sectionflags	@""
	.align	4
.nv.constant0._ZN7cutlass13device_kernelIN5flash11enable_sm90INS1_16FlashAttnFwdSm90INS1_25CollectiveMainloopFwdSm90ILi2EN4cute5tupleIJNS5_1CILi1EEES8_S8_EEENS6_IJNS7_ILi128EEENS7_ILi80EEENS7_ILi256EEEEEELi256ENS_6half_tEfNS_4arch4Sm90ELb0ELb0ELb0ELb1ELb1ELb0ELb0ELb1ELb1ELb1ELb1ELb0EEENS1_21CollectiveEpilogueFwdINS6_IJSA_SC_SB_EEES9_SE_SG_Li256ELb1ELb1ELb1ELb0EEENS1_36VarlenDynamicPersistentTileSchedulerILi128ELi80ELi256ELi128ELb1ELb1ELb1ELb0ELb1ELb1EEEEEEEEEvNT_6ParamsE:
	.zero		3328


//--------------------- .nv.constant0._ZN7cutlass13device_kernelIN5flash11enable_sm90INS1_16FlashAttnFwdSm90INS1_25CollectiveMainloopFwdSm90ILi2EN4cute5tupleIJNS5_1CILi1EEES8_S8_EEENS6_IJNS7_ILi128EEENS7_ILi80EEENS7_ILi256EEEEEELi256ENS_6half_tEfNS_4arch4Sm90ELb0ELb0ELb0ELb1ELb1ELb1ELb0ELb1ELb1ELb1ELb1ELb0EEENS1_21CollectiveEpilogueFwdINS6_IJSA_SC_SB_EEES9_SE_SG_Li256ELb1ELb1ELb1ELb0EEENS1_36VarlenDynamicPersistentTileSchedulerILi128ELi80ELi256ELi128ELb1ELb1ELb1ELb0ELb1ELb1EEEEEEEEEvNT_6ParamsE --------------------------
	.section	.nv.constant0._ZN7cutlass13device_kernelIN5flash11enable_sm90INS1_16FlashAttnFwdSm90INS1_25CollectiveMainloopFwdSm90ILi2EN4cute5tupleIJNS5_1CILi1EEES8_S8_EEENS6_IJNS7_ILi128EEENS7_ILi80EEENS7_ILi256EEEEEELi256ENS_6half_tEfNS_4arch4Sm90ELb0ELb0ELb0ELb1ELb1ELb1ELb0ELb1ELb1ELb1ELb1ELb0EEENS1_21CollectiveEpilogueFwdINS6_IJSA_SC_SB_EEES9_SE_SG_Li256ELb1ELb1ELb1ELb0EEENS1_36VarlenDynamicPersistentTileSchedulerILi128ELi80ELi256ELi128ELb1ELb1ELb1ELb0ELb1ELb1EEEEEEEEEvNT_6ParamsE,"a",@progbits
	.sectionflags	@""
	.align	4
.nv.constant0._ZN7cutlass13device_kernelIN5flash11enable_sm90INS1_16FlashAttnFwdSm90INS1_25CollectiveMainloopFwdSm90ILi2EN4cute5tupleIJNS5_1CILi1EEES8_S8_EEENS6_IJNS7_ILi128EEENS7_ILi80EEENS7_ILi256EEEEEELi256ENS_6half_tEfNS_4arch4Sm90ELb0ELb0ELb0ELb1ELb1ELb1ELb0ELb1ELb1ELb1ELb1ELb0EEENS1_21CollectiveEpilogueFwdINS6_IJSA_SC_SB_EEES9_SE_SG_Li256ELb1ELb1ELb1ELb0EEENS1_36VarlenDynamicPersistentTileSchedulerILi128ELi80ELi256ELi128ELb1ELb1ELb1ELb0ELb1ELb1EEEEEEEEEvNT_6ParamsE:
	.zero		3328


//--------------------- .nv.constant0._ZN7cutlass13device_kernelIN5flash11enable_sm90INS1_16FlashAttnFwdSm90INS1_25CollectiveMainloopFwdSm90ILi2EN4cute5tupleIJNS5_1CILi1EEES8_S8_EEENS6_IJNS7_ILi128EEENS7_ILi64EEENS7_ILi256EEEEEELi256ENS_6half_tEfNS_4arch4Sm90ELb0ELb1ELb0ELb0ELb1ELb0ELb0ELb1ELb1ELb1ELb1ELb0EEENS1_21CollectiveEpilogueFwdINS6_IJSA_SC_SB_EEES9_SE_SG_Li256ELb0ELb1ELb1ELb0EEENS1_19SingleTileSchedulerILb0ELb1ELb1ELi128EEEEEEEEEvNT_6ParamsE --------------------------
	.section	.nv.constant0._ZN7cutlass13device_kernelIN5flash11enable_sm90INS1_16FlashAttnFwdSm90INS1_25CollectiveMainloopFwdSm90ILi2EN4cute5tupleIJNS5_1CILi1EEES8_S8_EEENS6_IJNS7_ILi128EEENS7_ILi64EEENS7_ILi256EEEEEELi256ENS_6half_tEfNS_4arch4Sm90ELb0ELb1ELb0ELb0ELb1ELb0ELb0ELb1ELb1ELb1ELb1ELb0EEENS1_21CollectiveEpilogueFwdINS6_IJSA_SC_SB_EEES9_SE_SG_Li256ELb0ELb1ELb1ELb0EEENS1_19SingleTileSchedulerILb0ELb1ELb1ELi128EEEEEEEEEvNT_6ParamsE,"a",@progbits
	.sectionflags	@""
	.align	4
.nv.constant0._ZN7cutlass13device_kernelIN5flash11enable_sm90INS1_16FlashAttnFwdSm90INS1_25CollectiveMainloopFwdSm90ILi2EN4cute5tupleIJNS5_1CILi1EEES8_S8_EEENS6_IJNS7_ILi128EEENS7_ILi64EEENS7_ILi256EEEEEELi256ENS_6half_tEfNS_4arch4Sm90ELb0ELb1ELb0ELb0ELb1ELb0ELb0ELb1ELb1ELb1ELb1ELb0EEENS1_21CollectiveEpilogueFwdINS6_IJSA_SC_SB_EEES9_SE_SG_Li256ELb0ELb1ELb1ELb0EEENS1_19SingleTileSchedulerILb0ELb1ELb1ELi128EEEEEEEEEvNT_6ParamsE:
	.zero		3200


//--------------------- .nv.constant0._ZN7cutlass13device_kernelIN5flash11enable_sm90INS1_16FlashAttnFwdSm90INS1_25CollectiveMainloopFwdSm90ILi2EN4cute5tupleIJNS5_1CILi1EEES8_S8_EEENS6_IJNS7_ILi128EEENS7_ILi64EEENS7_ILi256EEEEEELi256ENS_6half_tEfNS_4arch4Sm90ELb0ELb1ELb0ELb1ELb1ELb0ELb0ELb1ELb1ELb1ELb1ELb0EEENS1_21CollectiveEpilogueFwdINS6_IJSA_SC_SB_EEES9_SE_SG_Li256ELb1ELb1ELb1ELb0EEENS1_36VarlenDynamicPersistentTileSchedulerILi128ELi64ELi256ELi128ELb1ELb1ELb1ELb1ELb0ELb1EEEEEEEEEvNT_6ParamsE --------------------------
	.section	.nv.constant0._ZN7cutlass13device_kernelIN5flash11enable_sm90INS1_16FlashAttnFwdSm90INS1_25CollectiveMainloopFwdSm90ILi2EN4cute5tupleIJNS5_1CILi1EEES8_S8_EEENS6_IJNS7_ILi128EEENS7_ILi64EEENS7_ILi256EEEEEELi256ENS_6half_tEfNS_4arch4Sm90ELb0ELb1ELb0ELb1ELb1ELb0ELb0ELb1ELb1ELb1ELb1ELb0EEENS1_21CollectiveEpilogueFwdINS6_IJSA_SC_SB_EEES9_SE_SG_Li256ELb1ELb1ELb1ELb0EEENS1_36VarlenDynamicPersistentTileSchedulerILi128ELi64ELi256ELi128ELb1ELb1ELb1ELb1ELb0ELb1EEEEEEEEEvNT_6ParamsE,"a",@progbits
	.sectionflags	@""
	.align	4
.nv.constant0._ZN7cutlass13device_kernelIN5flash11enable_sm90INS1_16FlashAttnFwdSm90INS1_25CollectiveMainloopFwdSm90ILi2EN4cute5tupleIJNS5_1CILi1EEES8_S8_EEENS6_IJNS7_ILi128EEENS7_ILi64EEENS7_ILi256EEEEEELi256ENS_6half_tEfNS_4arch4Sm90ELb0ELb1ELb0ELb1ELb1ELb0ELb0ELb1ELb1ELb1ELb1ELb0EEENS1_21CollectiveEpilogueFwdINS6_IJSA_SC_SB_EEES9_SE_SG_Li256ELb1ELb1ELb1ELb0EEENS1_36VarlenDynamicPersistentTileSchedulerILi128ELi64ELi256ELi128ELb1ELb1ELb1ELb1ELb0ELb1EEEEEEEEEvNT_6ParamsE:
	.zero		3328


//--------------------- .nv.constant0._ZN7cutlass13device_kernelIN5flash11enable_sm90INS1_16FlashAttnFwdSm90INS1_25CollectiveMainloopFwdSm90ILi2EN4cute5tupleIJNS5_1CILi1EEES8_S8_EEENS6_IJNS7_ILi128EEENS7_ILi64EEENS7_ILi256EEEEEELi256ENS_6half_tEfNS_4arch4Sm90ELb0ELb1ELb0ELb1ELb1ELb1ELb0ELb1ELb1ELb1ELb1ELb0EEENS1_21CollectiveEpilogueFwdINS6_IJSA_SC_SB_EEES9_SE_SG_Li256ELb1ELb1ELb1ELb0EEENS1_36VarlenDynamicPersistentTileSchedulerILi128ELi64ELi256ELi128ELb1ELb1ELb1ELb1ELb0ELb1EEEEEEEEEvNT_6ParamsE --------------------------
	.section	.nv.constant0._ZN7cutlass13device_kernelIN5flash11enable_sm90INS1_16FlashAttnFwdSm90INS1_25CollectiveMainloopFwdSm90ILi2EN4cute5tupleIJNS5_1CILi1EEES8_S8_EEENS6_IJNS7_ILi128EEENS7_ILi64EEENS7_ILi256EEEEEELi256ENS_6half_tEfNS_4arch4Sm90ELb0ELb1ELb0ELb1ELb1ELb1ELb0ELb1ELb1ELb1ELb1ELb0EEENS1_21CollectiveEpilogueFwdINS6_IJSA_SC_SB_EEES9_SE_SG_Li256ELb1ELb1ELb1ELb0EEENS1_36VarlenDynamicPersistentTileSchedulerILi128ELi64ELi256ELi128ELb1ELb1ELb1ELb1ELb0ELb1EEEEEEEEEvNT_6ParamsE,"a",@progbits
	.sectionflags	@""
	.align	4
.nv.constant0._ZN7cutlass13device_kernelIN5flash11enable_sm90INS1_16FlashAttnFwdSm90INS1_25CollectiveMainloopFwdSm90ILi2EN4cute5tupleIJNS5_1CILi1EEES8_S8_EEENS6_IJNS7_ILi128EEENS7_ILi64EEENS7_ILi256EEEEEELi256ENS_6half_tEfNS_4arch4Sm90ELb0ELb1ELb0ELb1ELb1ELb1ELb0ELb1ELb1ELb1ELb1ELb0EEENS1_21CollectiveEpilogueFwdINS6_IJSA_SC_SB_EEES9_SE_SG_Li256ELb1ELb1ELb1ELb0EEENS1_36VarlenDynamicPersistentTileSchedulerILi128ELi64ELi256ELi128ELb1ELb1ELb1ELb1ELb0ELb1EEEEEEEEEvNT_6ParamsE:
	.zero		3328


//--------------------- .nv.constant0._ZN7cutlass13device_kernelIN5flash11enable_sm90INS1_16FlashAttnFwdSm90INS1_25CollectiveMainloopFwdSm90ILi2EN4cute5tupleIJNS5_1CILi1EEES8_S8_EEENS6_IJNS7_ILi128EEENS7_ILi80EEENS7_ILi256EEEEEELi256ENS_6half_tEfNS_4arch4Sm90ELb1ELb0ELb0ELb0ELb1ELb0ELb0ELb1ELb1ELb1ELb1ELb0EEENS1_21CollectiveEpilogueFwdINS6_IJSA_SC_SB_EEES9_SE_SG_Li256ELb0ELb1ELb1ELb0EEENS1_19SingleTileSchedulerILb0ELb1ELb1ELi128EEEEEEEEEvNT_6ParamsE --------------------------
	.section	.nv.constant0._ZN7cutlass13device_kernelIN5flash11enable_sm90INS1_16FlashAttnFwdSm90INS1_25CollectiveMainloopFwdSm90ILi2EN4cute5tupleIJNS5_1CILi1EEES8_S8_EEENS6_IJNS7_ILi128EEENS7_ILi80EEENS7_ILi256EEEEEELi256ENS_6half_tEfNS_4arch4Sm90ELb1ELb0ELb0ELb0ELb1ELb0ELb0ELb1ELb1ELb1ELb1ELb0EEENS1_21CollectiveEpilogueFwdINS6_IJSA_SC_SB_EEES9_SE_SG_Li256ELb0ELb1ELb1ELb0EEENS1_19SingleTileSchedulerILb0ELb1ELb1ELi128EEEEEEEEEvNT_6ParamsE,"a",@progbits
	.sectionflags	@""
	.align	4
.nv.constant0._ZN7cutlass13device_kernelIN5flash11enable_sm90INS1_16FlashAttnFwdSm90INS1_25CollectiveMainloopFwdSm90ILi2EN4cute5tupleIJNS5_1CILi1EEES8_S8_EEENS6_IJNS7_ILi128EEENS7_ILi80EEENS7_ILi256EEEEEELi256ENS_6half_tEfNS_4arch4Sm90ELb1ELb0ELb0ELb0ELb1ELb0ELb0ELb1ELb1ELb1ELb1ELb0EEENS1_21CollectiveEpilogueFwdINS6_IJSA_SC_SB_EEES9_SE_SG_Li256ELb0ELb1ELb1ELb0EEENS1_19SingleTileSchedulerILb0ELb1ELb1ELi128EEEEEEEEEvNT_6ParamsE:
	.zero		3200


//--------------------- .nv.constant0._ZN7cutlass13device_kernelIN5flash11enable_sm90INS1_16FlashAttnFwdSm90INS1_25CollectiveMainloopFwdSm90ILi2EN4cute5tupleIJNS5_1CILi1EEES8_S8_EEENS6_IJNS7_ILi128EEENS7_ILi80EEENS7_ILi256EEEEEELi256ENS_6half_tEfNS_4arch4Sm90ELb1ELb0ELb0ELb1ELb1ELb0ELb0ELb1ELb1ELb1ELb1ELb0EEENS1_21CollectiveEpilogueFwdINS6_IJSA_SC_SB_EEES9_SE_SG_Li256ELb1ELb1ELb1ELb0EEENS1_36VarlenDynamicPersistentTileSchedulerILi128ELi80ELi256ELi128ELb1ELb1ELb1ELb1ELb1ELb1EEEEEEEEEvNT_6ParamsE --------------------------
	.section	.nv.constant0._ZN7cutlass13device_kernelIN5flash11enable_sm90INS1_16FlashAttnFwdSm90INS1_25CollectiveMainloopFwdSm90ILi2EN4cute5tupleIJNS5_1CILi1EEES8_S8_EEENS6_IJNS7_ILi128EEENS7_ILi80EEENS7_ILi256EEEEEELi256ENS_6half_tEfNS_4arch4Sm90ELb1ELb0ELb0ELb1ELb1ELb0ELb0ELb1ELb1ELb1ELb1ELb0EEENS1_21CollectiveEpilogueFwdINS6_IJSA_SC_SB_EEES9_SE_SG_Li256ELb1ELb1ELb1ELb0EEENS1_36VarlenDynamicPersistentTileSchedulerILi128ELi80ELi256ELi128ELb1ELb1ELb1ELb1ELb1ELb1EEEEEEEEEvNT_6ParamsE,"a",@progbits
	.sectionflags	@""
	.align	4
.nv.constant0._ZN7cutlass13device_kernelIN5flash11enable_sm90INS1_16FlashAttnFwdSm90INS1_25CollectiveMainloopFwdSm90ILi2EN4cute5tupleIJNS5_1CILi1EEES8_S8_EEENS6_IJNS7_ILi128EEENS7_ILi80EEENS7_ILi256EEEEEELi256ENS_6half_tEfNS_4arch4Sm90ELb1ELb0ELb0ELb1ELb1ELb0ELb0ELb1ELb1ELb1ELb1ELb0EEENS1_21CollectiveEpilogueFwdINS6_IJSA_SC_SB_EEES9_SE_SG_Li256ELb1ELb1ELb1ELb0EEENS1_36VarlenDynamicPersistentTileSchedulerILi128ELi80ELi256ELi128ELb1ELb1ELb1ELb1ELb1ELb1EEEEEEEEEvNT_6ParamsE:
	.zero		3328


//--------------------- .nv.constant0._ZN7cutlass13device_kernelIN5flash11enable_sm90INS1_16FlashAttnFwdSm90INS1_25CollectiveMainloopFwdSm90ILi2EN4cute5tupleIJNS5_1CILi1EEES8_S8_EEENS6_IJNS7_ILi128EEENS7_ILi80EEENS7_ILi256EEEEEELi256ENS_6half_tEfNS_4arch4Sm90ELb1ELb0ELb0ELb1ELb1ELb1ELb0ELb1ELb1ELb1ELb1ELb0EEENS1_21CollectiveEpilogueFwdINS6_IJSA_SC_SB_EEES9_SE_SG_Li256ELb1ELb1ELb1ELb0EEENS1_36VarlenDynamicPersistentTileSchedulerILi128ELi80ELi256ELi128ELb1ELb1ELb1ELb1ELb1ELb1EEEEEEEEEvNT_6ParamsE --------------------------
	.section	.nv.constant0._ZN7cutlass13device_kernelIN5flash11enable_sm90INS1_16FlashAttnFwdSm90INS1_25CollectiveMainloopFwdSm90ILi2EN4cute5tupleIJNS5_1CILi1EEES8_S8_EEENS6_IJNS7_ILi128EEENS7_ILi80EEENS7_ILi256EEEEEELi256ENS_6half_tEfNS_4arch4Sm90ELb1ELb0ELb0ELb1ELb1ELb1ELb0ELb1ELb1ELb1ELb1ELb0EEENS1_21CollectiveEpilogueFwdINS6_IJSA_SC_SB_EEES9_SE_SG_Li256ELb1ELb1ELb1ELb0EEENS1_36VarlenDynamicPersistentTileSchedulerILi128ELi80ELi256ELi128ELb1ELb1ELb1ELb1ELb1ELb1EEEEEEEEEvNT_6ParamsE,"a",@progbits
	.sectionflags	@""
	.align	4
.nv.constant0._ZN7cutlass13device_kernelIN5flash11enable_sm90INS1_16FlashAttnFwdSm90INS1_25CollectiveMainloopFwdSm90ILi2EN4cute5tupleIJNS5_1CILi1EEES8_S8_EEENS6_IJNS7_ILi128EEENS7_ILi80EEENS7_ILi256EEEEEELi256ENS_6half_tEfNS_4arch4Sm90ELb1ELb0ELb0ELb1ELb1ELb1ELb0ELb1ELb1ELb1ELb1ELb0EEENS1_21CollectiveEpilogueFwdINS6_IJSA_SC_SB_EEES9_SE_SG_Li256ELb1ELb1ELb1ELb0EEENS1_36VarlenDynamicPersistentTileSchedulerILi128ELi80ELi256ELi128ELb1ELb1ELb1ELb1ELb1ELb1EEEEEEEEEvNT_6ParamsE:
	.zero		3328


//--------------------- SYMBOLS --------------------------

	.type		.nv.reservedSmem.offset0,@object
	.size		.nv.reservedSmem.offset0,0x4
	.type		__assertfail,@function
